	.target	sm_80

	.elftype	@"ET_EXEC"


//--------------------- .note.nv.tkinfo           --------------------------
	.section	.note.nv.tkinfo,"",@"SHT_NOTE"
	.sectionflags	@"SHF_NOTE_NV_TKINFO"
	.tkinfo
        /*0018*/ 	.word	0x00000002
        /*0030*/ 	.string	""
        /*0030*/ 	.string	"ptxas"
        /*0030*/ 	.string	"Cuda compilation tools, release 13.0, V13.0.88"
        /*0030*/ 	.string	"Build cuda_13.0.r13.0/compiler.36424714_0"
        /*0030*/ 	.string	"-arch sm_80 -m 64 "



//--------------------- .note.nv.cuinfo           --------------------------
	.section	.note.nv.cuinfo,"",@"SHT_NOTE"
	.sectionflags	@"SHF_NOTE_NV_CUINFO"
        /*0018*/ 	.short	0x0002
        /*001a*/ 	.short	0x0050
        /*001c*/ 	.short	0x0082
	.zero		2


//--------------------- .nv.info                  --------------------------
	.section	.nv.info,"",@"SHT_CUDA_INFO"
	.align	4


	//----- nvinfo : EIATTR_REGCOUNT
	.align		4
        /*0000*/ 	.byte	0x04, 0x2f
        /*0002*/ 	.short	(.L_12 - .L_11)
	.align		4
.L_11:
        /*0004*/ 	.word	index@(_ZN7cutlass13device_kernelIN5flash19enable_sm80_to_sm89INS1_16FlashAttnFwdSm80INS1_25CollectiveMainloopFwdSm80ILi8ELi1ELb0EN4cute5tupleIJNS5_1CILi128EEENS7_ILi48EEENS7_ILi256EEEEEELi256ENS_10bfloat16_tEfNS_4arch4Sm80ELb1ELb0ELb1ELb1ELb1ELb1ELb1ELb0EEENS1_21CollectiveEpilogueFwdINS6_IJS8_SA_S9_EEENS6_IJNS7_ILi1EEESI_SI_EEESC_SE_Li256ELb1ELb1ELb0ELb0EEENS1_19SingleTileSchedulerILb1ELb0ELb1ELi128EEEEEEEEEvNT_6ParamsE)
        /*0008*/ 	.word	0x000000fe


	//----- nvinfo : EIATTR_FRAME_SIZE
	.align		4
.L_12:
        /*000c*/ 	.byte	0x04, 0x11
        /*000e*/ 	.short	(.L_14 - .L_13)
	.align		4
.L_13:
        /*0010*/ 	.word	index@($__internal_9_$__cuda_sm70_shflsync_idx_p)
        /*0014*/ 	.word	0x00000000


	//----- nvinfo : EIATTR_FRAME_SIZE
	.align		4
.L_14:
        /*0018*/ 	.byte	0x04, 0x11
        /*001a*/ 	.short	(.L_16 - .L_15)
	.align		4
.L_15:
        /*001c*/ 	.word	index@(_ZN7cutlass13device_kernelIN5flash19enable_sm80_to_sm89INS1_16FlashAttnFwdSm80INS1_25CollectiveMainloopFwdSm80ILi8ELi1ELb0EN4cute5tupleIJNS5_1CILi128EEENS7_ILi48EEENS7_ILi256EEEEEELi256ENS_10bfloat16_tEfNS_4arch4Sm80ELb1ELb0ELb1ELb1ELb1ELb1ELb1ELb0EEENS1_21CollectiveEpilogueFwdINS6_IJS8_SA_S9_EEENS6_IJNS7_ILi1EEESI_SI_EEESC_SE_Li256ELb1ELb1ELb0ELb0EEENS1_19SingleTileSchedulerILb1ELb0ELb1ELi128EEEEEEEEEvNT_6ParamsE)
        /*0020*/ 	.word	0x00000000


	//----- nvinfo : EIATTR_REGCOUNT
	.align		4
.L_16:
        /*0024*/ 	.byte	0x04, 0x2f
        /*0026*/ 	.short	(.L_18 - .L_17)
	.align		4
.L_17:
        /*0028*/ 	.word	index@(_ZN7cutlass13device_kernelIN5flash19enable_sm80_to_sm89INS1_16FlashAttnFwdSm80INS1_25CollectiveMainloopFwdSm80ILi8ELi1ELb0EN4cute5tupleIJNS5_1CILi128EEENS7_ILi96EEENS7_ILi256EEEEEELi256ENS_10bfloat16_tEfNS_4arch4Sm80ELb1ELb0ELb1ELb1ELb1ELb0ELb1ELb0EEENS1_21CollectiveEpilogueFwdINS6_IJS8_SA_S9_EEENS6_IJNS7_ILi1EEESI_SI_EEESC_SE_Li256ELb1ELb1ELb0ELb0EEENS1_19SingleTileSchedulerILb1ELb0ELb1ELi128EEEEEEEEEvNT_6ParamsE)
        /*002c*/ 	.word	0x000000ff


	//----- nvinfo : EIATTR_FRAME_SIZE
	.align		4
.L_18:
        /*0030*/ 	.byte	0x04, 0x11
        /*0032*/ 	.short	(.L_20 - .L_19)
	.align		4
.L_19:
        /*0034*/ 	.word	index@(_ZN7cutlass13device_kernelIN5flash19enable_sm80_to_sm89INS1_16FlashAttnFwdSm80INS1_25CollectiveMainloopFwdSm80ILi8ELi1ELb0EN4cute5tupleIJNS5_1CILi128EEENS7_ILi96EEENS7_ILi256EEEEEELi256ENS_10bfloat16_tEfNS_4arch4Sm80ELb1ELb0ELb1ELb1ELb1ELb0ELb1ELb0EEENS1_21CollectiveEpilogueFwdINS6_IJS8_SA_S9_EEENS6_IJNS7_ILi1EEESI_SI_EEESC_SE_Li256ELb1ELb1ELb0ELb0EEENS1_19SingleTileSchedulerILb1ELb0ELb1ELi128EEEEEEEEEvNT_6ParamsE)
        /*0038*/ 	.word	0x00000070


	//----- nvinfo : EIATTR_REGCOUNT
	.align		4
.L_20:
        /*003c*/ 	.byte	0x04, 0x2f
        /*003e*/ 	.short	(.L_22 - .L_21)
	.align		4
.L_21:
        /*0040*/ 	.word	index@(_ZN7cutlass13device_kernelIN5flash19enable_sm80_to_sm89INS1_16FlashAttnFwdSm80INS1_25CollectiveMainloopFwdSm80ILi8ELi1ELb0EN4cute5tupleIJNS5_1CILi128EEENS7_ILi96EEENS7_ILi256EEEEEELi256ENS_10bfloat16_tEfNS_4arch4Sm80ELb1ELb0ELb1ELb0ELb1ELb0ELb1ELb0EEENS1_21CollectiveEpilogueFwdINS6_IJS8_SA_S9_EEENS6_IJNS7_ILi1EEESI_SI_EEESC_SE_Li256ELb0ELb1ELb0ELb0EEENS1_30DynamicPersistentTileSchedulerILi256ELi256ELb0ELb1ELb0EEEEEEEEEvNT_6ParamsE)
        /*0044*/ 	.word	0x000000ff


	//----- nvinfo : EIATTR_FRAME_SIZE
	.align		4
.L_22:
        /*0048*/ 	.byte	0x04, 0x11
        /*004a*/ 	.short	(.L_24 - .L_23)
	.align		4
.L_23:
        /*004c*/ 	.word	index@($__internal_8_$__cuda_sm70_shflsync_idx_p)
        /*0050*/ 	.word	0x00000000


	//----- nvinfo : EIATTR_FRAME_SIZE
	.align		4
.L_24:
        /*0054*/ 	.byte	0x04, 0x11
        /*0056*/ 	.short	(.L_26 - .L_25)
	.align		4
.L_25:
        /*0058*/ 	.word	index@($__internal_7_$__cuda_sm70_shflsync_bfly_p)
        /*005c*/ 	.word	0x00000000


	//----- nvinfo : EIATTR_FRAME_SIZE
	.align		4
.L_26:
        /*0060*/ 	.byte	0x04, 0x11
        /*0062*/ 	.short	(.L_28 - .L_27)
	.align		4
.L_27:
        /*0064*/ 	.word	index@(_ZN7cutlass13device_kernelIN5flash19enable_sm80_to_sm89INS1_16FlashAttnFwdSm80INS1_25CollectiveMainloopFwdSm80ILi8ELi1ELb0EN4cute5tupleIJNS5_1CILi128EEENS7_ILi96EEENS7_ILi256EEEEEELi256ENS_10bfloat16_tEfNS_4arch4Sm80ELb1ELb0ELb1ELb0ELb1ELb0ELb1ELb0EEENS1_21CollectiveEpilogueFwdINS6_IJS8_SA_S9_EEENS6_IJNS7_ILi1EEESI_SI_EEESC_SE_Li256ELb0ELb1ELb0ELb0EEENS1_30DynamicPersistentTileSchedulerILi256ELi256ELb0ELb1ELb0EEEEEEEEEvNT_6ParamsE)
        /*0068*/ 	.word	0x00000088


	//----- nvinfo : EIATTR_REGCOUNT
	.align		4
.L_28:
        /*006c*/ 	.byte	0x04, 0x2f
        /*006e*/ 	.short	(.L_30 - .L_29)
	.align		4
.L_29:
        /*0070*/ 	.word	index@(_ZN7cutlass13device_kernelIN5flash19enable_sm80_to_sm89INS1_16FlashAttnFwdSm80INS1_25CollectiveMainloopFwdSm80ILi8ELi1ELb0EN4cute5tupleIJNS5_1CILi128EEENS7_ILi48EEENS7_ILi256EEEEEELi256ENS_10bfloat16_tEfNS_4arch4Sm80ELb0ELb1ELb1ELb1ELb1ELb1ELb1ELb0EEENS1_21CollectiveEpilogueFwdINS6_IJS8_SA_S9_EEENS6_IJNS7_ILi1EEESI_SI_EEESC_SE_Li256ELb1ELb1ELb0ELb0EEENS1_19SingleTileSchedulerILb1ELb0ELb1ELi128EEEEEEEEEvNT_6ParamsE)
        /*0074*/ 	.word	0x000000ff


	//----- nvinfo : EIATTR_FRAME_SIZE
	.align		4
.L_30:
        /*0078*/ 	.byte	0x04, 0x11
        /*007a*/ 	.short	(.L_32 - .L_31)
	.align		4
.L_31:
        /*007c*/ 	.word	index@($__internal_6_$__cuda_sm70_shflsync_idx_p)
        /*0080*/ 	.word	0x00000000


	//----- nvinfo : EIATTR_FRAME_SIZE
	.align		4
.L_32:
        /*0084*/ 	.byte	0x04, 0x11
        /*0086*/ 	.short	(.L_34 - .L_33)
	.align		4
.L_33:
        /*0088*/ 	.word	index@($__internal_5_$__cuda_sm70_shflsync_bfly_p)
        /*008c*/ 	.word	0x00000000


	//----- nvinfo : EIATTR_FRAME_SIZE
	.align		4
.L_34:
        /*0090*/ 	.byte	0x04, 0x11
        /*0092*/ 	.short	(.L_36 - .L_35)
	.align		4
.L_35:
        /*0094*/ 	.word	index@($_ZN7cutlass13device_kernelIN5flash19enable_sm80_to_sm89INS1_16FlashAttnFwdSm80INS1_25CollectiveMainloopFwdSm80ILi8ELi1ELb0EN4cute5tupleIJNS5_1CILi128EEENS7_ILi48EEENS7_ILi256EEEEEELi256ENS_10bfloat16_tEfNS_4arch4Sm80ELb0ELb1ELb1ELb1ELb1ELb1ELb1ELb0EEENS1_21CollectiveEpilogueFwdINS6_IJS8_SA_S9_EEENS6_IJNS7_ILi1EEESI_SI_EEESC_SE_Li256ELb1ELb1ELb0ELb0EEENS1_19SingleTileSchedulerILb1ELb0ELb1ELi128EEEEEEEEEvNT_6ParamsE$_ZZN5flash25CollectiveMainloopFwdSm80ILi8ELi1ELb0EN4cute5tupleIJNS1_1CILi128EEENS3_ILi48EEENS3_ILi256EEEEEELi256EN7cutlass10bfloat16_tEfNS8_4arch4Sm80ELb0ELb1ELb1ELb1ELb1ELb1ELb1ELb0EE3mmaINS_16FlashAttnFwdSm80ISC_NS_21CollectiveEpilogueFwdINS2_IJS4_S6_S5_EEENS2_IJNS3_ILi1EEESH_SH_EEES9_SB_Li256ELb1ELb1ELb0ELb0EEENS_19SingleTileSchedulerILb1ELb0ELb1ELi128EEEE13SharedStorageENS1_6TensorINS1_11ArrayEngineIfLm128EEENS1_6LayoutINS2_IJNS2_IJNS3_ILi2EEESS_EEESH_NS3_ILi32EEEEEENS2_IJNS2_IJSH_SS_EEENS3_ILi0EEENS3_ILi4EEEEEEEEEENS_7SoftmaxILi2ELi0EEEEEbRKNSC_6ParamsERT0_RT1_iRKNS_16SeqlenInfoQKNewKILb1ELb1EEENS2_IJiiiiEEERT_ENKUlvE_clEv)
        /*0098*/ 	.word	0x00000000


	//----- nvinfo : EIATTR_FRAME_SIZE
	.align		4
.L_36:
        /*009c*/ 	.byte	0x04, 0x11
        /*009e*/ 	.short	(.L_38 - .L_37)
	.align		4
.L_37:
        /*00a0*/ 	.word	index@(_ZN7cutlass13device_kernelIN5flash19enable_sm80_to_sm89INS1_16FlashAttnFwdSm80INS1_25CollectiveMainloopFwdSm80ILi8ELi1ELb0EN4cute5tupleIJNS5_1CILi128EEENS7_ILi48EEENS7_ILi256EEEEEELi256ENS_10bfloat16_tEfNS_4arch4Sm80ELb0ELb1ELb1ELb1ELb1ELb1ELb1ELb0EEENS1_21CollectiveEpilogueFwdINS6_IJS8_SA_S9_EEENS6_IJNS7_ILi1EEESI_SI_EEESC_SE_Li256ELb1ELb1ELb0ELb0EEENS1_19SingleTileSchedulerILb1ELb0ELb1ELi128EEEEEEEEEvNT_6ParamsE)
        /*00a4*/ 	.word	0x00000078


	//----- nvinfo : EIATTR_REGCOUNT
	.align		4
.L_38:
        /*00a8*/ 	.byte	0x04, 0x2f
        /*00aa*/ 	.short	(.L_40 - .L_39)
	.align		4
.L_39:
        /*00ac*/ 	.word	index@(_ZN7cutlass13device_kernelIN5flash19enable_sm80_to_sm89INS1_16FlashAttnFwdSm80INS1_25CollectiveMainloopFwdSm80ILi8ELi1ELb0EN4cute5tupleIJNS5_1CILi128EEENS7_ILi64EEENS7_ILi256EEEEEELi256ENS_10bfloat16_tEfNS_4arch4Sm80ELb0ELb1ELb1ELb1ELb1ELb0ELb1ELb0EEENS1_21CollectiveEpilogueFwdINS6_IJS8_SA_S9_EEENS6_IJNS7_ILi1EEESI_SI_EEESC_SE_Li256ELb1ELb1ELb0ELb0EEENS1_19SingleTileSchedulerILb1ELb0ELb1ELi128EEEEEEEEEvNT_6ParamsE)
        /*00b0*/ 	.word	0x000000ff


	//----- nvinfo : EIATTR_FRAME_SIZE
	.align		4
.L_40:
        /*00b4*/ 	.byte	0x04, 0x11
        /*00b6*/ 	.short	(.L_42 - .L_41)
	.align		4
.L_41:
        /*00b8*/ 	.word	index@(_ZN7cutlass13device_kernelIN5flash19enable_sm80_to_sm89INS1_16FlashAttnFwdSm80INS1_25CollectiveMainloopFwdSm80ILi8ELi1ELb0EN4cute5tupleIJNS5_1CILi128EEENS7_ILi64EEENS7_ILi256EEEEEELi256ENS_10bfloat16_tEfNS_4arch4Sm80ELb0ELb1ELb1ELb1ELb1ELb0ELb1ELb0EEENS1_21CollectiveEpilogueFwdINS6_IJS8_SA_S9_EEENS6_IJNS7_ILi1EEESI_SI_EEESC_SE_Li256ELb1ELb1ELb0ELb0EEENS1_19SingleTileSchedulerILb1ELb0ELb1ELi128EEEEEEEEEvNT_6ParamsE)
        /*00bc*/ 	.word	0x00000038


	//----- nvinfo : EIATTR_REGCOUNT
	.align		4
.L_42:
        /*00c0*/ 	.byte	0x04, 0x2f
        /*00c2*/ 	.short	(.L_44 - .L_43)
	.align		4
.L_43:
        /*00c4*/ 	.word	index@(_ZN7cutlass13device_kernelIN5flash19enable_sm80_to_sm89INS1_16FlashAttnFwdSm80INS1_25CollectiveMainloopFwdSm80ILi8ELi1ELb0EN4cute5tupleIJNS5_1CILi128EEENS7_ILi64EEENS7_ILi256EEEEEELi256ENS_10bfloat16_tEfNS_4arch4Sm80ELb0ELb1ELb1ELb0ELb1ELb0ELb1ELb0EEENS1_21CollectiveEpilogueFwdINS6_IJS8_SA_S9_EEENS6_IJNS7_ILi1EEESI_SI_EEESC_SE_Li256ELb0ELb1ELb0ELb0EEENS1_19SingleTileSchedulerILb0ELb0ELb1ELi128EEEEEEEEEvNT_6ParamsE)
        /*00c8*/ 	.word	0x000000ff


	//----- nvinfo : EIATTR_FRAME_SIZE
	.align		4
.L_44:
        /*00cc*/ 	.byte	0x04, 0x11
        /*00ce*/ 	.short	(.L_46 - .L_45)
	.align		4
.L_45:
        /*00d0*/ 	.word	index@(_ZN7cutlass13device_kernelIN5flash19enable_sm80_to_sm89INS1_16FlashAttnFwdSm80INS1_25CollectiveMainloopFwdSm80ILi8ELi1ELb0EN4cute5tupleIJNS5_1CILi128EEENS7_ILi64EEENS7_ILi256EEEEEELi256ENS_10bfloat16_tEfNS_4arch4Sm80ELb0ELb1ELb1ELb0ELb1ELb0ELb1ELb0EEENS1_21CollectiveEpilogueFwdINS6_IJS8_SA_S9_EEENS6_IJNS7_ILi1EEESI_SI_EEESC_SE_Li256ELb0ELb1ELb0ELb0EEENS1_19SingleTileSchedulerILb0ELb0ELb1ELi128EEEEEEEEEvNT_6ParamsE)
        /*00d4*/ 	.word	0x00000030


	//----- nvinfo : EIATTR_REGCOUNT
	.align		4
.L_46:
        /*00d8*/ 	.byte	0x04, 0x2f
        /*00da*/ 	.short	(.L_48 - .L_47)
	.align		4
.L_47:
        /*00dc*/ 	.word	index@(_ZN7cutlass13device_kernelIN5flash19enable_sm80_to_sm89INS1_16FlashAttnFwdSm80INS1_25CollectiveMainloopFwdSm80ILi8ELi1ELb0EN4cute5tupleIJNS5_1CILi128EEENS7_ILi48EEENS7_ILi256EEEEEELi256ENS_10bfloat16_tEfNS_4arch4Sm80ELb0ELb0ELb1ELb1ELb1ELb1ELb1ELb0EEENS1_21CollectiveEpilogueFwdINS6_IJS8_SA_S9_EEENS6_IJNS7_ILi1EEESI_SI_EEESC_SE_Li256ELb1ELb1ELb0ELb0EEENS1_19SingleTileSchedulerILb1ELb0ELb1ELi128EEEEEEEEEvNT_6ParamsE)
        /*00e0*/ 	.word	0x000000ff


	//----- nvinfo : EIATTR_FRAME_SIZE
	.align		4
.L_48:
        /*00e4*/ 	.byte	0x04, 0x11
        /*00e6*/ 	.short	(.L_50 - .L_49)
	.align		4
.L_49:
        /*00e8*/ 	.word	index@($__internal_4_$__cuda_sm70_shflsync_idx_p)
        /*00ec*/ 	.word	0x00000000


	//----- nvinfo : EIATTR_FRAME_SIZE
	.align		4
.L_50:
        /*00f0*/ 	.byte	0x04, 0x11
        /*00f2*/ 	.short	(.L_52 - .L_51)
	.align		4
.L_51:
        /*00f4*/ 	.word	index@(_ZN7cutlass13device_kernelIN5flash19enable_sm80_to_sm89INS1_16FlashAttnFwdSm80INS1_25CollectiveMainloopFwdSm80ILi8ELi1ELb0EN4cute5tupleIJNS5_1CILi128EEENS7_ILi48EEENS7_ILi256EEEEEELi256ENS_10bfloat16_tEfNS_4arch4Sm80ELb0ELb0ELb1ELb1ELb1ELb1ELb1ELb0EEENS1_21CollectiveEpilogueFwdINS6_IJS8_SA_S9_EEENS6_IJNS7_ILi1EEESI_SI_EEESC_SE_Li256ELb1ELb1ELb0ELb0EEENS1_19SingleTileSchedulerILb1ELb0ELb1ELi128EEEEEEEEEvNT_6ParamsE)
        /*00f8*/ 	.word	0x00000000


	//----- nvinfo : EIATTR_REGCOUNT
	.align		4
.L_52:
        /*00fc*/ 	.byte	0x04, 0x2f
        /*00fe*/ 	.short	(.L_54 - .L_53)
	.align		4
.L_53:
        /*0100*/ 	.word	index@(_ZN7cutlass13device_kernelIN5flash19enable_sm80_to_sm89INS1_16FlashAttnFwdSm80INS1_25CollectiveMainloopFwdSm80ILi8ELi1ELb0EN4cute5tupleIJNS5_1CILi128EEENS7_ILi96EEENS7_ILi256EEEEEELi256ENS_10bfloat16_tEfNS_4arch4Sm80ELb0ELb0ELb1ELb1ELb1ELb0ELb1ELb0EEENS1_21CollectiveEpilogueFwdINS6_IJS8_SA_S9_EEENS6_IJNS7_ILi1EEESI_SI_EEESC_SE_Li256ELb1ELb1ELb0ELb0EEENS1_19SingleTileSchedulerILb1ELb0ELb1ELi128EEEEEEEEEvNT_6ParamsE)
        /*0104*/ 	.word	0x000000ff


	//----- nvinfo : EIATTR_FRAME_SIZE
	.align		4
.L_54:
        /*0108*/ 	.byte	0x04, 0x11
        /*010a*/ 	.short	(.L_56 - .L_55)
	.align		4
.L_55:
        /*010c*/ 	.word	index@(_ZN7cutlass13device_kernelIN5flash19enable_sm80_to_sm89INS1_16FlashAttnFwdSm80INS1_25CollectiveMainloopFwdSm80ILi8ELi1ELb0EN4cute5tupleIJNS5_1CILi128EEENS7_ILi96EEENS7_ILi256EEEEEELi256ENS_10bfloat16_tEfNS_4arch4Sm80ELb0ELb0ELb1ELb1ELb1ELb0ELb1ELb0EEENS1_21CollectiveEpilogueFwdINS6_IJS8_SA_S9_EEENS6_IJNS7_ILi1EEESI_SI_EEESC_SE_Li256ELb1ELb1ELb0ELb0EEENS1_19SingleTileSchedulerILb1ELb0ELb1ELi128EEEEEEEEEvNT_6ParamsE)
        /*0110*/ 	.word	0x00000060


	//----- nvinfo : EIATTR_REGCOUNT
	.align		4
.L_56:
        /*0114*/ 	.byte	0x04, 0x2f
        /*0116*/ 	.short	(.L_58 - .L_57)
	.align		4
.L_57:
        /*0118*/ 	.word	index@(_ZN7cutlass13device_kernelIN5flash19enable_sm80_to_sm89INS1_16FlashAttnFwdSm80INS1_25CollectiveMainloopFwdSm80ILi8ELi1ELb0EN4cute5tupleIJNS5_1CILi128EEENS7_ILi96EEENS7_ILi256EEEEEELi256ENS_10bfloat16_tEfNS_4arch4Sm80ELb0ELb0ELb1ELb0ELb1ELb0ELb1ELb0EEENS1_21CollectiveEpilogueFwdINS6_IJS8_SA_S9_EEENS6_IJNS7_ILi1EEESI_SI_EEESC_SE_Li256ELb0ELb1ELb0ELb0EEENS1_19SingleTileSchedulerILb0ELb0ELb1ELi128EEEEEEEEEvNT_6ParamsE)
        /*011c*/ 	.word	0x000000ff


	//----- nvinfo : EIATTR_FRAME_SIZE
	.align		4
.L_58:
        /*0120*/ 	.byte	0x04, 0x11
        /*0122*/ 	.short	(.L_60 - .L_59)
	.align		4
.L_59:
        /*0124*/ 	.word	index@(_ZN7cutlass13device_kernelIN5flash19enable_sm80_to_sm89INS1_16FlashAttnFwdSm80INS1_25CollectiveMainloopFwdSm80ILi8ELi1ELb0EN4cute5tupleIJNS5_1CILi128EEENS7_ILi96EEENS7_ILi256EEEEEELi256ENS_10bfloat16_tEfNS_4arch4Sm80ELb0ELb0ELb1ELb0ELb1ELb0ELb1ELb0EEENS1_21CollectiveEpilogueFwdINS6_IJS8_SA_S9_EEENS6_IJNS7_ILi1EEESI_SI_EEESC_SE_Li256ELb0ELb1ELb0ELb0EEENS1_19SingleTileSchedulerILb0ELb0ELb1ELi128EEEEEEEEEvNT_6ParamsE)
        /*0128*/ 	.word	0x00000090


	//----- nvinfo : EIATTR_REGCOUNT
	.align		4
.L_60:
        /*012c*/ 	.byte	0x04, 0x2f
        /*012e*/ 	.short	(.L_62 - .L_61)
	.align		4
.L_61:
        /*0130*/ 	.word	index@(_ZN7cutlass13device_kernelIN5flash19enable_sm80_to_sm89INS1_16FlashAttnFwdSm80INS1_25CollectiveMainloopFwdSm80ILi8ELi1ELb0EN4cute5tupleIJNS5_1CILi128EEENS7_ILi32EEENS7_ILi256EEEEEELi256ENS_10bfloat16_tEfNS_4arch4Sm80ELb1ELb0ELb1ELb1ELb1ELb1ELb1ELb0EEENS1_21CollectiveEpilogueFwdINS6_IJS8_SA_S9_EEENS6_IJNS7_ILi1EEESI_SI_EEESC_SE_Li256ELb1ELb1ELb0ELb0EEENS1_19SingleTileSchedulerILb1ELb0ELb1ELi128EEEEEEEEEvNT_6ParamsE)
        /*0134*/ 	.word	0x000000fb


	//----- nvinfo : EIATTR_FRAME_SIZE
	.align		4
.L_62:
        /*0138*/ 	.byte	0x04, 0x11
        /*013a*/ 	.short	(.L_64 - .L_63)
	.align		4
.L_63:
        /*013c*/ 	.word	index@(_ZN7cutlass13device_kernelIN5flash19enable_sm80_to_sm89INS1_16FlashAttnFwdSm80INS1_25CollectiveMainloopFwdSm80ILi8ELi1ELb0EN4cute5tupleIJNS5_1CILi128EEENS7_ILi32EEENS7_ILi256EEEEEELi256ENS_10bfloat16_tEfNS_4arch4Sm80ELb1ELb0ELb1ELb1ELb1ELb1ELb1ELb0EEENS1_21CollectiveEpilogueFwdINS6_IJS8_SA_S9_EEENS6_IJNS7_ILi1EEESI_SI_EEESC_SE_Li256ELb1ELb1ELb0ELb0EEENS1_19SingleTileSchedulerILb1ELb0ELb1ELi128EEEEEEEEEvNT_6ParamsE)
        /*0140*/ 	.word	0x00000000


	//----- nvinfo : EIATTR_REGCOUNT
	.align		4
.L_64:
        /*0144*/ 	.byte	0x04, 0x2f
        /*0146*/ 	.short	(.L_66 - .L_65)
	.align		4
.L_65:
        /*0148*/ 	.word	index@(_ZN7cutlass13device_kernelIN5flash19enable_sm80_to_sm89INS1_16FlashAttnFwdSm80INS1_25CollectiveMainloopFwdSm80ILi8ELi1ELb1EN4cute5tupleIJNS5_1CILi128EEENS7_ILi64EEENS7_ILi256EEEEEELi256ENS_10bfloat16_tEfNS_4arch4Sm80ELb1ELb0ELb1ELb1ELb1ELb0ELb1ELb0EEENS1_21CollectiveEpilogueFwdINS6_IJS8_SA_S9_EEENS6_IJNS7_ILi1EEESI_SI_EEESC_SE_Li256ELb1ELb1ELb0ELb0EEENS1_19SingleTileSchedulerILb1ELb0ELb1ELi128EEEEEEEEEvNT_6ParamsE)
        /*014c*/ 	.word	0x000000ff


	//----- nvinfo : EIATTR_FRAME_SIZE
	.align		4
.L_66:
        /*0150*/ 	.byte	0x04, 0x11
        /*0152*/ 	.short	(.L_68 - .L_67)
	.align		4
.L_67:
        /*0154*/ 	.word	index@(_ZN7cutlass13device_kernelIN5flash19enable_sm80_to_sm89INS1_16FlashAttnFwdSm80INS1_25CollectiveMainloopFwdSm80ILi8ELi1ELb1EN4cute5tupleIJNS5_1CILi128EEENS7_ILi64EEENS7_ILi256EEEEEELi256ENS_10bfloat16_tEfNS_4arch4Sm80ELb1ELb0ELb1ELb1ELb1ELb0ELb1ELb0EEENS1_21CollectiveEpilogueFwdINS6_IJS8_SA_S9_EEENS6_IJNS7_ILi1EEESI_SI_EEESC_SE_Li256ELb1ELb1ELb0ELb0EEENS1_19SingleTileSchedulerILb1ELb0ELb1ELi128EEEEEEEEEvNT_6ParamsE)
        /*0158*/ 	.word	0x00000108


	//----- nvinfo : EIATTR_REGCOUNT
	.align		4
.L_68:
        /*015c*/ 	.byte	0x04, 0x2f
        /*015e*/ 	.short	(.L_70 - .L_69)
	.align		4
.L_69:
        /*0160*/ 	.word	index@(_ZN7cutlass13device_kernelIN5flash19enable_sm80_to_sm89INS1_16FlashAttnFwdSm80INS1_25CollectiveMainloopFwdSm80ILi8ELi1ELb1EN4cute5tupleIJNS5_1CILi128EEENS7_ILi64EEENS7_ILi256EEEEEELi256ENS_10bfloat16_tEfNS_4arch4Sm80ELb1ELb0ELb1ELb0ELb1ELb0ELb1ELb0EEENS1_21CollectiveEpilogueFwdINS6_IJS8_SA_S9_EEENS6_IJNS7_ILi1EEESI_SI_EEESC_SE_Li256ELb0ELb1ELb0ELb0EEENS1_30DynamicPersistentTileSchedulerILi256ELi256ELb0ELb1ELb0EEEEEEEEEvNT_6ParamsE)
        /*0164*/ 	.word	0x000000ff


	//----- nvinfo : EIATTR_FRAME_SIZE
	.align		4
.L_70:
        /*0168*/ 	.byte	0x04, 0x11
        /*016a*/ 	.short	(.L_72 - .L_71)
	.align		4
.L_71:
        /*016c*/ 	.word	index@($__internal_3_$__cuda_sm70_shflsync_idx_p)
        /*0170*/ 	.word	0x00000000


	//----- nvinfo : EIATTR_FRAME_SIZE
	.align		4
.L_72:
        /*0174*/ 	.byte	0x04, 0x11
        /*0176*/ 	.short	(.L_74 - .L_73)
	.align		4
.L_73:
        /*0178*/ 	.word	index@($__internal_2_$__cuda_sm70_shflsync_bfly_p)
        /*017c*/ 	.word	0x00000000


	//----- nvinfo : EIATTR_FRAME_SIZE
	.align		4
.L_74:
        /*0180*/ 	.byte	0x04, 0x11
        /*0182*/ 	.short	(.L_76 - .L_75)
	.align		4
.L_75:
        /*0184*/ 	.word	index@(_ZN7cutlass13device_kernelIN5flash19enable_sm80_to_sm89INS1_16FlashAttnFwdSm80INS1_25CollectiveMainloopFwdSm80ILi8ELi1ELb1EN4cute5tupleIJNS5_1CILi128EEENS7_ILi64EEENS7_ILi256EEEEEELi256ENS_10bfloat16_tEfNS_4arch4Sm80ELb1ELb0ELb1ELb0ELb1ELb0ELb1ELb0EEENS1_21CollectiveEpilogueFwdINS6_IJS8_SA_S9_EEENS6_IJNS7_ILi1EEESI_SI_EEESC_SE_Li256ELb0ELb1ELb0ELb0EEENS1_30DynamicPersistentTileSchedulerILi256ELi256ELb0ELb1ELb0EEEEEEEEEvNT_6ParamsE)
        /*0188*/ 	.word	0x00000130


	//----- nvinfo : EIATTR_REGCOUNT
	.align		4
.L_76:
        /*018c*/ 	.byte	0x04, 0x2f
        /*018e*/ 	.short	(.L_78 - .L_77)
	.align		4
.L_77:
        /*0190*/ 	.word	index@(_ZN7cutlass13device_kernelIN5flash19enable_sm80_to_sm89INS1_16FlashAttnFwdSm80INS1_25CollectiveMainloopFwdSm80ILi8ELi1ELb0EN4cute5tupleIJNS5_1CILi128EEENS7_ILi32EEENS7_ILi256EEEEEELi256ENS_10bfloat16_tEfNS_4arch4Sm80ELb0ELb1ELb1ELb1ELb1ELb1ELb1ELb0EEENS1_21CollectiveEpilogueFwdINS6_IJS8_SA_S9_EEENS6_IJNS7_ILi1EEESI_SI_EEESC_SE_Li256ELb1ELb1ELb0ELb0EEENS1_19SingleTileSchedulerILb1ELb0ELb1ELi128EEEEEEEEEvNT_6ParamsE)
        /*0194*/ 	.word	0x000000fb


	//----- nvinfo : EIATTR_FRAME_SIZE
	.align		4
.L_78:
        /*0198*/ 	.byte	0x04, 0x11
        /*019a*/ 	.short	(.L_80 - .L_79)
	.align		4
.L_79:
        /*019c*/ 	.word	index@(_ZN7cutlass13device_kernelIN5flash19enable_sm80_to_sm89INS1_16FlashAttnFwdSm80INS1_25CollectiveMainloopFwdSm80ILi8ELi1ELb0EN4cute5tupleIJNS5_1CILi128EEENS7_ILi32EEENS7_ILi256EEEEEELi256ENS_10bfloat16_tEfNS_4arch4Sm80ELb0ELb1ELb1ELb1ELb1ELb1ELb1ELb0EEENS1_21CollectiveEpilogueFwdINS6_IJS8_SA_S9_EEENS6_IJNS7_ILi1EEESI_SI_EEESC_SE_Li256ELb1ELb1ELb0ELb0EEENS1_19SingleTileSchedulerILb1ELb0ELb1ELi128EEEEEEEEEvNT_6ParamsE)
        /*01a0*/ 	.word	0x00000000


	//----- nvinfo : EIATTR_REGCOUNT
	.align		4
.L_80:
        /*01a4*/ 	.byte	0x04, 0x2f
        /*01a6*/ 	.short	(.L_82 - .L_81)
	.align		4
.L_81:
        /*01a8*/ 	.word	index@(_ZN7cutlass13device_kernelIN5flash19enable_sm80_to_sm89INS1_16FlashAttnFwdSm80INS1_25CollectiveMainloopFwdSm80ILi8ELi1ELb1EN4cute5tupleIJNS5_1CILi128EEENS7_ILi48EEENS7_ILi256EEEEEELi256ENS_10bfloat16_tEfNS_4arch4Sm80ELb0ELb1ELb1ELb1ELb1ELb0ELb1ELb0EEENS1_21CollectiveEpilogueFwdINS6_IJS8_SA_S9_EEENS6_IJNS7_ILi1EEESI_SI_EEESC_SE_Li256ELb1ELb1ELb0ELb0EEENS1_19SingleTileSchedulerILb1ELb0ELb1ELi128EEEEEEEEEvNT_6ParamsE)
        /*01ac*/ 	.word	0x000000ff


	//----- nvinfo : EIATTR_FRAME_SIZE
	.align		4
.L_82:
        /*01b0*/ 	.byte	0x04, 0x11
        /*01b2*/ 	.short	(.L_84 - .L_83)
	.align		4
.L_83:
        /*01b4*/ 	.word	index@($__internal_1_$__cuda_sm70_shflsync_idx_p)
        /*01b8*/ 	.word	0x00000000


	//----- nvinfo : EIATTR_FRAME_SIZE
	.align		4
.L_84:
        /*01bc*/ 	.byte	0x04, 0x11
        /*01be*/ 	.short	(.L_86 - .L_85)
	.align		4
.L_85:
        /*01c0*/ 	.word	index@(_ZN7cutlass13device_kernelIN5flash19enable_sm80_to_sm89INS1_16FlashAttnFwdSm80INS1_25CollectiveMainloopFwdSm80ILi8ELi1ELb1EN4cute5tupleIJNS5_1CILi128EEENS7_ILi48EEENS7_ILi256EEEEEELi256ENS_10bfloat16_tEfNS_4arch4Sm80ELb0ELb1ELb1ELb1ELb1ELb0ELb1ELb0EEENS1_21CollectiveEpilogueFwdINS6_IJS8_SA_S9_EEENS6_IJNS7_ILi1EEESI_SI_EEESC_SE_Li256ELb1ELb1ELb0ELb0EEENS1_19SingleTileSchedulerILb1ELb0ELb1ELi128EEEEEEEEEvNT_6ParamsE)
        /*01c4*/ 	.word	0x00000068


	//----- nvinfo : EIATTR_REGCOUNT
	.align		4
.L_86:
        /*01c8*/ 	.byte	0x04, 0x2f
        /*01ca*/ 	.short	(.L_88 - .L_87)
	.align		4
.L_87:
        /*01cc*/ 	.word	index@(_ZN7cutlass13device_kernelIN5flash19enable_sm80_to_sm89INS1_16FlashAttnFwdSm80INS1_25CollectiveMainloopFwdSm80ILi8ELi1ELb1EN4cute5tupleIJNS5_1CILi128EEENS7_ILi48EEENS7_ILi256EEEEEELi256ENS_10bfloat16_tEfNS_4arch4Sm80ELb0ELb1ELb1ELb0ELb1ELb0ELb1ELb0EEENS1_21CollectiveEpilogueFwdINS6_IJS8_SA_S9_EEENS6_IJNS7_ILi1EEESI_SI_EEESC_SE_Li256ELb0ELb1ELb0ELb0EEENS1_19SingleTileSchedulerILb0ELb0ELb1ELi128EEEEEEEEEvNT_6ParamsE)
        /*01d0*/ 	.word	0x000000ff


	//----- nvinfo : EIATTR_FRAME_SIZE
	.align		4
.L_88:
        /*01d4*/ 	.byte	0x04, 0x11
        /*01d6*/ 	.short	(.L_90 - .L_89)
	.align		4
.L_89:
        /*01d8*/ 	.word	index@($__internal_0_$__cuda_sm70_shflsync_idx_p)
        /*01dc*/ 	.word	0x00000000


	//----- nvinfo : EIATTR_FRAME_SIZE
	.align		4
.L_90:
        /*01e0*/ 	.byte	0x04, 0x11
        /*01e2*/ 	.short	(.L_92 - .L_91)
	.align		4
.L_91:
        /*01e4*/ 	.word	index@(_ZN7cutlass13device_kernelIN5flash19enable_sm80_to_sm89INS1_16FlashAttnFwdSm80INS1_25CollectiveMainloopFwdSm80ILi8ELi1ELb1EN4cute5tupleIJNS5_1CILi128EEENS7_ILi48EEENS7_ILi256EEEEEELi256ENS_10bfloat16_tEfNS_4arch4Sm80ELb0ELb1ELb1ELb0ELb1ELb0ELb1ELb0EEENS1_21CollectiveEpilogueFwdINS6_IJS8_SA_S9_EEENS6_IJNS7_ILi1EEESI_SI_EEESC_SE_Li256ELb0ELb1ELb0ELb0EEENS1_19SingleTileSchedulerILb0ELb0ELb1ELi128EEEEEEEEEvNT_6ParamsE)
        /*01e8*/ 	.word	0x00000068


	//----- nvinfo : EIATTR_REGCOUNT
	.align		4
.L_92:
        /*01ec*/ 	.byte	0x04, 0x2f
        /*01ee*/ 	.short	(.L_94 - .L_93)
	.align		4
.L_93:
        /*01f0*/ 	.word	index@(_ZN7cutlass13device_kernelIN5flash19enable_sm80_to_sm89INS1_16FlashAttnFwdSm80INS1_25CollectiveMainloopFwdSm80ILi8ELi1ELb0EN4cute5tupleIJNS5_1CILi128EEENS7_ILi32EEENS7_ILi256EEEEEELi256ENS_10bfloat16_tEfNS_4arch4Sm80ELb0ELb0ELb1ELb1ELb1ELb1ELb1ELb0EEENS1_21CollectiveEpilogueFwdINS6_IJS8_SA_S9_EEENS6_IJNS7_ILi1EEESI_SI_EEESC_SE_Li256ELb1ELb1ELb0ELb0EEENS1_19SingleTileSchedulerILb1ELb0ELb1ELi128EEEEEEEEEvNT_6ParamsE)
        /*01f4*/ 	.word	0x000000f8


	//----- nvinfo : EIATTR_FRAME_SIZE
	.align		4
.L_94:
        /*01f8*/ 	.byte	0x04, 0x11
        /*01fa*/ 	.short	(.L_96 - .L_95)
	.align		4
.L_95:
        /*01fc*/ 	.word	index@(_ZN7cutlass13device_kernelIN5flash19enable_sm80_to_sm89INS1_16FlashAttnFwdSm80INS1_25CollectiveMainloopFwdSm80ILi8ELi1ELb0EN4cute5tupleIJNS5_1CILi128EEENS7_ILi32EEENS7_ILi256EEEEEELi256ENS_10bfloat16_tEfNS_4arch4Sm80ELb0ELb0ELb1ELb1ELb1ELb1ELb1ELb0EEENS1_21CollectiveEpilogueFwdINS6_IJS8_SA_S9_EEENS6_IJNS7_ILi1EEESI_SI_EEESC_SE_Li256ELb1ELb1ELb0ELb0EEENS1_19SingleTileSchedulerILb1ELb0ELb1ELi128EEEEEEEEEvNT_6ParamsE)
        /*0200*/ 	.word	0x00000000


	//----- nvinfo : EIATTR_REGCOUNT
	.align		4
.L_96:
        /*0204*/ 	.byte	0x04, 0x2f
        /*0206*/ 	.short	(.L_98 - .L_97)
	.align		4
.L_97:
        /*0208*/ 	.word	index@(_ZN7cutlass13device_kernelIN5flash19enable_sm80_to_sm89INS1_16FlashAttnFwdSm80INS1_25CollectiveMainloopFwdSm80ILi8ELi1ELb1EN4cute5tupleIJNS5_1CILi128EEENS7_ILi64EEENS7_ILi256EEEEEELi256ENS_10bfloat16_tEfNS_4arch4Sm80ELb0ELb0ELb1ELb1ELb1ELb0ELb1ELb0EEENS1_21CollectiveEpilogueFwdINS6_IJS8_SA_S9_EEENS6_IJNS7_ILi1EEESI_SI_EEESC_SE_Li256ELb1ELb1ELb0ELb0EEENS1_19SingleTileSchedulerILb1ELb0ELb1ELi128EEEEEEEEEvNT_6ParamsE)
        /*020c*/ 	.word	0x000000ff


	//----- nvinfo : EIATTR_FRAME_SIZE
	.align		4
.L_98:
        /*0210*/ 	.byte	0x04, 0x11
        /*0212*/ 	.short	(.L_100 - .L_99)
	.align		4
.L_99:
        /*0214*/ 	.word	index@(_ZN7cutlass13device_kernelIN5flash19enable_sm80_to_sm89INS1_16FlashAttnFwdSm80INS1_25CollectiveMainloopFwdSm80ILi8ELi1ELb1EN4cute5tupleIJNS5_1CILi128EEENS7_ILi64EEENS7_ILi256EEEEEELi256ENS_10bfloat16_tEfNS_4arch4Sm80ELb0ELb0ELb1ELb1ELb1ELb0ELb1ELb0EEENS1_21CollectiveEpilogueFwdINS6_IJS8_SA_S9_EEENS6_IJNS7_ILi1EEESI_SI_EEESC_SE_Li256ELb1ELb1ELb0ELb0EEENS1_19SingleTileSchedulerILb1ELb0ELb1ELi128EEEEEEEEEvNT_6ParamsE)
        /*0218*/ 	.word	0x000000a8


	//----- nvinfo : EIATTR_REGCOUNT
	.align		4
.L_100:
        /*021c*/ 	.byte	0x04, 0x2f
        /*021e*/ 	.short	(.L_102 - .L_101)
	.align		4
.L_101:
        /*0220*/ 	.word	index@(_ZN7cutlass13device_kernelIN5flash19enable_sm80_to_sm89INS1_16FlashAttnFwdSm80INS1_25CollectiveMainloopFwdSm80ILi8ELi1ELb1EN4cute5tupleIJNS5_1CILi128EEENS7_ILi64EEENS7_ILi256EEEEEELi256ENS_10bfloat16_tEfNS_4arch4Sm80ELb0ELb0ELb1ELb0ELb1ELb0ELb1ELb0EEENS1_21CollectiveEpilogueFwdINS6_IJS8_SA_S9_EEENS6_IJNS7_ILi1EEESI_SI_EEESC_SE_Li256ELb0ELb1ELb0ELb0EEENS1_19SingleTileSchedulerILb0ELb0ELb1ELi128EEEEEEEEEvNT_6ParamsE)
        /*0224*/ 	.word	0x000000ff


	//----- nvinfo : EIATTR_FRAME_SIZE
	.align		4
.L_102:
        /*0228*/ 	.byte	0x04, 0x11
        /*022a*/ 	.short	(.L_104 - .L_103)
	.align		4
.L_103:
        /*022c*/ 	.word	index@(_ZN7cutlass13device_kernelIN5flash19enable_sm80_to_sm89INS1_16FlashAttnFwdSm80INS1_25CollectiveMainloopFwdSm80ILi8ELi1ELb1EN4cute5tupleIJNS5_1CILi128EEENS7_ILi64EEENS7_ILi256EEEEEELi256ENS_10bfloat16_tEfNS_4arch4Sm80ELb0ELb0ELb1ELb0ELb1ELb0ELb1ELb0EEENS1_21CollectiveEpilogueFwdINS6_IJS8_SA_S9_EEENS6_IJNS7_ILi1EEESI_SI_EEESC_SE_Li256ELb0ELb1ELb0ELb0EEENS1_19SingleTileSchedulerILb0ELb0ELb1ELi128EEEEEEEEEvNT_6ParamsE)
        /*0230*/ 	.word	0x000000c0


	//----- nvinfo : EIATTR_MIN_STACK_SIZE
	.align		4
.L_104:
        /*0234*/ 	.byte	0x04, 0x12
        /*0236*/ 	.short	(.L_106 - .L_105)
	.align		4
.L_105:
        /*0238*/ 	.word	index@(_ZN7cutlass13device_kernelIN5flash19enable_sm80_to_sm89INS1_16FlashAttnFwdSm80INS1_25CollectiveMainloopFwdSm80ILi8ELi1ELb1EN4cute5tupleIJNS5_1CILi128EEENS7_ILi64EEENS7_ILi256EEEEEELi256ENS_10bfloat16_tEfNS_4arch4Sm80ELb0ELb0ELb1ELb0ELb1ELb0ELb1ELb0EEENS1_21CollectiveEpilogueFwdINS6_IJS8_SA_S9_EEENS6_IJNS7_ILi1EEESI_SI_EEESC_SE_Li256ELb0ELb1ELb0ELb0EEENS1_19SingleTileSchedulerILb0ELb0ELb1ELi128EEEEEEEEEvNT_6ParamsE)
        /*023c*/ 	.word	0x000000c0


	//----- nvinfo : EIATTR_MIN_STACK_SIZE
	.align		4
.L_106:
        /*0240*/ 	.byte	0x04, 0x12
        /*0242*/ 	.short	(.L_108 - .L_107)
	.align		4
.L_107:
        /*0244*/ 	.word	index@(_ZN7cutlass13device_kernelIN5flash19enable_sm80_to_sm89INS1_16FlashAttnFwdSm80INS1_25CollectiveMainloopFwdSm80ILi8ELi1ELb1EN4cute5tupleIJNS5_1CILi128EEENS7_ILi64EEENS7_ILi256EEEEEELi256ENS_10bfloat16_tEfNS_4arch4Sm80ELb0ELb0ELb1ELb1ELb1ELb0ELb1ELb0EEENS1_21CollectiveEpilogueFwdINS6_IJS8_SA_S9_EEENS6_IJNS7_ILi1EEESI_SI_EEESC_SE_Li256ELb1ELb1ELb0ELb0EEENS1_19SingleTileSchedulerILb1ELb0ELb1ELi128EEEEEEEEEvNT_6ParamsE)
        /*0248*/ 	.word	0x000000a8


	//----- nvinfo : EIATTR_MIN_STACK_SIZE
	.align		4
.L_108:
        /*024c*/ 	.byte	0x04, 0x12
        /*024e*/ 	.short	(.L_110 - .L_109)
	.align		4
.L_109:
        /*0250*/ 	.word	index@(_ZN7cutlass13device_kernelIN5flash19enable_sm80_to_sm89INS1_16FlashAttnFwdSm80INS1_25CollectiveMainloopFwdSm80ILi8ELi1ELb0EN4cute5tupleIJNS5_1CILi128EEENS7_ILi32EEENS7_ILi256EEEEEELi256ENS_10bfloat16_tEfNS_4arch4Sm80ELb0ELb0ELb1ELb1ELb1ELb1ELb1ELb0EEENS1_21CollectiveEpilogueFwdINS6_IJS8_SA_S9_EEENS6_IJNS7_ILi1EEESI_SI_EEESC_SE_Li256ELb1ELb1ELb0ELb0EEENS1_19SingleTileSchedulerILb1ELb0ELb1ELi128EEEEEEEEEvNT_6ParamsE)
        /*0254*/ 	.word	0x00000000


	//----- nvinfo : EIATTR_MIN_STACK_SIZE
	.align		4
.L_110:
        /*0258*/ 	.byte	0x04, 0x12
        /*025a*/ 	.short	(.L_112 - .L_111)
	.align		4
.L_111:
        /*025c*/ 	.word	index@(_ZN7cutlass13device_kernelIN5flash19enable_sm80_to_sm89INS1_16FlashAttnFwdSm80INS1_25CollectiveMainloopFwdSm80ILi8ELi1ELb1EN4cute5tupleIJNS5_1CILi128EEENS7_ILi48EEENS7_ILi256EEEEEELi256ENS_10bfloat16_tEfNS_4arch4Sm80ELb0ELb1ELb1ELb0ELb1ELb0ELb1ELb0EEENS1_21CollectiveEpilogueFwdINS6_IJS8_SA_S9_EEENS6_IJNS7_ILi1EEESI_SI_EEESC_SE_Li256ELb0ELb1ELb0ELb0EEENS1_19SingleTileSchedulerILb0ELb0ELb1ELi128EEEEEEEEEvNT_6ParamsE)
        /*0260*/ 	.word	0x00000068


	//----- nvinfo : EIATTR_MIN_STACK_SIZE
	.align		4
.L_112:
        /*0264*/ 	.byte	0x04, 0x12
        /*0266*/ 	.short	(.L_114 - .L_113)
	.align		4
.L_113:
        /*0268*/ 	.word	index@(_ZN7cutlass13device_kernelIN5flash19enable_sm80_to_sm89INS1_16FlashAttnFwdSm80INS1_25CollectiveMainloopFwdSm80ILi8ELi1ELb1EN4cute5tupleIJNS5_1CILi128EEENS7_ILi48EEENS7_ILi256EEEEEELi256ENS_10bfloat16_tEfNS_4arch4Sm80ELb0ELb1ELb1ELb1ELb1ELb0ELb1ELb0EEENS1_21CollectiveEpilogueFwdINS6_IJS8_SA_S9_EEENS6_IJNS7_ILi1EEESI_SI_EEESC_SE_Li256ELb1ELb1ELb0ELb0EEENS1_19SingleTileSchedulerILb1ELb0ELb1ELi128EEEEEEEEEvNT_6ParamsE)
        /*026c*/ 	.word	0x00000068


	//----- nvinfo : EIATTR_MIN_STACK_SIZE
	.align		4
.L_114:
        /*0270*/ 	.byte	0x04, 0x12
        /*0272*/ 	.short	(.L_116 - .L_115)
	.align		4
.L_115:
        /*0274*/ 	.word	index@(_ZN7cutlass13device_kernelIN5flash19enable_sm80_to_sm89INS1_16FlashAttnFwdSm80INS1_25CollectiveMainloopFwdSm80ILi8ELi1ELb0EN4cute5tupleIJNS5_1CILi128EEENS7_ILi32EEENS7_ILi256EEEEEELi256ENS_10bfloat16_tEfNS_4arch4Sm80ELb0ELb1ELb1ELb1ELb1ELb1ELb1ELb0EEENS1_21CollectiveEpilogueFwdINS6_IJS8_SA_S9_EEENS6_IJNS7_ILi1EEESI_SI_EEESC_SE_Li256ELb1ELb1ELb0ELb0EEENS1_19SingleTileSchedulerILb1ELb0ELb1ELi128EEEEEEEEEvNT_6ParamsE)
        /*0278*/ 	.word	0x00000000


	//----- nvinfo : EIATTR_MIN_STACK_SIZE
	.align		4
.L_116:
        /*027c*/ 	.byte	0x04, 0x12
        /*027e*/ 	.short	(.L_118 - .L_117)
	.align		4
.L_117:
        /*0280*/ 	.word	index@(_ZN7cutlass13device_kernelIN5flash19enable_sm80_to_sm89INS1_16FlashAttnFwdSm80INS1_25CollectiveMainloopFwdSm80ILi8ELi1ELb1EN4cute5tupleIJNS5_1CILi128EEENS7_ILi64EEENS7_ILi256EEEEEELi256ENS_10bfloat16_tEfNS_4arch4Sm80ELb1ELb0ELb1ELb0ELb1ELb0ELb1ELb0EEENS1_21CollectiveEpilogueFwdINS6_IJS8_SA_S9_EEENS6_IJNS7_ILi1EEESI_SI_EEESC_SE_Li256ELb0ELb1ELb0ELb0EEENS1_30DynamicPersistentTileSchedulerILi256ELi256ELb0ELb1ELb0EEEEEEEEEvNT_6ParamsE)
        /*0284*/ 	.word	0x00000130


	//----- nvinfo : EIATTR_MIN_STACK_SIZE
	.align		4
.L_118:
        /*0288*/ 	.byte	0x04, 0x12
        /*028a*/ 	.short	(.L_120 - .L_119)
	.align		4
.L_119:
        /*028c*/ 	.word	index@(_ZN7cutlass13device_kernelIN5flash19enable_sm80_to_sm89INS1_16FlashAttnFwdSm80INS1_25CollectiveMainloopFwdSm80ILi8ELi1ELb1EN4cute5tupleIJNS5_1CILi128EEENS7_ILi64EEENS7_ILi256EEEEEELi256ENS_10bfloat16_tEfNS_4arch4Sm80ELb1ELb0ELb1ELb1ELb1ELb0ELb1ELb0EEENS1_21CollectiveEpilogueFwdINS6_IJS8_SA_S9_EEENS6_IJNS7_ILi1EEESI_SI_EEESC_SE_Li256ELb1ELb1ELb0ELb0EEENS1_19SingleTileSchedulerILb1ELb0ELb1ELi128EEEEEEEEEvNT_6ParamsE)
        /*0290*/ 	.word	0x00000108


	//----- nvinfo : EIATTR_MIN_STACK_SIZE
	.align		4
.L_120:
        /*0294*/ 	.byte	0x04, 0x12
        /*0296*/ 	.short	(.L_122 - .L_121)
	.align		4
.L_121:
        /*0298*/ 	.word	index@(_ZN7cutlass13device_kernelIN5flash19enable_sm80_to_sm89INS1_16FlashAttnFwdSm80INS1_25CollectiveMainloopFwdSm80ILi8ELi1ELb0EN4cute5tupleIJNS5_1CILi128EEENS7_ILi32EEENS7_ILi256EEEEEELi256ENS_10bfloat16_tEfNS_4arch4Sm80ELb1ELb0ELb1ELb1ELb1ELb1ELb1ELb0EEENS1_21CollectiveEpilogueFwdINS6_IJS8_SA_S9_EEENS6_IJNS7_ILi1EEESI_SI_EEESC_SE_Li256ELb1ELb1ELb0ELb0EEENS1_19SingleTileSchedulerILb1ELb0ELb1ELi128EEEEEEEEEvNT_6ParamsE)
        /*029c*/ 	.word	0x00000000


	//----- nvinfo : EIATTR_MIN_STACK_SIZE
	.align		4
.L_122:
        /*02a0*/ 	.byte	0x04, 0x12
        /*02a2*/ 	.short	(.L_124 - .L_123)
	.align		4
.L_123:
        /*02a4*/ 	.word	index@(_ZN7cutlass13device_kernelIN5flash19enable_sm80_to_sm89INS1_16FlashAttnFwdSm80INS1_25CollectiveMainloopFwdSm80ILi8ELi1ELb0EN4cute5tupleIJNS5_1CILi128EEENS7_ILi96EEENS7_ILi256EEEEEELi256ENS_10bfloat16_tEfNS_4arch4Sm80ELb0ELb0ELb1ELb0ELb1ELb0ELb1ELb0EEENS1_21CollectiveEpilogueFwdINS6_IJS8_SA_S9_EEENS6_IJNS7_ILi1EEESI_SI_EEESC_SE_Li256ELb0ELb1ELb0ELb0EEENS1_19SingleTileSchedulerILb0ELb0ELb1ELi128EEEEEEEEEvNT_6ParamsE)
        /*02a8*/ 	.word	0x00000090


	//----- nvinfo : EIATTR_MIN_STACK_SIZE
	.align		4
.L_124:
        /*02ac*/ 	.byte	0x04, 0x12
        /*02ae*/ 	.short	(.L_126 - .L_125)
	.align		4
.L_125:
        /*02b0*/ 	.word	index@(_ZN7cutlass13device_kernelIN5flash19enable_sm80_to_sm89INS1_16FlashAttnFwdSm80INS1_25CollectiveMainloopFwdSm80ILi8ELi1ELb0EN4cute5tupleIJNS5_1CILi128EEENS7_ILi96EEENS7_ILi256EEEEEELi256ENS_10bfloat16_tEfNS_4arch4Sm80ELb0ELb0ELb1ELb1ELb1ELb0ELb1ELb0EEENS1_21CollectiveEpilogueFwdINS6_IJS8_SA_S9_EEENS6_IJNS7_ILi1EEESI_SI_EEESC_SE_Li256ELb1ELb1ELb0ELb0EEENS1_19SingleTileSchedulerILb1ELb0ELb1ELi128EEEEEEEEEvNT_6ParamsE)
        /*02b4*/ 	.word	0x00000060


	//----- nvinfo : EIATTR_MIN_STACK_SIZE
	.align		4
.L_126:
        /*02b8*/ 	.byte	0x04, 0x12
        /*02ba*/ 	.short	(.L_128 - .L_127)
	.align		4
.L_127:
        /*02bc*/ 	.word	index@(_ZN7cutlass13device_kernelIN5flash19enable_sm80_to_sm89INS1_16FlashAttnFwdSm80INS1_25CollectiveMainloopFwdSm80ILi8ELi1ELb0EN4cute5tupleIJNS5_1CILi128EEENS7_ILi48EEENS7_ILi256EEEEEELi256ENS_10bfloat16_tEfNS_4arch4Sm80ELb0ELb0ELb1ELb1ELb1ELb1ELb1ELb0EEENS1_21CollectiveEpilogueFwdINS6_IJS8_SA_S9_EEENS6_IJNS7_ILi1EEESI_SI_EEESC_SE_Li256ELb1ELb1ELb0ELb0EEENS1_19SingleTileSchedulerILb1ELb0ELb1ELi128EEEEEEEEEvNT_6ParamsE)
        /*02c0*/ 	.word	0x00000000


	//----- nvinfo : EIATTR_MIN_STACK_SIZE
	.align		4
.L_128:
        /*02c4*/ 	.byte	0x04, 0x12
        /*02c6*/ 	.short	(.L_130 - .L_129)
	.align		4
.L_129:
        /*02c8*/ 	.word	index@(_ZN7cutlass13device_kernelIN5flash19enable_sm80_to_sm89INS1_16FlashAttnFwdSm80INS1_25CollectiveMainloopFwdSm80ILi8ELi1ELb0EN4cute5tupleIJNS5_1CILi128EEENS7_ILi64EEENS7_ILi256EEEEEELi256ENS_10bfloat16_tEfNS_4arch4Sm80ELb0ELb1ELb1ELb0ELb1ELb0ELb1ELb0EEENS1_21CollectiveEpilogueFwdINS6_IJS8_SA_S9_EEENS6_IJNS7_ILi1EEESI_SI_EEESC_SE_Li256ELb0ELb1ELb0ELb0EEENS1_19SingleTileSchedulerILb0ELb0ELb1ELi128EEEEEEEEEvNT_6ParamsE)
        /*02cc*/ 	.word	0x00000030


	//----- nvinfo : EIATTR_MIN_STACK_SIZE
	.align		4
.L_130:
        /*02d0*/ 	.byte	0x04, 0x12
        /*02d2*/ 	.short	(.L_132 - .L_131)
	.align		4
.L_131:
        /*02d4*/ 	.word	index@(_ZN7cutlass13device_kernelIN5flash19enable_sm80_to_sm89INS1_16FlashAttnFwdSm80INS1_25CollectiveMainloopFwdSm80ILi8ELi1ELb0EN4cute5tupleIJNS5_1CILi128EEENS7_ILi64EEENS7_ILi256EEEEEELi256ENS_10bfloat16_tEfNS_4arch4Sm80ELb0ELb1ELb1ELb1ELb1ELb0ELb1ELb0EEENS1_21CollectiveEpilogueFwdINS6_IJS8_SA_S9_EEENS6_IJNS7_ILi1EEESI_SI_EEESC_SE_Li256ELb1ELb1ELb0ELb0EEENS1_19SingleTileSchedulerILb1ELb0ELb1ELi128EEEEEEEEEvNT_6ParamsE)
        /*02d8*/ 	.word	0x00000038


	//----- nvinfo : EIATTR_MIN_STACK_SIZE
	.align		4
.L_132:
        /*02dc*/ 	.byte	0x04, 0x12
        /*02de*/ 	.short	(.L_134 - .L_133)
	.align		4
.L_133:
        /*02e0*/ 	.word	index@(_ZN7cutlass13device_kernelIN5flash19enable_sm80_to_sm89INS1_16FlashAttnFwdSm80INS1_25CollectiveMainloopFwdSm80ILi8ELi1ELb0EN4cute5tupleIJNS5_1CILi128EEENS7_ILi48EEENS7_ILi256EEEEEELi256ENS_10bfloat16_tEfNS_4arch4Sm80ELb0ELb1ELb1ELb1ELb1ELb1ELb1ELb0EEENS1_21CollectiveEpilogueFwdINS6_IJS8_SA_S9_EEENS6_IJNS7_ILi1EEESI_SI_EEESC_SE_Li256ELb1ELb1ELb0ELb0EEENS1_19SingleTileSchedulerILb1ELb0ELb1ELi128EEEEEEEEEvNT_6ParamsE)
        /*02e4*/ 	.word	0x00000078


	//----- nvinfo : EIATTR_MIN_STACK_SIZE
	.align		4
.L_134:
        /*02e8*/ 	.byte	0x04, 0x12
        /*02ea*/ 	.short	(.L_136 - .L_135)
	.align		4
.L_135:
        /*02ec*/ 	.word	index@(_ZN7cutlass13device_kernelIN5flash19enable_sm80_to_sm89INS1_16FlashAttnFwdSm80INS1_25CollectiveMainloopFwdSm80ILi8ELi1ELb0EN4cute5tupleIJNS5_1CILi128EEENS7_ILi96EEENS7_ILi256EEEEEELi256ENS_10bfloat16_tEfNS_4arch4Sm80ELb1ELb0ELb1ELb0ELb1ELb0ELb1ELb0EEENS1_21CollectiveEpilogueFwdINS6_IJS8_SA_S9_EEENS6_IJNS7_ILi1EEESI_SI_EEESC_SE_Li256ELb0ELb1ELb0ELb0EEENS1_30DynamicPersistentTileSchedulerILi256ELi256ELb0ELb1ELb0EEEEEEEEEvNT_6ParamsE)
        /*02f0*/ 	.word	0x00000088


	//----- nvinfo : EIATTR_MIN_STACK_SIZE
	.align		4
.L_136:
        /*02f4*/ 	.byte	0x04, 0x12
        /*02f6*/ 	.short	(.L_138 - .L_137)
	.align		4
.L_137:
        /*02f8*/ 	.word	index@(_ZN7cutlass13device_kernelIN5flash19enable_sm80_to_sm89INS1_16FlashAttnFwdSm80INS1_25CollectiveMainloopFwdSm80ILi8ELi1ELb0EN4cute5tupleIJNS5_1CILi128EEENS7_ILi96EEENS7_ILi256EEEEEELi256ENS_10bfloat16_tEfNS_4arch4Sm80ELb1ELb0ELb1ELb1ELb1ELb0ELb1ELb0EEENS1_21CollectiveEpilogueFwdINS6_IJS8_SA_S9_EEENS6_IJNS7_ILi1EEESI_SI_EEESC_SE_Li256ELb1ELb1ELb0ELb0EEENS1_19SingleTileSchedulerILb1ELb0ELb1ELi128EEEEEEEEEvNT_6ParamsE)
        /*02fc*/ 	.word	0x00000070


	//----- nvinfo : EIATTR_MIN_STACK_SIZE
	.align		4
.L_138:
        /*0300*/ 	.byte	0x04, 0x12
        /*0302*/ 	.short	(.L_140 - .L_139)
	.align		4
.L_139:
        /*0304*/ 	.word	index@(_ZN7cutlass13device_kernelIN5flash19enable_sm80_to_sm89INS1_16FlashAttnFwdSm80INS1_25CollectiveMainloopFwdSm80ILi8ELi1ELb0EN4cute5tupleIJNS5_1CILi128EEENS7_ILi48EEENS7_ILi256EEEEEELi256ENS_10bfloat16_tEfNS_4arch4Sm80ELb1ELb0ELb1ELb1ELb1ELb1ELb1ELb0EEENS1_21CollectiveEpilogueFwdINS6_IJS8_SA_S9_EEENS6_IJNS7_ILi1EEESI_SI_EEESC_SE_Li256ELb1ELb1ELb0ELb0EEENS1_19SingleTileSchedulerILb1ELb0ELb1ELi128EEEEEEEEEvNT_6ParamsE)
        /*0308*/ 	.word	0x00000000
.L_140:


//--------------------- .nv.info._ZN7cutlass13device_kernelIN5flash19enable_sm80_to_sm89INS1_16FlashAttnFwdSm80INS1_25CollectiveMainloopFwdSm80ILi8ELi1ELb1EN4cute5tupleIJNS5_1CILi128EEENS7_ILi64EEENS7_ILi256EEEEEELi256ENS_10bfloat16_tEfNS_4arch4Sm80ELb0ELb0ELb1ELb0ELb1ELb0ELb1ELb0EEENS1_21CollectiveEpilogueFwdINS6_IJS8_SA_S9_EEENS6_IJNS7_ILi1EEESI_SI_EEESC_SE_Li256ELb0ELb1ELb0ELb0EEENS1_19SingleTileSchedulerILb0ELb0ELb1ELi128EEEEEEEEEvNT_6ParamsE --------------------------
	.section	.nv.info._ZN7cutlass13device_kernelIN5flash19enable_sm80_to_sm89INS1_16FlashAttnFwdSm80INS1_25CollectiveMainloopFwdSm80ILi8ELi1ELb1EN4cute5tupleIJNS5_1CILi128EEENS7_ILi64EEENS7_ILi256EEEEEELi256ENS_10bfloat16_tEfNS_4arch4Sm80ELb0ELb0ELb1ELb0ELb1ELb0ELb1ELb0EEENS1_21CollectiveEpilogueFwdINS6_IJS8_SA_S9_EEENS6_IJNS7_ILi1EEESI_SI_EEESC_SE_Li256ELb0ELb1ELb0ELb0EEENS1_19SingleTileSchedulerILb0ELb0ELb1ELi128EEEEEEEEEvNT_6ParamsE,"",@"SHT_CUDA_INFO"
	.sectionflags	@""
	.align	4


	//----- nvinfo : EIATTR_CUDA_API_VERSION
	.align		4
        /*0000*/ 	.byte	0x04, 0x37
        /*0002*/ 	.short	(.L_142 - .L_141)
.L_141:
        /*0004*/ 	.word	0x00000082


	//----- nvinfo : EIATTR_SW2861232_WAR
	.align		4
.L_142:
        /*0008*/ 	.byte	0x01, 0x35
	.zero		2


	//----- nvinfo : EIATTR_PARAM_CBANK
	.align		4
        /*000c*/ 	.byte	0x04, 0x0a
        /*000e*/ 	.short	(.L_144 - .L_143)
	.align		4
.L_143:
        /*0010*/ 	.word	index@(.nv.constant0._ZN7cutlass13device_kernelIN5flash19enable_sm80_to_sm89INS1_16FlashAttnFwdSm80INS1_25CollectiveMainloopFwdSm80ILi8ELi1ELb1EN4cute5tupleIJNS5_1CILi128EEENS7_ILi64EEENS7_ILi256EEEEEELi256ENS_10bfloat16_tEfNS_4arch4Sm80ELb0ELb0ELb1ELb0ELb1ELb0ELb1ELb0EEENS1_21CollectiveEpilogueFwdINS6_IJS8_SA_S9_EEENS6_IJNS7_ILi1EEESI_SI_EEESC_SE_Li256ELb0ELb1ELb0ELb0EEENS1_19SingleTileSchedulerILb0ELb0ELb1ELi128EEEEEEEEEvNT_6ParamsE)
        /*0014*/ 	.short	0x0160
        /*0016*/ 	.short	0x0418


	//----- nvinfo : EIATTR_CBANK_PARAM_SIZE
	.align		4
.L_144:
        /*0018*/ 	.byte	0x03, 0x19
        /*001a*/ 	.short	0x0418


	//----- nvinfo : EIATTR_KPARAM_INFO
	.align		4
        /*001c*/ 	.byte	0x04, 0x17
        /*001e*/ 	.short	(.L_146 - .L_145)
.L_145:
        /*0020*/ 	.word	0x00000000
        /*0024*/ 	.short	0x0000
        /*0026*/ 	.short	0x0000
        /*0028*/ 	.byte	0x00, 0xf0, 0x61, 0x10


	//----- nvinfo : EIATTR_MAXREG_COUNT
	.align		4
.L_146:
        /*002c*/ 	.byte	0x03, 0x1b
        /*002e*/ 	.short	0x00ff


	//----- nvinfo : EIATTR_NUM_BARRIERS
	.align		4
        /*0030*/ 	.byte	0x02, 0x4c
        /*0032*/ 	.byte	0x02
	.zero		1


	//----- nvinfo : EIATTR_ANNOTATIONS
	.align		4
        /*0034*/ 	.byte	0x04, 0x55
        /*0036*/ 	.short	(.L_148 - .L_147)


	//   ....[0]....
.L_147:
        /*0038*/ 	.word	0x00000001
        /*003c*/ 	.byte	0x20, 0x06, 0x00, 0x00, 0x01, 0x00, 0x00, 0x00, 0xb0, 0x08, 0x00, 0x00, 0x01, 0x00, 0x00, 0x00
        /* <DEDUP_REMOVED lines=52> */
        /*038c*/ 	.byte	0x90, 0x97, 0x00, 0x00


	//----- nvinfo : EIATTR_MERCURY_ISA_VERSION
	.align		4
.L_148:
        /*0390*/ 	.byte	0x03, 0x5f
        /*0392*/ 	.short	0x0000


	//----- nvinfo : EIATTR_COOP_GROUP_MASK_REGIDS
	.align		4
        /*0394*/ 	.byte	0x04, 0x29
        /*0396*/ 	.short	(.L_150 - .L_149)


	//   ....[0]....
.L_149:
        /*0398*/ 	.word	0xffffffff


	//   ....[1]....
        /*039c*/ 	.word	0xffffffff


	//   ....[2]....
        /*03a0*/ 	.word	0xffffffff


	//   ....[3]....
        /*03a4*/ 	.word	0xffffffff


	//   ....[4]....
        /*03a8*/ 	.word	0xffffffff


	//   ....[5]....
        /*03ac*/ 	.word	0xffffffff


	//   ....[6]....
        /*03b0*/ 	.word	0xffffffff


	//   ....[7]....
        /*03b4*/ 	.word	0xffffffff


	//   ....[8]....
        /*03b8*/ 	.word	0xffffffff


	//   ....[9]....
        /*03bc*/ 	.word	0xffffffff


	//   ....[10]....
        /*03c0*/ 	.word	0xffffffff


	//   ....[11]....
        /*03c4*/ 	.word	0xffffffff


	//   ....[12]....
        /*03c8*/ 	.word	0xffffffff


	//   ....[13]....
        /*03cc*/ 	.word	0xffffffff


	//   ....[14]....
        /*03d0*/ 	.word	0xffffffff


	//   ....[15]....
        /*03d4*/ 	.word	0xffffffff


	//   ....[16]....
        /*03d8*/ 	.word	0xffffffff


	//   ....[17]....
        /*03dc*/ 	.word	0xffffffff


	//   ....[18]....
        /*03e0*/ 	.word	0xffffffff


	//   ....[19]....
        /*03e4*/ 	.word	0xffffffff


	//   ....[20]....
        /*03e8*/ 	.word	0xffffffff


	//   ....[21]....
        /*03ec*/ 	.word	0xffffffff


	//   ....[22]....
        /*03f0*/ 	.word	0xffffffff


	//   ....[23]....
        /*03f4*/ 	.word	0xffffffff


	//   ....[24]....
        /*03f8*/ 	.word	0xffffffff


	//   ....[25]....
        /*03fc*/ 	.word	0xffffffff


	//   ....[26]....
        /*0400*/ 	.word	0xffffffff


	//   ....[27]....
        /*0404*/ 	.word	0xffffffff


	//   ....[28]....
        /*0408*/ 	.word	0xffffffff


	//   ....[29]....
        /*040c*/ 	.word	0xffffffff


	//   ....[30]....
        /*0410*/ 	.word	0xffffffff


	//   ....[31]....
        /*0414*/ 	.word	0xffffffff


	//   ....[32]....
        /*0418*/ 	.word	0xffffffff


	//   ....[33]....
        /*041c*/ 	.word	0xffffffff


	//   ....[34]....
        /*0420*/ 	.word	0xffffffff


	//   ....[35]....
        /*0424*/ 	.word	0xffffffff


	//   ....[36]....
        /*0428*/ 	.word	0xffffffff


	//   ....[37]....
        /*042c*/ 	.word	0xffffffff


	//   ....[38]....
        /*0430*/ 	.word	0xffffffff


	//   ....[39]....
        /*0434*/ 	.word	0xffffffff


	//   ....[40]....
        /*0438*/ 	.word	0xffffffff


	//   ....[41]....
        /*043c*/ 	.word	0xffffffff


	//   ....[42]....
        /*0440*/ 	.word	0xffffffff


	//   ....[43]....
        /*0444*/ 	.word	0xffffffff


	//   ....[44]....
        /*0448*/ 	.word	0xffffffff


	//   ....[45]....
        /*044c*/ 	.word	0xffffffff


	//   ....[46]....
        /*0450*/ 	.word	0xffffffff


	//   ....[47]....
        /*0454*/ 	.word	0xffffffff


	//   ....[48]....
        /*0458*/ 	.word	0xffffffff


	//   ....[49]....
        /*045c*/ 	.word	0xffffffff


	//   ....[50]....
        /*0460*/ 	.word	0xffffffff


	//   ....[51]....
        /*0464*/ 	.word	0xffffffff


	//----- nvinfo : EIATTR_COOP_GROUP_INSTR_OFFSETS
	.align		4
.L_150:
        /*0468*/ 	.byte	0x04, 0x28
        /*046a*/ 	.short	(.L_152 - .L_151)


	//   ....[0]....
.L_151:
        /*046c*/ 	.word	0x00000740


	//   ....[1]....
        /*0470*/ 	.word	0x00000770


	//   ....[2]....
        /*0474*/ 	.word	0x000009a0


	//   ....[3]....
        /*0478*/ 	.word	0x000009b0


	//   ....[4]....
        /*047c*/ 	.word	0x00000b10


	//   ....[5]....
        /*0480*/ 	.word	0x00000b30


	//   ....[6]....
        /*0484*/ 	.word	0x00000db0


	//   ....[7]....
        /*0488*/ 	.word	0x00000de0


	//   ....[8]....
        /*048c*/ 	.word	0x00000fb0


	//   ....[9]....
        /*0490*/ 	.word	0x00000fd0


	//   ....[10]....
        /*0494*/ 	.word	0x00001130


	//   ....[11]....
        /*0498*/ 	.word	0x00001150


	//   ....[12]....
        /*049c*/ 	.word	0x00001940


	//   ....[13]....
        /*04a0*/ 	.word	0x00001960


	//   ....[14]....
        /*04a4*/ 	.word	0x00001980


	//   ....[15]....
        /*04a8*/ 	.word	0x00001990


	//   ....[16]....
        /*04ac*/ 	.word	0x00003150


	//   ....[17]....
        /*04b0*/ 	.word	0x00003170


	//   ....[18]....
        /*04b4*/ 	.word	0x00003210


	//   ....[19]....
        /*04b8*/ 	.word	0x00003230


	//   ....[20]....
        /*04bc*/ 	.word	0x00003950


	//   ....[21]....
        /*04c0*/ 	.word	0x000039f0


	//   ....[22]....
        /*04c4*/ 	.word	0x00003a00


	//   ....[23]....
        /*04c8*/ 	.word	0x00003a50


	//   ....[24]....
        /*04cc*/ 	.word	0x00005bf0


	//   ....[25]....
        /*04d0*/ 	.word	0x00005c00


	//   ....[26]....
        /*04d4*/ 	.word	0x00005cb0


	//   ....[27]....
        /*04d8*/ 	.word	0x00005ce0


	//   ....[28]....
        /*04dc*/ 	.word	0x00006010


	//   ....[29]....
        /*04e0*/ 	.word	0x00006020


	//   ....[30]....
        /*04e4*/ 	.word	0x000060f0


	//   ....[31]....
        /*04e8*/ 	.word	0x00006100


	//   ....[32]....
        /*04ec*/ 	.word	0x00007530


	//   ....[33]....
        /*04f0*/ 	.word	0x00007550


	//   ....[34]....
        /*04f4*/ 	.word	0x00007c10


	//   ....[35]....
        /*04f8*/ 	.word	0x00007c30


	//   ....[36]....
        /*04fc*/ 	.word	0x000094e0


	//   ....[37]....
        /*0500*/ 	.word	0x000094f0


	//   ....[38]....
        /*0504*/ 	.word	0x00009520


	//   ....[39]....
        /*0508*/ 	.word	0x00009540


	//   ....[40]....
        /*050c*/ 	.word	0x0000acc0


	//   ....[41]....
        /*0510*/ 	.word	0x0000acd0


	//   ....[42]....
        /*0514*/ 	.word	0x0000acf0


	//   ....[43]....
        /*0518*/ 	.word	0x0000ad00


	//   ....[44]....
        /*051c*/ 	.word	0x0000ae40


	//   ....[45]....
        /*0520*/ 	.word	0x0000ae60


	//   ....[46]....
        /*0524*/ 	.word	0x0000b060


	//   ....[47]....
        /*0528*/ 	.word	0x0000b090


	//   ....[48]....
        /*052c*/ 	.word	0x0000b250


	//   ....[49]....
        /*0530*/ 	.word	0x0000b280


	//   ....[50]....
        /*0534*/ 	.word	0x0000b440


	//   ....[51]....
        /*0538*/ 	.word	0x0000b460


	//----- nvinfo : EIATTR_EXIT_INSTR_OFFSETS
	.align		4
.L_152:
        /*053c*/ 	.byte	0x04, 0x1c
        /*053e*/ 	.short	(.L_154 - .L_153)


	//   ....[0]....
.L_153:
        /*0540*/ 	.word	0x00000040


	//   ....[1]....
        /*0544*/ 	.word	0x0000b470


	//   ....[2]....
        /*0548*/ 	.word	0x0000b5b0


	//   ....[3]....
        /*054c*/ 	.word	0x0000b610


	//----- nvinfo : EIATTR_CTAIDZ_USED
	.align		4
.L_154:
        /*0550*/ 	.byte	0x01, 0x04
	.zero		2


	//----- nvinfo : EIATTR_MAX_THREADS
	.align		4
        /*0554*/ 	.byte	0x04, 0x05
        /*0556*/ 	.short	(.L_156 - .L_155)
.L_155:
        /*0558*/ 	.word	0x00000100
        /*055c*/ 	.word	0x00000001
        /*0560*/ 	.word	0x00000001


	//----- nvinfo : EIATTR_CRS_STACK_SIZE
	.align		4
.L_156:
        /*0564*/ 	.byte	0x04, 0x1e
        /*0566*/ 	.short	(.L_158 - .L_157)
.L_157:
        /*0568*/ 	.word	0x00000000
.L_158:


//--------------------- .nv.info._ZN7cutlass13device_kernelIN5flash19enable_sm80_to_sm89INS1_16FlashAttnFwdSm80INS1_25CollectiveMainloopFwdSm80ILi8ELi1ELb1EN4cute5tupleIJNS5_1CILi128EEENS7_ILi64EEENS7_ILi256EEEEEELi256ENS_10bfloat16_tEfNS_4arch4Sm80ELb0ELb0ELb1ELb1ELb1ELb0ELb1ELb0EEENS1_21CollectiveEpilogueFwdINS6_IJS8_SA_S9_EEENS6_IJNS7_ILi1EEESI_SI_EEESC_SE_Li256ELb1ELb1ELb0ELb0EEENS1_19SingleTileSchedulerILb1ELb0ELb1ELi128EEEEEEEEEvNT_6ParamsE --------------------------
	.section	.nv.info._ZN7cutlass13device_kernelIN5flash19enable_sm80_to_sm89INS1_16FlashAttnFwdSm80INS1_25CollectiveMainloopFwdSm80ILi8ELi1ELb1EN4cute5tupleIJNS5_1CILi128EEENS7_ILi64EEENS7_ILi256EEEEEELi256ENS_10bfloat16_tEfNS_4arch4Sm80ELb0ELb0ELb1ELb1ELb1ELb0ELb1ELb0EEENS1_21CollectiveEpilogueFwdINS6_IJS8_SA_S9_EEENS6_IJNS7_ILi1EEESI_SI_EEESC_SE_Li256ELb1ELb1ELb0ELb0EEENS1_19SingleTileSchedulerILb1ELb0ELb1ELi128EEEEEEEEEvNT_6ParamsE,"",@"SHT_CUDA_INFO"
	.sectionflags	@""
	.align	4


	//----- nvinfo : EIATTR_CUDA_API_VERSION
	.align		4
        /*0000*/ 	.byte	0x04, 0x37
        /*0002*/ 	.short	(.L_160 - .L_159)
.L_159:
        /*0004*/ 	.word	0x00000082


	//----- nvinfo : EIATTR_SW2861232_WAR
	.align		4
.L_160:
        /*0008*/ 	.byte	0x01, 0x35
	.zero		2


	//----- nvinfo : EIATTR_PARAM_CBANK
	.align		4
        /*000c*/ 	.byte	0x04, 0x0a
        /*000e*/ 	.short	(.L_162 - .L_161)
	.align		4
.L_161:
        /*0010*/ 	.word	index@(.nv.constant0._ZN7cutlass13device_kernelIN5flash19enable_sm80_to_sm89INS1_16FlashAttnFwdSm80INS1_25CollectiveMainloopFwdSm80ILi8ELi1ELb1EN4cute5tupleIJNS5_1CILi128EEENS7_ILi64EEENS7_ILi256EEEEEELi256ENS_10bfloat16_tEfNS_4arch4Sm80ELb0ELb0ELb1ELb1ELb1ELb0ELb1ELb0EEENS1_21CollectiveEpilogueFwdINS6_IJS8_SA_S9_EEENS6_IJNS7_ILi1EEESI_SI_EEESC_SE_Li256ELb1ELb1ELb0ELb0EEENS1_19SingleTileSchedulerILb1ELb0ELb1ELi128EEEEEEEEEvNT_6ParamsE)
        /*0014*/ 	.short	0x0160
        /*0016*/ 	.short	0x0418


	//----- nvinfo : EIATTR_CBANK_PARAM_SIZE
	.align		4
.L_162:
        /*0018*/ 	.byte	0x03, 0x19
        /*001a*/ 	.short	0x0418


	//----- nvinfo : EIATTR_KPARAM_INFO
	.align		4
        /*001c*/ 	.byte	0x04, 0x17
        /*001e*/ 	.short	(.L_164 - .L_163)
.L_163:
        /*0020*/ 	.word	0x00000000
        /*0024*/ 	.short	0x0000
        /*0026*/ 	.short	0x0000
        /*0028*/ 	.byte	0x00, 0xf0, 0x61, 0x10


	//----- nvinfo : EIATTR_MAXREG_COUNT
	.align		4
.L_164:
        /*002c*/ 	.byte	0x03, 0x1b
        /*002e*/ 	.short	0x00ff


	//----- nvinfo : EIATTR_NUM_BARRIERS
	.align		4
        /*0030*/ 	.byte	0x02, 0x4c
        /*0032*/ 	.byte	0x02
	.zero		1


	//----- nvinfo : EIATTR_ANNOTATIONS
	.align		4
        /*0034*/ 	.byte	0x04, 0x55
        /*0036*/ 	.short	(.L_166 - .L_165)


	//   ....[0]....
.L_165:
        /* <DEDUP_REMOVED lines=49> */
        /*033c*/ 	.byte	0x20, 0x99, 0x00, 0x00, 0x01, 0x00, 0x00, 0x00, 0x30, 0x99, 0x00, 0x00


	//----- nvinfo : EIATTR_MERCURY_ISA_VERSION
	.align		4
.L_166:
        /*0348*/ 	.byte	0x03, 0x5f
        /*034a*/ 	.short	0x0000


	//----- nvinfo : EIATTR_COOP_GROUP_MASK_REGIDS
	.align		4
        /*034c*/ 	.byte	0x04, 0x29
        /*034e*/ 	.short	(.L_168 - .L_167)


	//   ....[0]....
.L_167:
        /*0350*/ 	.word	0xffffffff


	//   ....[1]....
        /*0354*/ 	.word	0xffffffff


	//   ....[2]....
        /*0358*/ 	.word	0xffffffff


	//   ....[3]....
        /*035c*/ 	.word	0xffffffff


	//   ....[4]....
        /*0360*/ 	.word	0xffffffff


	//   ....[5]....
        /*0364*/ 	.word	0xffffffff


	//   ....[6]....
        /*0368*/ 	.word	0xffffffff


	//   ....[7]....
        /*036c*/ 	.word	0xffffffff


	//   ....[8]....
        /*0370*/ 	.word	0xffffffff


	//   ....[9]....
        /*0374*/ 	.word	0xffffffff


	//   ....[10]....
        /*0378*/ 	.word	0xffffffff


	//   ....[11]....
        /*037c*/ 	.word	0xffffffff


	//   ....[12]....
        /*0380*/ 	.word	0xffffffff


	//   ....[13]....
        /*0384*/ 	.word	0xffffffff


	//   ....[14]....
        /*0388*/ 	.word	0xffffffff


	//   ....[15]....
        /*038c*/ 	.word	0xffffffff


	//   ....[16]....
        /*0390*/ 	.word	0xffffffff


	//   ....[17]....
        /*0394*/ 	.word	0xffffffff


	//   ....[18]....
        /*0398*/ 	.word	0xffffffff


	//   ....[19]....
        /*039c*/ 	.word	0xffffffff


	//   ....[20]....
        /*03a0*/ 	.word	0xffffffff


	//   ....[21]....
        /*03a4*/ 	.word	0xffffffff


	//   ....[22]....
        /*03a8*/ 	.word	0xffffffff


	//   ....[23]....
        /*03ac*/ 	.word	0xffffffff


	//   ....[24]....
        /*03b0*/ 	.word	0xffffffff


	//   ....[25]....
        /*03b4*/ 	.word	0xffffffff


	//   ....[26]....
        /*03b8*/ 	.word	0xffffffff


	//   ....[27]....
        /*03bc*/ 	.word	0xffffffff


	//   ....[28]....
        /*03c0*/ 	.word	0xffffffff


	//   ....[29]....
        /*03c4*/ 	.word	0xffffffff


	//   ....[30]....
        /*03c8*/ 	.word	0xffffffff


	//   ....[31]....
        /*03cc*/ 	.word	0xffffffff


	//   ....[32]....
        /*03d0*/ 	.word	0xffffffff


	//   ....[33]....
        /*03d4*/ 	.word	0xffffffff


	//   ....[34]....
        /*03d8*/ 	.word	0xffffffff


	//   ....[35]....
        /*03dc*/ 	.word	0xffffffff


	//   ....[36]....
        /*03e0*/ 	.word	0xffffffff


	//   ....[37]....
        /*03e4*/ 	.word	0xffffffff


	//   ....[38]....
        /*03e8*/ 	.word	0xffffffff


	//   ....[39]....
        /*03ec*/ 	.word	0xffffffff


	//   ....[40]....
        /*03f0*/ 	.word	0xffffffff


	//   ....[41]....
        /*03f4*/ 	.word	0xffffffff


	//   ....[42]....
        /*03f8*/ 	.word	0xffffffff


	//   ....[43]....
        /*03fc*/ 	.word	0xffffffff


	//   ....[44]....
        /*0400*/ 	.word	0xffffffff


	//   ....[45]....
        /*0404*/ 	.word	0xffffffff


	//   ....[46]....
        /*0408*/ 	.word	0xffffffff


	//   ....[47]....
        /*040c*/ 	.word	0xffffffff


	//   ....[48]....
        /*0410*/ 	.word	0xffffffff


	//   ....[49]....
        /*0414*/ 	.word	0xffffffff


	//   ....[50]....
        /*0418*/ 	.word	0xffffffff


	//   ....[51]....
        /*041c*/ 	.word	0xffffffff


	//   ....[52]....
        /*0420*/ 	.word	0xffffffff


	//   ....[53]....
        /*0424*/ 	.word	0xffffffff


	//   ....[54]....
        /*0428*/ 	.word	0xffffffff


	//   ....[55]....
        /*042c*/ 	.word	0xffffffff


	//   ....[56]....
        /*0430*/ 	.word	0xffffffff


	//   ....[57]....
        /*0434*/ 	.word	0xffffffff


	//   ....[58]....
        /*0438*/ 	.word	0xffffffff


	//   ....[59]....
        /*043c*/ 	.word	0xffffffff


	//   ....[60]....
        /*0440*/ 	.word	0xffffffff


	//----- nvinfo : EIATTR_COOP_GROUP_INSTR_OFFSETS
	.align		4
.L_168:
        /*0444*/ 	.byte	0x04, 0x28
        /*0446*/ 	.short	(.L_170 - .L_169)


	//   ....[0]....
.L_169:
        /*0448*/ 	.word	0x000000a0


	//   ....[1]....
        /*044c*/ 	.word	0x00001500


	//   ....[2]....
        /*0450*/ 	.word	0x00001530


	//   ....[3]....
        /*0454*/ 	.word	0x000015f0


	//   ....[4]....
        /*0458*/ 	.word	0x00001620


	//   ....[5]....
        /*045c*/ 	.word	0x00001750


	//   ....[6]....
        /*0460*/ 	.word	0x00001760


	//   ....[7]....
        /*0464*/ 	.word	0x00001900


	//   ....[8]....
        /*0468*/ 	.word	0x000019c0


	//   ....[9]....
        /*046c*/ 	.word	0x00001b00


	//   ....[10]....
        /*0470*/ 	.word	0x00001b40


	//   ....[11]....
        /*0474*/ 	.word	0x00001b80


	//   ....[12]....
        /*0478*/ 	.word	0x00001b90


	//   ....[13]....
        /*047c*/ 	.word	0x00001bb0


	//   ....[14]....
        /*0480*/ 	.word	0x00001c40


	//   ....[15]....
        /*0484*/ 	.word	0x00001d30


	//   ....[16]....
        /*0488*/ 	.word	0x00001d80


	//   ....[17]....
        /*048c*/ 	.word	0x00003990


	//   ....[18]....
        /*0490*/ 	.word	0x000039a0


	//   ....[19]....
        /*0494*/ 	.word	0x00003a30


	//   ....[20]....
        /*0498*/ 	.word	0x00003a50


	//   ....[21]....
        /*049c*/ 	.word	0x00004190


	//   ....[22]....
        /*04a0*/ 	.word	0x00004230


	//   ....[23]....
        /*04a4*/ 	.word	0x00004250


	//   ....[24]....
        /*04a8*/ 	.word	0x000042b0


	//   ....[25]....
        /*04ac*/ 	.word	0x00006190


	//   ....[26]....
        /*04b0*/ 	.word	0x000061a0


	//   ....[27]....
        /*04b4*/ 	.word	0x000061b0


	//   ....[28]....
        /*04b8*/ 	.word	0x000061c0


	//   ....[29]....
        /*04bc*/ 	.word	0x00006610


	//   ....[30]....
        /*04c0*/ 	.word	0x00006620


	//   ....[31]....
        /*04c4*/ 	.word	0x00006650


	//   ....[32]....
        /*04c8*/ 	.word	0x00006670


	//   ....[33]....
        /*04cc*/ 	.word	0x00007ae0


	//   ....[34]....
        /*04d0*/ 	.word	0x00007b00


	//   ....[35]....
        /*04d4*/ 	.word	0x000081c0


	//   ....[36]....
        /*04d8*/ 	.word	0x000081e0


	//   ....[37]....
        /*04dc*/ 	.word	0x00009950


	//   ....[38]....
        /*04e0*/ 	.word	0x00009960


	//   ....[39]....
        /*04e4*/ 	.word	0x00009990


	//   ....[40]....
        /*04e8*/ 	.word	0x000099b0


	//   ....[41]....
        /*04ec*/ 	.word	0x0000b420


	//   ....[42]....
        /*04f0*/ 	.word	0x0000b460


	//   ....[43]....
        /*04f4*/ 	.word	0x0000b4c0


	//   ....[44]....
        /*04f8*/ 	.word	0x0000b4f0


	//   ....[45]....
        /*04fc*/ 	.word	0x0000b720


	//   ....[46]....
        /*0500*/ 	.word	0x0000b730


	//   ....[47]....
        /*0504*/ 	.word	0x0000b930


	//   ....[48]....
        /*0508*/ 	.word	0x0000b960


	//   ....[49]....
        /*050c*/ 	.word	0x0000bb20


	//   ....[50]....
        /*0510*/ 	.word	0x0000bb50


	//   ....[51]....
        /*0514*/ 	.word	0x0000bd10


	//   ....[52]....
        /*0518*/ 	.word	0x0000bd30


	//   ....[53]....
        /*051c*/ 	.word	0x0000c6b0


	//   ....[54]....
        /*0520*/ 	.word	0x0000c6d0


	//   ....[55]....
        /*0524*/ 	.word	0x0000c890


	//   ....[56]....
        /*0528*/ 	.word	0x0000c8c0


	//   ....[57]....
        /*052c*/ 	.word	0x0000ca50


	//   ....[58]....
        /*0530*/ 	.word	0x0000ca80


	//   ....[59]....
        /*0534*/ 	.word	0x0000cc10


	//   ....[60]....
        /*0538*/ 	.word	0x0000cc30


	//----- nvinfo : EIATTR_EXIT_INSTR_OFFSETS
	.align		4
.L_170:
        /*053c*/ 	.byte	0x04, 0x1c
        /*053e*/ 	.short	(.L_172 - .L_171)


	//   ....[0]....
.L_171:
        /*0540*/ 	.word	0x00000450


	//   ....[1]....
        /*0544*/ 	.word	0x0000bd40


	//   ....[2]....
        /*0548*/ 	.word	0x0000be80


	//   ....[3]....
        /*054c*/ 	.word	0x0000bee0


	//   ....[4]....
        /*0550*/ 	.word	0x0000cc40


	//   ....[5]....
        /*0554*/ 	.word	0x0000cd50


	//   ....[6]....
        /*0558*/ 	.word	0x0000cdb0


	//----- nvinfo : EIATTR_CTAIDZ_USED
	.align		4
.L_172:
        /*055c*/ 	.byte	0x01, 0x04
	.zero		2


	//----- nvinfo : EIATTR_MAX_THREADS
	.align		4
        /*0560*/ 	.byte	0x04, 0x05
        /*0562*/ 	.short	(.L_174 - .L_173)
.L_173:
        /*0564*/ 	.word	0x00000100
        /*0568*/ 	.word	0x00000001
        /*056c*/ 	.word	0x00000001


	//----- nvinfo : EIATTR_CRS_STACK_SIZE
	.align		4
.L_174:
        /*0570*/ 	.byte	0x04, 0x1e
        /*0572*/ 	.short	(.L_176 - .L_175)
.L_175:
        /*0574*/ 	.word	0x00000000
.L_176:


//--------------------- .nv.info._ZN7cutlass13device_kernelIN5flash19enable_sm80_to_sm89INS1_16FlashAttnFwdSm80INS1_25CollectiveMainloopFwdSm80ILi8ELi1ELb0EN4cute5tupleIJNS5_1CILi128EEENS7_ILi32EEENS7_ILi256EEEEEELi256ENS_10bfloat16_tEfNS_4arch4Sm80ELb0ELb0ELb1ELb1ELb1ELb1ELb1ELb0EEENS1_21CollectiveEpilogueFwdINS6_IJS8_SA_S9_EEENS6_IJNS7_ILi1EEESI_SI_EEESC_SE_Li256ELb1ELb1ELb0ELb0EEENS1_19SingleTileSchedulerILb1ELb0ELb1ELi128EEEEEEEEEvNT_6ParamsE --------------------------
	.section	.nv.info._ZN7cutlass13device_kernelIN5flash19enable_sm80_to_sm89INS1_16FlashAttnFwdSm80INS1_25CollectiveMainloopFwdSm80ILi8ELi1ELb0EN4cute5tupleIJNS5_1CILi128EEENS7_ILi32EEENS7_ILi256EEEEEELi256ENS_10bfloat16_tEfNS_4arch4Sm80ELb0ELb0ELb1ELb1ELb1ELb1ELb1ELb0EEENS1_21CollectiveEpilogueFwdINS6_IJS8_SA_S9_EEENS6_IJNS7_ILi1EEESI_SI_EEESC_SE_Li256ELb1ELb1ELb0ELb0EEENS1_19SingleTileSchedulerILb1ELb0ELb1ELi128EEEEEEEEEvNT_6ParamsE,"",@"SHT_CUDA_INFO"
	.sectionflags	@""
	.align	4


	//----- nvinfo : EIATTR_CUDA_API_VERSION
	.align		4
        /*0000*/ 	.byte	0x04, 0x37
        /*0002*/ 	.short	(.L_178 - .L_177)
.L_177:
        /*0004*/ 	.word	0x00000082


	//----- nvinfo : EIATTR_SW2861232_WAR
	.align		4
.L_178:
        /*0008*/ 	.byte	0x01, 0x35
	.zero		2


	//----- nvinfo : EIATTR_PARAM_CBANK
	.align		4
        /*000c*/ 	.byte	0x04, 0x0a
        /*000e*/ 	.short	(.L_180 - .L_179)
	.align		4
.L_179:
        /*0010*/ 	.word	index@(.nv.constant0._ZN7cutlass13device_kernelIN5flash19enable_sm80_to_sm89INS1_16FlashAttnFwdSm80INS1_25CollectiveMainloopFwdSm80ILi8ELi1ELb0EN4cute5tupleIJNS5_1CILi128EEENS7_ILi32EEENS7_ILi256EEEEEELi256ENS_10bfloat16_tEfNS_4arch4Sm80ELb0ELb0ELb1ELb1ELb1ELb1ELb1ELb0EEENS1_21CollectiveEpilogueFwdINS6_IJS8_SA_S9_EEENS6_IJNS7_ILi1EEESI_SI_EEESC_SE_Li256ELb1ELb1ELb0ELb0EEENS1_19SingleTileSchedulerILb1ELb0ELb1ELi128EEEEEEEEEvNT_6ParamsE)
        /*0014*/ 	.short	0x0160
        /*0016*/ 	.short	0x0418


	//----- nvinfo : EIATTR_CBANK_PARAM_SIZE
	.align		4
.L_180:
        /*0018*/ 	.byte	0x03, 0x19
        /*001a*/ 	.short	0x0418


	//----- nvinfo : EIATTR_KPARAM_INFO
	.align		4
        /*001c*/ 	.byte	0x04, 0x17
        /*001e*/ 	.short	(.L_182 - .L_181)
.L_181:
        /*0020*/ 	.word	0x00000000
        /*0024*/ 	.short	0x0000
        /*0026*/ 	.short	0x0000
        /*0028*/ 	.byte	0x00, 0xf0, 0x61, 0x10


	//----- nvinfo : EIATTR_MAXREG_COUNT
	.align		4
.L_182:
        /*002c*/ 	.byte	0x03, 0x1b
        /*002e*/ 	.short	0x00ff


	//----- nvinfo : EIATTR_NUM_BARRIERS
	.align		4
        /*0030*/ 	.byte	0x02, 0x4c
        /*0032*/ 	.byte	0x02
	.zero		1


	//----- nvinfo : EIATTR_MERCURY_ISA_VERSION
	.align		4
        /*0034*/ 	.byte	0x03, 0x5f
        /*0036*/ 	.short	0x0000


	//----- nvinfo : EIATTR_COOP_GROUP_MASK_REGIDS
	.align		4
        /*0038*/ 	.byte	0x04, 0x29
        /*003a*/ 	.short	(.L_184 - .L_183)


	//   ....[0]....
.L_183:
        /*003c*/ 	.word	0xffffffff


	//   ....[1]....
        /*0040*/ 	.word	0xffffffff


	//   ....[2]....
        /*0044*/ 	.word	0xffffffff


	//   ....[3]....
        /*0048*/ 	.word	0xffffffff


	//   ....[4]....
        /*004c*/ 	.word	0xffffffff


	//   ....[5]....
        /*0050*/ 	.word	0xffffffff


	//   ....[6]....
        /*0054*/ 	.word	0xffffffff


	//   ....[7]....
        /*0058*/ 	.word	0xffffffff


	//   ....[8]....
        /*005c*/ 	.word	0xffffffff


	//   ....[9]....
        /*0060*/ 	.word	0xffffffff


	//   ....[10]....
        /*0064*/ 	.word	0xffffffff


	//   ....[11]....
        /*0068*/ 	.word	0xffffffff


	//   ....[12]....
        /*006c*/ 	.word	0xffffffff


	//   ....[13]....
        /*0070*/ 	.word	0xffffffff


	//   ....[14]....
        /*0074*/ 	.word	0xffffffff


	//   ....[15]....
        /*0078*/ 	.word	0xffffffff


	//   ....[16]....
        /*007c*/ 	.word	0xffffffff


	//   ....[17]....
        /*0080*/ 	.word	0xffffffff


	//   ....[18]....
        /*0084*/ 	.word	0xffffffff


	//   ....[19]....
        /*0088*/ 	.word	0xffffffff


	//   ....[20]....
        /*008c*/ 	.word	0xffffffff


	//   ....[21]....
        /*0090*/ 	.word	0xffffffff


	//   ....[22]....
        /*0094*/ 	.word	0xffffffff


	//   ....[23]....
        /*0098*/ 	.word	0xffffffff


	//   ....[24]....
        /*009c*/ 	.word	0xffffffff


	//   ....[25]....
        /*00a0*/ 	.word	0xffffffff


	//   ....[26]....
        /*00a4*/ 	.word	0xffffffff


	//   ....[27]....
        /*00a8*/ 	.word	0xffffffff


	//   ....[28]....
        /*00ac*/ 	.word	0xffffffff


	//   ....[29]....
        /*00b0*/ 	.word	0xffffffff


	//   ....[30]....
        /*00b4*/ 	.word	0xffffffff


	//   ....[31]....
        /*00b8*/ 	.word	0xffffffff


	//   ....[32]....
        /*00bc*/ 	.word	0xffffffff


	//   ....[33]....
        /*00c0*/ 	.word	0xffffffff


	//   ....[34]....
        /*00c4*/ 	.word	0xffffffff


	//   ....[35]....
        /*00c8*/ 	.word	0xffffffff


	//   ....[36]....
        /*00cc*/ 	.word	0xffffffff


	//   ....[37]....
        /*00d0*/ 	.word	0xffffffff


	//   ....[38]....
        /*00d4*/ 	.word	0xffffffff


	//   ....[39]....
        /*00d8*/ 	.word	0xffffffff


	//   ....[40]....
        /*00dc*/ 	.word	0xffffffff


	//   ....[41]....
        /*00e0*/ 	.word	0xffffffff


	//   ....[42]....
        /*00e4*/ 	.word	0xffffffff


	//   ....[43]....
        /*00e8*/ 	.word	0xffffffff


	//   ....[44]....
        /*00ec*/ 	.word	0xffffffff


	//   ....[45]....
        /*00f0*/ 	.word	0xffffffff


	//   ....[46]....
        /*00f4*/ 	.word	0xffffffff


	//   ....[47]....
        /*00f8*/ 	.word	0xffffffff


	//   ....[48]....
        /*00fc*/ 	.word	0xffffffff


	//   ....[49]....
        /*0100*/ 	.word	0xffffffff


	//   ....[50]....
        /*0104*/ 	.word	0xffffffff


	//   ....[51]....
        /*0108*/ 	.word	0xffffffff


	//   ....[52]....
        /*010c*/ 	.word	0xffffffff


	//   ....[53]....
        /*0110*/ 	.word	0xffffffff


	//   ....[54]....
        /*0114*/ 	.word	0xffffffff


	//   ....[55]....
        /*0118*/ 	.word	0xffffffff


	//   ....[56]....
        /*011c*/ 	.word	0xffffffff


	//   ....[57]....
        /*0120*/ 	.word	0xffffffff


	//   ....[58]....
        /*0124*/ 	.word	0xffffffff


	//----- nvinfo : EIATTR_COOP_GROUP_INSTR_OFFSETS
	.align		4
.L_184:
        /*0128*/ 	.byte	0x04, 0x28
        /*012a*/ 	.short	(.L_186 - .L_185)


	//   ....[0]....
.L_185:
        /*012c*/ 	.word	0x00000090


	//   ....[1]....
        /*0130*/ 	.word	0x00001f60


	//   ....[2]....
        /*0134*/ 	.word	0x00001f70


	//   ....[3]....
        /*0138*/ 	.word	0x00003190


	//   ....[4]....
        /*013c*/ 	.word	0x000031a0


	//   ....[5]....
        /*0140*/ 	.word	0x000042b0


	//   ....[6]....
        /*0144*/ 	.word	0x000042d0


	//   ....[7]....
        /*0148*/ 	.word	0x000046a0


	//   ....[8]....
        /*014c*/ 	.word	0x000046c0


	//   ....[9]....
        /*0150*/ 	.word	0x00005370


	//   ....[10]....
        /*0154*/ 	.word	0x000053a0


	//   ....[11]....
        /*0158*/ 	.word	0x00005600


	//   ....[12]....
        /*015c*/ 	.word	0x00005630


	//   ....[13]....
        /*0160*/ 	.word	0x000057a0


	//   ....[14]....
        /*0164*/ 	.word	0x000057d0


	//   ....[15]....
        /*0168*/ 	.word	0x00005940


	//   ....[16]....
        /*016c*/ 	.word	0x00005980


	//   ....[17]....
        /*0170*/ 	.word	0x00005e40


	//   ....[18]....
        /*0174*/ 	.word	0x00005e90


	//   ....[19]....
        /*0178*/ 	.word	0x0000cf00


	//   ....[20]....
        /*017c*/ 	.word	0x0000cf40


	//   ....[21]....
        /*0180*/ 	.word	0x0000dcf0


	//   ....[22]....
        /*0184*/ 	.word	0x0000dd00


	//   ....[23]....
        /*0188*/ 	.word	0x0000e260


	//   ....[24]....
        /*018c*/ 	.word	0x0000e2b0


	//   ....[25]....
        /*0190*/ 	.word	0x0000e2d0


	//   ....[26]....
        /*0194*/ 	.word	0x0000e2f0


	//   ....[27]....
        /*0198*/ 	.word	0x0000ee30


	//   ....[28]....
        /*019c*/ 	.word	0x0000ee40


	//   ....[29]....
        /*01a0*/ 	.word	0x0000f060


	//   ....[30]....
        /*01a4*/ 	.word	0x0000f070


	//   ....[31]....
        /*01a8*/ 	.word	0x0000fbf0


	//   ....[32]....
        /*01ac*/ 	.word	0x0000fc10


	//   ....[33]....
        /*01b0*/ 	.word	0x0000fc90


	//   ....[34]....
        /*01b4*/ 	.word	0x0000fca0


	//   ....[35]....
        /*01b8*/ 	.word	0x00010e80


	//   ....[36]....
        /*01bc*/ 	.word	0x00010eb0


	//   ....[37]....
        /*01c0*/ 	.word	0x00010f00


	//   ....[38]....
        /*01c4*/ 	.word	0x00010f10


	//   ....[39]....
        /*01c8*/ 	.word	0x00012990


	//   ....[40]....
        /*01cc*/ 	.word	0x000129d0


	//   ....[41]....
        /*01d0*/ 	.word	0x00012a00


	//   ....[42]....
        /*01d4*/ 	.word	0x00012a30


	//   ....[43]....
        /*01d8*/ 	.word	0x00012c70


	//   ....[44]....
        /*01dc*/ 	.word	0x00012c80


	//   ....[45]....
        /*01e0*/ 	.word	0x00012e80


	//   ....[46]....
        /*01e4*/ 	.word	0x00012eb0


	//   ....[47]....
        /*01e8*/ 	.word	0x00013070


	//   ....[48]....
        /*01ec*/ 	.word	0x000130a0


	//   ....[49]....
        /*01f0*/ 	.word	0x00013260


	//   ....[50]....
        /*01f4*/ 	.word	0x00013280


	//   ....[51]....
        /*01f8*/ 	.word	0x00013c20


	//   ....[52]....
        /*01fc*/ 	.word	0x00013c50


	//   ....[53]....
        /*0200*/ 	.word	0x00013de0


	//   ....[54]....
        /*0204*/ 	.word	0x00013e10


	//   ....[55]....
        /*0208*/ 	.word	0x00013fa0


	//   ....[56]....
        /*020c*/ 	.word	0x00013fd0


	//   ....[57]....
        /*0210*/ 	.word	0x00014160


	//   ....[58]....
        /*0214*/ 	.word	0x00014180


	//----- nvinfo : EIATTR_EXIT_INSTR_OFFSETS
	.align		4
.L_186:
        /*0218*/ 	.byte	0x04, 0x1c
        /*021a*/ 	.short	(.L_188 - .L_187)


	//   ....[0]....
.L_187:
        /*021c*/ 	.word	0x00000440


	//   ....[1]....
        /*0220*/ 	.word	0x00013290


	//   ....[2]....
        /*0224*/ 	.word	0x000133d0


	//   ....[3]....
        /*0228*/ 	.word	0x00013430


	//   ....[4]....
        /*022c*/ 	.word	0x00014190


	//   ....[5]....
        /*0230*/ 	.word	0x000142a0


	//   ....[6]....
        /*0234*/ 	.word	0x00014300


	//----- nvinfo : EIATTR_CTAIDZ_USED
	.align		4
.L_188:
        /*0238*/ 	.byte	0x01, 0x04
	.zero		2


	//----- nvinfo : EIATTR_MAX_THREADS
	.align		4
        /*023c*/ 	.byte	0x04, 0x05
        /*023e*/ 	.short	(.L_190 - .L_189)
.L_189:
        /*0240*/ 	.word	0x00000100
        /*0244*/ 	.word	0x00000001
        /*0248*/ 	.word	0x00000001


	//----- nvinfo : EIATTR_CRS_STACK_SIZE
	.align		4
.L_190:
        /*024c*/ 	.byte	0x04, 0x1e
        /*024e*/ 	.short	(.L_192 - .L_191)
.L_191:
        /*0250*/ 	.word	0x00000000
.L_192:


//--------------------- .nv.info._ZN7cutlass13device_kernelIN5flash19enable_sm80_to_sm89INS1_16FlashAttnFwdSm80INS1_25CollectiveMainloopFwdSm80ILi8ELi1ELb1EN4cute5tupleIJNS5_1CILi128EEENS7_ILi48EEENS7_ILi256EEEEEELi256ENS_10bfloat16_tEfNS_4arch4Sm80ELb0ELb1ELb1ELb0ELb1ELb0ELb1ELb0EEENS1_21CollectiveEpilogueFwdINS6_IJS8_SA_S9_EEENS6_IJNS7_ILi1EEESI_SI_EEESC_SE_Li256ELb0ELb1ELb0ELb0EEENS1_19SingleTileSchedulerILb0ELb0ELb1ELi128EEEEEEEEEvNT_6ParamsE --------------------------
	.section	.nv.info._ZN7cutlass13device_kernelIN5flash19enable_sm80_to_sm89INS1_16FlashAttnFwdSm80INS1_25CollectiveMainloopFwdSm80ILi8ELi1ELb1EN4cute5tupleIJNS5_1CILi128EEENS7_ILi48EEENS7_ILi256EEEEEELi256ENS_10bfloat16_tEfNS_4arch4Sm80ELb0ELb1ELb1ELb0ELb1ELb0ELb1ELb0EEENS1_21CollectiveEpilogueFwdINS6_IJS8_SA_S9_EEENS6_IJNS7_ILi1EEESI_SI_EEESC_SE_Li256ELb0ELb1ELb0ELb0EEENS1_19SingleTileSchedulerILb0ELb0ELb1ELi128EEEEEEEEEvNT_6ParamsE,"",@"SHT_CUDA_INFO"
	.sectionflags	@""
	.align	4


	//----- nvinfo : EIATTR_CUDA_API_VERSION
	.align		4
        /*0000*/ 	.byte	0x04, 0x37
        /*0002*/ 	.short	(.L_194 - .L_193)
.L_193:
        /*0004*/ 	.word	0x00000082


	//----- nvinfo : EIATTR_SW2861232_WAR
	.align		4
.L_194:
        /*0008*/ 	.byte	0x01, 0x35
	.zero		2


	//----- nvinfo : EIATTR_PARAM_CBANK
	.align		4
        /*000c*/ 	.byte	0x04, 0x0a
        /*000e*/ 	.short	(.L_196 - .L_195)
	.align		4
.L_195:
        /*0010*/ 	.word	index@(.nv.constant0._ZN7cutlass13device_kernelIN5flash19enable_sm80_to_sm89INS1_16FlashAttnFwdSm80INS1_25CollectiveMainloopFwdSm80ILi8ELi1ELb1EN4cute5tupleIJNS5_1CILi128EEENS7_ILi48EEENS7_ILi256EEEEEELi256ENS_10bfloat16_tEfNS_4arch4Sm80ELb0ELb1ELb1ELb0ELb1ELb0ELb1ELb0EEENS1_21CollectiveEpilogueFwdINS6_IJS8_SA_S9_EEENS6_IJNS7_ILi1EEESI_SI_EEESC_SE_Li256ELb0ELb1ELb0ELb0EEENS1_19SingleTileSchedulerILb0ELb0ELb1ELi128EEEEEEEEEvNT_6ParamsE)
        /*0014*/ 	.short	0x0160
        /*0016*/ 	.short	0x0418


	//----- nvinfo : EIATTR_CBANK_PARAM_SIZE
	.align		4
.L_196:
        /*0018*/ 	.byte	0x03, 0x19
        /*001a*/ 	.short	0x0418


	//----- nvinfo : EIATTR_KPARAM_INFO
	.align		4
        /*001c*/ 	.byte	0x04, 0x17
        /*001e*/ 	.short	(.L_198 - .L_197)
.L_197:
        /*0020*/ 	.word	0x00000000
        /*0024*/ 	.short	0x0000
        /*0026*/ 	.short	0x0000
        /*0028*/ 	.byte	0x00, 0xf0, 0x61, 0x10


	//----- nvinfo : EIATTR_MAXREG_COUNT
	.align		4
.L_198:
        /*002c*/ 	.byte	0x03, 0x1b
        /*002e*/ 	.short	0x00ff


	//----- nvinfo : EIATTR_NUM_BARRIERS
	.align		4
        /*0030*/ 	.byte	0x02, 0x4c
        /*0032*/ 	.byte	0x02
	.zero		1


	//----- nvinfo : EIATTR_ANNOTATIONS
	.align		4
        /*0034*/ 	.byte	0x04, 0x55
        /*0036*/ 	.short	(.L_200 - .L_199)


	//   ....[0]....
.L_199:
        /* <DEDUP_REMOVED lines=87> */


	//----- nvinfo : EIATTR_MERCURY_ISA_VERSION
	.align		4
.L_200:
        /*0598*/ 	.byte	0x03, 0x5f
        /*059a*/ 	.short	0x0000


	//----- nvinfo : EIATTR_COOP_GROUP_MASK_REGIDS
	.align		4
        /*059c*/ 	.byte	0x04, 0x29
        /*059e*/ 	.short	(.L_202 - .L_201)


	//   ....[0]....
.L_201:
        /*05a0*/ 	.word	0xffffffff


	//   ....[1]....
        /*05a4*/ 	.word	0xffffffff


	//   ....[2]....
        /*05a8*/ 	.word	0xffffffff


	//   ....[3]....
        /*05ac*/ 	.word	0xffffffff


	//   ....[4]....
        /*05b0*/ 	.word	0xffffffff


	//   ....[5]....
        /*05b4*/ 	.word	0xffffffff


	//   ....[6]....
        /*05b8*/ 	.word	0xffffffff


	//   ....[7]....
        /*05bc*/ 	.word	0xffffffff


	//   ....[8]....
        /*05c0*/ 	.word	0xffffffff


	//   ....[9]....
        /*05c4*/ 	.word	0xffffffff


	//   ....[10]....
        /*05c8*/ 	.word	0xffffffff


	//   ....[11]....
        /*05cc*/ 	.word	0xffffffff


	//   ....[12]....
        /*05d0*/ 	.word	0xffffffff


	//   ....[13]....
        /*05d4*/ 	.word	0xffffffff


	//   ....[14]....
        /*05d8*/ 	.word	0xffffffff


	//   ....[15]....
        /*05dc*/ 	.word	0xffffffff


	//   ....[16]....
        /*05e0*/ 	.word	0xffffffff


	//   ....[17]....
        /*05e4*/ 	.word	0xffffffff


	//   ....[18]....
        /*05e8*/ 	.word	0xffffffff


	//   ....[19]....
        /*05ec*/ 	.word	0xffffffff


	//   ....[20]....
        /*05f0*/ 	.word	0xffffffff


	//   ....[21]....
        /*05f4*/ 	.word	0xffffffff


	//   ....[22]....
        /*05f8*/ 	.word	0xffffffff


	//   ....[23]....
        /*05fc*/ 	.word	0xffffffff


	//   ....[24]....
        /*0600*/ 	.word	0xffffffff


	//   ....[25]....
        /*0604*/ 	.word	0xffffffff


	//   ....[26]....
        /*0608*/ 	.word	0xffffffff


	//   ....[27]....
        /*060c*/ 	.word	0xffffffff


	//   ....[28]....
        /*0610*/ 	.word	0xffffffff


	//   ....[29]....
        /*0614*/ 	.word	0xffffffff


	//   ....[30]....
        /*0618*/ 	.word	0xffffffff


	//   ....[31]....
        /*061c*/ 	.word	0xffffffff


	//   ....[32]....
        /*0620*/ 	.word	0xffffffff


	//   ....[33]....
        /*0624*/ 	.word	0xffffffff


	//   ....[34]....
        /*0628*/ 	.word	0xffffffff


	//   ....[35]....
        /*062c*/ 	.word	0xffffffff


	//   ....[36]....
        /*0630*/ 	.word	0xffffffff


	//   ....[37]....
        /*0634*/ 	.word	0xffffffff


	//   ....[38]....
        /*0638*/ 	.word	0xffffffff


	//   ....[39]....
        /*063c*/ 	.word	0xffffffff


	//   ....[40]....
        /*0640*/ 	.word	0xffffffff


	//   ....[41]....
        /*0644*/ 	.word	0xffffffff


	//   ....[42]....
        /*0648*/ 	.word	0xffffffff


	//   ....[43]....
        /*064c*/ 	.word	0xffffffff


	//   ....[44]....
        /*0650*/ 	.word	0xffffffff


	//   ....[45]....
        /*0654*/ 	.word	0xffffffff


	//   ....[46]....
        /*0658*/ 	.word	0xffffffff


	//   ....[47]....
        /*065c*/ 	.word	0xffffffff


	//   ....[48]....
        /*0660*/ 	.word	0xffffffff


	//   ....[49]....
        /*0664*/ 	.word	0xffffffff


	//   ....[50]....
        /*0668*/ 	.word	0xffffffff


	//   ....[51]....
        /*066c*/ 	.word	0xffffffff


	//   ....[52]....
        /*0670*/ 	.word	0xffffffff


	//   ....[53]....
        /*0674*/ 	.word	0xffffffff


	//   ....[54]....
        /*0678*/ 	.word	0xffffffff


	//   ....[55]....
        /*067c*/ 	.word	0xffffffff


	//   ....[56]....
        /*0680*/ 	.word	0xffffffff


	//   ....[57]....
        /*0684*/ 	.word	0xffffffff


	//   ....[58]....
        /*0688*/ 	.word	0xffffffff


	//   ....[59]....
        /*068c*/ 	.word	0xffffffff


	//   ....[60]....
        /*0690*/ 	.word	0xffffffff


	//   ....[61]....
        /*0694*/ 	.word	0xffffffff


	//   ....[62]....
        /*0698*/ 	.word	0xffffffff


	//   ....[63]....
        /*069c*/ 	.word	0xffffffff


	//   ....[64]....
        /*06a0*/ 	.word	0xffffffff


	//   ....[65]....
        /*06a4*/ 	.word	0xffffffff


	//   ....[66]....
        /*06a8*/ 	.word	0xffffffff


	//   ....[67]....
        /*06ac*/ 	.word	0xffffffff


	//   ....[68]....
        /*06b0*/ 	.word	0xffffffff


	//   ....[69]....
        /*06b4*/ 	.word	0xffffffff


	//   ....[70]....
        /*06b8*/ 	.word	0xffffffff


	//   ....[71]....
        /*06bc*/ 	.word	0xffffffff


	//   ....[72]....
        /*06c0*/ 	.word	0xffffffff


	//   ....[73]....
        /*06c4*/ 	.word	0xffffffff


	//   ....[74]....
        /*06c8*/ 	.word	0xffffffff


	//   ....[75]....
        /*06cc*/ 	.word	0xffffffff


	//   ....[76]....
        /*06d0*/ 	.word	0xffffffff


	//   ....[77]....
        /*06d4*/ 	.word	0xffffffff


	//   ....[78]....
        /*06d8*/ 	.word	0xffffffff


	//   ....[79]....
        /*06dc*/ 	.word	0xffffffff


	//   ....[80]....
        /*06e0*/ 	.word	0xffffffff


	//   ....[81]....
        /*06e4*/ 	.word	0xffffffff


	//   ....[82]....
        /*06e8*/ 	.word	0xffffffff


	//   ....[83]....
        /*06ec*/ 	.word	0xffffffff


	//   ....[84]....
        /*06f0*/ 	.word	0xffffffff


	//   ....[85]....
        /*06f4*/ 	.word	0xffffffff


	//   ....[86]....
        /*06f8*/ 	.word	0xffffffff


	//   ....[87]....
        /*06fc*/ 	.word	0xffffffff


	//   ....[88]....
        /*0700*/ 	.word	0xffffffff


	//   ....[89]....
        /*0704*/ 	.word	0xffffffff


	//   ....[90]....
        /*0708*/ 	.word	0xffffffff


	//   ....[91]....
        /*070c*/ 	.word	0xffffffff


	//   ....[92]....
        /*0710*/ 	.word	0xffffffff


	//   ....[93]....
        /*0714*/ 	.word	0xffffffff


	//   ....[94]....
        /*0718*/ 	.word	0xffffffff


	//   ....[95]....
        /*071c*/ 	.word	0xffffffff


	//   ....[96]....
        /*0720*/ 	.word	0xffffffff


	//   ....[97]....
        /*0724*/ 	.word	0xffffffff


	//----- nvinfo : EIATTR_COOP_GROUP_INSTR_OFFSETS
	.align		4
.L_202:
        /*0728*/ 	.byte	0x04, 0x28
        /*072a*/ 	.short	(.L_204 - .L_203)


	//   ....[0]....
.L_203:
        /*072c*/ 	.word	0x000012c0


	//   ....[1]....
        /*0730*/ 	.word	0x000012f0


	//   ....[2]....
        /*0734*/ 	.word	0x00001320


	//   ....[3]....
        /*0738*/ 	.word	0x00001360


	//   ....[4]....
        /*073c*/ 	.word	0x00001390


	//   ....[5]....
        /*0740*/ 	.word	0x00001580


	//   ....[6]....
        /*0744*/ 	.word	0x000015a0


	//   ....[7]....
        /*0748*/ 	.word	0x000015b0


	//   ....[8]....
        /*074c*/ 	.word	0x00001720


	//   ....[9]....
        /*0750*/ 	.word	0x00001760


	//   ....[10]....
        /*0754*/ 	.word	0x00001780


	//   ....[11]....
        /*0758*/ 	.word	0x00001810


	//   ....[12]....
        /*075c*/ 	.word	0x00001cb0


	//   ....[13]....
        /*0760*/ 	.word	0x00001ce0


	//   ....[14]....
        /*0764*/ 	.word	0x00002150


	//   ....[15]....
        /*0768*/ 	.word	0x00002160


	//   ....[16]....
        /*076c*/ 	.word	0x000031d0


	//   ....[17]....
        /*0770*/ 	.word	0x000031e0


	//   ....[18]....
        /*0774*/ 	.word	0x00003230


	//   ....[19]....
        /*0778*/ 	.word	0x00003290


	//   ....[20]....
        /*077c*/ 	.word	0x00003760


	//   ....[21]....
        /*0780*/ 	.word	0x00003960


	//   ....[22]....
        /*0784*/ 	.word	0x000046f0


	//   ....[23]....
        /*0788*/ 	.word	0x00004720


	//   ....[24]....
        /*078c*/ 	.word	0x000048d0


	//   ....[25]....
        /*0790*/ 	.word	0x00004980


	//   ....[26]....
        /*0794*/ 	.word	0x00005bc0


	//   ....[27]....
        /*0798*/ 	.word	0x00005bd0


	//   ....[28]....
        /*079c*/ 	.word	0x00005d10


	//   ....[29]....
        /*07a0*/ 	.word	0x00005d20


	//   ....[30]....
        /*07a4*/ 	.word	0x00006db0


	//   ....[31]....
        /*07a8*/ 	.word	0x00006dd0


	//   ....[32]....
        /*07ac*/ 	.word	0x00006df0


	//   ....[33]....
        /*07b0*/ 	.word	0x00006e10


	//   ....[34]....
        /*07b4*/ 	.word	0x000070f0


	//   ....[35]....
        /*07b8*/ 	.word	0x00007410


	//   ....[36]....
        /*07bc*/ 	.word	0x00007ac0


	//   ....[37]....
        /*07c0*/ 	.word	0x00007ae0


	//   ....[38]....
        /*07c4*/ 	.word	0x00008320


	//   ....[39]....
        /*07c8*/ 	.word	0x00008420


	//   ....[40]....
        /*07cc*/ 	.word	0x00009db0


	//   ....[41]....
        /*07d0*/ 	.word	0x00009de0


	//   ....[42]....
        /*07d4*/ 	.word	0x00009f10


	//   ....[43]....
        /*07d8*/ 	.word	0x00009f20


	//   ....[44]....
        /*07dc*/ 	.word	0x0000af30


	//   ....[45]....
        /*07e0*/ 	.word	0x0000af50


	//   ....[46]....
        /*07e4*/ 	.word	0x0000af70


	//   ....[47]....
        /*07e8*/ 	.word	0x0000af90


	//   ....[48]....
        /*07ec*/ 	.word	0x0000b2b0


	//   ....[49]....
        /*07f0*/ 	.word	0x0000b2d0


	//   ....[50]....
        /*07f4*/ 	.word	0x0000b8e0


	//   ....[51]....
        /*07f8*/ 	.word	0x0000b900


	//   ....[52]....
        /*07fc*/ 	.word	0x0000cf50


	//   ....[53]....
        /*0800*/ 	.word	0x0000cf70


	//   ....[54]....
        /*0804*/ 	.word	0x0000d120


	//   ....[55]....
        /*0808*/ 	.word	0x0000d130


	//   ....[56]....
        /*080c*/ 	.word	0x0000e140


	//   ....[57]....
        /*0810*/ 	.word	0x0000e160


	//   ....[58]....
        /*0814*/ 	.word	0x0000e170


	//   ....[59]....
        /*0818*/ 	.word	0x0000e180


	//   ....[60]....
        /*081c*/ 	.word	0x0000e4a0


	//   ....[61]....
        /*0820*/ 	.word	0x0000e970


	//   ....[62]....
        /*0824*/ 	.word	0x0000ee50


	//   ....[63]....
        /*0828*/ 	.word	0x0000ee70


	//   ....[64]....
        /*082c*/ 	.word	0x0000f680


	//   ....[65]....
        /*0830*/ 	.word	0x0000f7b0


	//   ....[66]....
        /*0834*/ 	.word	0x00010b60


	//   ....[67]....
        /*0838*/ 	.word	0x00010b70


	//   ....[68]....
        /*083c*/ 	.word	0x00010ba0


	//   ....[69]....
        /*0840*/ 	.word	0x00010bc0


	//   ....[70]....
        /*0844*/ 	.word	0x00012530


	//   ....[71]....
        /*0848*/ 	.word	0x00012540


	//   ....[72]....
        /*084c*/ 	.word	0x00012560


	//   ....[73]....
        /*0850*/ 	.word	0x00012570


	//   ....[74]....
        /*0854*/ 	.word	0x00012590


	//   ....[75]....
        /*0858*/ 	.word	0x000125e0


	//   ....[76]....
        /*085c*/ 	.word	0x000128b0


	//   ....[77]....
        /*0860*/ 	.word	0x000128e0


	//   ....[78]....
        /*0864*/ 	.word	0x00012aa0


	//   ....[79]....
        /*0868*/ 	.word	0x00012ad0


	//   ....[80]....
        /*086c*/ 	.word	0x00012c90


	//   ....[81]....
        /*0870*/ 	.word	0x00012cb0


	//   ....[82]....
        /*0874*/ 	.word	0x00013400


	//   ....[83]....
        /*0878*/ 	.word	0x00013420


	//   ....[84]....
        /*087c*/ 	.word	0x000135b0


	//   ....[85]....
        /*0880*/ 	.word	0x000135e0


	//   ....[86]....
        /*0884*/ 	.word	0x00013770


	//   ....[87]....
        /*0888*/ 	.word	0x000137a0


	//   ....[88]....
        /*088c*/ 	.word	0x00013930


	//   ....[89]....
        /*0890*/ 	.word	0x00013950


	//   ....[90]....
        /*0894*/ 	.word	0x00013b00


	//   ....[91]....
        /*0898*/ 	.word	0x00013b40


	//   ....[92]....
        /*089c*/ 	.word	0x00013b80


	//   ....[93]....
        /*08a0*/ 	.word	0x00013bc0


	//   ....[94]....
        /*08a4*/ 	.word	0x00013bf0


	//   ....[95]....
        /*08a8*/ 	.word	0x00013c30


	//   ....[96]....
        /*08ac*/ 	.word	0x00013c60


	//   ....[97]....
        /*08b0*/ 	.word	0x00013ca0


	//----- nvinfo : EIATTR_EXIT_INSTR_OFFSETS
	.align		4
.L_204:
        /*08b4*/ 	.byte	0x04, 0x1c
        /*08b6*/ 	.short	(.L_206 - .L_205)


	//   ....[0]....
.L_205:
        /*08b8*/ 	.word	0x00000040


	//   ....[1]....
        /*08bc*/ 	.word	0x00012cc0


	//   ....[2]....
        /*08c0*/ 	.word	0x00012e00


	//   ....[3]....
        /*08c4*/ 	.word	0x00012e60


	//   ....[4]....
        /*08c8*/ 	.word	0x00013960


	//   ....[5]....
        /*08cc*/ 	.word	0x00013a70


	//   ....[6]....
        /*08d0*/ 	.word	0x00013ad0


	//----- nvinfo : EIATTR_CTAIDZ_USED
	.align		4
.L_206:
        /*08d4*/ 	.byte	0x01, 0x04
	.zero		2


	//----- nvinfo : EIATTR_MAX_THREADS
	.align		4
        /*08d8*/ 	.byte	0x04, 0x05
        /*08da*/ 	.short	(.L_208 - .L_207)
.L_207:
        /*08dc*/ 	.word	0x00000100
        /*08e0*/ 	.word	0x00000001
        /*08e4*/ 	.word	0x00000001


	//----- nvinfo : EIATTR_CRS_STACK_SIZE
	.align		4
.L_208:
        /*08e8*/ 	.byte	0x04, 0x1e
        /*08ea*/ 	.short	(.L_210 - .L_209)
.L_209:
        /*08ec*/ 	.word	0x00000000
.L_210:


//--------------------- .nv.info._ZN7cutlass13device_kernelIN5flash19enable_sm80_to_sm89INS1_16FlashAttnFwdSm80INS1_25CollectiveMainloopFwdSm80ILi8ELi1ELb1EN4cute5tupleIJNS5_1CILi128EEENS7_ILi48EEENS7_ILi256EEEEEELi256ENS_10bfloat16_tEfNS_4arch4Sm80ELb0ELb1ELb1ELb1ELb1ELb0ELb1ELb0EEENS1_21CollectiveEpilogueFwdINS6_IJS8_SA_S9_EEENS6_IJNS7_ILi1EEESI_SI_EEESC_SE_Li256ELb1ELb1ELb0ELb0EEENS1_19SingleTileSchedulerILb1ELb0ELb1ELi128EEEEEEEEEvNT_6ParamsE --------------------------
	.section	.nv.info._ZN7cutlass13device_kernelIN5flash19enable_sm80_to_sm89INS1_16FlashAttnFwdSm80INS1_25CollectiveMainloopFwdSm80ILi8ELi1ELb1EN4cute5tupleIJNS5_1CILi128EEENS7_ILi48EEENS7_ILi256EEEEEELi256ENS_10bfloat16_tEfNS_4arch4Sm80ELb0ELb1ELb1ELb1ELb1ELb0ELb1ELb0EEENS1_21CollectiveEpilogueFwdINS6_IJS8_SA_S9_EEENS6_IJNS7_ILi1EEESI_SI_EEESC_SE_Li256ELb1ELb1ELb0ELb0EEENS1_19SingleTileSchedulerILb1ELb0ELb1ELi128EEEEEEEEEvNT_6ParamsE,"",@"SHT_CUDA_INFO"
	.sectionflags	@""
	.align	4


	//----- nvinfo : EIATTR_CUDA_API_VERSION
	.align		4
        /*0000*/ 	.byte	0x04, 0x37
        /*0002*/ 	.short	(.L_212 - .L_211)
.L_211:
        /*0004*/ 	.word	0x00000082


	//----- nvinfo : EIATTR_SW2861232_WAR
	.align		4
.L_212:
        /*0008*/ 	.byte	0x01, 0x35
	.zero		2


	//----- nvinfo : EIATTR_PARAM_CBANK
	.align		4
        /*000c*/ 	.byte	0x04, 0x0a
        /*000e*/ 	.short	(.L_214 - .L_213)
	.align		4
.L_213:
        /*0010*/ 	.word	index@(.nv.constant0._ZN7cutlass13device_kernelIN5flash19enable_sm80_to_sm89INS1_16FlashAttnFwdSm80INS1_25CollectiveMainloopFwdSm80ILi8ELi1ELb1EN4cute5tupleIJNS5_1CILi128EEENS7_ILi48EEENS7_ILi256EEEEEELi256ENS_10bfloat16_tEfNS_4arch4Sm80ELb0ELb1ELb1ELb1ELb1ELb0ELb1ELb0EEENS1_21CollectiveEpilogueFwdINS6_IJS8_SA_S9_EEENS6_IJNS7_ILi1EEESI_SI_EEESC_SE_Li256ELb1ELb1ELb0ELb0EEENS1_19SingleTileSchedulerILb1ELb0ELb1ELi128EEEEEEEEEvNT_6ParamsE)
        /*0014*/ 	.short	0x0160
        /*0016*/ 	.short	0x0418


	//----- nvinfo : EIATTR_CBANK_PARAM_SIZE
	.align		4
.L_214:
        /*0018*/ 	.byte	0x03, 0x19
        /*001a*/ 	.short	0x0418


	//----- nvinfo : EIATTR_KPARAM_INFO
	.align		4
        /*001c*/ 	.byte	0x04, 0x17
        /*001e*/ 	.short	(.L_216 - .L_215)
.L_215:
        /*0020*/ 	.word	0x00000000
        /*0024*/ 	.short	0x0000
        /*0026*/ 	.short	0x0000
        /*0028*/ 	.byte	0x00, 0xf0, 0x61, 0x10


	//----- nvinfo : EIATTR_MAXREG_COUNT
	.align		4
.L_216:
        /*002c*/ 	.byte	0x03, 0x1b
        /*002e*/ 	.short	0x00ff


	//----- nvinfo : EIATTR_NUM_BARRIERS
	.align		4
        /*0030*/ 	.byte	0x02, 0x4c
        /*0032*/ 	.byte	0x02
	.zero		1


	//----- nvinfo : EIATTR_ANNOTATIONS
	.align		4
        /*0034*/ 	.byte	0x04, 0x55
        /*0036*/ 	.short	(.L_218 - .L_217)


	//   ....[0]....
.L_217:
        /* <DEDUP_REMOVED lines=88> */


	//----- nvinfo : EIATTR_MERCURY_ISA_VERSION
	.align		4
.L_218:
        /*05a0*/ 	.byte	0x03, 0x5f
        /*05a2*/ 	.short	0x0000


	//----- nvinfo : EIATTR_COOP_GROUP_MASK_REGIDS
	.align		4
        /*05a4*/ 	.byte	0x04, 0x29
        /*05a6*/ 	.short	(.L_220 - .L_219)


	//   ....[0]....
.L_219:
        /*05a8*/ 	.word	0xffffffff


	//   ....[1]....
        /*05ac*/ 	.word	0xffffffff


	//   ....[2]....
        /*05b0*/ 	.word	0xffffffff


	//   ....[3]....
        /*05b4*/ 	.word	0xffffffff


	//   ....[4]....
        /*05b8*/ 	.word	0xffffffff


	//   ....[5]....
        /*05bc*/ 	.word	0xffffffff


	//   ....[6]....
        /*05c0*/ 	.word	0xffffffff


	//   ....[7]....
        /*05c4*/ 	.word	0xffffffff


	//   ....[8]....
        /*05c8*/ 	.word	0xffffffff


	//   ....[9]....
        /*05cc*/ 	.word	0xffffffff


	//   ....[10]....
        /*05d0*/ 	.word	0xffffffff


	//   ....[11]....
        /*05d4*/ 	.word	0xffffffff


	//   ....[12]....
        /*05d8*/ 	.word	0xffffffff


	//   ....[13]....
        /*05dc*/ 	.word	0xffffffff


	//   ....[14]....
        /*05e0*/ 	.word	0xffffffff


	//   ....[15]....
        /*05e4*/ 	.word	0xffffffff


	//   ....[16]....
        /*05e8*/ 	.word	0xffffffff


	//   ....[17]....
        /*05ec*/ 	.word	0xffffffff


	//   ....[18]....
        /*05f0*/ 	.word	0xffffffff


	//   ....[19]....
        /*05f4*/ 	.word	0xffffffff


	//   ....[20]....
        /*05f8*/ 	.word	0xffffffff


	//   ....[21]....
        /*05fc*/ 	.word	0xffffffff


	//   ....[22]....
        /*0600*/ 	.word	0xffffffff


	//   ....[23]....
        /*0604*/ 	.word	0xffffffff


	//   ....[24]....
        /*0608*/ 	.word	0xffffffff


	//   ....[25]....
        /*060c*/ 	.word	0xffffffff


	//   ....[26]....
        /*0610*/ 	.word	0xffffffff


	//   ....[27]....
        /*0614*/ 	.word	0xffffffff


	//   ....[28]....
        /*0618*/ 	.word	0xffffffff


	//   ....[29]....
        /*061c*/ 	.word	0xffffffff


	//   ....[30]....
        /*0620*/ 	.word	0xffffffff


	//   ....[31]....
        /*0624*/ 	.word	0xffffffff


	//   ....[32]....
        /*0628*/ 	.word	0xffffffff


	//   ....[33]....
        /*062c*/ 	.word	0xffffffff


	//   ....[34]....
        /*0630*/ 	.word	0xffffffff


	//   ....[35]....
        /*0634*/ 	.word	0xffffffff


	//   ....[36]....
        /*0638*/ 	.word	0xffffffff


	//   ....[37]....
        /*063c*/ 	.word	0xffffffff


	//   ....[38]....
        /*0640*/ 	.word	0xffffffff


	//   ....[39]....
        /*0644*/ 	.word	0xffffffff


	//   ....[40]....
        /*0648*/ 	.word	0xffffffff


	//   ....[41]....
        /*064c*/ 	.word	0xffffffff


	//   ....[42]....
        /*0650*/ 	.word	0xffffffff


	//   ....[43]....
        /*0654*/ 	.word	0xffffffff


	//   ....[44]....
        /*0658*/ 	.word	0xffffffff


	//   ....[45]....
        /*065c*/ 	.word	0xffffffff


	//   ....[46]....
        /*0660*/ 	.word	0xffffffff


	//   ....[47]....
        /*0664*/ 	.word	0xffffffff


	//   ....[48]....
        /*0668*/ 	.word	0xffffffff


	//   ....[49]....
        /*066c*/ 	.word	0xffffffff


	//   ....[50]....
        /*0670*/ 	.word	0xffffffff


	//   ....[51]....
        /*0674*/ 	.word	0xffffffff


	//   ....[52]....
        /*0678*/ 	.word	0xffffffff


	//   ....[53]....
        /*067c*/ 	.word	0xffffffff


	//   ....[54]....
        /*0680*/ 	.word	0xffffffff


	//   ....[55]....
        /*0684*/ 	.word	0xffffffff


	//   ....[56]....
        /*0688*/ 	.word	0xffffffff


	//   ....[57]....
        /*068c*/ 	.word	0xffffffff


	//   ....[58]....
        /*0690*/ 	.word	0xffffffff


	//   ....[59]....
        /*0694*/ 	.word	0xffffffff


	//   ....[60]....
        /*0698*/ 	.word	0xffffffff


	//   ....[61]....
        /*069c*/ 	.word	0xffffffff


	//   ....[62]....
        /*06a0*/ 	.word	0xffffffff


	//   ....[63]....
        /*06a4*/ 	.word	0xffffffff


	//   ....[64]....
        /*06a8*/ 	.word	0xffffffff


	//   ....[65]....
        /*06ac*/ 	.word	0xffffffff


	//   ....[66]....
        /*06b0*/ 	.word	0xffffffff


	//   ....[67]....
        /*06b4*/ 	.word	0xffffffff


	//   ....[68]....
        /*06b8*/ 	.word	0xffffffff


	//   ....[69]....
        /*06bc*/ 	.word	0xffffffff


	//   ....[70]....
        /*06c0*/ 	.word	0xffffffff


	//   ....[71]....
        /*06c4*/ 	.word	0xffffffff


	//   ....[72]....
        /*06c8*/ 	.word	0xffffffff


	//   ....[73]....
        /*06cc*/ 	.word	0xffffffff


	//   ....[74]....
        /*06d0*/ 	.word	0xffffffff


	//   ....[75]....
        /*06d4*/ 	.word	0xffffffff


	//   ....[76]....
        /*06d8*/ 	.word	0xffffffff


	//   ....[77]....
        /*06dc*/ 	.word	0xffffffff


	//   ....[78]....
        /*06e0*/ 	.word	0xffffffff


	//   ....[79]....
        /*06e4*/ 	.word	0xffffffff


	//   ....[80]....
        /*06e8*/ 	.word	0xffffffff


	//   ....[81]....
        /*06ec*/ 	.word	0xffffffff


	//   ....[82]....
        /*06f0*/ 	.word	0xffffffff


	//   ....[83]....
        /*06f4*/ 	.word	0xffffffff


	//   ....[84]....
        /*06f8*/ 	.word	0xffffffff


	//   ....[85]....
        /*06fc*/ 	.word	0xffffffff


	//   ....[86]....
        /*0700*/ 	.word	0xffffffff


	//   ....[87]....
        /*0704*/ 	.word	0xffffffff


	//   ....[88]....
        /*0708*/ 	.word	0xffffffff


	//   ....[89]....
        /*070c*/ 	.word	0xffffffff


	//   ....[90]....
        /*0710*/ 	.word	0xffffffff


	//   ....[91]....
        /*0714*/ 	.word	0xffffffff


	//   ....[92]....
        /*0718*/ 	.word	0xffffffff


	//   ....[93]....
        /*071c*/ 	.word	0xffffffff


	//   ....[94]....
        /*0720*/ 	.word	0xffffffff


	//   ....[95]....
        /*0724*/ 	.word	0xffffffff


	//   ....[96]....
        /*0728*/ 	.word	0xffffffff


	//   ....[97]....
        /*072c*/ 	.word	0xffffffff


	//   ....[98]....
        /*0730*/ 	.word	0xffffffff


	//----- nvinfo : EIATTR_COOP_GROUP_INSTR_OFFSETS
	.align		4
.L_220:
        /*0734*/ 	.byte	0x04, 0x28
        /*0736*/ 	.short	(.L_222 - .L_221)


	//   ....[0]....
.L_221:
        /*0738*/ 	.word	0x000000a0


	//   ....[1]....
        /*073c*/ 	.word	0x00001970


	//   ....[2]....
        /*0740*/ 	.word	0x000019a0


	//   ....[3]....
        /*0744*/ 	.word	0x000019f0


	//   ....[4]....
        /*0748*/ 	.word	0x00001a20


	//   ....[5]....
        /*074c*/ 	.word	0x00001a50


	//   ....[6]....
        /*0750*/ 	.word	0x00001cd0


	//   ....[7]....
        /*0754*/ 	.word	0x00001ce0


	//   ....[8]....
        /*0758*/ 	.word	0x00001cf0


	//   ....[9]....
        /*075c*/ 	.word	0x00001e30


	//   ....[10]....
        /*0760*/ 	.word	0x00001e70


	//   ....[11]....
        /*0764*/ 	.word	0x00002170


	//   ....[12]....
        /*0768*/ 	.word	0x00002190


	//   ....[13]....
        /*076c*/ 	.word	0x000023c0


	//   ....[14]....
        /*0770*/ 	.word	0x00002410


	//   ....[15]....
        /*0774*/ 	.word	0x00002850


	//   ....[16]....
        /*0778*/ 	.word	0x00002860


	//   ....[17]....
        /*077c*/ 	.word	0x00003930


	//   ....[18]....
        /*0780*/ 	.word	0x00003940


	//   ....[19]....
        /*0784*/ 	.word	0x00003a50


	//   ....[20]....
        /*0788*/ 	.word	0x00003a70


	//   ....[21]....
        /*078c*/ 	.word	0x00003e40


	//   ....[22]....
        /*0790*/ 	.word	0x000045d0


	//   ....[23]....
        /*0794*/ 	.word	0x00004ee0


	//   ....[24]....
        /*0798*/ 	.word	0x00004f20


	//   ....[25]....
        /*079c*/ 	.word	0x00004f40


	//   ....[26]....
        /*07a0*/ 	.word	0x00005030


	//   ....[27]....
        /*07a4*/ 	.word	0x00006350


	//   ....[28]....
        /*07a8*/ 	.word	0x00006360


	//   ....[29]....
        /*07ac*/ 	.word	0x000064a0


	//   ....[30]....
        /*07b0*/ 	.word	0x000064b0


	//   ....[31]....
        /*07b4*/ 	.word	0x00007550


	//   ....[32]....
        /*07b8*/ 	.word	0x00007570


	//   ....[33]....
        /*07bc*/ 	.word	0x00007590


	//   ....[34]....
        /*07c0*/ 	.word	0x000075b0


	//   ....[35]....
        /*07c4*/ 	.word	0x000078b0


	//   ....[36]....
        /*07c8*/ 	.word	0x00007ba0


	//   ....[37]....
        /*07cc*/ 	.word	0x00008250


	//   ....[38]....
        /*07d0*/ 	.word	0x00008270


	//   ....[39]....
        /*07d4*/ 	.word	0x00008a80


	//   ....[40]....
        /*07d8*/ 	.word	0x00008b80


	//   ....[41]....
        /*07dc*/ 	.word	0x0000a500


	//   ....[42]....
        /*07e0*/ 	.word	0x0000a530


	//   ....[43]....
        /*07e4*/ 	.word	0x0000a660


	//   ....[44]....
        /*07e8*/ 	.word	0x0000a670


	//   ....[45]....
        /*07ec*/ 	.word	0x0000b680


	//   ....[46]....
        /*07f0*/ 	.word	0x0000b6a0


	//   ....[47]....
        /*07f4*/ 	.word	0x0000b6c0


	//   ....[48]....
        /*07f8*/ 	.word	0x0000b6e0


	//   ....[49]....
        /*07fc*/ 	.word	0x0000ba00


	//   ....[50]....
        /*0800*/ 	.word	0x0000ba20


	//   ....[51]....
        /*0804*/ 	.word	0x0000c030


	//   ....[52]....
        /*0808*/ 	.word	0x0000c050


	//   ....[53]....
        /*080c*/ 	.word	0x0000d6a0


	//   ....[54]....
        /*0810*/ 	.word	0x0000d6c0


	//   ....[55]....
        /*0814*/ 	.word	0x0000d870


	//   ....[56]....
        /*0818*/ 	.word	0x0000d880


	//   ....[57]....
        /*081c*/ 	.word	0x0000e880


	//   ....[58]....
        /*0820*/ 	.word	0x0000e8a0


	//   ....[59]....
        /*0824*/ 	.word	0x0000e8b0


	//   ....[60]....
        /*0828*/ 	.word	0x0000e8c0


	//   ....[61]....
        /*082c*/ 	.word	0x0000ebd0


	//   ....[62]....
        /*0830*/ 	.word	0x0000f090


	//   ....[63]....
        /*0834*/ 	.word	0x0000f560


	//   ....[64]....
        /*0838*/ 	.word	0x0000f580


	//   ....[65]....
        /*083c*/ 	.word	0x0000fd80


	//   ....[66]....
        /*0840*/ 	.word	0x0000fea0


	//   ....[67]....
        /*0844*/ 	.word	0x00011270


	//   ....[68]....
        /*0848*/ 	.word	0x00011280


	//   ....[69]....
        /*084c*/ 	.word	0x000112b0


	//   ....[70]....
        /*0850*/ 	.word	0x000112d0


	//   ....[71]....
        /*0854*/ 	.word	0x00012d60


	//   ....[72]....
        /*0858*/ 	.word	0x00012d90


	//   ....[73]....
        /*085c*/ 	.word	0x00012dd0


	//   ....[74]....
        /*0860*/ 	.word	0x00012e10


	//   ....[75]....
        /*0864*/ 	.word	0x00013030


	//   ....[76]....
        /*0868*/ 	.word	0x00013040


	//   ....[77]....
        /*086c*/ 	.word	0x00013240


	//   ....[78]....
        /*0870*/ 	.word	0x00013270


	//   ....[79]....
        /*0874*/ 	.word	0x00013430


	//   ....[80]....
        /*0878*/ 	.word	0x00013460


	//   ....[81]....
        /*087c*/ 	.word	0x00013620


	//   ....[82]....
        /*0880*/ 	.word	0x00013640


	//   ....[83]....
        /*0884*/ 	.word	0x00013ff0


	//   ....[84]....
        /*0888*/ 	.word	0x00014010


	//   ....[85]....
        /*088c*/ 	.word	0x000141a0


	//   ....[86]....
        /*0890*/ 	.word	0x000141d0


	//   ....[87]....
        /*0894*/ 	.word	0x00014360


	//   ....[88]....
        /*0898*/ 	.word	0x00014390


	//   ....[89]....
        /*089c*/ 	.word	0x00014520


	//   ....[90]....
        /*08a0*/ 	.word	0x00014540


	//   ....[91]....
        /*08a4*/ 	.word	0x00014700


	//   ....[92]....
        /*08a8*/ 	.word	0x00014760


	//   ....[93]....
        /*08ac*/ 	.word	0x000147c0


	//   ....[94]....
        /*08b0*/ 	.word	0x00014820


	//   ....[95]....
        /*08b4*/ 	.word	0x00014870


	//   ....[96]....
        /*08b8*/ 	.word	0x000148d0


	//   ....[97]....
        /*08bc*/ 	.word	0x00014920


	//   ....[98]....
        /*08c0*/ 	.word	0x00014980


	//----- nvinfo : EIATTR_EXIT_INSTR_OFFSETS
	.align		4
.L_222:
        /*08c4*/ 	.byte	0x04, 0x1c
        /*08c6*/ 	.short	(.L_224 - .L_223)


	//   ....[0]....
.L_223:
        /*08c8*/ 	.word	0x00000450


	//   ....[1]....
        /*08cc*/ 	.word	0x00013650


	//   ....[2]....
        /*08d0*/ 	.word	0x00013790


	//   ....[3]....
        /*08d4*/ 	.word	0x000137f0


	//   ....[4]....
        /*08d8*/ 	.word	0x00014550


	//   ....[5]....
        /*08dc*/ 	.word	0x00014660


	//   ....[6]....
        /*08e0*/ 	.word	0x000146c0


	//----- nvinfo : EIATTR_CTAIDZ_USED
	.align		4
.L_224:
        /*08e4*/ 	.byte	0x01, 0x04
	.zero		2


	//----- nvinfo : EIATTR_MAX_THREADS
	.align		4
        /*08e8*/ 	.byte	0x04, 0x05
        /*08ea*/ 	.short	(.L_226 - .L_225)
.L_225:
        /*08ec*/ 	.word	0x00000100
        /*08f0*/ 	.word	0x00000001
        /*08f4*/ 	.word	0x00000001


	//----- nvinfo : EIATTR_CRS_STACK_SIZE
	.align		4
.L_226:
        /*08f8*/ 	.byte	0x04, 0x1e
        /*08fa*/ 	.short	(.L_228 - .L_227)
.L_227:
        /*08fc*/ 	.word	0x00000000
.L_228:


//--------------------- .nv.info._ZN7cutlass13device_kernelIN5flash19enable_sm80_to_sm89INS1_16FlashAttnFwdSm80INS1_25CollectiveMainloopFwdSm80ILi8ELi1ELb0EN4cute5tupleIJNS5_1CILi128EEENS7_ILi32EEENS7_ILi256EEEEEELi256ENS_10bfloat16_tEfNS_4arch4Sm80ELb0ELb1ELb1ELb1ELb1ELb1ELb1ELb0EEENS1_21CollectiveEpilogueFwdINS6_IJS8_SA_S9_EEENS6_IJNS7_ILi1EEESI_SI_EEESC_SE_Li256ELb1ELb1ELb0ELb0EEENS1_19SingleTileSchedulerILb1ELb0ELb1ELi128EEEEEEEEEvNT_6ParamsE --------------------------
	.section	.nv.info._ZN7cutlass13device_kernelIN5flash19enable_sm80_to_sm89INS1_16FlashAttnFwdSm80INS1_25CollectiveMainloopFwdSm80ILi8ELi1ELb0EN4cute5tupleIJNS5_1CILi128EEENS7_ILi32EEENS7_ILi256EEEEEELi256ENS_10bfloat16_tEfNS_4arch4Sm80ELb0ELb1ELb1ELb1ELb1ELb1ELb1ELb0EEENS1_21CollectiveEpilogueFwdINS6_IJS8_SA_S9_EEENS6_IJNS7_ILi1EEESI_SI_EEESC_SE_Li256ELb1ELb1ELb0ELb0EEENS1_19SingleTileSchedulerILb1ELb0ELb1ELi128EEEEEEEEEvNT_6ParamsE,"",@"SHT_CUDA_INFO"
	.sectionflags	@""
	.align	4


	//----- nvinfo : EIATTR_CUDA_API_VERSION
	.align		4
        /*0000*/ 	.byte	0x04, 0x37
        /*0002*/ 	.short	(.L_230 - .L_229)
.L_229:
        /*0004*/ 	.word	0x00000082


	//----- nvinfo : EIATTR_SW2861232_WAR
	.align		4
.L_230:
        /*0008*/ 	.byte	0x01, 0x35
	.zero		2


	//----- nvinfo : EIATTR_PARAM_CBANK
	.align		4
        /*000c*/ 	.byte	0x04, 0x0a
        /*000e*/ 	.short	(.L_232 - .L_231)
	.align		4
.L_231:
        /*0010*/ 	.word	index@(.nv.constant0._ZN7cutlass13device_kernelIN5flash19enable_sm80_to_sm89INS1_16FlashAttnFwdSm80INS1_25CollectiveMainloopFwdSm80ILi8ELi1ELb0EN4cute5tupleIJNS5_1CILi128EEENS7_ILi32EEENS7_ILi256EEEEEELi256ENS_10bfloat16_tEfNS_4arch4Sm80ELb0ELb1ELb1ELb1ELb1ELb1ELb1ELb0EEENS1_21CollectiveEpilogueFwdINS6_IJS8_SA_S9_EEENS6_IJNS7_ILi1EEESI_SI_EEESC_SE_Li256ELb1ELb1ELb0ELb0EEENS1_19SingleTileSchedulerILb1ELb0ELb1ELi128EEEEEEEEEvNT_6ParamsE)
        /*0014*/ 	.short	0x0160
        /*0016*/ 	.short	0x0418


	//----- nvinfo : EIATTR_CBANK_PARAM_SIZE
	.align		4
.L_232:
        /*0018*/ 	.byte	0x03, 0x19
        /*001a*/ 	.short	0x0418


	//----- nvinfo : EIATTR_KPARAM_INFO
	.align		4
        /*001c*/ 	.byte	0x04, 0x17
        /*001e*/ 	.short	(.L_234 - .L_233)
.L_233:
        /*0020*/ 	.word	0x00000000
        /*0024*/ 	.short	0x0000
        /*0026*/ 	.short	0x0000
        /*0028*/ 	.byte	0x00, 0xf0, 0x61, 0x10


	//----- nvinfo : EIATTR_MAXREG_COUNT
	.align		4
.L_234:
        /*002c*/ 	.byte	0x03, 0x1b
        /*002e*/ 	.short	0x00ff


	//----- nvinfo : EIATTR_NUM_BARRIERS
	.align		4
        /*0030*/ 	.byte	0x02, 0x4c
        /*0032*/ 	.byte	0x02
	.zero		1


	//----- nvinfo : EIATTR_MERCURY_ISA_VERSION
	.align		4
        /*0034*/ 	.byte	0x03, 0x5f
        /*0036*/ 	.short	0x0000


	//----- nvinfo : EIATTR_COOP_GROUP_MASK_REGIDS
	.align		4
        /*0038*/ 	.byte	0x04, 0x29
        /*003a*/ 	.short	(.L_236 - .L_235)


	//   ....[0]....
.L_235:
        /*003c*/ 	.word	0xffffffff


	//   ....[1]....
        /*0040*/ 	.word	0xffffffff


	//   ....[2]....
        /*0044*/ 	.word	0xffffffff


	//   ....[3]....
        /*0048*/ 	.word	0xffffffff


	//   ....[4]....
        /*004c*/ 	.word	0xffffffff


	//   ....[5]....
        /*0050*/ 	.word	0xffffffff


	//   ....[6]....
        /*0054*/ 	.word	0xffffffff


	//   ....[7]....
        /*0058*/ 	.word	0xffffffff


	//   ....[8]....
        /*005c*/ 	.word	0xffffffff


	//   ....[9]....
        /*0060*/ 	.word	0xffffffff


	//   ....[10]....
        /*0064*/ 	.word	0xffffffff


	//   ....[11]....
        /*0068*/ 	.word	0xffffffff


	//   ....[12]....
        /*006c*/ 	.word	0xffffffff


	//   ....[13]....
        /*0070*/ 	.word	0xffffffff


	//   ....[14]....
        /*0074*/ 	.word	0xffffffff


	//   ....[15]....
        /*0078*/ 	.word	0xffffffff


	//   ....[16]....
        /*007c*/ 	.word	0xffffffff


	//   ....[17]....
        /*0080*/ 	.word	0xffffffff


	//   ....[18]....
        /*0084*/ 	.word	0xffffffff


	//   ....[19]....
        /*0088*/ 	.word	0xffffffff


	//   ....[20]....
        /*008c*/ 	.word	0xffffffff


	//   ....[21]....
        /*0090*/ 	.word	0xffffffff


	//   ....[22]....
        /*0094*/ 	.word	0xffffffff


	//   ....[23]....
        /*0098*/ 	.word	0xffffffff


	//   ....[24]....
        /*009c*/ 	.word	0xffffffff


	//   ....[25]....
        /*00a0*/ 	.word	0xffffffff


	//   ....[26]....
        /*00a4*/ 	.word	0xffffffff


	//   ....[27]....
        /*00a8*/ 	.word	0xffffffff


	//   ....[28]....
        /*00ac*/ 	.word	0xffffffff


	//   ....[29]....
        /*00b0*/ 	.word	0xffffffff


	//   ....[30]....
        /*00b4*/ 	.word	0xffffffff


	//   ....[31]....
        /*00b8*/ 	.word	0xffffffff


	//   ....[32]....
        /*00bc*/ 	.word	0xffffffff


	//   ....[33]....
        /*00c0*/ 	.word	0xffffffff


	//   ....[34]....
        /*00c4*/ 	.word	0xffffffff


	//   ....[35]....
        /*00c8*/ 	.word	0xffffffff


	//   ....[36]....
        /*00cc*/ 	.word	0xffffffff


	//   ....[37]....
        /*00d0*/ 	.word	0xffffffff


	//   ....[38]....
        /*00d4*/ 	.word	0xffffffff


	//   ....[39]....
        /*00d8*/ 	.word	0xffffffff


	//   ....[40]....
        /*00dc*/ 	.word	0xffffffff


	//   ....[41]....
        /*00e0*/ 	.word	0xffffffff


	//   ....[42]....
        /*00e4*/ 	.word	0xffffffff


	//   ....[43]....
        /*00e8*/ 	.word	0xffffffff


	//   ....[44]....
        /*00ec*/ 	.word	0xffffffff


	//   ....[45]....
        /*00f0*/ 	.word	0xffffffff


	//   ....[46]....
        /*00f4*/ 	.word	0xffffffff


	//   ....[47]....
        /*00f8*/ 	.word	0xffffffff


	//   ....[48]....
        /*00fc*/ 	.word	0xffffffff


	//   ....[49]....
        /*0100*/ 	.word	0xffffffff


	//   ....[50]....
        /*0104*/ 	.word	0xffffffff


	//   ....[51]....
        /*0108*/ 	.word	0xffffffff


	//   ....[52]....
        /*010c*/ 	.word	0xffffffff


	//   ....[53]....
        /*0110*/ 	.word	0xffffffff


	//   ....[54]....
        /*0114*/ 	.word	0xffffffff


	//   ....[55]....
        /*0118*/ 	.word	0xffffffff


	//   ....[56]....
        /*011c*/ 	.word	0xffffffff


	//   ....[57]....
        /*0120*/ 	.word	0xffffffff


	//   ....[58]....
        /*0124*/ 	.word	0xffffffff


	//   ....[59]....
        /*0128*/ 	.word	0xffffffff


	//   ....[60]....
        /*012c*/ 	.word	0xffffffff


	//   ....[61]....
        /*0130*/ 	.word	0xffffffff


	//   ....[62]....
        /*0134*/ 	.word	0xffffffff


	//   ....[63]....
        /*0138*/ 	.word	0xffffffff


	//   ....[64]....
        /*013c*/ 	.word	0xffffffff


	//   ....[65]....
        /*0140*/ 	.word	0xffffffff


	//   ....[66]....
        /*0144*/ 	.word	0xffffffff


	//   ....[67]....
        /*0148*/ 	.word	0xffffffff


	//   ....[68]....
        /*014c*/ 	.word	0xffffffff


	//   ....[69]....
        /*0150*/ 	.word	0xffffffff


	//   ....[70]....
        /*0154*/ 	.word	0xffffffff


	//   ....[71]....
        /*0158*/ 	.word	0xffffffff


	//   ....[72]....
        /*015c*/ 	.word	0xffffffff


	//   ....[73]....
        /*0160*/ 	.word	0xffffffff


	//   ....[74]....
        /*0164*/ 	.word	0xffffffff


	//   ....[75]....
        /*0168*/ 	.word	0xffffffff


	//   ....[76]....
        /*016c*/ 	.word	0xffffffff


	//   ....[77]....
        /*0170*/ 	.word	0xffffffff


	//   ....[78]....
        /*0174*/ 	.word	0xffffffff


	//   ....[79]....
        /*0178*/ 	.word	0xffffffff


	//   ....[80]....
        /*017c*/ 	.word	0xffffffff


	//   ....[81]....
        /*0180*/ 	.word	0xffffffff


	//   ....[82]....
        /*0184*/ 	.word	0xffffffff


	//   ....[83]....
        /*0188*/ 	.word	0xffffffff


	//   ....[84]....
        /*018c*/ 	.word	0xffffffff


	//   ....[85]....
        /*0190*/ 	.word	0xffffffff


	//   ....[86]....
        /*0194*/ 	.word	0xffffffff


	//   ....[87]....
        /*0198*/ 	.word	0xffffffff


	//   ....[88]....
        /*019c*/ 	.word	0xffffffff


	//   ....[89]....
        /*01a0*/ 	.word	0xffffffff


	//   ....[90]....
        /*01a4*/ 	.word	0xffffffff


	//   ....[91]....
        /*01a8*/ 	.word	0xffffffff


	//   ....[92]....
        /*01ac*/ 	.word	0xffffffff


	//   ....[93]....
        /*01b0*/ 	.word	0xffffffff


	//   ....[94]....
        /*01b4*/ 	.word	0xffffffff


	//   ....[95]....
        /*01b8*/ 	.word	0xffffffff


	//   ....[96]....
        /*01bc*/ 	.word	0xffffffff


	//   ....[97]....
        /*01c0*/ 	.word	0xffffffff


	//   ....[98]....
        /*01c4*/ 	.word	0xffffffff


	//   ....[99]....
        /*01c8*/ 	.word	0xffffffff


	//   ....[100]....
        /*01cc*/ 	.word	0xffffffff


	//   ....[101]....
        /*01d0*/ 	.word	0xffffffff


	//   ....[102]....
        /*01d4*/ 	.word	0xffffffff


	//   ....[103]....
        /*01d8*/ 	.word	0xffffffff


	//   ....[104]....
        /*01dc*/ 	.word	0xffffffff


	//   ....[105]....
        /*01e0*/ 	.word	0xffffffff


	//   ....[106]....
        /*01e4*/ 	.word	0xffffffff


	//   ....[107]....
        /*01e8*/ 	.word	0xffffffff


	//   ....[108]....
        /*01ec*/ 	.word	0xffffffff


	//   ....[109]....
        /*01f0*/ 	.word	0xffffffff


	//   ....[110]....
        /*01f4*/ 	.word	0xffffffff


	//   ....[111]....
        /*01f8*/ 	.word	0xffffffff


	//   ....[112]....
        /*01fc*/ 	.word	0xffffffff


	//----- nvinfo : EIATTR_COOP_GROUP_INSTR_OFFSETS
	.align		4
.L_236:
        /*0200*/ 	.byte	0x04, 0x28
        /*0202*/ 	.short	(.L_238 - .L_237)


	//   ....[0]....
.L_237:
        /*0204*/ 	.word	0x00000090


	//   ....[1]....
        /*0208*/ 	.word	0x00002380


	//   ....[2]....
        /*020c*/ 	.word	0x00002390


	//   ....[3]....
        /*0210*/ 	.word	0x000035b0


	//   ....[4]....
        /*0214*/ 	.word	0x000035c0


	//   ....[5]....
        /*0218*/ 	.word	0x000046d0


	//   ....[6]....
        /*021c*/ 	.word	0x000046f0


	//   ....[7]....
        /*0220*/ 	.word	0x00004ac0


	//   ....[8]....
        /*0224*/ 	.word	0x00004ae0


	//   ....[9]....
        /*0228*/ 	.word	0x00005c30


	//   ....[10]....
        /*022c*/ 	.word	0x00005c70


	//   ....[11]....
        /*0230*/ 	.word	0x00005e60


	//   ....[12]....
        /*0234*/ 	.word	0x00005e90


	//   ....[13]....
        /*0238*/ 	.word	0x00006010


	//   ....[14]....
        /*023c*/ 	.word	0x00006040


	//   ....[15]....
        /*0240*/ 	.word	0x000061c0


	//   ....[16]....
        /*0244*/ 	.word	0x00006200


	//   ....[17]....
        /*0248*/ 	.word	0x00006710


	//   ....[18]....
        /*024c*/ 	.word	0x00006760


	//   ....[19]....
        /*0250*/ 	.word	0x00006b70


	//   ....[20]....
        /*0254*/ 	.word	0x00006bd0


	//   ....[21]....
        /*0258*/ 	.word	0x00006c00


	//   ....[22]....
        /*025c*/ 	.word	0x00006c10


	//   ....[23]....
        /*0260*/ 	.word	0x00006ee0


	//   ....[24]....
        /*0264*/ 	.word	0x000070a0


	//   ....[25]....
        /*0268*/ 	.word	0x000070e0


	//   ....[26]....
        /*026c*/ 	.word	0x00007120


	//   ....[27]....
        /*0270*/ 	.word	0x00007450


	//   ....[28]....
        /*0274*/ 	.word	0x00007610


	//   ....[29]....
        /*0278*/ 	.word	0x00007650


	//   ....[30]....
        /*027c*/ 	.word	0x00007690


	//   ....[31]....
        /*0280*/ 	.word	0x000079d0


	//   ....[32]....
        /*0284*/ 	.word	0x00007b90


	//   ....[33]....
        /*0288*/ 	.word	0x00007bd0


	//   ....[34]....
        /*028c*/ 	.word	0x00007c10


	//   ....[35]....
        /*0290*/ 	.word	0x0000b630


	//   ....[36]....
        /*0294*/ 	.word	0x0000b690


	//   ....[37]....
        /*0298*/ 	.word	0x0000b6d0


	//   ....[38]....
        /*029c*/ 	.word	0x0000b6f0


	//   ....[39]....
        /*02a0*/ 	.word	0x0000b890


	//   ....[40]....
        /*02a4*/ 	.word	0x0000ba50


	//   ....[41]....
        /*02a8*/ 	.word	0x0000ba90


	//   ....[42]....
        /*02ac*/ 	.word	0x0000bad0


	//   ....[43]....
        /*02b0*/ 	.word	0x0000bcd0


	//   ....[44]....
        /*02b4*/ 	.word	0x0000be90


	//   ....[45]....
        /*02b8*/ 	.word	0x0000bed0


	//   ....[46]....
        /*02bc*/ 	.word	0x0000bf10


	//   ....[47]....
        /*02c0*/ 	.word	0x0000c120


	//   ....[48]....
        /*02c4*/ 	.word	0x0000c230


	//   ....[49]....
        /*02c8*/ 	.word	0x0000c270


	//   ....[50]....
        /*02cc*/ 	.word	0x0000c2b0


	//   ....[51]....
        /*02d0*/ 	.word	0x00010640


	//   ....[52]....
        /*02d4*/ 	.word	0x00010680


	//   ....[53]....
        /*02d8*/ 	.word	0x00011320


	//   ....[54]....
        /*02dc*/ 	.word	0x00011330


	//   ....[55]....
        /*02e0*/ 	.word	0x000116b0


	//   ....[56]....
        /*02e4*/ 	.word	0x00011880


	//   ....[57]....
        /*02e8*/ 	.word	0x00012070


	//   ....[58]....
        /*02ec*/ 	.word	0x00012120


	//   ....[59]....
        /*02f0*/ 	.word	0x00012130


	//   ....[60]....
        /*02f4*/ 	.word	0x00012160


	//   ....[61]....
        /*02f8*/ 	.word	0x00012e00


	//   ....[62]....
        /*02fc*/ 	.word	0x00012e10


	//   ....[63]....
        /*0300*/ 	.word	0x000139c0


	//   ....[64]....
        /*0304*/ 	.word	0x000139d0


	//   ....[65]....
        /*0308*/ 	.word	0x00013b60


	//   ....[66]....
        /*030c*/ 	.word	0x00013dc0


	//   ....[67]....
        /*0310*/ 	.word	0x000142e0


	//   ....[68]....
        /*0314*/ 	.word	0x00014460


	//   ....[69]....
        /*0318*/ 	.word	0x00014520


	//   ....[70]....
        /*031c*/ 	.word	0x00014630


	//   ....[71]....
        /*0320*/ 	.word	0x00015cc0


	//   ....[72]....
        /*0324*/ 	.word	0x00015cd0


	//   ....[73]....
        /*0328*/ 	.word	0x00016880


	//   ....[74]....
        /*032c*/ 	.word	0x00016890


	//   ....[75]....
        /*0330*/ 	.word	0x00016ae0


	//   ....[76]....
        /*0334*/ 	.word	0x00016af0


	//   ....[77]....
        /*0338*/ 	.word	0x00016b60


	//   ....[78]....
        /*033c*/ 	.word	0x00016b70


	//   ....[79]....
        /*0340*/ 	.word	0x00017f80


	//   ....[80]....
        /*0344*/ 	.word	0x00017fa0


	//   ....[81]....
        /*0348*/ 	.word	0x00018ba0


	//   ....[82]....
        /*034c*/ 	.word	0x00018bb0


	//   ....[83]....
        /*0350*/ 	.word	0x00018d50


	//   ....[84]....
        /*0354*/ 	.word	0x00019030


	//   ....[85]....
        /*0358*/ 	.word	0x00019580


	//   ....[86]....
        /*035c*/ 	.word	0x00019650


	//   ....[87]....
        /*0360*/ 	.word	0x00019720


	//   ....[88]....
        /*0364*/ 	.word	0x00019830


	//   ....[89]....
        /*0368*/ 	.word	0x0001a990


	//   ....[90]....
        /*036c*/ 	.word	0x0001a9c0


	//   ....[91]....
        /*0370*/ 	.word	0x0001aa10


	//   ....[92]....
        /*0374*/ 	.word	0x0001aa20


	//   ....[93]....
        /*0378*/ 	.word	0x0001c490


	//   ....[94]....
        /*037c*/ 	.word	0x0001c4d0


	//   ....[95]....
        /*0380*/ 	.word	0x0001c500


	//   ....[96]....
        /*0384*/ 	.word	0x0001c530


	//   ....[97]....
        /*0388*/ 	.word	0x0001c770


	//   ....[98]....
        /*038c*/ 	.word	0x0001c780


	//   ....[99]....
        /*0390*/ 	.word	0x0001c980


	//   ....[100]....
        /*0394*/ 	.word	0x0001c9b0


	//   ....[101]....
        /*0398*/ 	.word	0x0001cb70


	//   ....[102]....
        /*039c*/ 	.word	0x0001cba0


	//   ....[103]....
        /*03a0*/ 	.word	0x0001cd60


	//   ....[104]....
        /*03a4*/ 	.word	0x0001cd80


	//   ....[105]....
        /*03a8*/ 	.word	0x0001d730


	//   ....[106]....
        /*03ac*/ 	.word	0x0001d750


	//   ....[107]....
        /*03b0*/ 	.word	0x0001d8e0


	//   ....[108]....
        /*03b4*/ 	.word	0x0001d910


	//   ....[109]....
        /*03b8*/ 	.word	0x0001daa0


	//   ....[110]....
        /*03bc*/ 	.word	0x0001dad0


	//   ....[111]....
        /*03c0*/ 	.word	0x0001dc60


	//   ....[112]....
        /*03c4*/ 	.word	0x0001dc80


	//----- nvinfo : EIATTR_EXIT_INSTR_OFFSETS
	.align		4
.L_238:
        /*03c8*/ 	.byte	0x04, 0x1c
        /*03ca*/ 	.short	(.L_240 - .L_239)


	//   ....[0]....
.L_239:
        /*03cc*/ 	.word	0x00000440


	//   ....[1]....
        /*03d0*/ 	.word	0x0001cd90


	//   ....[2]....
        /*03d4*/ 	.word	0x0001ced0


	//   ....[3]....
        /*03d8*/ 	.word	0x0001cf30


	//   ....[4]....
        /*03dc*/ 	.word	0x0001dc90


	//   ....[5]....
        /*03e0*/ 	.word	0x0001dda0


	//   ....[6]....
        /*03e4*/ 	.word	0x0001de00


	//----- nvinfo : EIATTR_CTAIDZ_USED
	.align		4
.L_240:
        /*03e8*/ 	.byte	0x01, 0x04
	.zero		2


	//----- nvinfo : EIATTR_MAX_THREADS
	.align		4
        /*03ec*/ 	.byte	0x04, 0x05
        /*03ee*/ 	.short	(.L_242 - .L_241)
.L_241:
        /*03f0*/ 	.word	0x00000100
        /*03f4*/ 	.word	0x00000001
        /*03f8*/ 	.word	0x00000001


	//----- nvinfo : EIATTR_CRS_STACK_SIZE
	.align		4
.L_242:
        /*03fc*/ 	.byte	0x04, 0x1e
        /*03fe*/ 	.short	(.L_244 - .L_243)
.L_243:
        /*0400*/ 	.word	0x00000000
.L_244:


//--------------------- .nv.info._ZN7cutlass13device_kernelIN5flash19enable_sm80_to_sm89INS1_16FlashAttnFwdSm80INS1_25CollectiveMainloopFwdSm80ILi8ELi1ELb1EN4cute5tupleIJNS5_1CILi128EEENS7_ILi64EEENS7_ILi256EEEEEELi256ENS_10bfloat16_tEfNS_4arch4Sm80ELb1ELb0ELb1ELb0ELb1ELb0ELb1ELb0EEENS1_21CollectiveEpilogueFwdINS6_IJS8_SA_S9_EEENS6_IJNS7_ILi1EEESI_SI_EEESC_SE_Li256ELb0ELb1ELb0ELb0EEENS1_30DynamicPersistentTileSchedulerILi256ELi256ELb0ELb1ELb0EEEEEEEEEvNT_6ParamsE --------------------------
	.section	.nv.info._ZN7cutlass13device_kernelIN5flash19enable_sm80_to_sm89INS1_16FlashAttnFwdSm80INS1_25CollectiveMainloopFwdSm80ILi8ELi1ELb1EN4cute5tupleIJNS5_1CILi128EEENS7_ILi64EEENS7_ILi256EEEEEELi256ENS_10bfloat16_tEfNS_4arch4Sm80ELb1ELb0ELb1ELb0ELb1ELb0ELb1ELb0EEENS1_21CollectiveEpilogueFwdINS6_IJS8_SA_S9_EEENS6_IJNS7_ILi1EEESI_SI_EEESC_SE_Li256ELb0ELb1ELb0ELb0EEENS1_30DynamicPersistentTileSchedulerILi256ELi256ELb0ELb1ELb0EEEEEEEEEvNT_6ParamsE,"",@"SHT_CUDA_INFO"
	.sectionflags	@""
	.align	4


	//----- nvinfo : EIATTR_CUDA_API_VERSION
	.align		4
        /*0000*/ 	.byte	0x04, 0x37
        /*0002*/ 	.short	(.L_246 - .L_245)
.L_245:
        /*0004*/ 	.word	0x00000082


	//----- nvinfo : EIATTR_SW2861232_WAR
	.align		4
.L_246:
        /*0008*/ 	.byte	0x01, 0x35
	.zero		2


	//----- nvinfo : EIATTR_PARAM_CBANK
	.align		4
        /*000c*/ 	.byte	0x04, 0x0a
        /*000e*/ 	.short	(.L_248 - .L_247)
	.align		4
.L_247:
        /*0010*/ 	.word	index@(.nv.constant0._ZN7cutlass13device_kernelIN5flash19enable_sm80_to_sm89INS1_16FlashAttnFwdSm80INS1_25CollectiveMainloopFwdSm80ILi8ELi1ELb1EN4cute5tupleIJNS5_1CILi128EEENS7_ILi64EEENS7_ILi256EEEEEELi256ENS_10bfloat16_tEfNS_4arch4Sm80ELb1ELb0ELb1ELb0ELb1ELb0ELb1ELb0EEENS1_21CollectiveEpilogueFwdINS6_IJS8_SA_S9_EEENS6_IJNS7_ILi1EEESI_SI_EEESC_SE_Li256ELb0ELb1ELb0ELb0EEENS1_30DynamicPersistentTileSchedulerILi256ELi256ELb0ELb1ELb0EEEEEEEEEvNT_6ParamsE)
        /*0014*/ 	.short	0x0160
        /*0016*/ 	.short	0x0428


	//----- nvinfo : EIATTR_CBANK_PARAM_SIZE
	.align		4
.L_248:
        /*0018*/ 	.byte	0x03, 0x19
        /*001a*/ 	.short	0x0428


	//----- nvinfo : EIATTR_KPARAM_INFO
	.align		4
        /*001c*/ 	.byte	0x04, 0x17
        /*001e*/ 	.short	(.L_250 - .L_249)
.L_249:
        /*0020*/ 	.word	0x00000000
        /*0024*/ 	.short	0x0000
        /*0026*/ 	.short	0x0000
        /*0028*/ 	.byte	0x00, 0xf0, 0xa1, 0x10


	//----- nvinfo : EIATTR_MAXREG_COUNT
	.align		4
.L_250:
        /*002c*/ 	.byte	0x03, 0x1b
        /*002e*/ 	.short	0x00ff


	//----- nvinfo : EIATTR_NUM_BARRIERS
	.align		4
        /*0030*/ 	.byte	0x02, 0x4c
        /*0032*/ 	.byte	0x06
	.zero		1


	//----- nvinfo : EIATTR_ANNOTATIONS
	.align		4
        /*0034*/ 	.byte	0x04, 0x55
        /*0036*/ 	.short	(.L_252 - .L_251)


	//   ....[0]....
.L_251:
        /* <DEDUP_REMOVED lines=185> */


	//----- nvinfo : EIATTR_MERCURY_ISA_VERSION
	.align		4
.L_252:
        /*0bb0*/ 	.byte	0x03, 0x5f
        /*0bb2*/ 	.short	0x0000


	//----- nvinfo : EIATTR_INT_WARP_WIDE_INSTR_OFFSETS
	.align		4
        /*0bb4*/ 	.byte	0x04, 0x31
        /*0bb6*/ 	.short	(.L_254 - .L_253)


	//   ....[0]....
.L_253:
        /*0bb8*/ 	.word	0x0000ed60


	//   ....[1]....
        /*0bbc*/ 	.word	0x0000ede0


	//----- nvinfo : EIATTR_COOP_GROUP_MASK_REGIDS
	.align		4
.L_254:
        /*0bc0*/ 	.byte	0x04, 0x29
        /*0bc2*/ 	.short	(.L_256 - .L_255)


	//   ....[0]....
.L_255:
        /*0bc4*/ 	.word	0xffffffff


	//   ....[1]....
        /*0bc8*/ 	.word	0xffffffff


	//   ....[2]....
        /*0bcc*/ 	.word	0xffffffff


	//   ....[3]....
        /*0bd0*/ 	.word	0xffffffff


	//   ....[4]....
        /*0bd4*/ 	.word	0xffffffff


	//   ....[5]....
        /*0bd8*/ 	.word	0xffffffff


	//   ....[6]....
        /*0bdc*/ 	.word	0xffffffff


	//   ....[7]....
        /*0be0*/ 	.word	0xffffffff


	//   ....[8]....
        /*0be4*/ 	.word	0xffffffff


	//   ....[9]....
        /*0be8*/ 	.word	0xffffffff


	//   ....[10]....
        /*0bec*/ 	.word	0xffffffff


	//   ....[11]....
        /*0bf0*/ 	.word	0xffffffff


	//   ....[12]....
        /*0bf4*/ 	.word	0xffffffff


	//   ....[13]....
        /*0bf8*/ 	.word	0xffffffff


	//   ....[14]....
        /*0bfc*/ 	.word	0xffffffff


	//   ....[15]....
        /*0c00*/ 	.word	0xffffffff


	//   ....[16]....
        /*0c04*/ 	.word	0xffffffff


	//   ....[17]....
        /*0c08*/ 	.word	0xffffffff


	//   ....[18]....
        /*0c0c*/ 	.word	0xffffffff


	//   ....[19]....
        /*0c10*/ 	.word	0xffffffff


	//   ....[20]....
        /*0c14*/ 	.word	0xffffffff


	//   ....[21]....
        /*0c18*/ 	.word	0xffffffff


	//   ....[22]....
        /*0c1c*/ 	.word	0xffffffff


	//   ....[23]....
        /*0c20*/ 	.word	0xffffffff


	//   ....[24]....
        /*0c24*/ 	.word	0xffffffff


	//   ....[25]....
        /*0c28*/ 	.word	0xffffffff


	//   ....[26]....
        /*0c2c*/ 	.word	0xffffffff


	//   ....[27]....
        /*0c30*/ 	.word	0xffffffff


	//   ....[28]....
        /*0c34*/ 	.word	0xffffffff


	//   ....[29]....
        /*0c38*/ 	.word	0xffffffff


	//   ....[30]....
        /*0c3c*/ 	.word	0xffffffff


	//   ....[31]....
        /*0c40*/ 	.word	0xffffffff


	//   ....[32]....
        /*0c44*/ 	.word	0xffffffff


	//   ....[33]....
        /*0c48*/ 	.word	0xffffffff


	//   ....[34]....
        /*0c4c*/ 	.word	0xffffffff


	//   ....[35]....
        /*0c50*/ 	.word	0xffffffff


	//   ....[36]....
        /*0c54*/ 	.word	0xffffffff


	//   ....[37]....
        /*0c58*/ 	.word	0xffffffff


	//   ....[38]....
        /*0c5c*/ 	.word	0xffffffff


	//   ....[39]....
        /*0c60*/ 	.word	0xffffffff


	//   ....[40]....
        /*0c64*/ 	.word	0xffffffff


	//   ....[41]....
        /*0c68*/ 	.word	0xffffffff


	//   ....[42]....
        /*0c6c*/ 	.word	0xffffffff


	//   ....[43]....
        /*0c70*/ 	.word	0xffffffff


	//   ....[44]....
        /*0c74*/ 	.word	0xffffffff


	//   ....[45]....
        /*0c78*/ 	.word	0xffffffff


	//   ....[46]....
        /*0c7c*/ 	.word	0xffffffff


	//   ....[47]....
        /*0c80*/ 	.word	0xffffffff


	//   ....[48]....
        /*0c84*/ 	.word	0xffffffff


	//   ....[49]....
        /*0c88*/ 	.word	0xffffffff


	//   ....[50]....
        /*0c8c*/ 	.word	0xffffffff


	//   ....[51]....
        /*0c90*/ 	.word	0xffffffff


	//   ....[52]....
        /*0c94*/ 	.word	0xffffffff


	//   ....[53]....
        /*0c98*/ 	.word	0xffffffff


	//   ....[54]....
        /*0c9c*/ 	.word	0xffffffff


	//   ....[55]....
        /*0ca0*/ 	.word	0xffffffff


	//   ....[56]....
        /*0ca4*/ 	.word	0xffffffff


	//   ....[57]....
        /*0ca8*/ 	.word	0xffffffff


	//   ....[58]....
        /*0cac*/ 	.word	0xffffffff


	//   ....[59]....
        /*0cb0*/ 	.word	0xffffffff


	//   ....[60]....
        /*0cb4*/ 	.word	0xffffffff


	//   ....[61]....
        /*0cb8*/ 	.word	0xffffffff


	//   ....[62]....
        /*0cbc*/ 	.word	0xffffffff


	//   ....[63]....
        /*0cc0*/ 	.word	0xffffffff


	//   ....[64]....
        /*0cc4*/ 	.word	0xffffffff


	//   ....[65]....
        /*0cc8*/ 	.word	0xffffffff


	//   ....[66]....
        /*0ccc*/ 	.word	0xffffffff


	//   ....[67]....
        /*0cd0*/ 	.word	0xffffffff


	//   ....[68]....
        /*0cd4*/ 	.word	0xffffffff


	//   ....[69]....
        /*0cd8*/ 	.word	0xffffffff


	//   ....[70]....
        /*0cdc*/ 	.word	0xffffffff


	//   ....[71]....
        /*0ce0*/ 	.word	0xffffffff


	//   ....[72]....
        /*0ce4*/ 	.word	0xffffffff


	//   ....[73]....
        /*0ce8*/ 	.word	0xffffffff


	//   ....[74]....
        /*0cec*/ 	.word	0xffffffff


	//   ....[75]....
        /*0cf0*/ 	.word	0xffffffff


	//   ....[76]....
        /*0cf4*/ 	.word	0xffffffff


	//   ....[77]....
        /*0cf8*/ 	.word	0xffffffff


	//   ....[78]....
        /*0cfc*/ 	.word	0xffffffff


	//   ....[79]....
        /*0d00*/ 	.word	0xffffffff


	//   ....[80]....
        /*0d04*/ 	.word	0xffffffff


	//   ....[81]....
        /*0d08*/ 	.word	0xffffffff


	//   ....[82]....
        /*0d0c*/ 	.word	0xffffffff


	//   ....[83]....
        /*0d10*/ 	.word	0xffffffff


	//   ....[84]....
        /*0d14*/ 	.word	0xffffffff


	//   ....[85]....
        /*0d18*/ 	.word	0xffffffff


	//   ....[86]....
        /*0d1c*/ 	.word	0xffffffff


	//   ....[87]....
        /*0d20*/ 	.word	0xffffffff


	//   ....[88]....
        /*0d24*/ 	.word	0xffffffff


	//   ....[89]....
        /*0d28*/ 	.word	0xffffffff


	//   ....[90]....
        /*0d2c*/ 	.word	0xffffffff


	//   ....[91]....
        /*0d30*/ 	.word	0xffffffff


	//   ....[92]....
        /*0d34*/ 	.word	0xffffffff


	//   ....[93]....
        /*0d38*/ 	.word	0xffffffff


	//   ....[94]....
        /*0d3c*/ 	.word	0xffffffff


	//   ....[95]....
        /*0d40*/ 	.word	0xffffffff


	//   ....[96]....
        /*0d44*/ 	.word	0xffffffff


	//   ....[97]....
        /*0d48*/ 	.word	0xffffffff


	//   ....[98]....
        /*0d4c*/ 	.word	0xffffffff


	//   ....[99]....
        /*0d50*/ 	.word	0xffffffff


	//   ....[100]....
        /*0d54*/ 	.word	0xffffffff


	//   ....[101]....
        /*0d58*/ 	.word	0xffffffff


	//   ....[102]....
        /*0d5c*/ 	.word	0xffffffff


	//   ....[103]....
        /*0d60*/ 	.word	0xffffffff


	//   ....[104]....
        /*0d64*/ 	.word	0xffffffff


	//   ....[105]....
        /*0d68*/ 	.word	0xffffffff


	//   ....[106]....
        /*0d6c*/ 	.word	0xffffffff


	//   ....[107]....
        /*0d70*/ 	.word	0xffffffff


	//   ....[108]....
        /*0d74*/ 	.word	0xffffffff


	//   ....[109]....
        /*0d78*/ 	.word	0xffffffff


	//   ....[110]....
        /*0d7c*/ 	.word	0xffffffff


	//   ....[111]....
        /*0d80*/ 	.word	0xffffffff


	//   ....[112]....
        /*0d84*/ 	.word	0xffffffff


	//   ....[113]....
        /*0d88*/ 	.word	0xffffffff


	//   ....[114]....
        /*0d8c*/ 	.word	0xffffffff


	//   ....[115]....
        /*0d90*/ 	.word	0xffffffff


	//   ....[116]....
        /*0d94*/ 	.word	0xffffffff


	//   ....[117]....
        /*0d98*/ 	.word	0xffffffff


	//   ....[118]....
        /*0d9c*/ 	.word	0xffffffff


	//   ....[119]....
        /*0da0*/ 	.word	0xffffffff


	//   ....[120]....
        /*0da4*/ 	.word	0xffffffff


	//   ....[121]....
        /*0da8*/ 	.word	0xffffffff


	//   ....[122]....
        /*0dac*/ 	.word	0xffffffff


	//   ....[123]....
        /*0db0*/ 	.word	0xffffffff


	//   ....[124]....
        /*0db4*/ 	.word	0xffffffff


	//----- nvinfo : EIATTR_COOP_GROUP_INSTR_OFFSETS
	.align		4
.L_256:
        /*0db8*/ 	.byte	0x04, 0x28
        /*0dba*/ 	.short	(.L_258 - .L_257)


	//   ....[0]....
.L_257:
        /*0dbc*/ 	.word	0x00000050


	//   ....[1]....
        /*0dc0*/ 	.word	0x000017d0


	//   ....[2]....
        /*0dc4*/ 	.word	0x00001800


	//   ....[3]....
        /*0dc8*/ 	.word	0x00001830


	//   ....[4]....
        /*0dcc*/ 	.word	0x00001850


	//   ....[5]....
        /*0dd0*/ 	.word	0x00001a20


	//   ....[6]....
        /*0dd4*/ 	.word	0x00001a40


	//   ....[7]....
        /*0dd8*/ 	.word	0x00001b70


	//   ....[8]....
        /*0ddc*/ 	.word	0x00001b90


	//   ....[9]....
        /*0de0*/ 	.word	0x00001da0


	//   ....[10]....
        /*0de4*/ 	.word	0x00001dc0


	//   ....[11]....
        /*0de8*/ 	.word	0x00001e10


	//   ....[12]....
        /*0dec*/ 	.word	0x00001e70


	//   ....[13]....
        /*0df0*/ 	.word	0x00002430


	//   ....[14]....
        /*0df4*/ 	.word	0x00002440


	//   ....[15]....
        /*0df8*/ 	.word	0x00002450


	//   ....[16]....
        /*0dfc*/ 	.word	0x00002460


	//   ....[17]....
        /*0e00*/ 	.word	0x00003950


	//   ....[18]....
        /*0e04*/ 	.word	0x000039c0


	//   ....[19]....
        /*0e08*/ 	.word	0x00003ae0


	//   ....[20]....
        /*0e0c*/ 	.word	0x00003b20


	//   ....[21]....
        /*0e10*/ 	.word	0x00003e30


	//   ....[22]....
        /*0e14*/ 	.word	0x00004070


	//   ....[23]....
        /*0e18*/ 	.word	0x00004470


	//   ....[24]....
        /*0e1c*/ 	.word	0x00004490


	//   ....[25]....
        /*0e20*/ 	.word	0x000044b0


	//   ....[26]....
        /*0e24*/ 	.word	0x000044d0


	//   ....[27]....
        /*0e28*/ 	.word	0x000060a0


	//   ....[28]....
        /*0e2c*/ 	.word	0x00006110


	//   ....[29]....
        /*0e30*/ 	.word	0x00006210


	//   ....[30]....
        /*0e34*/ 	.word	0x00006240


	//   ....[31]....
        /*0e38*/ 	.word	0x00007840


	//   ....[32]....
        /*0e3c*/ 	.word	0x000078b0


	//   ....[33]....
        /*0e40*/ 	.word	0x000079b0


	//   ....[34]....
        /*0e44*/ 	.word	0x000079e0


	//   ....[35]....
        /*0e48*/ 	.word	0x00007d30


	//   ....[36]....
        /*0e4c*/ 	.word	0x00007fa0


	//   ....[37]....
        /*0e50*/ 	.word	0x000082c0


	//   ....[38]....
        /*0e54*/ 	.word	0x000082e0


	//   ....[39]....
        /*0e58*/ 	.word	0x00008400


	//   ....[40]....
        /*0e5c*/ 	.word	0x00008420


	//   ....[41]....
        /*0e60*/ 	.word	0x0000a700


	//   ....[42]....
        /*0e64*/ 	.word	0x0000a770


	//   ....[43]....
        /*0e68*/ 	.word	0x0000a780


	//   ....[44]....
        /*0e6c*/ 	.word	0x0000a840


	//   ....[45]....
        /*0e70*/ 	.word	0x0000bf90


	//   ....[46]....
        /*0e74*/ 	.word	0x0000bfd0


	//   ....[47]....
        /*0e78*/ 	.word	0x0000c0e0


	//   ....[48]....
        /*0e7c*/ 	.word	0x0000c100


	//   ....[49]....
        /*0e80*/ 	.word	0x0000c490


	//   ....[50]....
        /*0e84*/ 	.word	0x0000c4b0


	//   ....[51]....
        /*0e88*/ 	.word	0x0000c4d0


	//   ....[52]....
        /*0e8c*/ 	.word	0x0000c4f0


	//   ....[53]....
        /*0e90*/ 	.word	0x0000e310


	//   ....[54]....
        /*0e94*/ 	.word	0x0000e360


	//   ....[55]....
        /*0e98*/ 	.word	0x0000e380


	//   ....[56]....
        /*0e9c*/ 	.word	0x0000e3a0


	//   ....[57]....
        /*0ea0*/ 	.word	0x0000f7c0


	//   ....[58]....
        /*0ea4*/ 	.word	0x0000fb70


	//   ....[59]....
        /*0ea8*/ 	.word	0x0000fb90


	//   ....[60]....
        /*0eac*/ 	.word	0x0000fbb0


	//   ....[61]....
        /*0eb0*/ 	.word	0x0000fbd0


	//   ....[62]....
        /*0eb4*/ 	.word	0x0000fe70


	//   ....[63]....
        /*0eb8*/ 	.word	0x0000fe90


	//   ....[64]....
        /*0ebc*/ 	.word	0x00010010


	//   ....[65]....
        /*0ec0*/ 	.word	0x00010040


	//   ....[66]....
        /*0ec4*/ 	.word	0x00010180


	//   ....[67]....
        /*0ec8*/ 	.word	0x000101b0


	//   ....[68]....
        /*0ecc*/ 	.word	0x000102f0


	//   ....[69]....
        /*0ed0*/ 	.word	0x00010310


	//   ....[70]....
        /*0ed4*/ 	.word	0x000108e0


	//   ....[71]....
        /*0ed8*/ 	.word	0x00010900


	//   ....[72]....
        /*0edc*/ 	.word	0x00010b60


	//   ....[73]....
        /*0ee0*/ 	.word	0x00010b70


	//   ....[74]....
        /*0ee4*/ 	.word	0x00010d60


	//   ....[75]....
        /*0ee8*/ 	.word	0x00010d80


	//   ....[76]....
        /*0eec*/ 	.word	0x00010f70


	//   ....[77]....
        /*0ef0*/ 	.word	0x00010f80


	//   ....[78]....
        /*0ef4*/ 	.word	0x000111e0


	//   ....[79]....
        /*0ef8*/ 	.word	0x000112f0


	//   ....[80]....
        /*0efc*/ 	.word	0x00011360


	//   ....[81]....
        /*0f00*/ 	.word	0x00011580


	//   ....[82]....
        /*0f04*/ 	.word	0x000115f0


	//   ....[83]....
        /*0f08*/ 	.word	0x00011660


	//   ....[84]....
        /*0f0c*/ 	.word	0x000116d0


	//   ....[85]....
        /*0f10*/ 	.word	0x00011b10


	//   ....[86]....
        /*0f14*/ 	.word	0x00011b60


	//   ....[87]....
        /*0f18*/ 	.word	0x00011bb0


	//   ....[88]....
        /*0f1c*/ 	.word	0x00011c00


	//   ....[89]....
        /*0f20*/ 	.word	0x00011c70


	//   ....[90]....
        /*0f24*/ 	.word	0x00011ce0


	//   ....[91]....
        /*0f28*/ 	.word	0x00011f00


	//   ....[92]....
        /*0f2c*/ 	.word	0x00011f70


	//   ....[93]....
        /*0f30*/ 	.word	0x00011fe0


	//   ....[94]....
        /*0f34*/ 	.word	0x00012050


	//   ....[95]....
        /*0f38*/ 	.word	0x00012270


	//   ....[96]....
        /*0f3c*/ 	.word	0x000122e0


	//   ....[97]....
        /*0f40*/ 	.word	0x00012350


	//   ....[98]....
        /*0f44*/ 	.word	0x000123d0


	//   ....[99]....
        /*0f48*/ 	.word	0x00012850


	//   ....[100]....
        /*0f4c*/ 	.word	0x00012890


	//   ....[101]....
        /*0f50*/ 	.word	0x000128e0


	//   ....[102]....
        /*0f54*/ 	.word	0x00012920


	//   ....[103]....
        /*0f58*/ 	.word	0x00012980


	//   ....[104]....
        /*0f5c*/ 	.word	0x000129f0


	//   ....[105]....
        /*0f60*/ 	.word	0x00012a60


	//   ....[106]....
        /*0f64*/ 	.word	0x00012c10


	//   ....[107]....
        /*0f68*/ 	.word	0x00012c80


	//   ....[108]....
        /*0f6c*/ 	.word	0x00012cd0


	//   ....[109]....
        /*0f70*/ 	.word	0x00012d10


	//   ....[110]....
        /*0f74*/ 	.word	0x00012d60


	//   ....[111]....
        /*0f78*/ 	.word	0x00012da0


	//   ....[112]....
        /*0f7c*/ 	.word	0x00012df0


	//   ....[113]....
        /*0f80*/ 	.word	0x00012e50


	//   ....[114]....
        /*0f84*/ 	.word	0x00012ea0


	//   ....[115]....
        /*0f88*/ 	.word	0x00012ef0


	//   ....[116]....
        /*0f8c*/ 	.word	0x00012f60


	//   ....[117]....
        /*0f90*/ 	.word	0x00012fd0


	//   ....[118]....
        /*0f94*/ 	.word	0x00013050


	//   ....[119]....
        /*0f98*/ 	.word	0x000130c0


	//   ....[120]....
        /*0f9c*/ 	.word	0x00013140


	//   ....[121]....
        /*0fa0*/ 	.word	0x000131c0


	//   ....[122]....
        /*0fa4*/ 	.word	0x00013240


	//   ....[123]....
        /*0fa8*/ 	.word	0x000132b0


	//   ....[124]....
        /*0fac*/ 	.word	0x00013320


	//----- nvinfo : EIATTR_EXIT_INSTR_OFFSETS
	.align		4
.L_258:
        /*0fb0*/ 	.byte	0x04, 0x1c
        /*0fb2*/ 	.short	(.L_260 - .L_259)


	//   ....[0]....
.L_259:
        /*0fb4*/ 	.word	0x000000a0


	//   ....[1]....
        /*0fb8*/ 	.word	0x000112a0


	//----- nvinfo : EIATTR_MAX_THREADS
	.align		4
.L_260:
        /*0fbc*/ 	.byte	0x04, 0x05
        /*0fbe*/ 	.short	(.L_262 - .L_261)
.L_261:
        /*0fc0*/ 	.word	0x00000100
        /*0fc4*/ 	.word	0x00000001
        /*0fc8*/ 	.word	0x00000001


	//----- nvinfo : EIATTR_CRS_STACK_SIZE
	.align		4
.L_262:
        /*0fcc*/ 	.byte	0x04, 0x1e
        /*0fce*/ 	.short	(.L_264 - .L_263)
.L_263:
        /*0fd0*/ 	.word	0x00000000
.L_264:


//--------------------- .nv.info._ZN7cutlass13device_kernelIN5flash19enable_sm80_to_sm89INS1_16FlashAttnFwdSm80INS1_25CollectiveMainloopFwdSm80ILi8ELi1ELb1EN4cute5tupleIJNS5_1CILi128EEENS7_ILi64EEENS7_ILi256EEEEEELi256ENS_10bfloat16_tEfNS_4arch4Sm80ELb1ELb0ELb1ELb1ELb1ELb0ELb1ELb0EEENS1_21CollectiveEpilogueFwdINS6_IJS8_SA_S9_EEENS6_IJNS7_ILi1EEESI_SI_EEESC_SE_Li256ELb1ELb1ELb0ELb0EEENS1_19SingleTileSchedulerILb1ELb0ELb1ELi128EEEEEEEEEvNT_6ParamsE --------------------------
	.section	.nv.info._ZN7cutlass13device_kernelIN5flash19enable_sm80_to_sm89INS1_16FlashAttnFwdSm80INS1_25CollectiveMainloopFwdSm80ILi8ELi1ELb1EN4cute5tupleIJNS5_1CILi128EEENS7_ILi64EEENS7_ILi256EEEEEELi256ENS_10bfloat16_tEfNS_4arch4Sm80ELb1ELb0ELb1ELb1ELb1ELb0ELb1ELb0EEENS1_21CollectiveEpilogueFwdINS6_IJS8_SA_S9_EEENS6_IJNS7_ILi1EEESI_SI_EEESC_SE_Li256ELb1ELb1ELb0ELb0EEENS1_19SingleTileSchedulerILb1ELb0ELb1ELi128EEEEEEEEEvNT_6ParamsE,"",@"SHT_CUDA_INFO"
	.sectionflags	@""
	.align	4


	//----- nvinfo : EIATTR_CUDA_API_VERSION
	.align		4
        /*0000*/ 	.byte	0x04, 0x37
        /*0002*/ 	.short	(.L_266 - .L_265)
.L_265:
        /*0004*/ 	.word	0x00000082


	//----- nvinfo : EIATTR_SW2861232_WAR
	.align		4
.L_266:
        /*0008*/ 	.byte	0x01, 0x35
	.zero		2


	//----- nvinfo : EIATTR_PARAM_CBANK
	.align		4
        /*000c*/ 	.byte	0x04, 0x0a
        /*000e*/ 	.short	(.L_268 - .L_267)
	.align		4
.L_267:
        /*0010*/ 	.word	index@(.nv.constant0._ZN7cutlass13device_kernelIN5flash19enable_sm80_to_sm89INS1_16FlashAttnFwdSm80INS1_25CollectiveMainloopFwdSm80ILi8ELi1ELb1EN4cute5tupleIJNS5_1CILi128EEENS7_ILi64EEENS7_ILi256EEEEEELi256ENS_10bfloat16_tEfNS_4arch4Sm80ELb1ELb0ELb1ELb1ELb1ELb0ELb1ELb0EEENS1_21CollectiveEpilogueFwdINS6_IJS8_SA_S9_EEENS6_IJNS7_ILi1EEESI_SI_EEESC_SE_Li256ELb1ELb1ELb0ELb0EEENS1_19SingleTileSchedulerILb1ELb0ELb1ELi128EEEEEEEEEvNT_6ParamsE)
        /*0014*/ 	.short	0x0160
        /*0016*/ 	.short	0x0418


	//----- nvinfo : EIATTR_CBANK_PARAM_SIZE
	.align		4
.L_268:
        /*0018*/ 	.byte	0x03, 0x19
        /*001a*/ 	.short	0x0418


	//----- nvinfo : EIATTR_KPARAM_INFO
	.align		4
        /*001c*/ 	.byte	0x04, 0x17
        /*001e*/ 	.short	(.L_270 - .L_269)
.L_269:
        /*0020*/ 	.word	0x00000000
        /*0024*/ 	.short	0x0000
        /*0026*/ 	.short	0x0000
        /*0028*/ 	.byte	0x00, 0xf0, 0x61, 0x10


	//----- nvinfo : EIATTR_MAXREG_COUNT
	.align		4
.L_270:
        /*002c*/ 	.byte	0x03, 0x1b
        /*002e*/ 	.short	0x00ff


	//----- nvinfo : EIATTR_NUM_BARRIERS
	.align		4
        /*0030*/ 	.byte	0x02, 0x4c
        /*0032*/ 	.byte	0x02
	.zero		1


	//----- nvinfo : EIATTR_ANNOTATIONS
	.align		4
        /*0034*/ 	.byte	0x04, 0x55
        /*0036*/ 	.short	(.L_272 - .L_271)


	//   ....[0]....
.L_271:
        /* <DEDUP_REMOVED lines=103> */


	//----- nvinfo : EIATTR_MERCURY_ISA_VERSION
	.align		4
.L_272:
        /*0698*/ 	.byte	0x03, 0x5f
        /*069a*/ 	.short	0x0000


	//----- nvinfo : EIATTR_COOP_GROUP_MASK_REGIDS
	.align		4
        /*069c*/ 	.byte	0x04, 0x29
        /*069e*/ 	.short	(.L_274 - .L_273)


	//   ....[0]....
.L_273:
        /*06a0*/ 	.word	0xffffffff


	//   ....[1]....
        /*06a4*/ 	.word	0xffffffff


	//   ....[2]....
        /*06a8*/ 	.word	0xffffffff


	//   ....[3]....
        /*06ac*/ 	.word	0xffffffff


	//   ....[4]....
        /*06b0*/ 	.word	0xffffffff


	//   ....[5]....
        /*06b4*/ 	.word	0xffffffff


	//   ....[6]....
        /*06b8*/ 	.word	0xffffffff


	//   ....[7]....
        /*06bc*/ 	.word	0xffffffff


	//   ....[8]....
        /*06c0*/ 	.word	0xffffffff


	//   ....[9]....
        /*06c4*/ 	.word	0xffffffff


	//   ....[10]....
        /*06c8*/ 	.word	0xffffffff


	//   ....[11]....
        /*06cc*/ 	.word	0xffffffff


	//   ....[12]....
        /*06d0*/ 	.word	0xffffffff


	//   ....[13]....
        /*06d4*/ 	.word	0xffffffff


	//   ....[14]....
        /*06d8*/ 	.word	0xffffffff


	//   ....[15]....
        /*06dc*/ 	.word	0xffffffff


	//   ....[16]....
        /*06e0*/ 	.word	0xffffffff


	//   ....[17]....
        /*06e4*/ 	.word	0xffffffff


	//   ....[18]....
        /*06e8*/ 	.word	0xffffffff


	//   ....[19]....
        /*06ec*/ 	.word	0xffffffff


	//   ....[20]....
        /*06f0*/ 	.word	0xffffffff


	//   ....[21]....
        /*06f4*/ 	.word	0xffffffff


	//   ....[22]....
        /*06f8*/ 	.word	0xffffffff


	//   ....[23]....
        /*06fc*/ 	.word	0xffffffff


	//   ....[24]....
        /*0700*/ 	.word	0xffffffff


	//   ....[25]....
        /*0704*/ 	.word	0xffffffff


	//   ....[26]....
        /*0708*/ 	.word	0xffffffff


	//   ....[27]....
        /*070c*/ 	.word	0xffffffff


	//   ....[28]....
        /*0710*/ 	.word	0xffffffff


	//   ....[29]....
        /*0714*/ 	.word	0xffffffff


	//   ....[30]....
        /*0718*/ 	.word	0xffffffff


	//   ....[31]....
        /*071c*/ 	.word	0xffffffff


	//   ....[32]....
        /*0720*/ 	.word	0xffffffff


	//   ....[33]....
        /*0724*/ 	.word	0xffffffff


	//   ....[34]....
        /*0728*/ 	.word	0xffffffff


	//   ....[35]....
        /*072c*/ 	.word	0xffffffff


	//   ....[36]....
        /*0730*/ 	.word	0xffffffff


	//   ....[37]....
        /*0734*/ 	.word	0xffffffff


	//   ....[38]....
        /*0738*/ 	.word	0xffffffff


	//   ....[39]....
        /*073c*/ 	.word	0xffffffff


	//   ....[40]....
        /*0740*/ 	.word	0xffffffff


	//   ....[41]....
        /*0744*/ 	.word	0xffffffff


	//   ....[42]....
        /*0748*/ 	.word	0xffffffff


	//   ....[43]....
        /*074c*/ 	.word	0xffffffff


	//   ....[44]....
        /*0750*/ 	.word	0xffffffff


	//   ....[45]....
        /*0754*/ 	.word	0xffffffff


	//   ....[46]....
        /*0758*/ 	.word	0xffffffff


	//   ....[47]....
        /*075c*/ 	.word	0xffffffff


	//   ....[48]....
        /*0760*/ 	.word	0xffffffff


	//   ....[49]....
        /*0764*/ 	.word	0xffffffff


	//   ....[50]....
        /*0768*/ 	.word	0xffffffff


	//   ....[51]....
        /*076c*/ 	.word	0xffffffff


	//   ....[52]....
        /*0770*/ 	.word	0xffffffff


	//   ....[53]....
        /*0774*/ 	.word	0xffffffff


	//   ....[54]....
        /*0778*/ 	.word	0xffffffff


	//   ....[55]....
        /*077c*/ 	.word	0xffffffff


	//   ....[56]....
        /*0780*/ 	.word	0xffffffff


	//   ....[57]....
        /*0784*/ 	.word	0xffffffff


	//   ....[58]....
        /*0788*/ 	.word	0xffffffff


	//   ....[59]....
        /*078c*/ 	.word	0xffffffff


	//   ....[60]....
        /*0790*/ 	.word	0xffffffff


	//   ....[61]....
        /*0794*/ 	.word	0xffffffff


	//   ....[62]....
        /*0798*/ 	.word	0xffffffff


	//   ....[63]....
        /*079c*/ 	.word	0xffffffff


	//   ....[64]....
        /*07a0*/ 	.word	0xffffffff


	//   ....[65]....
        /*07a4*/ 	.word	0xffffffff


	//   ....[66]....
        /*07a8*/ 	.word	0xffffffff


	//   ....[67]....
        /*07ac*/ 	.word	0xffffffff


	//   ....[68]....
        /*07b0*/ 	.word	0xffffffff


	//   ....[69]....
        /*07b4*/ 	.word	0xffffffff


	//   ....[70]....
        /*07b8*/ 	.word	0xffffffff


	//   ....[71]....
        /*07bc*/ 	.word	0xffffffff


	//   ....[72]....
        /*07c0*/ 	.word	0xffffffff


	//   ....[73]....
        /*07c4*/ 	.word	0xffffffff


	//   ....[74]....
        /*07c8*/ 	.word	0xffffffff


	//   ....[75]....
        /*07cc*/ 	.word	0xffffffff


	//   ....[76]....
        /*07d0*/ 	.word	0xffffffff


	//----- nvinfo : EIATTR_COOP_GROUP_INSTR_OFFSETS
	.align		4
.L_274:
        /*07d4*/ 	.byte	0x04, 0x28
        /*07d6*/ 	.short	(.L_276 - .L_275)


	//   ....[0]....
.L_275:
        /*07d8*/ 	.word	0x000000a0


	//   ....[1]....
        /*07dc*/ 	.word	0x000015e0


	//   ....[2]....
        /*07e0*/ 	.word	0x00001640


	//   ....[3]....
        /*07e4*/ 	.word	0x00001700


	//   ....[4]....
        /*07e8*/ 	.word	0x00001730


	//   ....[5]....
        /*07ec*/ 	.word	0x00001860


	//   ....[6]....
        /*07f0*/ 	.word	0x00001870


	//   ....[7]....
        /*07f4*/ 	.word	0x000019b0


	//   ....[8]....
        /*07f8*/ 	.word	0x000019c0


	//   ....[9]....
        /*07fc*/ 	.word	0x00001b30


	//   ....[10]....
        /*0800*/ 	.word	0x00001b50


	//   ....[11]....
        /*0804*/ 	.word	0x00001c50


	//   ....[12]....
        /*0808*/ 	.word	0x00001c90


	//   ....[13]....
        /*080c*/ 	.word	0x00001cb0


	//   ....[14]....
        /*0810*/ 	.word	0x00001cf0


	//   ....[15]....
        /*0814*/ 	.word	0x00001e00


	//   ....[16]....
        /*0818*/ 	.word	0x00001e30


	//   ....[17]....
        /*081c*/ 	.word	0x00003780


	//   ....[18]....
        /*0820*/ 	.word	0x00003790


	//   ....[19]....
        /*0824*/ 	.word	0x00003870


	//   ....[20]....
        /*0828*/ 	.word	0x00003890


	//   ....[21]....
        /*082c*/ 	.word	0x00003da0


	//   ....[22]....
        /*0830*/ 	.word	0x00004210


	//   ....[23]....
        /*0834*/ 	.word	0x00004780


	//   ....[24]....
        /*0838*/ 	.word	0x000047a0


	//   ....[25]....
        /*083c*/ 	.word	0x000047c0


	//   ....[26]....
        /*0840*/ 	.word	0x000047e0


	//   ....[27]....
        /*0844*/ 	.word	0x000063a0


	//   ....[28]....
        /*0848*/ 	.word	0x000063b0


	//   ....[29]....
        /*084c*/ 	.word	0x000063c0


	//   ....[30]....
        /*0850*/ 	.word	0x000063d0


	//   ....[31]....
        /*0854*/ 	.word	0x00007a80


	//   ....[32]....
        /*0858*/ 	.word	0x00007a90


	//   ....[33]....
        /*085c*/ 	.word	0x00007aa0


	//   ....[34]....
        /*0860*/ 	.word	0x00007ab0


	//   ....[35]....
        /*0864*/ 	.word	0x00007e80


	//   ....[36]....
        /*0868*/ 	.word	0x00007e90


	//   ....[37]....
        /*086c*/ 	.word	0x00008380


	//   ....[38]....
        /*0870*/ 	.word	0x00008420


	//   ....[39]....
        /*0874*/ 	.word	0x00008af0


	//   ....[40]....
        /*0878*/ 	.word	0x00008b10


	//   ....[41]....
        /*087c*/ 	.word	0x0000a780


	//   ....[42]....
        /*0880*/ 	.word	0x0000a790


	//   ....[43]....
        /*0884*/ 	.word	0x0000a7a0


	//   ....[44]....
        /*0888*/ 	.word	0x0000a7b0


	//   ....[45]....
        /*088c*/ 	.word	0x0000abf0


	//   ....[46]....
        /*0890*/ 	.word	0x0000ac00


	//   ....[47]....
        /*0894*/ 	.word	0x0000ac20


	//   ....[48]....
        /*0898*/ 	.word	0x0000ace0


	//   ....[49]....
        /*089c*/ 	.word	0x0000c0f0


	//   ....[50]....
        /*08a0*/ 	.word	0x0000c110


	//   ....[51]....
        /*08a4*/ 	.word	0x0000c7f0


	//   ....[52]....
        /*08a8*/ 	.word	0x0000c810


	//   ....[53]....
        /*08ac*/ 	.word	0x0000df90


	//   ....[54]....
        /*08b0*/ 	.word	0x0000dfa0


	//   ....[55]....
        /*08b4*/ 	.word	0x0000dfd0


	//   ....[56]....
        /*08b8*/ 	.word	0x0000dfe0


	//   ....[57]....
        /*08bc*/ 	.word	0x0000fa50


	//   ....[58]....
        /*08c0*/ 	.word	0x0000fa90


	//   ....[59]....
        /*08c4*/ 	.word	0x0000faf0


	//   ....[60]....
        /*08c8*/ 	.word	0x0000fb20


	//   ....[61]....
        /*08cc*/ 	.word	0x0000fd50


	//   ....[62]....
        /*08d0*/ 	.word	0x0000fd60


	//   ....[63]....
        /*08d4*/ 	.word	0x0000ff60


	//   ....[64]....
        /*08d8*/ 	.word	0x0000ff90


	//   ....[65]....
        /*08dc*/ 	.word	0x00010150


	//   ....[66]....
        /*08e0*/ 	.word	0x00010180


	//   ....[67]....
        /*08e4*/ 	.word	0x00010340


	//   ....[68]....
        /*08e8*/ 	.word	0x00010360


	//   ....[69]....
        /*08ec*/ 	.word	0x00010ce0


	//   ....[70]....
        /*08f0*/ 	.word	0x00010d00


	//   ....[71]....
        /*08f4*/ 	.word	0x00010ec0


	//   ....[72]....
        /*08f8*/ 	.word	0x00010ef0


	//   ....[73]....
        /*08fc*/ 	.word	0x00011080


	//   ....[74]....
        /*0900*/ 	.word	0x000110b0


	//   ....[75]....
        /*0904*/ 	.word	0x00011240


	//   ....[76]....
        /*0908*/ 	.word	0x00011260


	//----- nvinfo : EIATTR_EXIT_INSTR_OFFSETS
	.align		4
.L_276:
        /*090c*/ 	.byte	0x04, 0x1c
        /*090e*/ 	.short	(.L_278 - .L_277)


	//   ....[0]....
.L_277:
        /*0910*/ 	.word	0x00000450


	//   ....[1]....
        /*0914*/ 	.word	0x00010370


	//   ....[2]....
        /*0918*/ 	.word	0x000104b0


	//   ....[3]....
        /*091c*/ 	.word	0x00010510


	//   ....[4]....
        /*0920*/ 	.word	0x00011270


	//   ....[5]....
        /*0924*/ 	.word	0x00011380


	//   ....[6]....
        /*0928*/ 	.word	0x000113e0


	//----- nvinfo : EIATTR_CTAIDZ_USED
	.align		4
.L_278:
        /*092c*/ 	.byte	0x01, 0x04
	.zero		2


	//----- nvinfo : EIATTR_MAX_THREADS
	.align		4
        /*0930*/ 	.byte	0x04, 0x05
        /*0932*/ 	.short	(.L_280 - .L_279)
.L_279:
        /*0934*/ 	.word	0x00000100
        /*0938*/ 	.word	0x00000001
        /*093c*/ 	.word	0x00000001


	//----- nvinfo : EIATTR_CRS_STACK_SIZE
	.align		4
.L_280:
        /*0940*/ 	.byte	0x04, 0x1e
        /*0942*/ 	.short	(.L_282 - .L_281)
.L_281:
        /*0944*/ 	.word	0x00000000
.L_282:


//--------------------- .nv.info._ZN7cutlass13device_kernelIN5flash19enable_sm80_to_sm89INS1_16FlashAttnFwdSm80INS1_25CollectiveMainloopFwdSm80ILi8ELi1ELb0EN4cute5tupleIJNS5_1CILi128EEENS7_ILi32EEENS7_ILi256EEEEEELi256ENS_10bfloat16_tEfNS_4arch4Sm80ELb1ELb0ELb1ELb1ELb1ELb1ELb1ELb0EEENS1_21CollectiveEpilogueFwdINS6_IJS8_SA_S9_EEENS6_IJNS7_ILi1EEESI_SI_EEESC_SE_Li256ELb1ELb1ELb0ELb0EEENS1_19SingleTileSchedulerILb1ELb0ELb1ELi128EEEEEEEEEvNT_6ParamsE --------------------------
	.section	.nv.info._ZN7cutlass13device_kernelIN5flash19enable_sm80_to_sm89INS1_16FlashAttnFwdSm80INS1_25CollectiveMainloopFwdSm80ILi8ELi1ELb0EN4cute5tupleIJNS5_1CILi128EEENS7_ILi32EEENS7_ILi256EEEEEELi256ENS_10bfloat16_tEfNS_4arch4Sm80ELb1ELb0ELb1ELb1ELb1ELb1ELb1ELb0EEENS1_21CollectiveEpilogueFwdINS6_IJS8_SA_S9_EEENS6_IJNS7_ILi1EEESI_SI_EEESC_SE_Li256ELb1ELb1ELb0ELb0EEENS1_19SingleTileSchedulerILb1ELb0ELb1ELi128EEEEEEEEEvNT_6ParamsE,"",@"SHT_CUDA_INFO"
	.sectionflags	@""
	.align	4


	//----- nvinfo : EIATTR_CUDA_API_VERSION
	.align		4
        /*0000*/ 	.byte	0x04, 0x37
        /*0002*/ 	.short	(.L_284 - .L_283)
.L_283:
        /*0004*/ 	.word	0x00000082


	//----- nvinfo : EIATTR_SW2861232_WAR
	.align		4
.L_284:
        /*0008*/ 	.byte	0x01, 0x35
	.zero		2


	//----- nvinfo : EIATTR_PARAM_CBANK
	.align		4
        /*000c*/ 	.byte	0x04, 0x0a
        /*000e*/ 	.short	(.L_286 - .L_285)
	.align		4
.L_285:
        /*0010*/ 	.word	index@(.nv.constant0._ZN7cutlass13device_kernelIN5flash19enable_sm80_to_sm89INS1_16FlashAttnFwdSm80INS1_25CollectiveMainloopFwdSm80ILi8ELi1ELb0EN4cute5tupleIJNS5_1CILi128EEENS7_ILi32EEENS7_ILi256EEEEEELi256ENS_10bfloat16_tEfNS_4arch4Sm80ELb1ELb0ELb1ELb1ELb1ELb1ELb1ELb0EEENS1_21CollectiveEpilogueFwdINS6_IJS8_SA_S9_EEENS6_IJNS7_ILi1EEESI_SI_EEESC_SE_Li256ELb1ELb1ELb0ELb0EEENS1_19SingleTileSchedulerILb1ELb0ELb1ELi128EEEEEEEEEvNT_6ParamsE)
        /*0014*/ 	.short	0x0160
        /*0016*/ 	.short	0x0418


	//----- nvinfo : EIATTR_CBANK_PARAM_SIZE
	.align		4
.L_286:
        /*0018*/ 	.byte	0x03, 0x19
        /*001a*/ 	.short	0x0418


	//----- nvinfo : EIATTR_KPARAM_INFO
	.align		4
        /*001c*/ 	.byte	0x04, 0x17
        /*001e*/ 	.short	(.L_288 - .L_287)
.L_287:
        /*0020*/ 	.word	0x00000000
        /*0024*/ 	.short	0x0000
        /*0026*/ 	.short	0x0000
        /*0028*/ 	.byte	0x00, 0xf0, 0x61, 0x10


	//----- nvinfo : EIATTR_MAXREG_COUNT
	.align		4
.L_288:
        /*002c*/ 	.byte	0x03, 0x1b
        /*002e*/ 	.short	0x00ff


	//----- nvinfo : EIATTR_NUM_BARRIERS
	.align		4
        /*0030*/ 	.byte	0x02, 0x4c
        /*0032*/ 	.byte	0x02
	.zero		1


	//----- nvinfo : EIATTR_MERCURY_ISA_VERSION
	.align		4
        /*0034*/ 	.byte	0x03, 0x5f
        /*0036*/ 	.short	0x0000


	//----- nvinfo : EIATTR_COOP_GROUP_MASK_REGIDS
	.align		4
        /*0038*/ 	.byte	0x04, 0x29
        /*003a*/ 	.short	(.L_290 - .L_289)


	//   ....[0]....
.L_289:
        /*003c*/ 	.word	0xffffffff


	//   ....[1]....
        /*0040*/ 	.word	0xffffffff


	//   ....[2]....
        /*0044*/ 	.word	0xffffffff


	//   ....[3]....
        /*0048*/ 	.word	0xffffffff


	//   ....[4]....
        /*004c*/ 	.word	0xffffffff


	//   ....[5]....
        /*0050*/ 	.word	0xffffffff


	//   ....[6]....
        /*0054*/ 	.word	0xffffffff


	//   ....[7]....
        /*0058*/ 	.word	0xffffffff


	//   ....[8]....
        /*005c*/ 	.word	0xffffffff


	//   ....[9]....
        /*0060*/ 	.word	0xffffffff


	//   ....[10]....
        /*0064*/ 	.word	0xffffffff


	//   ....[11]....
        /*0068*/ 	.word	0xffffffff


	//   ....[12]....
        /*006c*/ 	.word	0xffffffff


	//   ....[13]....
        /*0070*/ 	.word	0xffffffff


	//   ....[14]....
        /*0074*/ 	.word	0xffffffff


	//   ....[15]....
        /*0078*/ 	.word	0xffffffff


	//   ....[16]....
        /*007c*/ 	.word	0xffffffff


	//   ....[17]....
        /*0080*/ 	.word	0xffffffff


	//   ....[18]....
        /*0084*/ 	.word	0xffffffff


	//   ....[19]....
        /*0088*/ 	.word	0xffffffff


	//   ....[20]....
        /*008c*/ 	.word	0xffffffff


	//   ....[21]....
        /*0090*/ 	.word	0xffffffff


	//   ....[22]....
        /*0094*/ 	.word	0xffffffff


	//   ....[23]....
        /*0098*/ 	.word	0xffffffff


	//   ....[24]....
        /*009c*/ 	.word	0xffffffff


	//   ....[25]....
        /*00a0*/ 	.word	0xffffffff


	//   ....[26]....
        /*00a4*/ 	.word	0xffffffff


	//   ....[27]....
        /*00a8*/ 	.word	0xffffffff


	//   ....[28]....
        /*00ac*/ 	.word	0xffffffff


	//   ....[29]....
        /*00b0*/ 	.word	0xffffffff


	//   ....[30]....
        /*00b4*/ 	.word	0xffffffff


	//   ....[31]....
        /*00b8*/ 	.word	0xffffffff


	//   ....[32]....
        /*00bc*/ 	.word	0xffffffff


	//   ....[33]....
        /*00c0*/ 	.word	0xffffffff


	//   ....[34]....
        /*00c4*/ 	.word	0xffffffff


	//   ....[35]....
        /*00c8*/ 	.word	0xffffffff


	//   ....[36]....
        /*00cc*/ 	.word	0xffffffff


	//   ....[37]....
        /*00d0*/ 	.word	0xffffffff


	//   ....[38]....
        /*00d4*/ 	.word	0xffffffff


	//   ....[39]....
        /*00d8*/ 	.word	0xffffffff


	//   ....[40]....
        /*00dc*/ 	.word	0xffffffff


	//   ....[41]....
        /*00e0*/ 	.word	0xffffffff


	//   ....[42]....
        /*00e4*/ 	.word	0xffffffff


	//   ....[43]....
        /*00e8*/ 	.word	0xffffffff


	//   ....[44]....
        /*00ec*/ 	.word	0xffffffff


	//   ....[45]....
        /*00f0*/ 	.word	0xffffffff


	//   ....[46]....
        /*00f4*/ 	.word	0xffffffff


	//   ....[47]....
        /*00f8*/ 	.word	0xffffffff


	//   ....[48]....
        /*00fc*/ 	.word	0xffffffff


	//   ....[49]....
        /*0100*/ 	.word	0xffffffff


	//   ....[50]....
        /*0104*/ 	.word	0xffffffff


	//   ....[51]....
        /*0108*/ 	.word	0xffffffff


	//   ....[52]....
        /*010c*/ 	.word	0xffffffff


	//   ....[53]....
        /*0110*/ 	.word	0xffffffff


	//   ....[54]....
        /*0114*/ 	.word	0xffffffff


	//   ....[55]....
        /*0118*/ 	.word	0xffffffff


	//   ....[56]....
        /*011c*/ 	.word	0xffffffff


	//   ....[57]....
        /*0120*/ 	.word	0xffffffff


	//   ....[58]....
        /*0124*/ 	.word	0xffffffff


	//   ....[59]....
        /*0128*/ 	.word	0xffffffff


	//   ....[60]....
        /*012c*/ 	.word	0xffffffff


	//   ....[61]....
        /*0130*/ 	.word	0xffffffff


	//   ....[62]....
        /*0134*/ 	.word	0xffffffff


	//   ....[63]....
        /*0138*/ 	.word	0xffffffff


	//   ....[64]....
        /*013c*/ 	.word	0xffffffff


	//   ....[65]....
        /*0140*/ 	.word	0xffffffff


	//   ....[66]....
        /*0144*/ 	.word	0xffffffff


	//   ....[67]....
        /*0148*/ 	.word	0xffffffff


	//   ....[68]....
        /*014c*/ 	.word	0xffffffff


	//   ....[69]....
        /*0150*/ 	.word	0xffffffff


	//   ....[70]....
        /*0154*/ 	.word	0xffffffff


	//   ....[71]....
        /*0158*/ 	.word	0xffffffff


	//   ....[72]....
        /*015c*/ 	.word	0xffffffff


	//   ....[73]....
        /*0160*/ 	.word	0xffffffff


	//   ....[74]....
        /*0164*/ 	.word	0xffffffff


	//   ....[75]....
        /*0168*/ 	.word	0xffffffff


	//   ....[76]....
        /*016c*/ 	.word	0xffffffff


	//   ....[77]....
        /*0170*/ 	.word	0xffffffff


	//   ....[78]....
        /*0174*/ 	.word	0xffffffff


	//   ....[79]....
        /*0178*/ 	.word	0xffffffff


	//   ....[80]....
        /*017c*/ 	.word	0xffffffff


	//   ....[81]....
        /*0180*/ 	.word	0xffffffff


	//   ....[82]....
        /*0184*/ 	.word	0xffffffff


	//   ....[83]....
        /*0188*/ 	.word	0xffffffff


	//   ....[84]....
        /*018c*/ 	.word	0xffffffff


	//   ....[85]....
        /*0190*/ 	.word	0xffffffff


	//   ....[86]....
        /*0194*/ 	.word	0xffffffff


	//   ....[87]....
        /*0198*/ 	.word	0xffffffff


	//   ....[88]....
        /*019c*/ 	.word	0xffffffff


	//   ....[89]....
        /*01a0*/ 	.word	0xffffffff


	//   ....[90]....
        /*01a4*/ 	.word	0xffffffff


	//   ....[91]....
        /*01a8*/ 	.word	0xffffffff


	//   ....[92]....
        /*01ac*/ 	.word	0xffffffff


	//   ....[93]....
        /*01b0*/ 	.word	0xffffffff


	//   ....[94]....
        /*01b4*/ 	.word	0xffffffff


	//   ....[95]....
        /*01b8*/ 	.word	0xffffffff


	//   ....[96]....
        /*01bc*/ 	.word	0xffffffff


	//   ....[97]....
        /*01c0*/ 	.word	0xffffffff


	//   ....[98]....
        /*01c4*/ 	.word	0xffffffff


	//   ....[99]....
        /*01c8*/ 	.word	0xffffffff


	//   ....[100]....
        /*01cc*/ 	.word	0xffffffff


	//   ....[101]....
        /*01d0*/ 	.word	0xffffffff


	//   ....[102]....
        /*01d4*/ 	.word	0xffffffff


	//----- nvinfo : EIATTR_COOP_GROUP_INSTR_OFFSETS
	.align		4
.L_290:
        /*01d8*/ 	.byte	0x04, 0x28
        /*01da*/ 	.short	(.L_292 - .L_291)


	//   ....[0]....
.L_291:
        /*01dc*/ 	.word	0x00000090


	//   ....[1]....
        /*01e0*/ 	.word	0x00002040


	//   ....[2]....
        /*01e4*/ 	.word	0x00002050


	//   ....[3]....
        /*01e8*/ 	.word	0x00003270


	//   ....[4]....
        /*01ec*/ 	.word	0x00003280


	//   ....[5]....
        /*01f0*/ 	.word	0x00004390


	//   ....[6]....
        /*01f4*/ 	.word	0x000043b0


	//   ....[7]....
        /*01f8*/ 	.word	0x00004780


	//   ....[8]....
        /*01fc*/ 	.word	0x000047a0


	//   ....[9]....
        /*0200*/ 	.word	0x00005530


	//   ....[10]....
        /*0204*/ 	.word	0x00005580


	//   ....[11]....
        /*0208*/ 	.word	0x00005770


	//   ....[12]....
        /*020c*/ 	.word	0x000057a0


	//   ....[13]....
        /*0210*/ 	.word	0x00005920


	//   ....[14]....
        /*0214*/ 	.word	0x00005950


	//   ....[15]....
        /*0218*/ 	.word	0x00005ad0


	//   ....[16]....
        /*021c*/ 	.word	0x00005b20


	//   ....[17]....
        /*0220*/ 	.word	0x00006020


	//   ....[18]....
        /*0224*/ 	.word	0x00006070


	//   ....[19]....
        /*0228*/ 	.word	0x000064a0


	//   ....[20]....
        /*022c*/ 	.word	0x000064d0


	//   ....[21]....
        /*0230*/ 	.word	0x00006500


	//   ....[22]....
        /*0234*/ 	.word	0x00006510


	//   ....[23]....
        /*0238*/ 	.word	0x000067e0


	//   ....[24]....
        /*023c*/ 	.word	0x000069a0


	//   ....[25]....
        /*0240*/ 	.word	0x000069e0


	//   ....[26]....
        /*0244*/ 	.word	0x00006a20


	//   ....[27]....
        /*0248*/ 	.word	0x00006d50


	//   ....[28]....
        /*024c*/ 	.word	0x00006f10


	//   ....[29]....
        /*0250*/ 	.word	0x00006f50


	//   ....[30]....
        /*0254*/ 	.word	0x00006f90


	//   ....[31]....
        /*0258*/ 	.word	0x000072d0


	//   ....[32]....
        /*025c*/ 	.word	0x00007490


	//   ....[33]....
        /*0260*/ 	.word	0x000074d0


	//   ....[34]....
        /*0264*/ 	.word	0x00007510


	//   ....[35]....
        /*0268*/ 	.word	0x0000af40


	//   ....[36]....
        /*026c*/ 	.word	0x0000afa0


	//   ....[37]....
        /*0270*/ 	.word	0x0000afd0


	//   ....[38]....
        /*0274*/ 	.word	0x0000afe0


	//   ....[39]....
        /*0278*/ 	.word	0x0000b180


	//   ....[40]....
        /*027c*/ 	.word	0x0000b340


	//   ....[41]....
        /*0280*/ 	.word	0x0000b380


	//   ....[42]....
        /*0284*/ 	.word	0x0000b3c0


	//   ....[43]....
        /*0288*/ 	.word	0x0000b5c0


	//   ....[44]....
        /*028c*/ 	.word	0x0000b780


	//   ....[45]....
        /*0290*/ 	.word	0x0000b7c0


	//   ....[46]....
        /*0294*/ 	.word	0x0000b800


	//   ....[47]....
        /*0298*/ 	.word	0x0000ba10


	//   ....[48]....
        /*029c*/ 	.word	0x0000bb20


	//   ....[49]....
        /*02a0*/ 	.word	0x0000bb60


	//   ....[50]....
        /*02a4*/ 	.word	0x0000bba0


	//   ....[51]....
        /*02a8*/ 	.word	0x0000fee0


	//   ....[52]....
        /*02ac*/ 	.word	0x0000ff10


	//   ....[53]....
        /*02b0*/ 	.word	0x00010c00


	//   ....[54]....
        /*02b4*/ 	.word	0x00010c10


	//   ....[55]....
        /*02b8*/ 	.word	0x00011020


	//   ....[56]....
        /*02bc*/ 	.word	0x00011190


	//   ....[57]....
        /*02c0*/ 	.word	0x00011580


	//   ....[58]....
        /*02c4*/ 	.word	0x000115a0


	//   ....[59]....
        /*02c8*/ 	.word	0x000115c0


	//   ....[60]....
        /*02cc*/ 	.word	0x000115e0


	//   ....[61]....
        /*02d0*/ 	.word	0x00012140


	//   ....[62]....
        /*02d4*/ 	.word	0x00012150


	//   ....[63]....
        /*02d8*/ 	.word	0x00012d00


	//   ....[64]....
        /*02dc*/ 	.word	0x00012d10


	//   ....[65]....
        /*02e0*/ 	.word	0x00012e80


	//   ....[66]....
        /*02e4*/ 	.word	0x00012e90


	//   ....[67]....
        /*02e8*/ 	.word	0x000131c0


	//   ....[68]....
        /*02ec*/ 	.word	0x00013220


	//   ....[69]....
        /*02f0*/ 	.word	0x00013240


	//   ....[70]....
        /*02f4*/ 	.word	0x00013260


	//   ....[71]....
        /*02f8*/ 	.word	0x00014800


	//   ....[72]....
        /*02fc*/ 	.word	0x00014810


	//   ....[73]....
        /*0300*/ 	.word	0x00014a30


	//   ....[74]....
        /*0304*/ 	.word	0x00014a40


	//   ....[75]....
        /*0308*/ 	.word	0x000155c0


	//   ....[76]....
        /*030c*/ 	.word	0x000155e0


	//   ....[77]....
        /*0310*/ 	.word	0x00015650


	//   ....[78]....
        /*0314*/ 	.word	0x00015660


	//   ....[79]....
        /*0318*/ 	.word	0x00016850


	//   ....[80]....
        /*031c*/ 	.word	0x00016880


	//   ....[81]....
        /*0320*/ 	.word	0x000168d0


	//   ....[82]....
        /*0324*/ 	.word	0x000168e0


	//   ....[83]....
        /*0328*/ 	.word	0x00018350


	//   ....[84]....
        /*032c*/ 	.word	0x00018390


	//   ....[85]....
        /*0330*/ 	.word	0x000183c0


	//   ....[86]....
        /*0334*/ 	.word	0x000183f0


	//   ....[87]....
        /*0338*/ 	.word	0x00018630


	//   ....[88]....
        /*033c*/ 	.word	0x00018640


	//   ....[89]....
        /*0340*/ 	.word	0x00018840


	//   ....[90]....
        /*0344*/ 	.word	0x00018870


	//   ....[91]....
        /*0348*/ 	.word	0x00018a30


	//   ....[92]....
        /*034c*/ 	.word	0x00018a60


	//   ....[93]....
        /*0350*/ 	.word	0x00018c20


	//   ....[94]....
        /*0354*/ 	.word	0x00018c40


	//   ....[95]....
        /*0358*/ 	.word	0x000195f0


	//   ....[96]....
        /*035c*/ 	.word	0x00019610


	//   ....[97]....
        /*0360*/ 	.word	0x000197a0


	//   ....[98]....
        /*0364*/ 	.word	0x000197d0


	//   ....[99]....
        /*0368*/ 	.word	0x00019960


	//   ....[100]....
        /*036c*/ 	.word	0x00019990


	//   ....[101]....
        /*0370*/ 	.word	0x00019b20


	//   ....[102]....
        /*0374*/ 	.word	0x00019b40


	//----- nvinfo : EIATTR_EXIT_INSTR_OFFSETS
	.align		4
.L_292:
        /*0378*/ 	.byte	0x04, 0x1c
        /*037a*/ 	.short	(.L_294 - .L_293)


	//   ....[0]....
.L_293:
        /*037c*/ 	.word	0x00000440


	//   ....[1]....
        /*0380*/ 	.word	0x00018c50


	//   ....[2]....
        /*0384*/ 	.word	0x00018d90


	//   ....[3]....
        /*0388*/ 	.word	0x00018df0


	//   ....[4]....
        /*038c*/ 	.word	0x00019b50


	//   ....[5]....
        /*0390*/ 	.word	0x00019c60


	//   ....[6]....
        /*0394*/ 	.word	0x00019cc0


	//----- nvinfo : EIATTR_CTAIDZ_USED
	.align		4
.L_294:
        /*0398*/ 	.byte	0x01, 0x04
	.zero		2


	//----- nvinfo : EIATTR_MAX_THREADS
	.align		4
        /*039c*/ 	.byte	0x04, 0x05
        /*039e*/ 	.short	(.L_296 - .L_295)
.L_295:
        /*03a0*/ 	.word	0x00000100
        /*03a4*/ 	.word	0x00000001
        /*03a8*/ 	.word	0x00000001


	//----- nvinfo : EIATTR_CRS_STACK_SIZE
	.align		4
.L_296:
        /*03ac*/ 	.byte	0x04, 0x1e
        /*03ae*/ 	.short	(.L_298 - .L_297)
.L_297:
        /*03b0*/ 	.word	0x00000000
.L_298:


//--------------------- .nv.info._ZN7cutlass13device_kernelIN5flash19enable_sm80_to_sm89INS1_16FlashAttnFwdSm80INS1_25CollectiveMainloopFwdSm80ILi8ELi1ELb0EN4cute5tupleIJNS5_1CILi128EEENS7_ILi96EEENS7_ILi256EEEEEELi256ENS_10bfloat16_tEfNS_4arch4Sm80ELb0ELb0ELb1ELb0ELb1ELb0ELb1ELb0EEENS1_21CollectiveEpilogueFwdINS6_IJS8_SA_S9_EEENS6_IJNS7_ILi1EEESI_SI_EEESC_SE_Li256ELb0ELb1ELb0ELb0EEENS1_19SingleTileSchedulerILb0ELb0ELb1ELi128EEEEEEEEEvNT_6ParamsE --------------------------
	.section	.nv.info._ZN7cutlass13device_kernelIN5flash19enable_sm80_to_sm89INS1_16FlashAttnFwdSm80INS1_25CollectiveMainloopFwdSm80ILi8ELi1ELb0EN4cute5tupleIJNS5_1CILi128EEENS7_ILi96EEENS7_ILi256EEEEEELi256ENS_10bfloat16_tEfNS_4arch4Sm80ELb0ELb0ELb1ELb0ELb1ELb0ELb1ELb0EEENS1_21CollectiveEpilogueFwdINS6_IJS8_SA_S9_EEENS6_IJNS7_ILi1EEESI_SI_EEESC_SE_Li256ELb0ELb1ELb0ELb0EEENS1_19SingleTileSchedulerILb0ELb0ELb1ELi128EEEEEEEEEvNT_6ParamsE,"",@"SHT_CUDA_INFO"
	.sectionflags	@""
	.align	4


	//----- nvinfo : EIATTR_CUDA_API_VERSION
	.align		4
        /*0000*/ 	.byte	0x04, 0x37
        /*0002*/ 	.short	(.L_300 - .L_299)
.L_299:
        /*0004*/ 	.word	0x00000082


	//----- nvinfo : EIATTR_SW2861232_WAR
	.align		4
.L_300:
        /*0008*/ 	.byte	0x01, 0x35
	.zero		2


	//----- nvinfo : EIATTR_PARAM_CBANK
	.align		4
        /*000c*/ 	.byte	0x04, 0x0a
        /*000e*/ 	.short	(.L_302 - .L_301)
	.align		4
.L_301:
        /*0010*/ 	.word	index@(.nv.constant0._ZN7cutlass13device_kernelIN5flash19enable_sm80_to_sm89INS1_16FlashAttnFwdSm80INS1_25CollectiveMainloopFwdSm80ILi8ELi1ELb0EN4cute5tupleIJNS5_1CILi128EEENS7_ILi96EEENS7_ILi256EEEEEELi256ENS_10bfloat16_tEfNS_4arch4Sm80ELb0ELb0ELb1ELb0ELb1ELb0ELb1ELb0EEENS1_21CollectiveEpilogueFwdINS6_IJS8_SA_S9_EEENS6_IJNS7_ILi1EEESI_SI_EEESC_SE_Li256ELb0ELb1ELb0ELb0EEENS1_19SingleTileSchedulerILb0ELb0ELb1ELi128EEEEEEEEEvNT_6ParamsE)
        /*0014*/ 	.short	0x0160
        /*0016*/ 	.short	0x0418


	//----- nvinfo : EIATTR_CBANK_PARAM_SIZE
	.align		4
.L_302:
        /*0018*/ 	.byte	0x03, 0x19
        /*001a*/ 	.short	0x0418


	//----- nvinfo : EIATTR_KPARAM_INFO
	.align		4
        /*001c*/ 	.byte	0x04, 0x17
        /*001e*/ 	.short	(.L_304 - .L_303)
.L_303:
        /*0020*/ 	.word	0x00000000
        /*0024*/ 	.short	0x0000
        /*0026*/ 	.short	0x0000
        /*0028*/ 	.byte	0x00, 0xf0, 0x61, 0x10


	//----- nvinfo : EIATTR_MAXREG_COUNT
	.align		4
.L_304:
        /*002c*/ 	.byte	0x03, 0x1b
        /*002e*/ 	.short	0x00ff


	//----- nvinfo : EIATTR_NUM_BARRIERS
	.align		4
        /*0030*/ 	.byte	0x02, 0x4c
        /*0032*/ 	.byte	0x02
	.zero		1


	//----- nvinfo : EIATTR_ANNOTATIONS
	.align		4
        /*0034*/ 	.byte	0x04, 0x55
        /*0036*/ 	.short	(.L_306 - .L_305)


	//   ....[0]....
.L_305:
        /* <DEDUP_REMOVED lines=43> */


	//----- nvinfo : EIATTR_MERCURY_ISA_VERSION
	.align		4
.L_306:
        /*02d0*/ 	.byte	0x03, 0x5f
        /*02d2*/ 	.short	0x0000


	//----- nvinfo : EIATTR_COOP_GROUP_MASK_REGIDS
	.align		4
        /*02d4*/ 	.byte	0x04, 0x29
        /*02d6*/ 	.short	(.L_308 - .L_307)


	//   ....[0]....
.L_307:
        /*02d8*/ 	.word	0xffffffff


	//   ....[1]....
        /*02dc*/ 	.word	0xffffffff


	//   ....[2]....
        /*02e0*/ 	.word	0xffffffff


	//   ....[3]....
        /*02e4*/ 	.word	0xffffffff


	//   ....[4]....
        /*02e8*/ 	.word	0xffffffff


	//   ....[5]....
        /*02ec*/ 	.word	0xffffffff


	//   ....[6]....
        /*02f0*/ 	.word	0xffffffff


	//   ....[7]....
        /*02f4*/ 	.word	0xffffffff


	//   ....[8]....
        /*02f8*/ 	.word	0xffffffff


	//   ....[9]....
        /*02fc*/ 	.word	0xffffffff


	//   ....[10]....
        /*0300*/ 	.word	0xffffffff


	//   ....[11]....
        /*0304*/ 	.word	0xffffffff


	//   ....[12]....
        /*0308*/ 	.word	0xffffffff


	//   ....[13]....
        /*030c*/ 	.word	0xffffffff


	//   ....[14]....
        /*0310*/ 	.word	0xffffffff


	//   ....[15]....
        /*0314*/ 	.word	0xffffffff


	//   ....[16]....
        /*0318*/ 	.word	0xffffffff


	//   ....[17]....
        /*031c*/ 	.word	0xffffffff


	//   ....[18]....
        /*0320*/ 	.word	0xffffffff


	//   ....[19]....
        /*0324*/ 	.word	0xffffffff


	//   ....[20]....
        /*0328*/ 	.word	0xffffffff


	//   ....[21]....
        /*032c*/ 	.word	0xffffffff


	//   ....[22]....
        /*0330*/ 	.word	0xffffffff


	//   ....[23]....
        /*0334*/ 	.word	0xffffffff


	//   ....[24]....
        /*0338*/ 	.word	0xffffffff


	//   ....[25]....
        /*033c*/ 	.word	0xffffffff


	//   ....[26]....
        /*0340*/ 	.word	0xffffffff


	//   ....[27]....
        /*0344*/ 	.word	0xffffffff


	//   ....[28]....
        /*0348*/ 	.word	0xffffffff


	//   ....[29]....
        /*034c*/ 	.word	0xffffffff


	//   ....[30]....
        /*0350*/ 	.word	0xffffffff


	//   ....[31]....
        /*0354*/ 	.word	0xffffffff


	//   ....[32]....
        /*0358*/ 	.word	0xffffffff


	//   ....[33]....
        /*035c*/ 	.word	0xffffffff


	//   ....[34]....
        /*0360*/ 	.word	0xffffffff


	//   ....[35]....
        /*0364*/ 	.word	0xffffffff


	//   ....[36]....
        /*0368*/ 	.word	0xffffffff


	//   ....[37]....
        /*036c*/ 	.word	0xffffffff


	//   ....[38]....
        /*0370*/ 	.word	0xffffffff


	//   ....[39]....
        /*0374*/ 	.word	0xffffffff


	//   ....[40]....
        /*0378*/ 	.word	0xffffffff


	//   ....[41]....
        /*037c*/ 	.word	0xffffffff


	//   ....[42]....
        /*0380*/ 	.word	0xffffffff


	//   ....[43]....
        /*0384*/ 	.word	0xffffffff


	//   ....[44]....
        /*0388*/ 	.word	0xffffffff


	//   ....[45]....
        /*038c*/ 	.word	0xffffffff


	//   ....[46]....
        /*0390*/ 	.word	0xffffffff


	//   ....[47]....
        /*0394*/ 	.word	0xffffffff


	//   ....[48]....
        /*0398*/ 	.word	0xffffffff


	//   ....[49]....
        /*039c*/ 	.word	0xffffffff


	//   ....[50]....
        /*03a0*/ 	.word	0xffffffff


	//   ....[51]....
        /*03a4*/ 	.word	0xffffffff


	//   ....[52]....
        /*03a8*/ 	.word	0xffffffff


	//   ....[53]....
        /*03ac*/ 	.word	0xffffffff


	//   ....[54]....
        /*03b0*/ 	.word	0xffffffff


	//   ....[55]....
        /*03b4*/ 	.word	0xffffffff


	//   ....[56]....
        /*03b8*/ 	.word	0xffffffff


	//   ....[57]....
        /*03bc*/ 	.word	0xffffffff


	//   ....[58]....
        /*03c0*/ 	.word	0xffffffff


	//   ....[59]....
        /*03c4*/ 	.word	0xffffffff


	//   ....[60]....
        /*03c8*/ 	.word	0xffffffff


	//   ....[61]....
        /*03cc*/ 	.word	0xffffffff


	//----- nvinfo : EIATTR_COOP_GROUP_INSTR_OFFSETS
	.align		4
.L_308:
        /*03d0*/ 	.byte	0x04, 0x28
        /*03d2*/ 	.short	(.L_310 - .L_309)


	//   ....[0]....
.L_309:
        /*03d4*/ 	.word	0x00000670


	//   ....[1]....
        /*03d8*/ 	.word	0x000006a0


	//   ....[2]....
        /*03dc*/ 	.word	0x000006d0


	//   ....[3]....
        /*03e0*/ 	.word	0x000006f0


	//   ....[4]....
        /*03e4*/ 	.word	0x000009c0


	//   ....[5]....
        /*03e8*/ 	.word	0x000009e0


	//   ....[6]....
        /*03ec*/ 	.word	0x00000ae0


	//   ....[7]....
        /*03f0*/ 	.word	0x00000b70


	//   ....[8]....
        /*03f4*/ 	.word	0x000010c0


	//   ....[9]....
        /*03f8*/ 	.word	0x000010e0


	//   ....[10]....
        /*03fc*/ 	.word	0x000011a0


	//   ....[11]....
        /*0400*/ 	.word	0x000011d0


	//   ....[12]....
        /*0404*/ 	.word	0x00001260


	//   ....[13]....
        /*0408*/ 	.word	0x00001290


	//   ....[14]....
        /*040c*/ 	.word	0x00001a90


	//   ....[15]....
        /*0410*/ 	.word	0x00001ab0


	//   ....[16]....
        /*0414*/ 	.word	0x00001ad0


	//   ....[17]....
        /*0418*/ 	.word	0x00001af0


	//   ....[18]....
        /*041c*/ 	.word	0x00001b20


	//   ....[19]....
        /*0420*/ 	.word	0x00001b40


	//   ....[20]....
        /*0424*/ 	.word	0x00003b70


	//   ....[21]....
        /*0428*/ 	.word	0x00003b90


	//   ....[22]....
        /*042c*/ 	.word	0x00003bb0


	//   ....[23]....
        /*0430*/ 	.word	0x00003bd0


	//   ....[24]....
        /*0434*/ 	.word	0x00003bf0


	//   ....[25]....
        /*0438*/ 	.word	0x00003c00


	//   ....[26]....
        /*043c*/ 	.word	0x00004790


	//   ....[27]....
        /*0440*/ 	.word	0x00004830


	//   ....[28]....
        /*0444*/ 	.word	0x00004840


	//   ....[29]....
        /*0448*/ 	.word	0x00004870


	//   ....[30]....
        /*044c*/ 	.word	0x00006aa0


	//   ....[31]....
        /*0450*/ 	.word	0x00006ab0


	//   ....[32]....
        /*0454*/ 	.word	0x00006ac0


	//   ....[33]....
        /*0458*/ 	.word	0x00006ad0


	//   ....[34]....
        /*045c*/ 	.word	0x00006b90


	//   ....[35]....
        /*0460*/ 	.word	0x00006ba0


	//   ....[36]....
        /*0464*/ 	.word	0x00006f20


	//   ....[37]....
        /*0468*/ 	.word	0x00006f30


	//   ....[38]....
        /*046c*/ 	.word	0x00006f40


	//   ....[39]....
        /*0470*/ 	.word	0x00006f50


	//   ....[40]....
        /*0474*/ 	.word	0x000070d0


	//   ....[41]....
        /*0478*/ 	.word	0x000070f0


	//   ....[42]....
        /*047c*/ 	.word	0x00009120


	//   ....[43]....
        /*0480*/ 	.word	0x00009170


	//   ....[44]....
        /*0484*/ 	.word	0x00009190


	//   ....[45]....
        /*0488*/ 	.word	0x000091b0


	//   ....[46]....
        /*048c*/ 	.word	0x0000b820


	//   ....[47]....
        /*0490*/ 	.word	0x0000b8d0


	//   ....[48]....
        /*0494*/ 	.word	0x0000b950


	//   ....[49]....
        /*0498*/ 	.word	0x0000b9c0


	//   ....[50]....
        /*049c*/ 	.word	0x0000d120


	//   ....[51]....
        /*04a0*/ 	.word	0x0000d130


	//   ....[52]....
        /*04a4*/ 	.word	0x0000d150


	//   ....[53]....
        /*04a8*/ 	.word	0x0000d160


	//   ....[54]....
        /*04ac*/ 	.word	0x0000d2a0


	//   ....[55]....
        /*04b0*/ 	.word	0x0000d2c0


	//   ....[56]....
        /*04b4*/ 	.word	0x0000d4c0


	//   ....[57]....
        /*04b8*/ 	.word	0x0000d4f0


	//   ....[58]....
        /*04bc*/ 	.word	0x0000d6b0


	//   ....[59]....
        /*04c0*/ 	.word	0x0000d6e0


	//   ....[60]....
        /*04c4*/ 	.word	0x0000d890


	//   ....[61]....
        /*04c8*/ 	.word	0x0000d8a0


	//----- nvinfo : EIATTR_EXIT_INSTR_OFFSETS
	.align		4
.L_310:
        /*04cc*/ 	.byte	0x04, 0x1c
        /*04ce*/ 	.short	(.L_312 - .L_311)


	//   ....[0]....
.L_311:
        /*04d0*/ 	.word	0x00000040


	//   ....[1]....
        /*04d4*/ 	.word	0x0000d8d0


	//   ....[2]....
        /*04d8*/ 	.word	0x0000da10


	//   ....[3]....
        /*04dc*/ 	.word	0x0000da70


	//----- nvinfo : EIATTR_CTAIDZ_USED
	.align		4
.L_312:
        /*04e0*/ 	.byte	0x01, 0x04
	.zero		2


	//----- nvinfo : EIATTR_MAX_THREADS
	.align		4
        /*04e4*/ 	.byte	0x04, 0x05
        /*04e6*/ 	.short	(.L_314 - .L_313)
.L_313:
        /*04e8*/ 	.word	0x00000100
        /*04ec*/ 	.word	0x00000001
        /*04f0*/ 	.word	0x00000001


	//----- nvinfo : EIATTR_CRS_STACK_SIZE
	.align		4
.L_314:
        /*04f4*/ 	.byte	0x04, 0x1e
        /*04f6*/ 	.short	(.L_316 - .L_315)
.L_315:
        /*04f8*/ 	.word	0x00000000
.L_316:


//--------------------- .nv.info._ZN7cutlass13device_kernelIN5flash19enable_sm80_to_sm89INS1_16FlashAttnFwdSm80INS1_25CollectiveMainloopFwdSm80ILi8ELi1ELb0EN4cute5tupleIJNS5_1CILi128EEENS7_ILi96EEENS7_ILi256EEEEEELi256ENS_10bfloat16_tEfNS_4arch4Sm80ELb0ELb0ELb1ELb1ELb1ELb0ELb1ELb0EEENS1_21CollectiveEpilogueFwdINS6_IJS8_SA_S9_EEENS6_IJNS7_ILi1EEESI_SI_EEESC_SE_Li256ELb1ELb1ELb0ELb0EEENS1_19SingleTileSchedulerILb1ELb0ELb1ELi128EEEEEEEEEvNT_6ParamsE --------------------------
	.section	.nv.info._ZN7cutlass13device_kernelIN5flash19enable_sm80_to_sm89INS1_16FlashAttnFwdSm80INS1_25CollectiveMainloopFwdSm80ILi8ELi1ELb0EN4cute5tupleIJNS5_1CILi128EEENS7_ILi96EEENS7_ILi256EEEEEELi256ENS_10bfloat16_tEfNS_4arch4Sm80ELb0ELb0ELb1ELb1ELb1ELb0ELb1ELb0EEENS1_21CollectiveEpilogueFwdINS6_IJS8_SA_S9_EEENS6_IJNS7_ILi1EEESI_SI_EEESC_SE_Li256ELb1ELb1ELb0ELb0EEENS1_19SingleTileSchedulerILb1ELb0ELb1ELi128EEEEEEEEEvNT_6ParamsE,"",@"SHT_CUDA_INFO"
	.sectionflags	@""
	.align	4


	//----- nvinfo : EIATTR_CUDA_API_VERSION
	.align		4
        /*0000*/ 	.byte	0x04, 0x37
        /*0002*/ 	.short	(.L_318 - .L_317)
.L_317:
        /*0004*/ 	.word	0x00000082


	//----- nvinfo : EIATTR_SW2861232_WAR
	.align		4
.L_318:
        /*0008*/ 	.byte	0x01, 0x35
	.zero		2


	//----- nvinfo : EIATTR_PARAM_CBANK
	.align		4
        /*000c*/ 	.byte	0x04, 0x0a
        /*000e*/ 	.short	(.L_320 - .L_319)
	.align		4
.L_319:
        /*0010*/ 	.word	index@(.nv.constant0._ZN7cutlass13device_kernelIN5flash19enable_sm80_to_sm89INS1_16FlashAttnFwdSm80INS1_25CollectiveMainloopFwdSm80ILi8ELi1ELb0EN4cute5tupleIJNS5_1CILi128EEENS7_ILi96EEENS7_ILi256EEEEEELi256ENS_10bfloat16_tEfNS_4arch4Sm80ELb0ELb0ELb1ELb1ELb1ELb0ELb1ELb0EEENS1_21CollectiveEpilogueFwdINS6_IJS8_SA_S9_EEENS6_IJNS7_ILi1EEESI_SI_EEESC_SE_Li256ELb1ELb1ELb0ELb0EEENS1_19SingleTileSchedulerILb1ELb0ELb1ELi128EEEEEEEEEvNT_6ParamsE)
        /*0014*/ 	.short	0x0160
        /*0016*/ 	.short	0x0418


	//----- nvinfo : EIATTR_CBANK_PARAM_SIZE
	.align		4
.L_320:
        /*0018*/ 	.byte	0x03, 0x19
        /*001a*/ 	.short	0x0418


	//----- nvinfo : EIATTR_KPARAM_INFO
	.align		4
        /*001c*/ 	.byte	0x04, 0x17
        /*001e*/ 	.short	(.L_322 - .L_321)
.L_321:
        /*0020*/ 	.word	0x00000000
        /*0024*/ 	.short	0x0000
        /*0026*/ 	.short	0x0000
        /*0028*/ 	.byte	0x00, 0xf0, 0x61, 0x10


	//----- nvinfo : EIATTR_MAXREG_COUNT
	.align		4
.L_322:
        /*002c*/ 	.byte	0x03, 0x1b
        /*002e*/ 	.short	0x00ff


	//----- nvinfo : EIATTR_NUM_BARRIERS
	.align		4
        /*0030*/ 	.byte	0x02, 0x4c
        /*0032*/ 	.byte	0x02
	.zero		1


	//----- nvinfo : EIATTR_ANNOTATIONS
	.align		4
        /*0034*/ 	.byte	0x04, 0x55
        /*0036*/ 	.short	(.L_324 - .L_323)


	//   ....[0]....
.L_323:
        /* <DEDUP_REMOVED lines=31> */


	//----- nvinfo : EIATTR_MERCURY_ISA_VERSION
	.align		4
.L_324:
        /*0218*/ 	.byte	0x03, 0x5f
        /*021a*/ 	.short	0x0000


	//----- nvinfo : EIATTR_COOP_GROUP_MASK_REGIDS
	.align		4
        /*021c*/ 	.byte	0x04, 0x29
        /*021e*/ 	.short	(.L_326 - .L_325)


	//   ....[0]....
.L_325:
        /*0220*/ 	.word	0xffffffff


	//   ....[1]....
        /*0224*/ 	.word	0xffffffff


	//   ....[2]....
        /*0228*/ 	.word	0xffffffff


	//   ....[3]....
        /*022c*/ 	.word	0xffffffff


	//   ....[4]....
        /*0230*/ 	.word	0xffffffff


	//   ....[5]....
        /*0234*/ 	.word	0xffffffff


	//   ....[6]....
        /*0238*/ 	.word	0xffffffff


	//   ....[7]....
        /*023c*/ 	.word	0xffffffff


	//   ....[8]....
        /*0240*/ 	.word	0xffffffff


	//   ....[9]....
        /*0244*/ 	.word	0xffffffff


	//   ....[10]....
        /*0248*/ 	.word	0xffffffff


	//   ....[11]....
        /*024c*/ 	.word	0xffffffff


	//   ....[12]....
        /*0250*/ 	.word	0xffffffff


	//   ....[13]....
        /*0254*/ 	.word	0xffffffff


	//   ....[14]....
        /*0258*/ 	.word	0xffffffff


	//   ....[15]....
        /*025c*/ 	.word	0xffffffff


	//   ....[16]....
        /*0260*/ 	.word	0xffffffff


	//   ....[17]....
        /*0264*/ 	.word	0xffffffff


	//   ....[18]....
        /*0268*/ 	.word	0xffffffff


	//   ....[19]....
        /*026c*/ 	.word	0xffffffff


	//   ....[20]....
        /*0270*/ 	.word	0xffffffff


	//   ....[21]....
        /*0274*/ 	.word	0xffffffff


	//   ....[22]....
        /*0278*/ 	.word	0xffffffff


	//   ....[23]....
        /*027c*/ 	.word	0xffffffff


	//   ....[24]....
        /*0280*/ 	.word	0xffffffff


	//   ....[25]....
        /*0284*/ 	.word	0xffffffff


	//   ....[26]....
        /*0288*/ 	.word	0xffffffff


	//   ....[27]....
        /*028c*/ 	.word	0xffffffff


	//   ....[28]....
        /*0290*/ 	.word	0xffffffff


	//   ....[29]....
        /*0294*/ 	.word	0xffffffff


	//   ....[30]....
        /*0298*/ 	.word	0xffffffff


	//   ....[31]....
        /*029c*/ 	.word	0xffffffff


	//   ....[32]....
        /*02a0*/ 	.word	0xffffffff


	//   ....[33]....
        /*02a4*/ 	.word	0xffffffff


	//   ....[34]....
        /*02a8*/ 	.word	0xffffffff


	//   ....[35]....
        /*02ac*/ 	.word	0xffffffff


	//   ....[36]....
        /*02b0*/ 	.word	0xffffffff


	//   ....[37]....
        /*02b4*/ 	.word	0xffffffff


	//   ....[38]....
        /*02b8*/ 	.word	0xffffffff


	//   ....[39]....
        /*02bc*/ 	.word	0xffffffff


	//   ....[40]....
        /*02c0*/ 	.word	0xffffffff


	//   ....[41]....
        /*02c4*/ 	.word	0xffffffff


	//   ....[42]....
        /*02c8*/ 	.word	0xffffffff


	//   ....[43]....
        /*02cc*/ 	.word	0xffffffff


	//   ....[44]....
        /*02d0*/ 	.word	0xffffffff


	//   ....[45]....
        /*02d4*/ 	.word	0xffffffff


	//   ....[46]....
        /*02d8*/ 	.word	0xffffffff


	//   ....[47]....
        /*02dc*/ 	.word	0xffffffff


	//   ....[48]....
        /*02e0*/ 	.word	0xffffffff


	//   ....[49]....
        /*02e4*/ 	.word	0xffffffff


	//   ....[50]....
        /*02e8*/ 	.word	0xffffffff


	//   ....[51]....
        /*02ec*/ 	.word	0xffffffff


	//   ....[52]....
        /*02f0*/ 	.word	0xffffffff


	//   ....[53]....
        /*02f4*/ 	.word	0xffffffff


	//   ....[54]....
        /*02f8*/ 	.word	0xffffffff


	//   ....[55]....
        /*02fc*/ 	.word	0xffffffff


	//   ....[56]....
        /*0300*/ 	.word	0xffffffff


	//   ....[57]....
        /*0304*/ 	.word	0xffffffff


	//   ....[58]....
        /*0308*/ 	.word	0xffffffff


	//   ....[59]....
        /*030c*/ 	.word	0xffffffff


	//   ....[60]....
        /*0310*/ 	.word	0xffffffff


	//   ....[61]....
        /*0314*/ 	.word	0xffffffff


	//   ....[62]....
        /*0318*/ 	.word	0xffffffff


	//   ....[63]....
        /*031c*/ 	.word	0xffffffff


	//   ....[64]....
        /*0320*/ 	.word	0xffffffff


	//   ....[65]....
        /*0324*/ 	.word	0xffffffff


	//   ....[66]....
        /*0328*/ 	.word	0xffffffff


	//   ....[67]....
        /*032c*/ 	.word	0xffffffff


	//   ....[68]....
        /*0330*/ 	.word	0xffffffff


	//   ....[69]....
        /*0334*/ 	.word	0xffffffff


	//   ....[70]....
        /*0338*/ 	.word	0xffffffff


	//----- nvinfo : EIATTR_COOP_GROUP_INSTR_OFFSETS
	.align		4
.L_326:
        /*033c*/ 	.byte	0x04, 0x28
        /*033e*/ 	.short	(.L_328 - .L_327)


	//   ....[0]....
.L_327:
        /*0340*/ 	.word	0x000000a0


	//   ....[1]....
        /*0344*/ 	.word	0x000011e0


	//   ....[2]....
        /*0348*/ 	.word	0x00001210


	//   ....[3]....
        /*034c*/ 	.word	0x00001470


	//   ....[4]....
        /*0350*/ 	.word	0x000014a0


	//   ....[5]....
        /*0354*/ 	.word	0x00001610


	//   ....[6]....
        /*0358*/ 	.word	0x00001640


	//   ....[7]....
        /*035c*/ 	.word	0x000017a0


	//   ....[8]....
        /*0360*/ 	.word	0x000017e0


	//   ....[9]....
        /*0364*/ 	.word	0x00001f60


	//   ....[10]....
        /*0368*/ 	.word	0x00001fa0


	//   ....[11]....
        /*036c*/ 	.word	0x00001fe0


	//   ....[12]....
        /*0370*/ 	.word	0x00002010


	//   ....[13]....
        /*0374*/ 	.word	0x00002040


	//   ....[14]....
        /*0378*/ 	.word	0x00002070


	//   ....[15]....
        /*037c*/ 	.word	0x000020a0


	//   ....[16]....
        /*0380*/ 	.word	0x000020d0


	//   ....[17]....
        /*0384*/ 	.word	0x00002100


	//   ....[18]....
        /*0388*/ 	.word	0x00002130


	//   ....[19]....
        /*038c*/ 	.word	0x00002160


	//   ....[20]....
        /*0390*/ 	.word	0x00002270


	//   ....[21]....
        /*0394*/ 	.word	0x000044b0


	//   ....[22]....
        /*0398*/ 	.word	0x000044e0


	//   ....[23]....
        /*039c*/ 	.word	0x00004510


	//   ....[24]....
        /*03a0*/ 	.word	0x00004540


	//   ....[25]....
        /*03a4*/ 	.word	0x000045e0


	//   ....[26]....
        /*03a8*/ 	.word	0x000045f0


	//   ....[27]....
        /*03ac*/ 	.word	0x000050b0


	//   ....[28]....
        /*03b0*/ 	.word	0x00005140


	//   ....[29]....
        /*03b4*/ 	.word	0x00005170


	//   ....[30]....
        /*03b8*/ 	.word	0x000051f0


	//   ....[31]....
        /*03bc*/ 	.word	0x00007150


	//   ....[32]....
        /*03c0*/ 	.word	0x00007160


	//   ....[33]....
        /*03c4*/ 	.word	0x00007170


	//   ....[34]....
        /*03c8*/ 	.word	0x00007180


	//   ....[35]....
        /*03cc*/ 	.word	0x00007190


	//   ....[36]....
        /*03d0*/ 	.word	0x000071a0


	//   ....[37]....
        /*03d4*/ 	.word	0x000076e0


	//   ....[38]....
        /*03d8*/ 	.word	0x00007700


	//   ....[39]....
        /*03dc*/ 	.word	0x00007720


	//   ....[40]....
        /*03e0*/ 	.word	0x00007730


	//   ....[41]....
        /*03e4*/ 	.word	0x00007750


	//   ....[42]....
        /*03e8*/ 	.word	0x00007780


	//   ....[43]....
        /*03ec*/ 	.word	0x00009740


	//   ....[44]....
        /*03f0*/ 	.word	0x00009750


	//   ....[45]....
        /*03f4*/ 	.word	0x00009770


	//   ....[46]....
        /*03f8*/ 	.word	0x00009790


	//   ....[47]....
        /*03fc*/ 	.word	0x0000bfb0


	//   ....[48]....
        /*0400*/ 	.word	0x0000bfe0


	//   ....[49]....
        /*0404*/ 	.word	0x0000c030


	//   ....[50]....
        /*0408*/ 	.word	0x0000c050


	//   ....[51]....
        /*040c*/ 	.word	0x0000dac0


	//   ....[52]....
        /*0410*/ 	.word	0x0000db00


	//   ....[53]....
        /*0414*/ 	.word	0x0000db40


	//   ....[54]....
        /*0418*/ 	.word	0x0000db80


	//   ....[55]....
        /*041c*/ 	.word	0x0000dd60


	//   ....[56]....
        /*0420*/ 	.word	0x0000dd70


	//   ....[57]....
        /*0424*/ 	.word	0x0000df70


	//   ....[58]....
        /*0428*/ 	.word	0x0000dfa0


	//   ....[59]....
        /*042c*/ 	.word	0x0000e160


	//   ....[60]....
        /*0430*/ 	.word	0x0000e190


	//   ....[61]....
        /*0434*/ 	.word	0x0000e350


	//   ....[62]....
        /*0438*/ 	.word	0x0000e370


	//   ....[63]....
        /*043c*/ 	.word	0x0000ed20


	//   ....[64]....
        /*0440*/ 	.word	0x0000ed40


	//   ....[65]....
        /*0444*/ 	.word	0x0000eed0


	//   ....[66]....
        /*0448*/ 	.word	0x0000ef00


	//   ....[67]....
        /*044c*/ 	.word	0x0000f090


	//   ....[68]....
        /*0450*/ 	.word	0x0000f0c0


	//   ....[69]....
        /*0454*/ 	.word	0x0000f250


	//   ....[70]....
        /*0458*/ 	.word	0x0000f270


	//----- nvinfo : EIATTR_EXIT_INSTR_OFFSETS
	.align		4
.L_328:
        /*045c*/ 	.byte	0x04, 0x1c
        /*045e*/ 	.short	(.L_330 - .L_329)


	//   ....[0]....
.L_329:
        /*0460*/ 	.word	0x00000450


	//   ....[1]....
        /*0464*/ 	.word	0x0000e380


	//   ....[2]....
        /*0468*/ 	.word	0x0000e4c0


	//   ....[3]....
        /*046c*/ 	.word	0x0000e520


	//   ....[4]....
        /*0470*/ 	.word	0x0000f280


	//   ....[5]....
        /*0474*/ 	.word	0x0000f390


	//   ....[6]....
        /*0478*/ 	.word	0x0000f3f0


	//----- nvinfo : EIATTR_CTAIDZ_USED
	.align		4
.L_330:
        /*047c*/ 	.byte	0x01, 0x04
	.zero		2


	//----- nvinfo : EIATTR_MAX_THREADS
	.align		4
        /*0480*/ 	.byte	0x04, 0x05
        /*0482*/ 	.short	(.L_332 - .L_331)
.L_331:
        /*0484*/ 	.word	0x00000100
        /*0488*/ 	.word	0x00000001
        /*048c*/ 	.word	0x00000001


	//----- nvinfo : EIATTR_CRS_STACK_SIZE
	.align		4
.L_332:
        /*0490*/ 	.byte	0x04, 0x1e
        /*0492*/ 	.short	(.L_334 - .L_333)
.L_333:
        /*0494*/ 	.word	0x00000000
.L_334:


//--------------------- .nv.info._ZN7cutlass13device_kernelIN5flash19enable_sm80_to_sm89INS1_16FlashAttnFwdSm80INS1_25CollectiveMainloopFwdSm80ILi8ELi1ELb0EN4cute5tupleIJNS5_1CILi128EEENS7_ILi48EEENS7_ILi256EEEEEELi256ENS_10bfloat16_tEfNS_4arch4Sm80ELb0ELb0ELb1ELb1ELb1ELb1ELb1ELb0EEENS1_21CollectiveEpilogueFwdINS6_IJS8_SA_S9_EEENS6_IJNS7_ILi1EEESI_SI_EEESC_SE_Li256ELb1ELb1ELb0ELb0EEENS1_19SingleTileSchedulerILb1ELb0ELb1ELi128EEEEEEEEEvNT_6ParamsE --------------------------
	.section	.nv.info._ZN7cutlass13device_kernelIN5flash19enable_sm80_to_sm89INS1_16FlashAttnFwdSm80INS1_25CollectiveMainloopFwdSm80ILi8ELi1ELb0EN4cute5tupleIJNS5_1CILi128EEENS7_ILi48EEENS7_ILi256EEEEEELi256ENS_10bfloat16_tEfNS_4arch4Sm80ELb0ELb0ELb1ELb1ELb1ELb1ELb1ELb0EEENS1_21CollectiveEpilogueFwdINS6_IJS8_SA_S9_EEENS6_IJNS7_ILi1EEESI_SI_EEESC_SE_Li256ELb1ELb1ELb0ELb0EEENS1_19SingleTileSchedulerILb1ELb0ELb1ELi128EEEEEEEEEvNT_6ParamsE,"",@"SHT_CUDA_INFO"
	.sectionflags	@""
	.align	4


	//----- nvinfo : EIATTR_CUDA_API_VERSION
	.align		4
        /*0000*/ 	.byte	0x04, 0x37
        /*0002*/ 	.short	(.L_336 - .L_335)
.L_335:
        /*0004*/ 	.word	0x00000082


	//----- nvinfo : EIATTR_SW2861232_WAR
	.align		4
.L_336:
        /*0008*/ 	.byte	0x01, 0x35
	.zero		2


	//----- nvinfo : EIATTR_PARAM_CBANK
	.align		4
        /*000c*/ 	.byte	0x04, 0x0a
        /*000e*/ 	.short	(.L_338 - .L_337)
	.align		4
.L_337:
        /*0010*/ 	.word	index@(.nv.constant0._ZN7cutlass13device_kernelIN5flash19enable_sm80_to_sm89INS1_16FlashAttnFwdSm80INS1_25CollectiveMainloopFwdSm80ILi8ELi1ELb0EN4cute5tupleIJNS5_1CILi128EEENS7_ILi48EEENS7_ILi256EEEEEELi256ENS_10bfloat16_tEfNS_4arch4Sm80ELb0ELb0ELb1ELb1ELb1ELb1ELb1ELb0EEENS1_21CollectiveEpilogueFwdINS6_IJS8_SA_S9_EEENS6_IJNS7_ILi1EEESI_SI_EEESC_SE_Li256ELb1ELb1ELb0ELb0EEENS1_19SingleTileSchedulerILb1ELb0ELb1ELi128EEEEEEEEEvNT_6ParamsE)
        /*0014*/ 	.short	0x0160
        /*0016*/ 	.short	0x0418


	//----- nvinfo : EIATTR_CBANK_PARAM_SIZE
	.align		4
.L_338:
        /*0018*/ 	.byte	0x03, 0x19
        /*001a*/ 	.short	0x0418


	//----- nvinfo : EIATTR_KPARAM_INFO
	.align		4
        /*001c*/ 	.byte	0x04, 0x17
        /*001e*/ 	.short	(.L_340 - .L_339)
.L_339:
        /*0020*/ 	.word	0x00000000
        /*0024*/ 	.short	0x0000
        /*0026*/ 	.short	0x0000
        /*0028*/ 	.byte	0x00, 0xf0, 0x61, 0x10


	//----- nvinfo : EIATTR_MAXREG_COUNT
	.align		4
.L_340:
        /*002c*/ 	.byte	0x03, 0x1b
        /*002e*/ 	.short	0x00ff


	//----- nvinfo : EIATTR_NUM_BARRIERS
	.align		4
        /*0030*/ 	.byte	0x02, 0x4c
        /*0032*/ 	.byte	0x02
	.zero		1


	//----- nvinfo : EIATTR_MERCURY_ISA_VERSION
	.align		4
        /*0034*/ 	.byte	0x03, 0x5f
        /*0036*/ 	.short	0x0000


	//----- nvinfo : EIATTR_COOP_GROUP_MASK_REGIDS
	.align		4
        /*0038*/ 	.byte	0x04, 0x29
        /*003a*/ 	.short	(.L_342 - .L_341)


	//   ....[0]....
.L_341:
        /*003c*/ 	.word	0xffffffff


	//   ....[1]....
        /*0040*/ 	.word	0xffffffff


	//   ....[2]....
        /*0044*/ 	.word	0xffffffff


	//   ....[3]....
        /*0048*/ 	.word	0xffffffff


	//   ....[4]....
        /*004c*/ 	.word	0xffffffff


	//   ....[5]....
        /*0050*/ 	.word	0xffffffff


	//   ....[6]....
        /*0054*/ 	.word	0xffffffff


	//   ....[7]....
        /*0058*/ 	.word	0xffffffff


	//   ....[8]....
        /*005c*/ 	.word	0xffffffff


	//   ....[9]....
        /*0060*/ 	.word	0xffffffff


	//   ....[10]....
        /*0064*/ 	.word	0xffffffff


	//   ....[11]....
        /*0068*/ 	.word	0xffffffff


	//   ....[12]....
        /*006c*/ 	.word	0xffffffff


	//   ....[13]....
        /*0070*/ 	.word	0xffffffff


	//   ....[14]....
        /*0074*/ 	.word	0xffffffff


	//   ....[15]....
        /*0078*/ 	.word	0xffffffff


	//   ....[16]....
        /*007c*/ 	.word	0xffffffff


	//   ....[17]....
        /*0080*/ 	.word	0xffffffff


	//   ....[18]....
        /*0084*/ 	.word	0xffffffff


	//   ....[19]....
        /*0088*/ 	.word	0xffffffff


	//   ....[20]....
        /*008c*/ 	.word	0xffffffff


	//   ....[21]....
        /*0090*/ 	.word	0xffffffff


	//   ....[22]....
        /*0094*/ 	.word	0xffffffff


	//   ....[23]....
        /*0098*/ 	.word	0xffffffff


	//   ....[24]....
        /*009c*/ 	.word	0xffffffff


	//   ....[25]....
        /*00a0*/ 	.word	0xffffffff


	//   ....[26]....
        /*00a4*/ 	.word	0xffffffff


	//   ....[27]....
        /*00a8*/ 	.word	0xffffffff


	//   ....[28]....
        /*00ac*/ 	.word	0xffffffff


	//   ....[29]....
        /*00b0*/ 	.word	0xffffffff


	//   ....[30]....
        /*00b4*/ 	.word	0xffffffff


	//   ....[31]....
        /*00b8*/ 	.word	0xffffffff


	//   ....[32]....
        /*00bc*/ 	.word	0xffffffff


	//   ....[33]....
        /*00c0*/ 	.word	0xffffffff


	//   ....[34]....
        /*00c4*/ 	.word	0xffffffff


	//   ....[35]....
        /*00c8*/ 	.word	0xffffffff


	//   ....[36]....
        /*00cc*/ 	.word	0xffffffff


	//   ....[37]....
        /*00d0*/ 	.word	0xffffffff


	//   ....[38]....
        /*00d4*/ 	.word	0xffffffff


	//   ....[39]....
        /*00d8*/ 	.word	0xffffffff


	//   ....[40]....
        /*00dc*/ 	.word	0xffffffff


	//   ....[41]....
        /*00e0*/ 	.word	0xffffffff


	//   ....[42]....
        /*00e4*/ 	.word	0xffffffff


	//   ....[43]....
        /*00e8*/ 	.word	0xffffffff


	//   ....[44]....
        /*00ec*/ 	.word	0xffffffff


	//   ....[45]....
        /*00f0*/ 	.word	0xffffffff


	//   ....[46]....
        /*00f4*/ 	.word	0xffffffff


	//   ....[47]....
        /*00f8*/ 	.word	0xffffffff


	//   ....[48]....
        /*00fc*/ 	.word	0xffffffff


	//   ....[49]....
        /*0100*/ 	.word	0xffffffff


	//   ....[50]....
        /*0104*/ 	.word	0xffffffff


	//   ....[51]....
        /*0108*/ 	.word	0xffffffff


	//   ....[52]....
        /*010c*/ 	.word	0xffffffff


	//   ....[53]....
        /*0110*/ 	.word	0xffffffff


	//   ....[54]....
        /*0114*/ 	.word	0xffffffff


	//   ....[55]....
        /*0118*/ 	.word	0xffffffff


	//   ....[56]....
        /*011c*/ 	.word	0xffffffff


	//   ....[57]....
        /*0120*/ 	.word	0xffffffff


	//   ....[58]....
        /*0124*/ 	.word	0xffffffff


	//   ....[59]....
        /*0128*/ 	.word	0xffffffff


	//   ....[60]....
        /*012c*/ 	.word	0xffffffff


	//   ....[61]....
        /*0130*/ 	.word	0xffffffff


	//   ....[62]....
        /*0134*/ 	.word	0xffffffff


	//   ....[63]....
        /*0138*/ 	.word	0xffffffff


	//   ....[64]....
        /*013c*/ 	.word	0xffffffff


	//   ....[65]....
        /*0140*/ 	.word	0xffffffff


	//   ....[66]....
        /*0144*/ 	.word	0xffffffff


	//   ....[67]....
        /*0148*/ 	.word	0xffffffff


	//   ....[68]....
        /*014c*/ 	.word	0xffffffff


	//   ....[69]....
        /*0150*/ 	.word	0xffffffff


	//   ....[70]....
        /*0154*/ 	.word	0xffffffff


	//   ....[71]....
        /*0158*/ 	.word	0xffffffff


	//   ....[72]....
        /*015c*/ 	.word	0xffffffff


	//   ....[73]....
        /*0160*/ 	.word	0xffffffff


	//   ....[74]....
        /*0164*/ 	.word	0xffffffff


	//   ....[75]....
        /*0168*/ 	.word	0xffffffff


	//   ....[76]....
        /*016c*/ 	.word	0xffffffff


	//   ....[77]....
        /*0170*/ 	.word	0xffffffff


	//   ....[78]....
        /*0174*/ 	.word	0xffffffff


	//   ....[79]....
        /*0178*/ 	.word	0xffffffff


	//   ....[80]....
        /*017c*/ 	.word	0xffffffff


	//----- nvinfo : EIATTR_COOP_GROUP_INSTR_OFFSETS
	.align		4
.L_342:
        /*0180*/ 	.byte	0x04, 0x28
        /*0182*/ 	.short	(.L_344 - .L_343)


	//   ....[0]....
.L_343:
        /*0184*/ 	.word	0x00000080


	//   ....[1]....
        /*0188*/ 	.word	0x00002080


	//   ....[2]....
        /*018c*/ 	.word	0x00002100


	//   ....[3]....
        /*0190*/ 	.word	0x00003170


	//   ....[4]....
        /*0194*/ 	.word	0x00003180


	//   ....[5]....
        /*0198*/ 	.word	0x000046e0


	//   ....[6]....
        /*019c*/ 	.word	0x00004760


	//   ....[7]....
        /*01a0*/ 	.word	0x00005870


	//   ....[8]....
        /*01a4*/ 	.word	0x00005880


	//   ....[9]....
        /*01a8*/ 	.word	0x00006820


	//   ....[10]....
        /*01ac*/ 	.word	0x00006850


	//   ....[11]....
        /*01b0*/ 	.word	0x00006a10


	//   ....[12]....
        /*01b4*/ 	.word	0x00006a30


	//   ....[13]....
        /*01b8*/ 	.word	0x00006e50


	//   ....[14]....
        /*01bc*/ 	.word	0x00006ef0


	//   ....[15]....
        /*01c0*/ 	.word	0x00007090


	//   ....[16]....
        /*01c4*/ 	.word	0x000070b0


	//   ....[17]....
        /*01c8*/ 	.word	0x00007db0


	//   ....[18]....
        /*01cc*/ 	.word	0x00007df0


	//   ....[19]....
        /*01d0*/ 	.word	0x00008050


	//   ....[20]....
        /*01d4*/ 	.word	0x00008080


	//   ....[21]....
        /*01d8*/ 	.word	0x000081f0


	//   ....[22]....
        /*01dc*/ 	.word	0x00008220


	//   ....[23]....
        /*01e0*/ 	.word	0x00008380


	//   ....[24]....
        /*01e4*/ 	.word	0x000083c0


	//   ....[25]....
        /*01e8*/ 	.word	0x00008880


	//   ....[26]....
        /*01ec*/ 	.word	0x000088a0


	//   ....[27]....
        /*01f0*/ 	.word	0x000089f0


	//   ....[28]....
        /*01f4*/ 	.word	0x00008a00


	//   ....[29]....
        /*01f8*/ 	.word	0x0000f9f0


	//   ....[30]....
        /*01fc*/ 	.word	0x0000fa50


	//   ....[31]....
        /*0200*/ 	.word	0x0000fe40


	//   ....[32]....
        /*0204*/ 	.word	0x0000fe50


	//   ....[33]....
        /*0208*/ 	.word	0x00010f70


	//   ....[34]....
        /*020c*/ 	.word	0x00010f90


	//   ....[35]....
        /*0210*/ 	.word	0x000110a0


	//   ....[36]....
        /*0214*/ 	.word	0x000110c0


	//   ....[37]....
        /*0218*/ 	.word	0x000116c0


	//   ....[38]....
        /*021c*/ 	.word	0x00011750


	//   ....[39]....
        /*0220*/ 	.word	0x000117c0


	//   ....[40]....
        /*0224*/ 	.word	0x000118e0


	//   ....[41]....
        /*0228*/ 	.word	0x000128b0


	//   ....[42]....
        /*022c*/ 	.word	0x000128d0


	//   ....[43]....
        /*0230*/ 	.word	0x00012a30


	//   ....[44]....
        /*0234*/ 	.word	0x00012a40


	//   ....[45]....
        /*0238*/ 	.word	0x00013a70


	//   ....[46]....
        /*023c*/ 	.word	0x00013a80


	//   ....[47]....
        /*0240*/ 	.word	0x00013a90


	//   ....[48]....
        /*0244*/ 	.word	0x00013b30


	//   ....[49]....
        /*0248*/ 	.word	0x00013e50


	//   ....[50]....
        /*024c*/ 	.word	0x00013e60


	//   ....[51]....
        /*0250*/ 	.word	0x00013e90


	//   ....[52]....
        /*0254*/ 	.word	0x00013ea0


	//   ....[53]....
        /*0258*/ 	.word	0x00015590


	//   ....[54]....
        /*025c*/ 	.word	0x000155c0


	//   ....[55]....
        /*0260*/ 	.word	0x00015610


	//   ....[56]....
        /*0264*/ 	.word	0x00015620


	//   ....[57]....
        /*0268*/ 	.word	0x00016f30


	//   ....[58]....
        /*026c*/ 	.word	0x00016f70


	//   ....[59]....
        /*0270*/ 	.word	0x00016fb0


	//   ....[60]....
        /*0274*/ 	.word	0x00016fe0


	//   ....[61]....
        /*0278*/ 	.word	0x00017220


	//   ....[62]....
        /*027c*/ 	.word	0x00017230


	//   ....[63]....
        /*0280*/ 	.word	0x00017430


	//   ....[64]....
        /*0284*/ 	.word	0x00017460


	//   ....[65]....
        /*0288*/ 	.word	0x00017620


	//   ....[66]....
        /*028c*/ 	.word	0x00017650


	//   ....[67]....
        /*0290*/ 	.word	0x00017810


	//   ....[68]....
        /*0294*/ 	.word	0x00017830


	//   ....[69]....
        /*0298*/ 	.word	0x000180a0


	//   ....[70]....
        /*029c*/ 	.word	0x000180c0


	//   ....[71]....
        /*02a0*/ 	.word	0x00018250


	//   ....[72]....
        /*02a4*/ 	.word	0x00018280


	//   ....[73]....
        /*02a8*/ 	.word	0x00018410


	//   ....[74]....
        /*02ac*/ 	.word	0x00018440


	//   ....[75]....
        /*02b0*/ 	.word	0x000185d0


	//   ....[76]....
        /*02b4*/ 	.word	0x000185f0


	//   ....[77]....
        /*02b8*/ 	.word	0x000187a0


	//   ....[78]....
        /*02bc*/ 	.word	0x000187f0


	//   ....[79]....
        /*02c0*/ 	.word	0x00018830


	//   ....[80]....
        /*02c4*/ 	.word	0x00018880


	//----- nvinfo : EIATTR_EXIT_INSTR_OFFSETS
	.align		4
.L_344:
        /*02c8*/ 	.byte	0x04, 0x1c
        /*02ca*/ 	.short	(.L_346 - .L_345)


	//   ....[0]....
.L_345:
        /*02cc*/ 	.word	0x00000310


	//   ....[1]....
        /*02d0*/ 	.word	0x00017840


	//   ....[2]....
        /*02d4*/ 	.word	0x00017980


	//   ....[3]....
        /*02d8*/ 	.word	0x000179e0


	//   ....[4]....
        /*02dc*/ 	.word	0x00018600


	//   ....[5]....
        /*02e0*/ 	.word	0x00018710


	//   ....[6]....
        /*02e4*/ 	.word	0x00018770


	//----- nvinfo : EIATTR_CTAIDZ_USED
	.align		4
.L_346:
        /*02e8*/ 	.byte	0x01, 0x04
	.zero		2


	//----- nvinfo : EIATTR_MAX_THREADS
	.align		4
        /*02ec*/ 	.byte	0x04, 0x05
        /*02ee*/ 	.short	(.L_348 - .L_347)
.L_347:
        /*02f0*/ 	.word	0x00000100
        /*02f4*/ 	.word	0x00000001
        /*02f8*/ 	.word	0x00000001


	//----- nvinfo : EIATTR_CRS_STACK_SIZE
	.align		4
.L_348:
        /*02fc*/ 	.byte	0x04, 0x1e
        /*02fe*/ 	.short	(.L_350 - .L_349)
.L_349:
        /*0300*/ 	.word	0x00000000
.L_350:


//--------------------- .nv.info._ZN7cutlass13device_kernelIN5flash19enable_sm80_to_sm89INS1_16FlashAttnFwdSm80INS1_25CollectiveMainloopFwdSm80ILi8ELi1ELb0EN4cute5tupleIJNS5_1CILi128EEENS7_ILi64EEENS7_ILi256EEEEEELi256ENS_10bfloat16_tEfNS_4arch4Sm80ELb0ELb1ELb1ELb0ELb1ELb0ELb1ELb0EEENS1_21CollectiveEpilogueFwdINS6_IJS8_SA_S9_EEENS6_IJNS7_ILi1EEESI_SI_EEESC_SE_Li256ELb0ELb1ELb0ELb0EEENS1_19SingleTileSchedulerILb0ELb0ELb1ELi128EEEEEEEEEvNT_6ParamsE --------------------------
	.section	.nv.info._ZN7cutlass13device_kernelIN5flash19enable_sm80_to_sm89INS1_16FlashAttnFwdSm80INS1_25CollectiveMainloopFwdSm80ILi8ELi1ELb0EN4cute5tupleIJNS5_1CILi128EEENS7_ILi64EEENS7_ILi256EEEEEELi256ENS_10bfloat16_tEfNS_4arch4Sm80ELb0ELb1ELb1ELb0ELb1ELb0ELb1ELb0EEENS1_21CollectiveEpilogueFwdINS6_IJS8_SA_S9_EEENS6_IJNS7_ILi1EEESI_SI_EEESC_SE_Li256ELb0ELb1ELb0ELb0EEENS1_19SingleTileSchedulerILb0ELb0ELb1ELi128EEEEEEEEEvNT_6ParamsE,"",@"SHT_CUDA_INFO"
	.sectionflags	@""
	.align	4


	//----- nvinfo : EIATTR_CUDA_API_VERSION
	.align		4
        /*0000*/ 	.byte	0x04, 0x37
        /*0002*/ 	.short	(.L_352 - .L_351)
.L_351:
        /*0004*/ 	.word	0x00000082


	//----- nvinfo : EIATTR_SW2861232_WAR
	.align		4
.L_352:
        /*0008*/ 	.byte	0x01, 0x35
	.zero		2


	//----- nvinfo : EIATTR_PARAM_CBANK
	.align		4
        /*000c*/ 	.byte	0x04, 0x0a
        /*000e*/ 	.short	(.L_354 - .L_353)
	.align		4
.L_353:
        /*0010*/ 	.word	index@(.nv.constant0._ZN7cutlass13device_kernelIN5flash19enable_sm80_to_sm89INS1_16FlashAttnFwdSm80INS1_25CollectiveMainloopFwdSm80ILi8ELi1ELb0EN4cute5tupleIJNS5_1CILi128EEENS7_ILi64EEENS7_ILi256EEEEEELi256ENS_10bfloat16_tEfNS_4arch4Sm80ELb0ELb1ELb1ELb0ELb1ELb0ELb1ELb0EEENS1_21CollectiveEpilogueFwdINS6_IJS8_SA_S9_EEENS6_IJNS7_ILi1EEESI_SI_EEESC_SE_Li256ELb0ELb1ELb0ELb0EEENS1_19SingleTileSchedulerILb0ELb0ELb1ELi128EEEEEEEEEvNT_6ParamsE)
        /*0014*/ 	.short	0x0160
        /*0016*/ 	.short	0x0418


	//----- nvinfo : EIATTR_CBANK_PARAM_SIZE
	.align		4
.L_354:
        /*0018*/ 	.byte	0x03, 0x19
        /*001a*/ 	.short	0x0418


	//----- nvinfo : EIATTR_KPARAM_INFO
	.align		4
        /*001c*/ 	.byte	0x04, 0x17
        /*001e*/ 	.short	(.L_356 - .L_355)
.L_355:
        /*0020*/ 	.word	0x00000000
        /*0024*/ 	.short	0x0000
        /*0026*/ 	.short	0x0000
        /*0028*/ 	.byte	0x00, 0xf0, 0x61, 0x10


	//----- nvinfo : EIATTR_MAXREG_COUNT
	.align		4
.L_356:
        /*002c*/ 	.byte	0x03, 0x1b
        /*002e*/ 	.short	0x00ff


	//----- nvinfo : EIATTR_NUM_BARRIERS
	.align		4
        /*0030*/ 	.byte	0x02, 0x4c
        /*0032*/ 	.byte	0x02
	.zero		1


	//----- nvinfo : EIATTR_ANNOTATIONS
	.align		4
        /*0034*/ 	.byte	0x04, 0x55
        /*0036*/ 	.short	(.L_358 - .L_357)


	//   ....[0]....
.L_357:
        /* <DEDUP_REMOVED lines=21> */


	//----- nvinfo : EIATTR_MERCURY_ISA_VERSION
	.align		4
.L_358:
        /*0178*/ 	.byte	0x03, 0x5f
        /*017a*/ 	.short	0x0000


	//----- nvinfo : EIATTR_COOP_GROUP_MASK_REGIDS
	.align		4
        /*017c*/ 	.byte	0x04, 0x29
        /*017e*/ 	.short	(.L_360 - .L_359)


	//   ....[0]....
.L_359:
        /*0180*/ 	.word	0xffffffff


	//   ....[1]....
        /*0184*/ 	.word	0xffffffff


	//   ....[2]....
        /*0188*/ 	.word	0xffffffff


	//   ....[3]....
        /*018c*/ 	.word	0xffffffff


	//   ....[4]....
        /*0190*/ 	.word	0xffffffff


	//   ....[5]....
        /*0194*/ 	.word	0xffffffff


	//   ....[6]....
        /*0198*/ 	.word	0xffffffff


	//   ....[7]....
        /*019c*/ 	.word	0xffffffff


	//   ....[8]....
        /*01a0*/ 	.word	0xffffffff


	//   ....[9]....
        /*01a4*/ 	.word	0xffffffff


	//   ....[10]....
        /*01a8*/ 	.word	0xffffffff


	//   ....[11]....
        /*01ac*/ 	.word	0xffffffff


	//   ....[12]....
        /*01b0*/ 	.word	0xffffffff


	//   ....[13]....
        /*01b4*/ 	.word	0xffffffff


	//   ....[14]....
        /*01b8*/ 	.word	0xffffffff


	//   ....[15]....
        /*01bc*/ 	.word	0xffffffff


	//   ....[16]....
        /*01c0*/ 	.word	0xffffffff


	//   ....[17]....
        /*01c4*/ 	.word	0xffffffff


	//   ....[18]....
        /*01c8*/ 	.word	0xffffffff


	//   ....[19]....
        /*01cc*/ 	.word	0xffffffff


	//   ....[20]....
        /*01d0*/ 	.word	0xffffffff


	//   ....[21]....
        /*01d4*/ 	.word	0xffffffff


	//   ....[22]....
        /*01d8*/ 	.word	0xffffffff


	//   ....[23]....
        /*01dc*/ 	.word	0xffffffff


	//   ....[24]....
        /*01e0*/ 	.word	0xffffffff


	//   ....[25]....
        /*01e4*/ 	.word	0xffffffff


	//   ....[26]....
        /*01e8*/ 	.word	0xffffffff


	//   ....[27]....
        /*01ec*/ 	.word	0xffffffff


	//   ....[28]....
        /*01f0*/ 	.word	0xffffffff


	//   ....[29]....
        /*01f4*/ 	.word	0xffffffff


	//   ....[30]....
        /*01f8*/ 	.word	0xffffffff


	//   ....[31]....
        /*01fc*/ 	.word	0xffffffff


	//   ....[32]....
        /*0200*/ 	.word	0xffffffff


	//   ....[33]....
        /*0204*/ 	.word	0xffffffff


	//   ....[34]....
        /*0208*/ 	.word	0xffffffff


	//   ....[35]....
        /*020c*/ 	.word	0xffffffff


	//   ....[36]....
        /*0210*/ 	.word	0xffffffff


	//   ....[37]....
        /*0214*/ 	.word	0xffffffff


	//   ....[38]....
        /*0218*/ 	.word	0xffffffff


	//   ....[39]....
        /*021c*/ 	.word	0xffffffff


	//   ....[40]....
        /*0220*/ 	.word	0xffffffff


	//   ....[41]....
        /*0224*/ 	.word	0xffffffff


	//   ....[42]....
        /*0228*/ 	.word	0xffffffff


	//   ....[43]....
        /*022c*/ 	.word	0xffffffff


	//   ....[44]....
        /*0230*/ 	.word	0xffffffff


	//   ....[45]....
        /*0234*/ 	.word	0xffffffff


	//   ....[46]....
        /*0238*/ 	.word	0xffffffff


	//   ....[47]....
        /*023c*/ 	.word	0xffffffff


	//   ....[48]....
        /*0240*/ 	.word	0xffffffff


	//   ....[49]....
        /*0244*/ 	.word	0xffffffff


	//   ....[50]....
        /*0248*/ 	.word	0xffffffff


	//   ....[51]....
        /*024c*/ 	.word	0xffffffff


	//   ....[52]....
        /*0250*/ 	.word	0xffffffff


	//   ....[53]....
        /*0254*/ 	.word	0xffffffff


	//   ....[54]....
        /*0258*/ 	.word	0xffffffff


	//   ....[55]....
        /*025c*/ 	.word	0xffffffff


	//   ....[56]....
        /*0260*/ 	.word	0xffffffff


	//   ....[57]....
        /*0264*/ 	.word	0xffffffff


	//   ....[58]....
        /*0268*/ 	.word	0xffffffff


	//   ....[59]....
        /*026c*/ 	.word	0xffffffff


	//   ....[60]....
        /*0270*/ 	.word	0xffffffff


	//   ....[61]....
        /*0274*/ 	.word	0xffffffff


	//   ....[62]....
        /*0278*/ 	.word	0xffffffff


	//   ....[63]....
        /*027c*/ 	.word	0xffffffff


	//   ....[64]....
        /*0280*/ 	.word	0xffffffff


	//   ....[65]....
        /*0284*/ 	.word	0xffffffff


	//   ....[66]....
        /*0288*/ 	.word	0xffffffff


	//   ....[67]....
        /*028c*/ 	.word	0xffffffff


	//   ....[68]....
        /*0290*/ 	.word	0xffffffff


	//   ....[69]....
        /*0294*/ 	.word	0xffffffff


	//   ....[70]....
        /*0298*/ 	.word	0xffffffff


	//   ....[71]....
        /*029c*/ 	.word	0xffffffff


	//   ....[72]....
        /*02a0*/ 	.word	0xffffffff


	//   ....[73]....
        /*02a4*/ 	.word	0xffffffff


	//   ....[74]....
        /*02a8*/ 	.word	0xffffffff


	//   ....[75]....
        /*02ac*/ 	.word	0xffffffff


	//   ....[76]....
        /*02b0*/ 	.word	0xffffffff


	//   ....[77]....
        /*02b4*/ 	.word	0xffffffff


	//   ....[78]....
        /*02b8*/ 	.word	0xffffffff


	//   ....[79]....
        /*02bc*/ 	.word	0xffffffff


	//   ....[80]....
        /*02c0*/ 	.word	0xffffffff


	//   ....[81]....
        /*02c4*/ 	.word	0xffffffff


	//   ....[82]....
        /*02c8*/ 	.word	0xffffffff


	//   ....[83]....
        /*02cc*/ 	.word	0xffffffff


	//   ....[84]....
        /*02d0*/ 	.word	0xffffffff


	//   ....[85]....
        /*02d4*/ 	.word	0xffffffff


	//   ....[86]....
        /*02d8*/ 	.word	0xffffffff


	//   ....[87]....
        /*02dc*/ 	.word	0xffffffff


	//   ....[88]....
        /*02e0*/ 	.word	0xffffffff


	//   ....[89]....
        /*02e4*/ 	.word	0xffffffff


	//----- nvinfo : EIATTR_COOP_GROUP_INSTR_OFFSETS
	.align		4
.L_360:
        /*02e8*/ 	.byte	0x04, 0x28
        /*02ea*/ 	.short	(.L_362 - .L_361)


	//   ....[0]....
.L_361:
        /*02ec*/ 	.word	0x00001090


	//   ....[1]....
        /*02f0*/ 	.word	0x000010c0


	//   ....[2]....
        /*02f4*/ 	.word	0x00001100


	//   ....[3]....
        /*02f8*/ 	.word	0x00001130


	//   ....[4]....
        /*02fc*/ 	.word	0x00001170


	//   ....[5]....
        /*0300*/ 	.word	0x000011a0


	//   ....[6]....
        /*0304*/ 	.word	0x000013b0


	//   ....[7]....
        /*0308*/ 	.word	0x000013d0


	//   ....[8]....
        /*030c*/ 	.word	0x00001890


	//   ....[9]....
        /*0310*/ 	.word	0x000018c0


	//   ....[10]....
        /*0314*/ 	.word	0x000018e0


	//   ....[11]....
        /*0318*/ 	.word	0x00001910


	//   ....[12]....
        /*031c*/ 	.word	0x00001930


	//   ....[13]....
        /*0320*/ 	.word	0x00001940


	//   ....[14]....
        /*0324*/ 	.word	0x00001a80


	//   ....[15]....
        /*0328*/ 	.word	0x00001aa0


	//   ....[16]....
        /*032c*/ 	.word	0x000031d0


	//   ....[17]....
        /*0330*/ 	.word	0x000031e0


	//   ....[18]....
        /*0334*/ 	.word	0x000032b0


	//   ....[19]....
        /*0338*/ 	.word	0x000032d0


	//   ....[20]....
        /*033c*/ 	.word	0x00003720


	//   ....[21]....
        /*0340*/ 	.word	0x00003a30


	//   ....[22]....
        /*0344*/ 	.word	0x000046c0


	//   ....[23]....
        /*0348*/ 	.word	0x000046f0


	//   ....[24]....
        /*034c*/ 	.word	0x00004710


	//   ....[25]....
        /*0350*/ 	.word	0x00004730


	//   ....[26]....
        /*0354*/ 	.word	0x00006fe0


	//   ....[27]....
        /*0358*/ 	.word	0x00006ff0


	//   ....[28]....
        /*035c*/ 	.word	0x00007000


	//   ....[29]....
        /*0360*/ 	.word	0x00007010


	//   ....[30]....
        /*0364*/ 	.word	0x00008500


	//   ....[31]....
        /*0368*/ 	.word	0x00008510


	//   ....[32]....
        /*036c*/ 	.word	0x00008520


	//   ....[33]....
        /*0370*/ 	.word	0x00008530


	//   ....[34]....
        /*0374*/ 	.word	0x000087f0


	//   ....[35]....
        /*0378*/ 	.word	0x00008a20


	//   ....[36]....
        /*037c*/ 	.word	0x00009390


	//   ....[37]....
        /*0380*/ 	.word	0x00009450


	//   ....[38]....
        /*0384*/ 	.word	0x000096e0


	//   ....[39]....
        /*0388*/ 	.word	0x00009780


	//   ....[40]....
        /*038c*/ 	.word	0x0000ba50


	//   ....[41]....
        /*0390*/ 	.word	0x0000ba60


	//   ....[42]....
        /*0394*/ 	.word	0x0000ba70


	//   ....[43]....
        /*0398*/ 	.word	0x0000ba80


	//   ....[44]....
        /*039c*/ 	.word	0x0000cf70


	//   ....[45]....
        /*03a0*/ 	.word	0x0000cf80


	//   ....[46]....
        /*03a4*/ 	.word	0x0000cf90


	//   ....[47]....
        /*03a8*/ 	.word	0x0000cfa0


	//   ....[48]....
        /*03ac*/ 	.word	0x0000d3f0


	//   ....[49]....
        /*03b0*/ 	.word	0x0000d410


	//   ....[50]....
        /*03b4*/ 	.word	0x0000d440


	//   ....[51]....
        /*03b8*/ 	.word	0x0000d450


	//   ....[52]....
        /*03bc*/ 	.word	0x0000f3b0


	//   ....[53]....
        /*03c0*/ 	.word	0x0000f3c0


	//   ....[54]....
        /*03c4*/ 	.word	0x0000f3e0


	//   ....[55]....
        /*03c8*/ 	.word	0x0000f4e0


	//   ....[56]....
        /*03cc*/ 	.word	0x00010880


	//   ....[57]....
        /*03d0*/ 	.word	0x00010890


	//   ....[58]....
        /*03d4*/ 	.word	0x000108a0


	//   ....[59]....
        /*03d8*/ 	.word	0x000108b0


	//   ....[60]....
        /*03dc*/ 	.word	0x00010b10


	//   ....[61]....
        /*03e0*/ 	.word	0x00010d30


	//   ....[62]....
        /*03e4*/ 	.word	0x000116a0


	//   ....[63]....
        /*03e8*/ 	.word	0x00011760


	//   ....[64]....
        /*03ec*/ 	.word	0x000119f0


	//   ....[65]....
        /*03f0*/ 	.word	0x00011a90


	//   ....[66]....
        /*03f4*/ 	.word	0x000136a0


	//   ....[67]....
        /*03f8*/ 	.word	0x000136b0


	//   ....[68]....
        /*03fc*/ 	.word	0x000136e0


	//   ....[69]....
        /*0400*/ 	.word	0x000136f0


	//   ....[70]....
        /*0404*/ 	.word	0x000150e0


	//   ....[71]....
        /*0408*/ 	.word	0x000150f0


	//   ....[72]....
        /*040c*/ 	.word	0x00015110


	//   ....[73]....
        /*0410*/ 	.word	0x00015120


	//   ....[74]....
        /*0414*/ 	.word	0x00015130


	//   ....[75]....
        /*0418*/ 	.word	0x00015140


	//   ....[76]....
        /*041c*/ 	.word	0x00015440


	//   ....[77]....
        /*0420*/ 	.word	0x00015470


	//   ....[78]....
        /*0424*/ 	.word	0x00015630


	//   ....[79]....
        /*0428*/ 	.word	0x00015660


	//   ....[80]....
        /*042c*/ 	.word	0x00015820


	//   ....[81]....
        /*0430*/ 	.word	0x00015840


	//   ....[82]....
        /*0434*/ 	.word	0x00015f60


	//   ....[83]....
        /*0438*/ 	.word	0x00015f80


	//   ....[84]....
        /*043c*/ 	.word	0x00016130


	//   ....[85]....
        /*0440*/ 	.word	0x00016160


	//   ....[86]....
        /*0444*/ 	.word	0x000162f0


	//   ....[87]....
        /*0448*/ 	.word	0x00016320


	//   ....[88]....
        /*044c*/ 	.word	0x000164b0


	//   ....[89]....
        /*0450*/ 	.word	0x000164d0


	//----- nvinfo : EIATTR_EXIT_INSTR_OFFSETS
	.align		4
.L_362:
        /*0454*/ 	.byte	0x04, 0x1c
        /*0456*/ 	.short	(.L_364 - .L_363)


	//   ....[0]....
.L_363:
        /*0458*/ 	.word	0x00000040


	//   ....[1]....
        /*045c*/ 	.word	0x00015850


	//   ....[2]....
        /*0460*/ 	.word	0x00015990


	//   ....[3]....
        /*0464*/ 	.word	0x000159f0


	//   ....[4]....
        /*0468*/ 	.word	0x000164e0


	//   ....[5]....
        /*046c*/ 	.word	0x000165f0


	//   ....[6]....
        /*0470*/ 	.word	0x00016650


	//----- nvinfo : EIATTR_CTAIDZ_USED
	.align		4
.L_364:
        /*0474*/ 	.byte	0x01, 0x04
	.zero		2


	//----- nvinfo : EIATTR_MAX_THREADS
	.align		4
        /*0478*/ 	.byte	0x04, 0x05
        /*047a*/ 	.short	(.L_366 - .L_365)
.L_365:
        /*047c*/ 	.word	0x00000100
        /*0480*/ 	.word	0x00000001
        /*0484*/ 	.word	0x00000001


	//----- nvinfo : EIATTR_CRS_STACK_SIZE
	.align		4
.L_366:
        /*0488*/ 	.byte	0x04, 0x1e
        /*048a*/ 	.short	(.L_368 - .L_367)
.L_367:
        /*048c*/ 	.word	0x00000000
.L_368:


//--------------------- .nv.info._ZN7cutlass13device_kernelIN5flash19enable_sm80_to_sm89INS1_16FlashAttnFwdSm80INS1_25CollectiveMainloopFwdSm80ILi8ELi1ELb0EN4cute5tupleIJNS5_1CILi128EEENS7_ILi64EEENS7_ILi256EEEEEELi256ENS_10bfloat16_tEfNS_4arch4Sm80ELb0ELb1ELb1ELb1ELb1ELb0ELb1ELb0EEENS1_21CollectiveEpilogueFwdINS6_IJS8_SA_S9_EEENS6_IJNS7_ILi1EEESI_SI_EEESC_SE_Li256ELb1ELb1ELb0ELb0EEENS1_19SingleTileSchedulerILb1ELb0ELb1ELi128EEEEEEEEEvNT_6ParamsE --------------------------
	.section	.nv.info._ZN7cutlass13device_kernelIN5flash19enable_sm80_to_sm89INS1_16FlashAttnFwdSm80INS1_25CollectiveMainloopFwdSm80ILi8ELi1ELb0EN4cute5tupleIJNS5_1CILi128EEENS7_ILi64EEENS7_ILi256EEEEEELi256ENS_10bfloat16_tEfNS_4arch4Sm80ELb0ELb1ELb1ELb1ELb1ELb0ELb1ELb0EEENS1_21CollectiveEpilogueFwdINS6_IJS8_SA_S9_EEENS6_IJNS7_ILi1EEESI_SI_EEESC_SE_Li256ELb1ELb1ELb0ELb0EEENS1_19SingleTileSchedulerILb1ELb0ELb1ELi128EEEEEEEEEvNT_6ParamsE,"",@"SHT_CUDA_INFO"
	.sectionflags	@""
	.align	4


	//----- nvinfo : EIATTR_CUDA_API_VERSION
	.align		4
        /*0000*/ 	.byte	0x04, 0x37
        /*0002*/ 	.short	(.L_370 - .L_369)
.L_369:
        /*0004*/ 	.word	0x00000082


	//----- nvinfo : EIATTR_SW2861232_WAR
	.align		4
.L_370:
        /*0008*/ 	.byte	0x01, 0x35
	.zero		2


	//----- nvinfo : EIATTR_PARAM_CBANK
	.align		4
        /*000c*/ 	.byte	0x04, 0x0a
        /*000e*/ 	.short	(.L_372 - .L_371)
	.align		4
.L_371:
        /*0010*/ 	.word	index@(.nv.constant0._ZN7cutlass13device_kernelIN5flash19enable_sm80_to_sm89INS1_16FlashAttnFwdSm80INS1_25CollectiveMainloopFwdSm80ILi8ELi1ELb0EN4cute5tupleIJNS5_1CILi128EEENS7_ILi64EEENS7_ILi256EEEEEELi256ENS_10bfloat16_tEfNS_4arch4Sm80ELb0ELb1ELb1ELb1ELb1ELb0ELb1ELb0EEENS1_21CollectiveEpilogueFwdINS6_IJS8_SA_S9_EEENS6_IJNS7_ILi1EEESI_SI_EEESC_SE_Li256ELb1ELb1ELb0ELb0EEENS1_19SingleTileSchedulerILb1ELb0ELb1ELi128EEEEEEEEEvNT_6ParamsE)
        /*0014*/ 	.short	0x0160
        /*0016*/ 	.short	0x0418


	//----- nvinfo : EIATTR_CBANK_PARAM_SIZE
	.align		4
.L_372:
        /*0018*/ 	.byte	0x03, 0x19
        /*001a*/ 	.short	0x0418


	//----- nvinfo : EIATTR_KPARAM_INFO
	.align		4
        /*001c*/ 	.byte	0x04, 0x17
        /*001e*/ 	.short	(.L_374 - .L_373)
.L_373:
        /*0020*/ 	.word	0x00000000
        /*0024*/ 	.short	0x0000
        /*0026*/ 	.short	0x0000
        /*0028*/ 	.byte	0x00, 0xf0, 0x61, 0x10


	//----- nvinfo : EIATTR_MAXREG_COUNT
	.align		4
.L_374:
        /*002c*/ 	.byte	0x03, 0x1b
        /*002e*/ 	.short	0x00ff


	//----- nvinfo : EIATTR_NUM_BARRIERS
	.align		4
        /*0030*/ 	.byte	0x02, 0x4c
        /*0032*/ 	.byte	0x02
	.zero		1


	//----- nvinfo : EIATTR_ANNOTATIONS
	.align		4
        /*0034*/ 	.byte	0x04, 0x55
        /*0036*/ 	.short	(.L_376 - .L_375)


	//   ....[0]....
.L_375:
        /* <DEDUP_REMOVED lines=23> */


	//----- nvinfo : EIATTR_MERCURY_ISA_VERSION
	.align		4
.L_376:
        /*0198*/ 	.byte	0x03, 0x5f
        /*019a*/ 	.short	0x0000


	//----- nvinfo : EIATTR_COOP_GROUP_MASK_REGIDS
	.align		4
        /*019c*/ 	.byte	0x04, 0x29
        /*019e*/ 	.short	(.L_378 - .L_377)


	//   ....[0]....
.L_377:
        /*01a0*/ 	.word	0xffffffff


	//   ....[1]....
        /*01a4*/ 	.word	0xffffffff


	//   ....[2]....
        /*01a8*/ 	.word	0xffffffff


	//   ....[3]....
        /*01ac*/ 	.word	0xffffffff


	//   ....[4]....
        /*01b0*/ 	.word	0xffffffff


	//   ....[5]....
        /*01b4*/ 	.word	0xffffffff


	//   ....[6]....
        /*01b8*/ 	.word	0xffffffff


	//   ....[7]....
        /*01bc*/ 	.word	0xffffffff


	//   ....[8]....
        /*01c0*/ 	.word	0xffffffff


	//   ....[9]....
        /*01c4*/ 	.word	0xffffffff


	//   ....[10]....
        /*01c8*/ 	.word	0xffffffff


	//   ....[11]....
        /*01cc*/ 	.word	0xffffffff


	//   ....[12]....
        /*01d0*/ 	.word	0xffffffff


	//   ....[13]....
        /*01d4*/ 	.word	0xffffffff


	//   ....[14]....
        /*01d8*/ 	.word	0xffffffff


	//   ....[15]....
        /*01dc*/ 	.word	0xffffffff


	//   ....[16]....
        /*01e0*/ 	.word	0xffffffff


	//   ....[17]....
        /*01e4*/ 	.word	0xffffffff


	//   ....[18]....
        /*01e8*/ 	.word	0xffffffff


	//   ....[19]....
        /*01ec*/ 	.word	0xffffffff


	//   ....[20]....
        /*01f0*/ 	.word	0xffffffff


	//   ....[21]....
        /*01f4*/ 	.word	0xffffffff


	//   ....[22]....
        /*01f8*/ 	.word	0xffffffff


	//   ....[23]....
        /*01fc*/ 	.word	0xffffffff


	//   ....[24]....
        /*0200*/ 	.word	0xffffffff


	//   ....[25]....
        /*0204*/ 	.word	0xffffffff


	//   ....[26]....
        /*0208*/ 	.word	0xffffffff


	//   ....[27]....
        /*020c*/ 	.word	0xffffffff


	//   ....[28]....
        /*0210*/ 	.word	0xffffffff


	//   ....[29]....
        /*0214*/ 	.word	0xffffffff


	//   ....[30]....
        /*0218*/ 	.word	0xffffffff


	//   ....[31]....
        /*021c*/ 	.word	0xffffffff


	//   ....[32]....
        /*0220*/ 	.word	0xffffffff


	//   ....[33]....
        /*0224*/ 	.word	0xffffffff


	//   ....[34]....
        /*0228*/ 	.word	0xffffffff


	//   ....[35]....
        /*022c*/ 	.word	0xffffffff


	//   ....[36]....
        /*0230*/ 	.word	0xffffffff


	//   ....[37]....
        /*0234*/ 	.word	0xffffffff


	//   ....[38]....
        /*0238*/ 	.word	0xffffffff


	//   ....[39]....
        /*023c*/ 	.word	0xffffffff


	//   ....[40]....
        /*0240*/ 	.word	0xffffffff


	//   ....[41]....
        /*0244*/ 	.word	0xffffffff


	//   ....[42]....
        /*0248*/ 	.word	0xffffffff


	//   ....[43]....
        /*024c*/ 	.word	0xffffffff


	//   ....[44]....
        /*0250*/ 	.word	0xffffffff


	//   ....[45]....
        /*0254*/ 	.word	0xffffffff


	//   ....[46]....
        /*0258*/ 	.word	0xffffffff


	//   ....[47]....
        /*025c*/ 	.word	0xffffffff


	//   ....[48]....
        /*0260*/ 	.word	0xffffffff


	//   ....[49]....
        /*0264*/ 	.word	0xffffffff


	//   ....[50]....
        /*0268*/ 	.word	0xffffffff


	//   ....[51]....
        /*026c*/ 	.word	0xffffffff


	//   ....[52]....
        /*0270*/ 	.word	0xffffffff


	//   ....[53]....
        /*0274*/ 	.word	0xffffffff


	//   ....[54]....
        /*0278*/ 	.word	0xffffffff


	//   ....[55]....
        /*027c*/ 	.word	0xffffffff


	//   ....[56]....
        /*0280*/ 	.word	0xffffffff


	//   ....[57]....
        /*0284*/ 	.word	0xffffffff


	//   ....[58]....
        /*0288*/ 	.word	0xffffffff


	//   ....[59]....
        /*028c*/ 	.word	0xffffffff


	//   ....[60]....
        /*0290*/ 	.word	0xffffffff


	//   ....[61]....
        /*0294*/ 	.word	0xffffffff


	//   ....[62]....
        /*0298*/ 	.word	0xffffffff


	//   ....[63]....
        /*029c*/ 	.word	0xffffffff


	//   ....[64]....
        /*02a0*/ 	.word	0xffffffff


	//   ....[65]....
        /*02a4*/ 	.word	0xffffffff


	//   ....[66]....
        /*02a8*/ 	.word	0xffffffff


	//   ....[67]....
        /*02ac*/ 	.word	0xffffffff


	//   ....[68]....
        /*02b0*/ 	.word	0xffffffff


	//   ....[69]....
        /*02b4*/ 	.word	0xffffffff


	//   ....[70]....
        /*02b8*/ 	.word	0xffffffff


	//   ....[71]....
        /*02bc*/ 	.word	0xffffffff


	//   ....[72]....
        /*02c0*/ 	.word	0xffffffff


	//   ....[73]....
        /*02c4*/ 	.word	0xffffffff


	//   ....[74]....
        /*02c8*/ 	.word	0xffffffff


	//   ....[75]....
        /*02cc*/ 	.word	0xffffffff


	//   ....[76]....
        /*02d0*/ 	.word	0xffffffff


	//   ....[77]....
        /*02d4*/ 	.word	0xffffffff


	//   ....[78]....
        /*02d8*/ 	.word	0xffffffff


	//   ....[79]....
        /*02dc*/ 	.word	0xffffffff


	//   ....[80]....
        /*02e0*/ 	.word	0xffffffff


	//   ....[81]....
        /*02e4*/ 	.word	0xffffffff


	//   ....[82]....
        /*02e8*/ 	.word	0xffffffff


	//   ....[83]....
        /*02ec*/ 	.word	0xffffffff


	//   ....[84]....
        /*02f0*/ 	.word	0xffffffff


	//   ....[85]....
        /*02f4*/ 	.word	0xffffffff


	//   ....[86]....
        /*02f8*/ 	.word	0xffffffff


	//   ....[87]....
        /*02fc*/ 	.word	0xffffffff


	//   ....[88]....
        /*0300*/ 	.word	0xffffffff


	//   ....[89]....
        /*0304*/ 	.word	0xffffffff


	//   ....[90]....
        /*0308*/ 	.word	0xffffffff


	//----- nvinfo : EIATTR_COOP_GROUP_INSTR_OFFSETS
	.align		4
.L_378:
        /*030c*/ 	.byte	0x04, 0x28
        /*030e*/ 	.short	(.L_380 - .L_379)


	//   ....[0]....
.L_379:
        /*0310*/ 	.word	0x000000a0


	//   ....[1]....
        /*0314*/ 	.word	0x00001710


	//   ....[2]....
        /*0318*/ 	.word	0x00001840


	//   ....[3]....
        /*031c*/ 	.word	0x000019b0


	//   ....[4]....
        /*0320*/ 	.word	0x000019e0


	//   ....[5]....
        /*0324*/ 	.word	0x00001b50


	//   ....[6]....
        /*0328*/ 	.word	0x00001b80


	//   ....[7]....
        /*032c*/ 	.word	0x00001d00


	//   ....[8]....
        /*0330*/ 	.word	0x00001d40


	//   ....[9]....
        /*0334*/ 	.word	0x00002360


	//   ....[10]....
        /*0338*/ 	.word	0x000023a0


	//   ....[11]....
        /*033c*/ 	.word	0x000023d0


	//   ....[12]....
        /*0340*/ 	.word	0x00002420


	//   ....[13]....
        /*0344*/ 	.word	0x00002460


	//   ....[14]....
        /*0348*/ 	.word	0x00002490


	//   ....[15]....
        /*034c*/ 	.word	0x000024b0


	//   ....[16]....
        /*0350*/ 	.word	0x000024e0


	//   ....[17]....
        /*0354*/ 	.word	0x00003b90


	//   ....[18]....
        /*0358*/ 	.word	0x00003bb0


	//   ....[19]....
        /*035c*/ 	.word	0x00003c70


	//   ....[20]....
        /*0360*/ 	.word	0x00003c90


	//   ....[21]....
        /*0364*/ 	.word	0x000040a0


	//   ....[22]....
        /*0368*/ 	.word	0x000043c0


	//   ....[23]....
        /*036c*/ 	.word	0x00005060


	//   ....[24]....
        /*0370*/ 	.word	0x00005090


	//   ....[25]....
        /*0374*/ 	.word	0x000050b0


	//   ....[26]....
        /*0378*/ 	.word	0x000050d0


	//   ....[27]....
        /*037c*/ 	.word	0x000079c0


	//   ....[28]....
        /*0380*/ 	.word	0x000079d0


	//   ....[29]....
        /*0384*/ 	.word	0x000079e0


	//   ....[30]....
        /*0388*/ 	.word	0x000079f0


	//   ....[31]....
        /*038c*/ 	.word	0x00008ef0


	//   ....[32]....
        /*0390*/ 	.word	0x00008f00


	//   ....[33]....
        /*0394*/ 	.word	0x00008f10


	//   ....[34]....
        /*0398*/ 	.word	0x00008f20


	//   ....[35]....
        /*039c*/ 	.word	0x000091d0


	//   ....[36]....
        /*03a0*/ 	.word	0x000093e0


	//   ....[37]....
        /*03a4*/ 	.word	0x00009d40


	//   ....[38]....
        /*03a8*/ 	.word	0x00009e00


	//   ....[39]....
        /*03ac*/ 	.word	0x0000a090


	//   ....[40]....
        /*03b0*/ 	.word	0x0000a130


	//   ....[41]....
        /*03b4*/ 	.word	0x0000c410


	//   ....[42]....
        /*03b8*/ 	.word	0x0000c420


	//   ....[43]....
        /*03bc*/ 	.word	0x0000c430


	//   ....[44]....
        /*03c0*/ 	.word	0x0000c440


	//   ....[45]....
        /*03c4*/ 	.word	0x0000d940


	//   ....[46]....
        /*03c8*/ 	.word	0x0000d950


	//   ....[47]....
        /*03cc*/ 	.word	0x0000d960


	//   ....[48]....
        /*03d0*/ 	.word	0x0000d970


	//   ....[49]....
        /*03d4*/ 	.word	0x0000ddb0


	//   ....[50]....
        /*03d8*/ 	.word	0x0000ddd0


	//   ....[51]....
        /*03dc*/ 	.word	0x0000de00


	//   ....[52]....
        /*03e0*/ 	.word	0x0000de10


	//   ....[53]....
        /*03e4*/ 	.word	0x0000fcd0


	//   ....[54]....
        /*03e8*/ 	.word	0x0000fce0


	//   ....[55]....
        /*03ec*/ 	.word	0x0000fd00


	//   ....[56]....
        /*03f0*/ 	.word	0x0000fe00


	//   ....[57]....
        /*03f4*/ 	.word	0x000111c0


	//   ....[58]....
        /*03f8*/ 	.word	0x000111d0


	//   ....[59]....
        /*03fc*/ 	.word	0x000111e0


	//   ....[60]....
        /*0400*/ 	.word	0x000111f0


	//   ....[61]....
        /*0404*/ 	.word	0x00011450


	//   ....[62]....
        /*0408*/ 	.word	0x00011660


	//   ....[63]....
        /*040c*/ 	.word	0x00011fc0


	//   ....[64]....
        /*0410*/ 	.word	0x00012080


	//   ....[65]....
        /*0414*/ 	.word	0x00012310


	//   ....[66]....
        /*0418*/ 	.word	0x000123b0


	//   ....[67]....
        /*041c*/ 	.word	0x00013fc0


	//   ....[68]....
        /*0420*/ 	.word	0x00013fd0


	//   ....[69]....
        /*0424*/ 	.word	0x00014000


	//   ....[70]....
        /*0428*/ 	.word	0x00014020


	//   ....[71]....
        /*042c*/ 	.word	0x00015aa0


	//   ....[72]....
        /*0430*/ 	.word	0x00015ae0


	//   ....[73]....
        /*0434*/ 	.word	0x00015b20


	//   ....[74]....
        /*0438*/ 	.word	0x00015b50


	//   ....[75]....
        /*043c*/ 	.word	0x00015d90


	//   ....[76]....
        /*0440*/ 	.word	0x00015da0


	//   ....[77]....
        /*0444*/ 	.word	0x00015fa0


	//   ....[78]....
        /*0448*/ 	.word	0x00015fd0


	//   ....[79]....
        /*044c*/ 	.word	0x00016190


	//   ....[80]....
        /*0450*/ 	.word	0x000161c0


	//   ....[81]....
        /*0454*/ 	.word	0x00016380


	//   ....[82]....
        /*0458*/ 	.word	0x000163a0


	//   ....[83]....
        /*045c*/ 	.word	0x00016d20


	//   ....[84]....
        /*0460*/ 	.word	0x00016d40


	//   ....[85]....
        /*0464*/ 	.word	0x00016f00


	//   ....[86]....
        /*0468*/ 	.word	0x00016f30


	//   ....[87]....
        /*046c*/ 	.word	0x000170c0


	//   ....[88]....
        /*0470*/ 	.word	0x000170f0


	//   ....[89]....
        /*0474*/ 	.word	0x00017280


	//   ....[90]....
        /*0478*/ 	.word	0x000172a0


	//----- nvinfo : EIATTR_EXIT_INSTR_OFFSETS
	.align		4
.L_380:
        /*047c*/ 	.byte	0x04, 0x1c
        /*047e*/ 	.short	(.L_382 - .L_381)


	//   ....[0]....
.L_381:
        /*0480*/ 	.word	0x00000450


	//   ....[1]....
        /*0484*/ 	.word	0x000163b0


	//   ....[2]....
        /*0488*/ 	.word	0x000164f0


	//   ....[3]....
        /*048c*/ 	.word	0x00016550


	//   ....[4]....
        /*0490*/ 	.word	0x000172b0


	//   ....[5]....
        /*0494*/ 	.word	0x000173c0


	//   ....[6]....
        /*0498*/ 	.word	0x00017420


	//----- nvinfo : EIATTR_CTAIDZ_USED
	.align		4
.L_382:
        /*049c*/ 	.byte	0x01, 0x04
	.zero		2


	//----- nvinfo : EIATTR_MAX_THREADS
	.align		4
        /*04a0*/ 	.byte	0x04, 0x05
        /*04a2*/ 	.short	(.L_384 - .L_383)
.L_383:
        /*04a4*/ 	.word	0x00000100
        /*04a8*/ 	.word	0x00000001
        /*04ac*/ 	.word	0x00000001


	//----- nvinfo : EIATTR_CRS_STACK_SIZE
	.align		4
.L_384:
        /*04b0*/ 	.byte	0x04, 0x1e
        /*04b2*/ 	.short	(.L_386 - .L_385)
.L_385:
        /*04b4*/ 	.word	0x00000000
.L_386:


//--------------------- .nv.info._ZN7cutlass13device_kernelIN5flash19enable_sm80_to_sm89INS1_16FlashAttnFwdSm80INS1_25CollectiveMainloopFwdSm80ILi8ELi1ELb0EN4cute5tupleIJNS5_1CILi128EEENS7_ILi48EEENS7_ILi256EEEEEELi256ENS_10bfloat16_tEfNS_4arch4Sm80ELb0ELb1ELb1ELb1ELb1ELb1ELb1ELb0EEENS1_21CollectiveEpilogueFwdINS6_IJS8_SA_S9_EEENS6_IJNS7_ILi1EEESI_SI_EEESC_SE_Li256ELb1ELb1ELb0ELb0EEENS1_19SingleTileSchedulerILb1ELb0ELb1ELi128EEEEEEEEEvNT_6ParamsE --------------------------
	.section	.nv.info._ZN7cutlass13device_kernelIN5flash19enable_sm80_to_sm89INS1_16FlashAttnFwdSm80INS1_25CollectiveMainloopFwdSm80ILi8ELi1ELb0EN4cute5tupleIJNS5_1CILi128EEENS7_ILi48EEENS7_ILi256EEEEEELi256ENS_10bfloat16_tEfNS_4arch4Sm80ELb0ELb1ELb1ELb1ELb1ELb1ELb1ELb0EEENS1_21CollectiveEpilogueFwdINS6_IJS8_SA_S9_EEENS6_IJNS7_ILi1EEESI_SI_EEESC_SE_Li256ELb1ELb1ELb0ELb0EEENS1_19SingleTileSchedulerILb1ELb0ELb1ELi128EEEEEEEEEvNT_6ParamsE,"",@"SHT_CUDA_INFO"
	.sectionflags	@""
	.align	4


	//----- nvinfo : EIATTR_CUDA_API_VERSION
	.align		4
        /*0000*/ 	.byte	0x04, 0x37
        /*0002*/ 	.short	(.L_388 - .L_387)
.L_387:
        /*0004*/ 	.word	0x00000082


	//----- nvinfo : EIATTR_SW2861232_WAR
	.align		4
.L_388:
        /*0008*/ 	.byte	0x01, 0x35
	.zero		2


	//----- nvinfo : EIATTR_PARAM_CBANK
	.align		4
        /*000c*/ 	.byte	0x04, 0x0a
        /*000e*/ 	.short	(.L_390 - .L_389)
	.align		4
.L_389:
        /*0010*/ 	.word	index@(.nv.constant0._ZN7cutlass13device_kernelIN5flash19enable_sm80_to_sm89INS1_16FlashAttnFwdSm80INS1_25CollectiveMainloopFwdSm80ILi8ELi1ELb0EN4cute5tupleIJNS5_1CILi128EEENS7_ILi48EEENS7_ILi256EEEEEELi256ENS_10bfloat16_tEfNS_4arch4Sm80ELb0ELb1ELb1ELb1ELb1ELb1ELb1ELb0EEENS1_21CollectiveEpilogueFwdINS6_IJS8_SA_S9_EEENS6_IJNS7_ILi1EEESI_SI_EEESC_SE_Li256ELb1ELb1ELb0ELb0EEENS1_19SingleTileSchedulerILb1ELb0ELb1ELi128EEEEEEEEEvNT_6ParamsE)
        /*0014*/ 	.short	0x0160
        /*0016*/ 	.short	0x0418


	//----- nvinfo : EIATTR_CBANK_PARAM_SIZE
	.align		4
.L_390:
        /*0018*/ 	.byte	0x03, 0x19
        /*001a*/ 	.short	0x0418


	//----- nvinfo : EIATTR_KPARAM_INFO
	.align		4
        /*001c*/ 	.byte	0x04, 0x17
        /*001e*/ 	.short	(.L_392 - .L_391)
.L_391:
        /*0020*/ 	.word	0x00000000
        /*0024*/ 	.short	0x0000
        /*0026*/ 	.short	0x0000
        /*0028*/ 	.byte	0x00, 0xf0, 0x61, 0x10


	//----- nvinfo : EIATTR_MAXREG_COUNT
	.align		4
.L_392:
        /*002c*/ 	.byte	0x03, 0x1b
        /*002e*/ 	.short	0x00ff


	//----- nvinfo : EIATTR_NUM_BARRIERS
	.align		4
        /*0030*/ 	.byte	0x02, 0x4c
        /*0032*/ 	.byte	0x02
	.zero		1


	//----- nvinfo : EIATTR_ANNOTATIONS
	.align		4
        /*0034*/ 	.byte	0x04, 0x55
        /*0036*/ 	.short	(.L_394 - .L_393)


	//   ....[0]....
.L_393:
        /*0038*/ 	.word	0x00000001
        /*003c*/ 	.byte	0xe0, 0x01, 0x00, 0x00, 0x01, 0x00, 0x00, 0x00, 0x20, 0x03, 0x00, 0x00, 0x01, 0x00, 0x00, 0x00
        /*004c*/ 	.byte	0x30, 0x03, 0x00, 0x00, 0x01, 0x00, 0x00, 0x00, 0x60, 0x80, 0x00, 0x00, 0x01, 0x00, 0x00, 0x00
        /*005c*/ 	.byte	0x00, 0x8b, 0x01, 0x00, 0x01, 0x00, 0x00, 0x00, 0xb0, 0xa5, 0x01, 0x00


	//----- nvinfo : EIATTR_MERCURY_ISA_VERSION
	.align		4
.L_394:
        /*0068*/ 	.byte	0x03, 0x5f
        /*006a*/ 	.short	0x0000


	//----- nvinfo : EIATTR_COOP_GROUP_MASK_REGIDS
	.align		4
        /*006c*/ 	.byte	0x04, 0x29
        /*006e*/ 	.short	(.L_396 - .L_395)


	//   ....[0]....
.L_395:
        /*0070*/ 	.word	0xffffffff


	//   ....[1]....
        /*0074*/ 	.word	0xffffffff


	//   ....[2]....
        /*0078*/ 	.word	0xffffffff


	//   ....[3]....
        /*007c*/ 	.word	0xffffffff


	//   ....[4]....
        /*0080*/ 	.word	0xffffffff


	//   ....[5]....
        /*0084*/ 	.word	0xffffffff


	//   ....[6]....
        /*0088*/ 	.word	0xffffffff


	//   ....[7]....
        /*008c*/ 	.word	0xffffffff


	//   ....[8]....
        /*0090*/ 	.word	0xffffffff


	//   ....[9]....
        /*0094*/ 	.word	0xffffffff


	//   ....[10]....
        /*0098*/ 	.word	0xffffffff


	//   ....[11]....
        /*009c*/ 	.word	0xffffffff


	//   ....[12]....
        /*00a0*/ 	.word	0xffffffff


	//   ....[13]....
        /*00a4*/ 	.word	0xffffffff


	//   ....[14]....
        /*00a8*/ 	.word	0xffffffff


	//   ....[15]....
        /*00ac*/ 	.word	0xffffffff


	//   ....[16]....
        /*00b0*/ 	.word	0xffffffff


	//   ....[17]....
        /*00b4*/ 	.word	0xffffffff


	//   ....[18]....
        /*00b8*/ 	.word	0xffffffff


	//   ....[19]....
        /*00bc*/ 	.word	0xffffffff


	//   ....[20]....
        /*00c0*/ 	.word	0xffffffff


	//   ....[21]....
        /*00c4*/ 	.word	0xffffffff


	//   ....[22]....
        /*00c8*/ 	.word	0xffffffff


	//   ....[23]....
        /*00cc*/ 	.word	0xffffffff


	//   ....[24]....
        /*00d0*/ 	.word	0xffffffff


	//   ....[25]....
        /*00d4*/ 	.word	0xffffffff


	//   ....[26]....
        /*00d8*/ 	.word	0xffffffff


	//   ....[27]....
        /*00dc*/ 	.word	0xffffffff


	//   ....[28]....
        /*00e0*/ 	.word	0xffffffff


	//   ....[29]....
        /*00e4*/ 	.word	0xffffffff


	//   ....[30]....
        /*00e8*/ 	.word	0xffffffff


	//   ....[31]....
        /*00ec*/ 	.word	0xffffffff


	//   ....[32]....
        /*00f0*/ 	.word	0xffffffff


	//   ....[33]....
        /*00f4*/ 	.word	0xffffffff


	//   ....[34]....
        /*00f8*/ 	.word	0xffffffff


	//   ....[35]....
        /*00fc*/ 	.word	0xffffffff


	//   ....[36]....
        /*0100*/ 	.word	0xffffffff


	//   ....[37]....
        /*0104*/ 	.word	0xffffffff


	//   ....[38]....
        /*0108*/ 	.word	0xffffffff


	//   ....[39]....
        /*010c*/ 	.word	0xffffffff


	//   ....[40]....
        /*0110*/ 	.word	0xffffffff


	//   ....[41]....
        /*0114*/ 	.word	0xffffffff


	//   ....[42]....
        /*0118*/ 	.word	0xffffffff


	//   ....[43]....
        /*011c*/ 	.word	0xffffffff


	//   ....[44]....
        /*0120*/ 	.word	0xffffffff


	//   ....[45]....
        /*0124*/ 	.word	0xffffffff


	//   ....[46]....
        /*0128*/ 	.word	0xffffffff


	//   ....[47]....
        /*012c*/ 	.word	0xffffffff


	//   ....[48]....
        /*0130*/ 	.word	0xffffffff


	//   ....[49]....
        /*0134*/ 	.word	0xffffffff


	//   ....[50]....
        /*0138*/ 	.word	0xffffffff


	//   ....[51]....
        /*013c*/ 	.word	0xffffffff


	//   ....[52]....
        /*0140*/ 	.word	0xffffffff


	//   ....[53]....
        /*0144*/ 	.word	0xffffffff


	//   ....[54]....
        /*0148*/ 	.word	0xffffffff


	//   ....[55]....
        /*014c*/ 	.word	0xffffffff


	//   ....[56]....
        /*0150*/ 	.word	0xffffffff


	//   ....[57]....
        /*0154*/ 	.word	0xffffffff


	//   ....[58]....
        /*0158*/ 	.word	0xffffffff


	//   ....[59]....
        /*015c*/ 	.word	0xffffffff


	//   ....[60]....
        /*0160*/ 	.word	0xffffffff


	//   ....[61]....
        /*0164*/ 	.word	0xffffffff


	//   ....[62]....
        /*0168*/ 	.word	0xffffffff


	//   ....[63]....
        /*016c*/ 	.word	0xffffffff


	//   ....[64]....
        /*0170*/ 	.word	0xffffffff


	//   ....[65]....
        /*0174*/ 	.word	0xffffffff


	//   ....[66]....
        /*0178*/ 	.word	0xffffffff


	//   ....[67]....
        /*017c*/ 	.word	0xffffffff


	//   ....[68]....
        /*0180*/ 	.word	0xffffffff


	//   ....[69]....
        /*0184*/ 	.word	0xffffffff


	//   ....[70]....
        /*0188*/ 	.word	0xffffffff


	//   ....[71]....
        /*018c*/ 	.word	0xffffffff


	//   ....[72]....
        /*0190*/ 	.word	0xffffffff


	//   ....[73]....
        /*0194*/ 	.word	0xffffffff


	//   ....[74]....
        /*0198*/ 	.word	0xffffffff


	//   ....[75]....
        /*019c*/ 	.word	0xffffffff


	//   ....[76]....
        /*01a0*/ 	.word	0xffffffff


	//   ....[77]....
        /*01a4*/ 	.word	0xffffffff


	//   ....[78]....
        /*01a8*/ 	.word	0xffffffff


	//   ....[79]....
        /*01ac*/ 	.word	0xffffffff


	//   ....[80]....
        /*01b0*/ 	.word	0xffffffff


	//   ....[81]....
        /*01b4*/ 	.word	0xffffffff


	//   ....[82]....
        /*01b8*/ 	.word	0xffffffff


	//   ....[83]....
        /*01bc*/ 	.word	0xffffffff


	//   ....[84]....
        /*01c0*/ 	.word	0xffffffff


	//   ....[85]....
        /*01c4*/ 	.word	0xffffffff


	//   ....[86]....
        /*01c8*/ 	.word	0xffffffff


	//   ....[87]....
        /*01cc*/ 	.word	0xffffffff


	//   ....[88]....
        /*01d0*/ 	.word	0xffffffff


	//   ....[89]....
        /*01d4*/ 	.word	0xffffffff


	//   ....[90]....
        /*01d8*/ 	.word	0xffffffff


	//   ....[91]....
        /*01dc*/ 	.word	0xffffffff


	//   ....[92]....
        /*01e0*/ 	.word	0xffffffff


	//   ....[93]....
        /*01e4*/ 	.word	0xffffffff


	//   ....[94]....
        /*01e8*/ 	.word	0xffffffff


	//   ....[95]....
        /*01ec*/ 	.word	0xffffffff


	//   ....[96]....
        /*01f0*/ 	.word	0xffffffff


	//   ....[97]....
        /*01f4*/ 	.word	0xffffffff


	//   ....[98]....
        /*01f8*/ 	.word	0xffffffff


	//   ....[99]....
        /*01fc*/ 	.word	0xffffffff


	//   ....[100]....
        /*0200*/ 	.word	0xffffffff


	//   ....[101]....
        /*0204*/ 	.word	0xffffffff


	//   ....[102]....
        /*0208*/ 	.word	0xffffffff


	//   ....[103]....
        /*020c*/ 	.word	0xffffffff


	//   ....[104]....
        /*0210*/ 	.word	0xffffffff


	//   ....[105]....
        /*0214*/ 	.word	0xffffffff


	//   ....[106]....
        /*0218*/ 	.word	0xffffffff


	//   ....[107]....
        /*021c*/ 	.word	0xffffffff


	//   ....[108]....
        /*0220*/ 	.word	0xffffffff


	//   ....[109]....
        /*0224*/ 	.word	0xffffffff


	//   ....[110]....
        /*0228*/ 	.word	0xffffffff


	//   ....[111]....
        /*022c*/ 	.word	0xffffffff


	//   ....[112]....
        /*0230*/ 	.word	0xffffffff


	//   ....[113]....
        /*0234*/ 	.word	0xffffffff


	//   ....[114]....
        /*0238*/ 	.word	0xffffffff


	//   ....[115]....
        /*023c*/ 	.word	0xffffffff


	//   ....[116]....
        /*0240*/ 	.word	0xffffffff


	//   ....[117]....
        /*0244*/ 	.word	0xffffffff


	//   ....[118]....
        /*0248*/ 	.word	0xffffffff


	//   ....[119]....
        /*024c*/ 	.word	0xffffffff


	//   ....[120]....
        /*0250*/ 	.word	0xffffffff


	//   ....[121]....
        /*0254*/ 	.word	0xffffffff


	//   ....[122]....
        /*0258*/ 	.word	0xffffffff


	//   ....[123]....
        /*025c*/ 	.word	0xffffffff


	//   ....[124]....
        /*0260*/ 	.word	0xffffffff


	//   ....[125]....
        /*0264*/ 	.word	0xffffffff


	//   ....[126]....
        /*0268*/ 	.word	0xffffffff


	//   ....[127]....
        /*026c*/ 	.word	0xffffffff


	//   ....[128]....
        /*0270*/ 	.word	0xffffffff


	//   ....[129]....
        /*0274*/ 	.word	0xffffffff


	//   ....[130]....
        /*0278*/ 	.word	0xffffffff


	//   ....[131]....
        /*027c*/ 	.word	0xffffffff


	//   ....[132]....
        /*0280*/ 	.word	0xffffffff


	//   ....[133]....
        /*0284*/ 	.word	0xffffffff


	//   ....[134]....
        /*0288*/ 	.word	0xffffffff


	//   ....[135]....
        /*028c*/ 	.word	0xffffffff


	//   ....[136]....
        /*0290*/ 	.word	0xffffffff


	//   ....[137]....
        /*0294*/ 	.word	0xffffffff


	//   ....[138]....
        /*0298*/ 	.word	0xffffffff


	//   ....[139]....
        /*029c*/ 	.word	0xffffffff


	//   ....[140]....
        /*02a0*/ 	.word	0xffffffff


	//   ....[141]....
        /*02a4*/ 	.word	0xffffffff


	//   ....[142]....
        /*02a8*/ 	.word	0xffffffff


	//   ....[143]....
        /*02ac*/ 	.word	0xffffffff


	//   ....[144]....
        /*02b0*/ 	.word	0xffffffff


	//   ....[145]....
        /*02b4*/ 	.word	0xffffffff


	//   ....[146]....
        /*02b8*/ 	.word	0xffffffff


	//   ....[147]....
        /*02bc*/ 	.word	0xffffffff


	//   ....[148]....
        /*02c0*/ 	.word	0xffffffff


	//   ....[149]....
        /*02c4*/ 	.word	0xffffffff


	//   ....[150]....
        /*02c8*/ 	.word	0xffffffff


	//   ....[151]....
        /*02cc*/ 	.word	0xffffffff


	//   ....[152]....
        /*02d0*/ 	.word	0xffffffff


	//   ....[153]....
        /*02d4*/ 	.word	0xffffffff


	//   ....[154]....
        /*02d8*/ 	.word	0xffffffff


	//   ....[155]....
        /*02dc*/ 	.word	0xffffffff


	//   ....[156]....
        /*02e0*/ 	.word	0xffffffff


	//   ....[157]....
        /*02e4*/ 	.word	0xffffffff


	//   ....[158]....
        /*02e8*/ 	.word	0xffffffff


	//   ....[159]....
        /*02ec*/ 	.word	0xffffffff


	//   ....[160]....
        /*02f0*/ 	.word	0xffffffff


	//   ....[161]....
        /*02f4*/ 	.word	0xffffffff


	//   ....[162]....
        /*02f8*/ 	.word	0xffffffff


	//   ....[163]....
        /*02fc*/ 	.word	0xffffffff


	//   ....[164]....
        /*0300*/ 	.word	0xffffffff


	//   ....[165]....
        /*0304*/ 	.word	0xffffffff


	//   ....[166]....
        /*0308*/ 	.word	0xffffffff


	//   ....[167]....
        /*030c*/ 	.word	0xffffffff


	//   ....[168]....
        /*0310*/ 	.word	0xffffffff


	//   ....[169]....
        /*0314*/ 	.word	0xffffffff


	//   ....[170]....
        /*0318*/ 	.word	0xffffffff


	//   ....[171]....
        /*031c*/ 	.word	0xffffffff


	//   ....[172]....
        /*0320*/ 	.word	0xffffffff


	//   ....[173]....
        /*0324*/ 	.word	0xffffffff


	//   ....[174]....
        /*0328*/ 	.word	0xffffffff


	//   ....[175]....
        /*032c*/ 	.word	0xffffffff


	//   ....[176]....
        /*0330*/ 	.word	0xffffffff


	//   ....[177]....
        /*0334*/ 	.word	0xffffffff


	//   ....[178]....
        /*0338*/ 	.word	0xffffffff


	//   ....[179]....
        /*033c*/ 	.word	0xffffffff


	//   ....[180]....
        /*0340*/ 	.word	0xffffffff


	//   ....[181]....
        /*0344*/ 	.word	0xffffffff


	//   ....[182]....
        /*0348*/ 	.word	0xffffffff


	//   ....[183]....
        /*034c*/ 	.word	0xffffffff


	//   ....[184]....
        /*0350*/ 	.word	0xffffffff


	//   ....[185]....
        /*0354*/ 	.word	0xffffffff


	//   ....[186]....
        /*0358*/ 	.word	0xffffffff


	//   ....[187]....
        /*035c*/ 	.word	0xffffffff


	//   ....[188]....
        /*0360*/ 	.word	0xffffffff


	//   ....[189]....
        /*0364*/ 	.word	0xffffffff


	//   ....[190]....
        /*0368*/ 	.word	0xffffffff


	//   ....[191]....
        /*036c*/ 	.word	0xffffffff


	//   ....[192]....
        /*0370*/ 	.word	0xffffffff


	//   ....[193]....
        /*0374*/ 	.word	0xffffffff


	//   ....[194]....
        /*0378*/ 	.word	0xffffffff


	//   ....[195]....
        /*037c*/ 	.word	0xffffffff


	//   ....[196]....
        /*0380*/ 	.word	0xffffffff


	//   ....[197]....
        /*0384*/ 	.word	0xffffffff


	//   ....[198]....
        /*0388*/ 	.word	0xffffffff


	//   ....[199]....
        /*038c*/ 	.word	0xffffffff


	//   ....[200]....
        /*0390*/ 	.word	0xffffffff


	//   ....[201]....
        /*0394*/ 	.word	0xffffffff


	//   ....[202]....
        /*0398*/ 	.word	0xffffffff


	//   ....[203]....
        /*039c*/ 	.word	0xffffffff


	//   ....[204]....
        /*03a0*/ 	.word	0xffffffff


	//   ....[205]....
        /*03a4*/ 	.word	0xffffffff


	//   ....[206]....
        /*03a8*/ 	.word	0xffffffff


	//   ....[207]....
        /*03ac*/ 	.word	0xffffffff


	//   ....[208]....
        /*03b0*/ 	.word	0xffffffff


	//   ....[209]....
        /*03b4*/ 	.word	0xffffffff


	//   ....[210]....
        /*03b8*/ 	.word	0xffffffff


	//   ....[211]....
        /*03bc*/ 	.word	0xffffffff


	//   ....[212]....
        /*03c0*/ 	.word	0xffffffff


	//   ....[213]....
        /*03c4*/ 	.word	0xffffffff


	//   ....[214]....
        /*03c8*/ 	.word	0xffffffff


	//   ....[215]....
        /*03cc*/ 	.word	0xffffffff


	//   ....[216]....
        /*03d0*/ 	.word	0xffffffff


	//   ....[217]....
        /*03d4*/ 	.word	0xffffffff


	//   ....[218]....
        /*03d8*/ 	.word	0xffffffff


	//   ....[219]....
        /*03dc*/ 	.word	0xffffffff


	//   ....[220]....
        /*03e0*/ 	.word	0xffffffff


	//   ....[221]....
        /*03e4*/ 	.word	0xffffffff


	//   ....[222]....
        /*03e8*/ 	.word	0xffffffff


	//   ....[223]....
        /*03ec*/ 	.word	0xffffffff


	//   ....[224]....
        /*03f0*/ 	.word	0xffffffff


	//   ....[225]....
        /*03f4*/ 	.word	0xffffffff


	//   ....[226]....
        /*03f8*/ 	.word	0xffffffff


	//   ....[227]....
        /*03fc*/ 	.word	0xffffffff


	//   ....[228]....
        /*0400*/ 	.word	0xffffffff


	//   ....[229]....
        /*0404*/ 	.word	0xffffffff


	//   ....[230]....
        /*0408*/ 	.word	0xffffffff


	//   ....[231]....
        /*040c*/ 	.word	0xffffffff


	//   ....[232]....
        /*0410*/ 	.word	0xffffffff


	//   ....[233]....
        /*0414*/ 	.word	0xffffffff


	//   ....[234]....
        /*0418*/ 	.word	0xffffffff


	//   ....[235]....
        /*041c*/ 	.word	0xffffffff


	//   ....[236]....
        /*0420*/ 	.word	0xffffffff


	//   ....[237]....
        /*0424*/ 	.word	0xffffffff


	//   ....[238]....
        /*0428*/ 	.word	0xffffffff


	//   ....[239]....
        /*042c*/ 	.word	0xffffffff


	//   ....[240]....
        /*0430*/ 	.word	0xffffffff


	//   ....[241]....
        /*0434*/ 	.word	0xffffffff


	//   ....[242]....
        /*0438*/ 	.word	0xffffffff


	//----- nvinfo : EIATTR_COOP_GROUP_INSTR_OFFSETS
	.align		4
.L_396:
        /*043c*/ 	.byte	0x04, 0x28
        /*043e*/ 	.short	(.L_398 - .L_397)


	//   ....[0]....
.L_397:
        /*0440*/ 	.word	0x00000090


	//   ....[1]....
        /*0444*/ 	.word	0x00002440


	//   ....[2]....
        /*0448*/ 	.word	0x000024b0


	//   ....[3]....
        /*044c*/ 	.word	0x000034a0


	//   ....[4]....
        /*0450*/ 	.word	0x000034b0


	//   ....[5]....
        /*0454*/ 	.word	0x000049d0


	//   ....[6]....
        /*0458*/ 	.word	0x00004a50


	//   ....[7]....
        /*045c*/ 	.word	0x00005ab0


	//   ....[8]....
        /*0460*/ 	.word	0x00005ac0


	//   ....[9]....
        /*0464*/ 	.word	0x00006a60


	//   ....[10]....
        /*0468*/ 	.word	0x00006a90


	//   ....[11]....
        /*046c*/ 	.word	0x00006c50


	//   ....[12]....
        /*0470*/ 	.word	0x00006c70


	//   ....[13]....
        /*0474*/ 	.word	0x00007150


	//   ....[14]....
        /*0478*/ 	.word	0x00007170


	//   ....[15]....
        /*047c*/ 	.word	0x00007300


	//   ....[16]....
        /*0480*/ 	.word	0x00007320


	//   ....[17]....
        /*0484*/ 	.word	0x00008620


	//   ....[18]....
        /*0488*/ 	.word	0x00008640


	//   ....[19]....
        /*048c*/ 	.word	0x00008820


	//   ....[20]....
        /*0490*/ 	.word	0x00008830


	//   ....[21]....
        /*0494*/ 	.word	0x00008a00


	//   ....[22]....
        /*0498*/ 	.word	0x00008a20


	//   ....[23]....
        /*049c*/ 	.word	0x00008bf0


	//   ....[24]....
        /*04a0*/ 	.word	0x00008c00


	//   ....[25]....
        /*04a4*/ 	.word	0x00009520


	//   ....[26]....
        /*04a8*/ 	.word	0x00009550


	//   ....[27]....
        /*04ac*/ 	.word	0x00009590


	//   ....[28]....
        /*04b0*/ 	.word	0x000095c0


	//   ....[29]....
        /*04b4*/ 	.word	0x00009b30


	//   ....[30]....
        /*04b8*/ 	.word	0x00009b40


	//   ....[31]....
        /*04bc*/ 	.word	0x00009d20


	//   ....[32]....
        /*04c0*/ 	.word	0x00009d30


	//   ....[33]....
        /*04c4*/ 	.word	0x0000aba0


	//   ....[34]....
        /*04c8*/ 	.word	0x0000abc0


	//   ....[35]....
        /*04cc*/ 	.word	0x0000ad80


	//   ....[36]....
        /*04d0*/ 	.word	0x0000ad90


	//   ....[37]....
        /*04d4*/ 	.word	0x0000b1c0


	//   ....[38]....
        /*04d8*/ 	.word	0x0000b840


	//   ....[39]....
        /*04dc*/ 	.word	0x0000bf30


	//   ....[40]....
        /*04e0*/ 	.word	0x0000bf60


	//   ....[41]....
        /*04e4*/ 	.word	0x0000bf70


	//   ....[42]....
        /*04e8*/ 	.word	0x0000bfa0


	//   ....[43]....
        /*04ec*/ 	.word	0x0000d610


	//   ....[44]....
        /*04f0*/ 	.word	0x0000d630


	//   ....[45]....
        /*04f4*/ 	.word	0x0000d7d0


	//   ....[46]....
        /*04f8*/ 	.word	0x0000d7e0


	//   ....[47]....
        /*04fc*/ 	.word	0x0000e870


	//   ....[48]....
        /*0500*/ 	.word	0x0000e890


	//   ....[49]....
        /*0504*/ 	.word	0x0000ea20


	//   ....[50]....
        /*0508*/ 	.word	0x0000ea30


	//   ....[51]....
        /*050c*/ 	.word	0x0000eca0


	//   ....[52]....
        /*0510*/ 	.word	0x0000f240


	//   ....[53]....
        /*0514*/ 	.word	0x0000f830


	//   ....[54]....
        /*0518*/ 	.word	0x0000f860


	//   ....[55]....
        /*051c*/ 	.word	0x0000f870


	//   ....[56]....
        /*0520*/ 	.word	0x0000f8a0


	//   ....[57]....
        /*0524*/ 	.word	0x000115e0


	//   ....[58]....
        /*0528*/ 	.word	0x00011600


	//   ....[59]....
        /*052c*/ 	.word	0x00011760


	//   ....[60]....
        /*0530*/ 	.word	0x00011770


	//   ....[61]....
        /*0534*/ 	.word	0x000127c0


	//   ....[62]....
        /*0538*/ 	.word	0x000127e0


	//   ....[63]....
        /*053c*/ 	.word	0x00012930


	//   ....[64]....
        /*0540*/ 	.word	0x00012940


	//   ....[65]....
        /*0544*/ 	.word	0x00012c20


	//   ....[66]....
        /*0548*/ 	.word	0x00012c50


	//   ....[67]....
        /*054c*/ 	.word	0x00012c60


	//   ....[68]....
        /*0550*/ 	.word	0x00012c90


	//   ....[69]....
        /*0554*/ 	.word	0x00014680


	//   ....[70]....
        /*0558*/ 	.word	0x000146a0


	//   ....[71]....
        /*055c*/ 	.word	0x000148a0


	//   ....[72]....
        /*0560*/ 	.word	0x000148b0


	//   ....[73]....
        /*0564*/ 	.word	0x00015900


	//   ....[74]....
        /*0568*/ 	.word	0x00015920


	//   ....[75]....
        /*056c*/ 	.word	0x00015a90


	//   ....[76]....
        /*0570*/ 	.word	0x00015aa0


	//   ....[77]....
        /*0574*/ 	.word	0x00015d10


	//   ....[78]....
        /*0578*/ 	.word	0x000162d0


	//   ....[79]....
        /*057c*/ 	.word	0x000168e0


	//   ....[80]....
        /*0580*/ 	.word	0x00016910


	//   ....[81]....
        /*0584*/ 	.word	0x00016920


	//   ....[82]....
        /*0588*/ 	.word	0x00016950


	//   ....[83]....
        /*058c*/ 	.word	0x00018130


	//   ....[84]....
        /*0590*/ 	.word	0x00018160


	//   ....[85]....
        /*0594*/ 	.word	0x00018170


	//   ....[86]....
        /*0598*/ 	.word	0x000181a0


	//   ....[87]....
        /*059c*/ 	.word	0x00019b60


	//   ....[88]....
        /*05a0*/ 	.word	0x00019b90


	//   ....[89]....
        /*05a4*/ 	.word	0x00019bb0


	//   ....[90]....
        /*05a8*/ 	.word	0x00019bc0


	//   ....[91]....
        /*05ac*/ 	.word	0x00019de0


	//   ....[92]....
        /*05b0*/ 	.word	0x00019df0


	//   ....[93]....
        /*05b4*/ 	.word	0x00019ff0


	//   ....[94]....
        /*05b8*/ 	.word	0x0001a020


	//   ....[95]....
        /*05bc*/ 	.word	0x0001a1e0


	//   ....[96]....
        /*05c0*/ 	.word	0x0001a210


	//   ....[97]....
        /*05c4*/ 	.word	0x0001a3d0


	//   ....[98]....
        /*05c8*/ 	.word	0x0001a3f0


	//   ....[99]....
        /*05cc*/ 	.word	0x0001ac70


	//   ....[100]....
        /*05d0*/ 	.word	0x0001ac90


	//   ....[101]....
        /*05d4*/ 	.word	0x0001ae60


	//   ....[102]....
        /*05d8*/ 	.word	0x0001ae70


	//   ....[103]....
        /*05dc*/ 	.word	0x0001b040


	//   ....[104]....
        /*05e0*/ 	.word	0x0001b060


	//   ....[105]....
        /*05e4*/ 	.word	0x0001b230


	//   ....[106]....
        /*05e8*/ 	.word	0x0001b240


	//   ....[107]....
        /*05ec*/ 	.word	0x0001b450


	//   ....[108]....
        /*05f0*/ 	.word	0x0001b4d0


	//   ....[109]....
        /*05f4*/ 	.word	0x0001b550


	//   ....[110]....
        /*05f8*/ 	.word	0x0001b5c0


	//   ....[111]....
        /*05fc*/ 	.word	0x0001b640


	//   ....[112]....
        /*0600*/ 	.word	0x0001b6c0


	//   ....[113]....
        /*0604*/ 	.word	0x0001b740


	//   ....[114]....
        /*0608*/ 	.word	0x0001b7b0


	//   ....[115]....
        /*060c*/ 	.word	0x0001b830


	//   ....[116]....
        /*0610*/ 	.word	0x0001b8b0


	//   ....[117]....
        /*0614*/ 	.word	0x0001b920


	//   ....[118]....
        /*0618*/ 	.word	0x0001b9a0


	//   ....[119]....
        /*061c*/ 	.word	0x0001ba20


	//   ....[120]....
        /*0620*/ 	.word	0x0001baa0


	//   ....[121]....
        /*0624*/ 	.word	0x0001bb10


	//   ....[122]....
        /*0628*/ 	.word	0x0001bb90


	//   ....[123]....
        /*062c*/ 	.word	0x0001bc10


	//   ....[124]....
        /*0630*/ 	.word	0x0001bc70


	//   ....[125]....
        /*0634*/ 	.word	0x0001bcc0


	//   ....[126]....
        /*0638*/ 	.word	0x0001bd10


	//   ....[127]....
        /*063c*/ 	.word	0x0001bd60


	//   ....[128]....
        /*0640*/ 	.word	0x0001bde0


	//   ....[129]....
        /*0644*/ 	.word	0x0001be60


	//   ....[130]....
        /*0648*/ 	.word	0x0001bee0


	//   ....[131]....
        /*064c*/ 	.word	0x0001bf50


	//   ....[132]....
        /*0650*/ 	.word	0x0001bfd0


	//   ....[133]....
        /*0654*/ 	.word	0x0001c050


	//   ....[134]....
        /*0658*/ 	.word	0x0001c0d0


	//   ....[135]....
        /*065c*/ 	.word	0x0001c140


	//   ....[136]....
        /*0660*/ 	.word	0x0001c1c0


	//   ....[137]....
        /*0664*/ 	.word	0x0001c240


	//   ....[138]....
        /*0668*/ 	.word	0x0001c290


	//   ....[139]....
        /*066c*/ 	.word	0x0001c2e0


	//   ....[140]....
        /*0670*/ 	.word	0x0001c330


	//   ....[141]....
        /*0674*/ 	.word	0x0001c370


	//   ....[142]....
        /*0678*/ 	.word	0x0001c3e0


	//   ....[143]....
        /*067c*/ 	.word	0x0001c460


	//   ....[144]....
        /*0680*/ 	.word	0x0001c4e0


	//   ....[145]....
        /*0684*/ 	.word	0x0001c550


	//   ....[146]....
        /*0688*/ 	.word	0x0001c5d0


	//   ....[147]....
        /*068c*/ 	.word	0x0001c650


	//   ....[148]....
        /*0690*/ 	.word	0x0001c6d0


	//   ....[149]....
        /*0694*/ 	.word	0x0001c740


	//   ....[150]....
        /*0698*/ 	.word	0x0001c790


	//   ....[151]....
        /*069c*/ 	.word	0x0001c7e0


	//   ....[152]....
        /*06a0*/ 	.word	0x0001c830


	//   ....[153]....
        /*06a4*/ 	.word	0x0001c870


	//   ....[154]....
        /*06a8*/ 	.word	0x0001c8e0


	//   ....[155]....
        /*06ac*/ 	.word	0x0001c960


	//   ....[156]....
        /*06b0*/ 	.word	0x0001c9d0


	//   ....[157]....
        /*06b4*/ 	.word	0x0001ca50


	//   ....[158]....
        /*06b8*/ 	.word	0x0001cad0


	//   ....[159]....
        /*06bc*/ 	.word	0x0001cb50


	//   ....[160]....
        /*06c0*/ 	.word	0x0001cbc0


	//   ....[161]....
        /*06c4*/ 	.word	0x0001cc40


	//   ....[162]....
        /*06c8*/ 	.word	0x0001ccc0


	//   ....[163]....
        /*06cc*/ 	.word	0x0001cd10


	//   ....[164]....
        /*06d0*/ 	.word	0x0001cd60


	//   ....[165]....
        /*06d4*/ 	.word	0x0001cdb0


	//   ....[166]....
        /*06d8*/ 	.word	0x0001cdf0


	//   ....[167]....
        /*06dc*/ 	.word	0x0001ce40


	//   ....[168]....
        /*06e0*/ 	.word	0x0001cea0


	//   ....[169]....
        /*06e4*/ 	.word	0x0001cef0


	//   ....[170]....
        /*06e8*/ 	.word	0x0001cf30


	//   ....[171]....
        /*06ec*/ 	.word	0x0001cfa0


	//   ....[172]....
        /*06f0*/ 	.word	0x0001d020


	//   ....[173]....
        /*06f4*/ 	.word	0x0001d0a0


	//   ....[174]....
        /*06f8*/ 	.word	0x0001d110


	//   ....[175]....
        /*06fc*/ 	.word	0x0001d190


	//   ....[176]....
        /*0700*/ 	.word	0x0001d210


	//   ....[177]....
        /*0704*/ 	.word	0x0001d290


	//   ....[178]....
        /*0708*/ 	.word	0x0001d300


	//   ....[179]....
        /*070c*/ 	.word	0x0001d700


	//   ....[180]....
        /*0710*/ 	.word	0x0001d720


	//   ....[181]....
        /*0714*/ 	.word	0x0001d740


	//   ....[182]....
        /*0718*/ 	.word	0x0001d750


	//   ....[183]....
        /*071c*/ 	.word	0x0001dcc0


	//   ....[184]....
        /*0720*/ 	.word	0x0001dcd0


	//   ....[185]....
        /*0724*/ 	.word	0x0001dce0


	//   ....[186]....
        /*0728*/ 	.word	0x0001dcf0


	//   ....[187]....
        /*072c*/ 	.word	0x0001e1e0


	//   ....[188]....
        /*0730*/ 	.word	0x0001e200


	//   ....[189]....
        /*0734*/ 	.word	0x0001e220


	//   ....[190]....
        /*0738*/ 	.word	0x0001e230


	//   ....[191]....
        /*073c*/ 	.word	0x0001e740


	//   ....[192]....
        /*0740*/ 	.word	0x0001e7a0


	//   ....[193]....
        /*0744*/ 	.word	0x0001e7b0


	//   ....[194]....
        /*0748*/ 	.word	0x0001e7c0


	//   ....[195]....
        /*074c*/ 	.word	0x000223b0


	//   ....[196]....
        /*0750*/ 	.word	0x000223d0


	//   ....[197]....
        /*0754*/ 	.word	0x000223f0


	//   ....[198]....
        /*0758*/ 	.word	0x00022400


	//   ....[199]....
        /*075c*/ 	.word	0x00022870


	//   ....[200]....
        /*0760*/ 	.word	0x00022880


	//   ....[201]....
        /*0764*/ 	.word	0x00022890


	//   ....[202]....
        /*0768*/ 	.word	0x000228a0


	//   ....[203]....
        /*076c*/ 	.word	0x00022c70


	//   ....[204]....
        /*0770*/ 	.word	0x00022c90


	//   ....[205]....
        /*0774*/ 	.word	0x00022cb0


	//   ....[206]....
        /*0778*/ 	.word	0x00022cc0


	//   ....[207]....
        /*077c*/ 	.word	0x000230b0


	//   ....[208]....
        /*0780*/ 	.word	0x00023110


	//   ....[209]....
        /*0784*/ 	.word	0x00023120


	//   ....[210]....
        /*0788*/ 	.word	0x00023130


	//   ....[211]....
        /*078c*/ 	.word	0x000272e0


	//   ....[212]....
        /*0790*/ 	.word	0x00027360


	//   ....[213]....
        /*0794*/ 	.word	0x000273e0


	//   ....[214]....
        /*0798*/ 	.word	0x00027450


	//   ....[215]....
        /*079c*/ 	.word	0x000274d0


	//   ....[216]....
        /*07a0*/ 	.word	0x00027540


	//   ....[217]....
        /*07a4*/ 	.word	0x000275c0


	//   ....[218]....
        /*07a8*/ 	.word	0x00027630


	//   ....[219]....
        /*07ac*/ 	.word	0x000276b0


	//   ....[220]....
        /*07b0*/ 	.word	0x00027730


	//   ....[221]....
        /*07b4*/ 	.word	0x000277b0


	//   ....[222]....
        /*07b8*/ 	.word	0x00027820


	//   ....[223]....
        /*07bc*/ 	.word	0x000278a0


	//   ....[224]....
        /*07c0*/ 	.word	0x00027920


	//   ....[225]....
        /*07c4*/ 	.word	0x00027990


	//   ....[226]....
        /*07c8*/ 	.word	0x00027a00


	//   ....[227]....
        /*07cc*/ 	.word	0x00027a80


	//   ....[228]....
        /*07d0*/ 	.word	0x00027b00


	//   ....[229]....
        /*07d4*/ 	.word	0x00027b80


	//   ....[230]....
        /*07d8*/ 	.word	0x00027bf0


	//   ....[231]....
        /*07dc*/ 	.word	0x00027c70


	//   ....[232]....
        /*07e0*/ 	.word	0x00027ce0


	//   ....[233]....
        /*07e4*/ 	.word	0x00027d50


	//   ....[234]....
        /*07e8*/ 	.word	0x00027dc0


	//   ....[235]....
        /*07ec*/ 	.word	0x00027e40


	//   ....[236]....
        /*07f0*/ 	.word	0x00027ec0


	//   ....[237]....
        /*07f4*/ 	.word	0x00027f40


	//   ....[238]....
        /*07f8*/ 	.word	0x00027fb0


	//   ....[239]....
        /*07fc*/ 	.word	0x00028030


	//   ....[240]....
        /*0800*/ 	.word	0x000280b0


	//   ....[241]....
        /*0804*/ 	.word	0x00028120


	//   ....[242]....
        /*0808*/ 	.word	0x00028190


	//----- nvinfo : EIATTR_EXIT_INSTR_OFFSETS
	.align		4
.L_398:
        /*080c*/ 	.byte	0x04, 0x1c
        /*080e*/ 	.short	(.L_400 - .L_399)


	//   ....[0]....
.L_399:
        /*0810*/ 	.word	0x00000350


	//   ....[1]....
        /*0814*/ 	.word	0x0001a400


	//   ....[2]....
        /*0818*/ 	.word	0x0001a540


	//   ....[3]....
        /*081c*/ 	.word	0x0001a5a0


	//   ....[4]....
        /*0820*/ 	.word	0x0001b280


	//   ....[5]....
        /*0824*/ 	.word	0x0001b390


	//   ....[6]....
        /*0828*/ 	.word	0x0001b3f0


	//----- nvinfo : EIATTR_CTAIDZ_USED
	.align		4
.L_400:
        /*082c*/ 	.byte	0x01, 0x04
	.zero		2


	//----- nvinfo : EIATTR_MAX_THREADS
	.align		4
        /*0830*/ 	.byte	0x04, 0x05
        /*0832*/ 	.short	(.L_402 - .L_401)
.L_401:
        /*0834*/ 	.word	0x00000100
        /*0838*/ 	.word	0x00000001
        /*083c*/ 	.word	0x00000001


	//----- nvinfo : EIATTR_CRS_STACK_SIZE
	.align		4
.L_402:
        /*0840*/ 	.byte	0x04, 0x1e
        /*0842*/ 	.short	(.L_404 - .L_403)
.L_403:
        /*0844*/ 	.word	0x00000000
.L_404:


//--------------------- .nv.info._ZN7cutlass13device_kernelIN5flash19enable_sm80_to_sm89INS1_16FlashAttnFwdSm80INS1_25CollectiveMainloopFwdSm80ILi8ELi1ELb0EN4cute5tupleIJNS5_1CILi128EEENS7_ILi96EEENS7_ILi256EEEEEELi256ENS_10bfloat16_tEfNS_4arch4Sm80ELb1ELb0ELb1ELb0ELb1ELb0ELb1ELb0EEENS1_21CollectiveEpilogueFwdINS6_IJS8_SA_S9_EEENS6_IJNS7_ILi1EEESI_SI_EEESC_SE_Li256ELb0ELb1ELb0ELb0EEENS1_30DynamicPersistentTileSchedulerILi256ELi256ELb0ELb1ELb0EEEEEEEEEvNT_6ParamsE --------------------------
	.section	.nv.info._ZN7cutlass13device_kernelIN5flash19enable_sm80_to_sm89INS1_16FlashAttnFwdSm80INS1_25CollectiveMainloopFwdSm80ILi8ELi1ELb0EN4cute5tupleIJNS5_1CILi128EEENS7_ILi96EEENS7_ILi256EEEEEELi256ENS_10bfloat16_tEfNS_4arch4Sm80ELb1ELb0ELb1ELb0ELb1ELb0ELb1ELb0EEENS1_21CollectiveEpilogueFwdINS6_IJS8_SA_S9_EEENS6_IJNS7_ILi1EEESI_SI_EEESC_SE_Li256ELb0ELb1ELb0ELb0EEENS1_30DynamicPersistentTileSchedulerILi256ELi256ELb0ELb1ELb0EEEEEEEEEvNT_6ParamsE,"",@"SHT_CUDA_INFO"
	.sectionflags	@""
	.align	4


	//----- nvinfo : EIATTR_CUDA_API_VERSION
	.align		4
        /*0000*/ 	.byte	0x04, 0x37
        /*0002*/ 	.short	(.L_406 - .L_405)
.L_405:
        /*0004*/ 	.word	0x00000082


	//----- nvinfo : EIATTR_SW2861232_WAR
	.align		4
.L_406:
        /*0008*/ 	.byte	0x01, 0x35
	.zero		2


	//----- nvinfo : EIATTR_PARAM_CBANK
	.align		4
        /*000c*/ 	.byte	0x04, 0x0a
        /*000e*/ 	.short	(.L_408 - .L_407)
	.align		4
.L_407:
        /*0010*/ 	.word	index@(.nv.constant0._ZN7cutlass13device_kernelIN5flash19enable_sm80_to_sm89INS1_16FlashAttnFwdSm80INS1_25CollectiveMainloopFwdSm80ILi8ELi1ELb0EN4cute5tupleIJNS5_1CILi128EEENS7_ILi96EEENS7_ILi256EEEEEELi256ENS_10bfloat16_tEfNS_4arch4Sm80ELb1ELb0ELb1ELb0ELb1ELb0ELb1ELb0EEENS1_21CollectiveEpilogueFwdINS6_IJS8_SA_S9_EEENS6_IJNS7_ILi1EEESI_SI_EEESC_SE_Li256ELb0ELb1ELb0ELb0EEENS1_30DynamicPersistentTileSchedulerILi256ELi256ELb0ELb1ELb0EEEEEEEEEvNT_6ParamsE)
        /*0014*/ 	.short	0x0160
        /*0016*/ 	.short	0x0428


	//----- nvinfo : EIATTR_CBANK_PARAM_SIZE
	.align		4
.L_408:
        /*0018*/ 	.byte	0x03, 0x19
        /*001a*/ 	.short	0x0428


	//----- nvinfo : EIATTR_KPARAM_INFO
	.align		4
        /*001c*/ 	.byte	0x04, 0x17
        /*001e*/ 	.short	(.L_410 - .L_409)
.L_409:
        /*0020*/ 	.word	0x00000000
        /*0024*/ 	.short	0x0000
        /*0026*/ 	.short	0x0000
        /*0028*/ 	.byte	0x00, 0xf0, 0xa1, 0x10


	//----- nvinfo : EIATTR_MAXREG_COUNT
	.align		4
.L_410:
        /*002c*/ 	.byte	0x03, 0x1b
        /*002e*/ 	.short	0x00ff


	//----- nvinfo : EIATTR_NUM_BARRIERS
	.align		4
        /*0030*/ 	.byte	0x02, 0x4c
        /*0032*/ 	.byte	0x06
	.zero		1


	//----- nvinfo : EIATTR_ANNOTATIONS
	.align		4
        /*0034*/ 	.byte	0x04, 0x55
        /*0036*/ 	.short	(.L_412 - .L_411)


	//   ....[0]....
.L_411:
        /* <DEDUP_REMOVED lines=77> */


	//----- nvinfo : EIATTR_MERCURY_ISA_VERSION
	.align		4
.L_412:
        /*04f0*/ 	.byte	0x03, 0x5f
        /*04f2*/ 	.short	0x0000


	//----- nvinfo : EIATTR_INT_WARP_WIDE_INSTR_OFFSETS
	.align		4
        /*04f4*/ 	.byte	0x04, 0x31
        /*04f6*/ 	.short	(.L_414 - .L_413)


	//   ....[0]....
.L_413:
        /*04f8*/ 	.word	0x000130d0


	//   ....[1]....
        /*04fc*/ 	.word	0x00013150


	//----- nvinfo : EIATTR_COOP_GROUP_MASK_REGIDS
	.align		4
.L_414:
        /*0500*/ 	.byte	0x04, 0x29
        /*0502*/ 	.short	(.L_416 - .L_415)


	//   ....[0]....
.L_415:
        /*0504*/ 	.word	0xffffffff


	//   ....[1]....
        /*0508*/ 	.word	0xffffffff


	//   ....[2]....
        /*050c*/ 	.word	0xffffffff


	//   ....[3]....
        /*0510*/ 	.word	0xffffffff


	//   ....[4]....
        /*0514*/ 	.word	0xffffffff


	//   ....[5]....
        /*0518*/ 	.word	0xffffffff


	//   ....[6]....
        /*051c*/ 	.word	0xffffffff


	//   ....[7]....
        /*0520*/ 	.word	0xffffffff


	//   ....[8]....
        /*0524*/ 	.word	0xffffffff


	//   ....[9]....
        /*0528*/ 	.word	0xffffffff


	//   ....[10]....
        /*052c*/ 	.word	0xffffffff


	//   ....[11]....
        /*0530*/ 	.word	0xffffffff


	//   ....[12]....
        /*0534*/ 	.word	0xffffffff


	//   ....[13]....
        /*0538*/ 	.word	0xffffffff


	//   ....[14]....
        /*053c*/ 	.word	0xffffffff


	//   ....[15]....
        /*0540*/ 	.word	0xffffffff


	//   ....[16]....
        /*0544*/ 	.word	0xffffffff


	//   ....[17]....
        /*0548*/ 	.word	0xffffffff


	//   ....[18]....
        /*054c*/ 	.word	0xffffffff


	//   ....[19]....
        /*0550*/ 	.word	0xffffffff


	//   ....[20]....
        /*0554*/ 	.word	0xffffffff


	//   ....[21]....
        /*0558*/ 	.word	0xffffffff


	//   ....[22]....
        /*055c*/ 	.word	0xffffffff


	//   ....[23]....
        /*0560*/ 	.word	0xffffffff


	//   ....[24]....
        /*0564*/ 	.word	0xffffffff


	//   ....[25]....
        /*0568*/ 	.word	0xffffffff


	//   ....[26]....
        /*056c*/ 	.word	0xffffffff


	//   ....[27]....
        /*0570*/ 	.word	0xffffffff


	//   ....[28]....
        /*0574*/ 	.word	0xffffffff


	//   ....[29]....
        /*0578*/ 	.word	0xffffffff


	//   ....[30]....
        /*057c*/ 	.word	0xffffffff


	//   ....[31]....
        /*0580*/ 	.word	0xffffffff


	//   ....[32]....
        /*0584*/ 	.word	0xffffffff


	//   ....[33]....
        /*0588*/ 	.word	0xffffffff


	//   ....[34]....
        /*058c*/ 	.word	0xffffffff


	//   ....[35]....
        /*0590*/ 	.word	0xffffffff


	//   ....[36]....
        /*0594*/ 	.word	0xffffffff


	//   ....[37]....
        /*0598*/ 	.word	0xffffffff


	//   ....[38]....
        /*059c*/ 	.word	0xffffffff


	//   ....[39]....
        /*05a0*/ 	.word	0xffffffff


	//   ....[40]....
        /*05a4*/ 	.word	0xffffffff


	//   ....[41]....
        /*05a8*/ 	.word	0xffffffff


	//   ....[42]....
        /*05ac*/ 	.word	0xffffffff


	//   ....[43]....
        /*05b0*/ 	.word	0xffffffff


	//   ....[44]....
        /*05b4*/ 	.word	0xffffffff


	//   ....[45]....
        /*05b8*/ 	.word	0xffffffff


	//   ....[46]....
        /*05bc*/ 	.word	0xffffffff


	//   ....[47]....
        /*05c0*/ 	.word	0xffffffff


	//   ....[48]....
        /*05c4*/ 	.word	0xffffffff


	//   ....[49]....
        /*05c8*/ 	.word	0xffffffff


	//   ....[50]....
        /*05cc*/ 	.word	0xffffffff


	//   ....[51]....
        /*05d0*/ 	.word	0xffffffff


	//   ....[52]....
        /*05d4*/ 	.word	0xffffffff


	//   ....[53]....
        /*05d8*/ 	.word	0xffffffff


	//   ....[54]....
        /*05dc*/ 	.word	0xffffffff


	//   ....[55]....
        /*05e0*/ 	.word	0xffffffff


	//   ....[56]....
        /*05e4*/ 	.word	0xffffffff


	//   ....[57]....
        /*05e8*/ 	.word	0xffffffff


	//   ....[58]....
        /*05ec*/ 	.word	0xffffffff


	//   ....[59]....
        /*05f0*/ 	.word	0xffffffff


	//   ....[60]....
        /*05f4*/ 	.word	0xffffffff


	//   ....[61]....
        /*05f8*/ 	.word	0xffffffff


	//   ....[62]....
        /*05fc*/ 	.word	0xffffffff


	//   ....[63]....
        /*0600*/ 	.word	0xffffffff


	//   ....[64]....
        /*0604*/ 	.word	0xffffffff


	//   ....[65]....
        /*0608*/ 	.word	0xffffffff


	//   ....[66]....
        /*060c*/ 	.word	0xffffffff


	//   ....[67]....
        /*0610*/ 	.word	0xffffffff


	//   ....[68]....
        /*0614*/ 	.word	0xffffffff


	//   ....[69]....
        /*0618*/ 	.word	0xffffffff


	//   ....[70]....
        /*061c*/ 	.word	0xffffffff


	//   ....[71]....
        /*0620*/ 	.word	0xffffffff


	//   ....[72]....
        /*0624*/ 	.word	0xffffffff


	//   ....[73]....
        /*0628*/ 	.word	0xffffffff


	//   ....[74]....
        /*062c*/ 	.word	0xffffffff


	//   ....[75]....
        /*0630*/ 	.word	0xffffffff


	//   ....[76]....
        /*0634*/ 	.word	0xffffffff


	//   ....[77]....
        /*0638*/ 	.word	0xffffffff


	//   ....[78]....
        /*063c*/ 	.word	0xffffffff


	//   ....[79]....
        /*0640*/ 	.word	0xffffffff


	//   ....[80]....
        /*0644*/ 	.word	0xffffffff


	//   ....[81]....
        /*0648*/ 	.word	0xffffffff


	//   ....[82]....
        /*064c*/ 	.word	0xffffffff


	//   ....[83]....
        /*0650*/ 	.word	0xffffffff


	//   ....[84]....
        /*0654*/ 	.word	0xffffffff


	//   ....[85]....
        /*0658*/ 	.word	0xffffffff


	//   ....[86]....
        /*065c*/ 	.word	0xffffffff


	//   ....[87]....
        /*0660*/ 	.word	0xffffffff


	//   ....[88]....
        /*0664*/ 	.word	0xffffffff


	//   ....[89]....
        /*0668*/ 	.word	0xffffffff


	//   ....[90]....
        /*066c*/ 	.word	0xffffffff


	//   ....[91]....
        /*0670*/ 	.word	0xffffffff


	//   ....[92]....
        /*0674*/ 	.word	0xffffffff


	//   ....[93]....
        /*0678*/ 	.word	0xffffffff


	//   ....[94]....
        /*067c*/ 	.word	0xffffffff


	//   ....[95]....
        /*0680*/ 	.word	0xffffffff


	//   ....[96]....
        /*0684*/ 	.word	0xffffffff


	//   ....[97]....
        /*0688*/ 	.word	0xffffffff


	//   ....[98]....
        /*068c*/ 	.word	0xffffffff


	//   ....[99]....
        /*0690*/ 	.word	0xffffffff


	//   ....[100]....
        /*0694*/ 	.word	0xffffffff


	//   ....[101]....
        /*0698*/ 	.word	0xffffffff


	//   ....[102]....
        /*069c*/ 	.word	0xffffffff


	//   ....[103]....
        /*06a0*/ 	.word	0xffffffff


	//   ....[104]....
        /*06a4*/ 	.word	0xffffffff


	//   ....[105]....
        /*06a8*/ 	.word	0xffffffff


	//   ....[106]....
        /*06ac*/ 	.word	0xffffffff


	//   ....[107]....
        /*06b0*/ 	.word	0xffffffff


	//   ....[108]....
        /*06b4*/ 	.word	0xffffffff


	//   ....[109]....
        /*06b8*/ 	.word	0xffffffff


	//   ....[110]....
        /*06bc*/ 	.word	0xffffffff


	//   ....[111]....
        /*06c0*/ 	.word	0xffffffff


	//   ....[112]....
        /*06c4*/ 	.word	0xffffffff


	//   ....[113]....
        /*06c8*/ 	.word	0xffffffff


	//   ....[114]....
        /*06cc*/ 	.word	0xffffffff


	//   ....[115]....
        /*06d0*/ 	.word	0xffffffff


	//   ....[116]....
        /*06d4*/ 	.word	0xffffffff


	//   ....[117]....
        /*06d8*/ 	.word	0xffffffff


	//   ....[118]....
        /*06dc*/ 	.word	0xffffffff


	//   ....[119]....
        /*06e0*/ 	.word	0xffffffff


	//   ....[120]....
        /*06e4*/ 	.word	0xffffffff


	//   ....[121]....
        /*06e8*/ 	.word	0xffffffff


	//   ....[122]....
        /*06ec*/ 	.word	0xffffffff


	//   ....[123]....
        /*06f0*/ 	.word	0xffffffff


	//   ....[124]....
        /*06f4*/ 	.word	0xffffffff


	//   ....[125]....
        /*06f8*/ 	.word	0xffffffff


	//   ....[126]....
        /*06fc*/ 	.word	0xffffffff


	//   ....[127]....
        /*0700*/ 	.word	0xffffffff


	//   ....[128]....
        /*0704*/ 	.word	0xffffffff


	//   ....[129]....
        /*0708*/ 	.word	0xffffffff


	//   ....[130]....
        /*070c*/ 	.word	0xffffffff


	//   ....[131]....
        /*0710*/ 	.word	0xffffffff


	//   ....[132]....
        /*0714*/ 	.word	0xffffffff


	//   ....[133]....
        /*0718*/ 	.word	0xffffffff


	//   ....[134]....
        /*071c*/ 	.word	0xffffffff


	//   ....[135]....
        /*0720*/ 	.word	0xffffffff


	//   ....[136]....
        /*0724*/ 	.word	0xffffffff


	//   ....[137]....
        /*0728*/ 	.word	0xffffffff


	//   ....[138]....
        /*072c*/ 	.word	0xffffffff


	//   ....[139]....
        /*0730*/ 	.word	0xffffffff


	//   ....[140]....
        /*0734*/ 	.word	0xffffffff


	//   ....[141]....
        /*0738*/ 	.word	0xffffffff


	//   ....[142]....
        /*073c*/ 	.word	0xffffffff


	//   ....[143]....
        /*0740*/ 	.word	0xffffffff


	//   ....[144]....
        /*0744*/ 	.word	0xffffffff


	//   ....[145]....
        /*0748*/ 	.word	0xffffffff


	//   ....[146]....
        /*074c*/ 	.word	0xffffffff


	//   ....[147]....
        /*0750*/ 	.word	0xffffffff


	//   ....[148]....
        /*0754*/ 	.word	0xffffffff


	//   ....[149]....
        /*0758*/ 	.word	0xffffffff


	//   ....[150]....
        /*075c*/ 	.word	0xffffffff


	//   ....[151]....
        /*0760*/ 	.word	0xffffffff


	//   ....[152]....
        /*0764*/ 	.word	0xffffffff


	//   ....[153]....
        /*0768*/ 	.word	0xffffffff


	//   ....[154]....
        /*076c*/ 	.word	0xffffffff


	//----- nvinfo : EIATTR_COOP_GROUP_INSTR_OFFSETS
	.align		4
.L_416:
        /*0770*/ 	.byte	0x04, 0x28
        /*0772*/ 	.short	(.L_418 - .L_417)


	//   ....[0]....
.L_417:
        /*0774*/ 	.word	0x00000050


	//   ....[1]....
        /*0778*/ 	.word	0x00001550


	//   ....[2]....
        /*077c*/ 	.word	0x00001570


	//   ....[3]....
        /*0780*/ 	.word	0x000017e0


	//   ....[4]....
        /*0784*/ 	.word	0x000017f0


	//   ....[5]....
        /*0788*/ 	.word	0x000019f0


	//   ....[6]....
        /*078c*/ 	.word	0x00001a10


	//   ....[7]....
        /*0790*/ 	.word	0x00001c10


	//   ....[8]....
        /*0794*/ 	.word	0x00001c20


	//   ....[9]....
        /*0798*/ 	.word	0x00002270


	//   ....[10]....
        /*079c*/ 	.word	0x00002290


	//   ....[11]....
        /*07a0*/ 	.word	0x000022a0


	//   ....[12]....
        /*07a4*/ 	.word	0x000022d0


	//   ....[13]....
        /*07a8*/ 	.word	0x00002410


	//   ....[14]....
        /*07ac*/ 	.word	0x00002450


	//   ....[15]....
        /*07b0*/ 	.word	0x00002730


	//   ....[16]....
        /*07b4*/ 	.word	0x00002750


	//   ....[17]....
        /*07b8*/ 	.word	0x00002760


	//   ....[18]....
        /*07bc*/ 	.word	0x00002780


	//   ....[19]....
        /*07c0*/ 	.word	0x00002a70


	//   ....[20]....
        /*07c4*/ 	.word	0x00002ab0


	//   ....[21]....
        /*07c8*/ 	.word	0x00004700


	//   ....[22]....
        /*07cc*/ 	.word	0x00004720


	//   ....[23]....
        /*07d0*/ 	.word	0x00004750


	//   ....[24]....
        /*07d4*/ 	.word	0x00004770


	//   ....[25]....
        /*07d8*/ 	.word	0x000048d0


	//   ....[26]....
        /*07dc*/ 	.word	0x00004950


	//   ....[27]....
        /*07e0*/ 	.word	0x00004c30


	//   ....[28]....
        /*07e4*/ 	.word	0x00004f70


	//   ....[29]....
        /*07e8*/ 	.word	0x00005570


	//   ....[30]....
        /*07ec*/ 	.word	0x00005590


	//   ....[31]....
        /*07f0*/ 	.word	0x000055b0


	//   ....[32]....
        /*07f4*/ 	.word	0x000055d0


	//   ....[33]....
        /*07f8*/ 	.word	0x00007f10


	//   ....[34]....
        /*07fc*/ 	.word	0x00007f30


	//   ....[35]....
        /*0800*/ 	.word	0x00007f60


	//   ....[36]....
        /*0804*/ 	.word	0x00007fc0


	//   ....[37]....
        /*0808*/ 	.word	0x00008090


	//   ....[38]....
        /*080c*/ 	.word	0x00008150


	//   ....[39]....
        /*0810*/ 	.word	0x00009f60


	//   ....[40]....
        /*0814*/ 	.word	0x00009f80


	//   ....[41]....
        /*0818*/ 	.word	0x00009fb0


	//   ....[42]....
        /*081c*/ 	.word	0x0000a010


	//   ....[43]....
        /*0820*/ 	.word	0x0000a0e0


	//   ....[44]....
        /*0824*/ 	.word	0x0000a1a0


	//   ....[45]....
        /*0828*/ 	.word	0x0000a4c0


	//   ....[46]....
        /*082c*/ 	.word	0x0000a800


	//   ....[47]....
        /*0830*/ 	.word	0x0000ae00


	//   ....[48]....
        /*0834*/ 	.word	0x0000ae20


	//   ....[49]....
        /*0838*/ 	.word	0x0000ae40


	//   ....[50]....
        /*083c*/ 	.word	0x0000ae60


	//   ....[51]....
        /*0840*/ 	.word	0x0000d970


	//   ....[52]....
        /*0844*/ 	.word	0x0000d980


	//   ....[53]....
        /*0848*/ 	.word	0x0000d9e0


	//   ....[54]....
        /*084c*/ 	.word	0x0000da30


	//   ....[55]....
        /*0850*/ 	.word	0x0000da80


	//   ....[56]....
        /*0854*/ 	.word	0x0000db90


	//   ....[57]....
        /*0858*/ 	.word	0x0000f950


	//   ....[58]....
        /*085c*/ 	.word	0x0000f970


	//   ....[59]....
        /*0860*/ 	.word	0x0000fa70


	//   ....[60]....
        /*0864*/ 	.word	0x0000fa90


	//   ....[61]....
        /*0868*/ 	.word	0x0000fac0


	//   ....[62]....
        /*086c*/ 	.word	0x0000fb50


	//   ....[63]....
        /*0870*/ 	.word	0x0000ffe0


	//   ....[64]....
        /*0874*/ 	.word	0x0000fff0


	//   ....[65]....
        /*0878*/ 	.word	0x00010020


	//   ....[66]....
        /*087c*/ 	.word	0x00010030


	//   ....[67]....
        /*0880*/ 	.word	0x00012680


	//   ....[68]....
        /*0884*/ 	.word	0x000126d0


	//   ....[69]....
        /*0888*/ 	.word	0x000126f0


	//   ....[70]....
        /*088c*/ 	.word	0x00012710


	//   ....[71]....
        /*0890*/ 	.word	0x00013b30


	//   ....[72]....
        /*0894*/ 	.word	0x00013f10


	//   ....[73]....
        /*0898*/ 	.word	0x00013f30


	//   ....[74]....
        /*089c*/ 	.word	0x00013f50


	//   ....[75]....
        /*08a0*/ 	.word	0x00013f60


	//   ....[76]....
        /*08a4*/ 	.word	0x000141e0


	//   ....[77]....
        /*08a8*/ 	.word	0x00014200


	//   ....[78]....
        /*08ac*/ 	.word	0x00014380


	//   ....[79]....
        /*08b0*/ 	.word	0x000143b0


	//   ....[80]....
        /*08b4*/ 	.word	0x000144f0


	//   ....[81]....
        /*08b8*/ 	.word	0x00014520


	//   ....[82]....
        /*08bc*/ 	.word	0x00014660


	//   ....[83]....
        /*08c0*/ 	.word	0x00014680


	//   ....[84]....
        /*08c4*/ 	.word	0x00014c50


	//   ....[85]....
        /*08c8*/ 	.word	0x00014c70


	//   ....[86]....
        /*08cc*/ 	.word	0x00014ef0


	//   ....[87]....
        /*08d0*/ 	.word	0x00014f00


	//   ....[88]....
        /*08d4*/ 	.word	0x00015110


	//   ....[89]....
        /*08d8*/ 	.word	0x00015130


	//   ....[90]....
        /*08dc*/ 	.word	0x00015340


	//   ....[91]....
        /*08e0*/ 	.word	0x00015350


	//   ....[92]....
        /*08e4*/ 	.word	0x000155d0


	//   ....[93]....
        /*08e8*/ 	.word	0x000156e0


	//   ....[94]....
        /*08ec*/ 	.word	0x00015750


	//   ....[95]....
        /*08f0*/ 	.word	0x000157d0


	//   ....[96]....
        /*08f4*/ 	.word	0x00015840


	//   ....[97]....
        /*08f8*/ 	.word	0x000158c0


	//   ....[98]....
        /*08fc*/ 	.word	0x00015940


	//   ....[99]....
        /*0900*/ 	.word	0x000159c0


	//   ....[100]....
        /*0904*/ 	.word	0x00015a30


	//   ....[101]....
        /*0908*/ 	.word	0x00015aa0


	//   ....[102]....
        /*090c*/ 	.word	0x00015b10


	//   ....[103]....
        /*0910*/ 	.word	0x00015d10


	//   ....[104]....
        /*0914*/ 	.word	0x00015d80


	//   ....[105]....
        /*0918*/ 	.word	0x00015f90


	//   ....[106]....
        /*091c*/ 	.word	0x00016000


	//   ....[107]....
        /*0920*/ 	.word	0x00016070


	//   ....[108]....
        /*0924*/ 	.word	0x000160f0


	//   ....[109]....
        /*0928*/ 	.word	0x00016730


	//   ....[110]....
        /*092c*/ 	.word	0x00016780


	//   ....[111]....
        /*0930*/ 	.word	0x000167d0


	//   ....[112]....
        /*0934*/ 	.word	0x00016810


	//   ....[113]....
        /*0938*/ 	.word	0x00016880


	//   ....[114]....
        /*093c*/ 	.word	0x000168f0


	//   ....[115]....
        /*0940*/ 	.word	0x00016af0


	//   ....[116]....
        /*0944*/ 	.word	0x00016b60


	//   ....[117]....
        /*0948*/ 	.word	0x00016d70


	//   ....[118]....
        /*094c*/ 	.word	0x00016de0


	//   ....[119]....
        /*0950*/ 	.word	0x00016e50


	//   ....[120]....
        /*0954*/ 	.word	0x00016ec0


	//   ....[121]....
        /*0958*/ 	.word	0x000170c0


	//   ....[122]....
        /*095c*/ 	.word	0x00017130


	//   ....[123]....
        /*0960*/ 	.word	0x00017340


	//   ....[124]....
        /*0964*/ 	.word	0x000173b0


	//   ....[125]....
        /*0968*/ 	.word	0x00017420


	//   ....[126]....
        /*096c*/ 	.word	0x000174a0


	//   ....[127]....
        /*0970*/ 	.word	0x00017ae0


	//   ....[128]....
        /*0974*/ 	.word	0x00017b20


	//   ....[129]....
        /*0978*/ 	.word	0x00017b70


	//   ....[130]....
        /*097c*/ 	.word	0x00017bb0


	//   ....[131]....
        /*0980*/ 	.word	0x00017c10


	//   ....[132]....
        /*0984*/ 	.word	0x00017c80


	//   ....[133]....
        /*0988*/ 	.word	0x00017cf0


	//   ....[134]....
        /*098c*/ 	.word	0x00017e80


	//   ....[135]....
        /*0990*/ 	.word	0x00017ef0


	//   ....[136]....
        /*0994*/ 	.word	0x00018080


	//   ....[137]....
        /*0998*/ 	.word	0x000180f0


	//   ....[138]....
        /*099c*/ 	.word	0x00018140


	//   ....[139]....
        /*09a0*/ 	.word	0x00018180


	//   ....[140]....
        /*09a4*/ 	.word	0x000181d0


	//   ....[141]....
        /*09a8*/ 	.word	0x00018210


	//   ....[142]....
        /*09ac*/ 	.word	0x00018260


	//   ....[143]....
        /*09b0*/ 	.word	0x000182c0


	//   ....[144]....
        /*09b4*/ 	.word	0x00018310


	//   ....[145]....
        /*09b8*/ 	.word	0x00018360


	//   ....[146]....
        /*09bc*/ 	.word	0x000183d0


	//   ....[147]....
        /*09c0*/ 	.word	0x00018440


	//   ....[148]....
        /*09c4*/ 	.word	0x000184c0


	//   ....[149]....
        /*09c8*/ 	.word	0x00018530


	//   ....[150]....
        /*09cc*/ 	.word	0x000185b0


	//   ....[151]....
        /*09d0*/ 	.word	0x00018630


	//   ....[152]....
        /*09d4*/ 	.word	0x000186b0


	//   ....[153]....
        /*09d8*/ 	.word	0x00018720


	//   ....[154]....
        /*09dc*/ 	.word	0x00018790


	//----- nvinfo : EIATTR_EXIT_INSTR_OFFSETS
	.align		4
.L_418:
        /*09e0*/ 	.byte	0x04, 0x1c
        /*09e2*/ 	.short	(.L_420 - .L_419)


	//   ....[0]....
.L_419:
        /*09e4*/ 	.word	0x000000a0


	//   ....[1]....
        /*09e8*/ 	.word	0x00015690


	//----- nvinfo : EIATTR_MAX_THREADS
	.align		4
.L_420:
        /*09ec*/ 	.byte	0x04, 0x05
        /*09ee*/ 	.short	(.L_422 - .L_421)
.L_421:
        /*09f0*/ 	.word	0x00000100
        /*09f4*/ 	.word	0x00000001
        /*09f8*/ 	.word	0x00000001


	//----- nvinfo : EIATTR_CRS_STACK_SIZE
	.align		4
.L_422:
        /*09fc*/ 	.byte	0x04, 0x1e
        /*09fe*/ 	.short	(.L_424 - .L_423)
.L_423:
        /*0a00*/ 	.word	0x00000000
.L_424:


//--------------------- .nv.info._ZN7cutlass13device_kernelIN5flash19enable_sm80_to_sm89INS1_16FlashAttnFwdSm80INS1_25CollectiveMainloopFwdSm80ILi8ELi1ELb0EN4cute5tupleIJNS5_1CILi128EEENS7_ILi96EEENS7_ILi256EEEEEELi256ENS_10bfloat16_tEfNS_4arch4Sm80ELb1ELb0ELb1ELb1ELb1ELb0ELb1ELb0EEENS1_21CollectiveEpilogueFwdINS6_IJS8_SA_S9_EEENS6_IJNS7_ILi1EEESI_SI_EEESC_SE_Li256ELb1ELb1ELb0ELb0EEENS1_19SingleTileSchedulerILb1ELb0ELb1ELi128EEEEEEEEEvNT_6ParamsE --------------------------
	.section	.nv.info._ZN7cutlass13device_kernelIN5flash19enable_sm80_to_sm89INS1_16FlashAttnFwdSm80INS1_25CollectiveMainloopFwdSm80ILi8ELi1ELb0EN4cute5tupleIJNS5_1CILi128EEENS7_ILi96EEENS7_ILi256EEEEEELi256ENS_10bfloat16_tEfNS_4arch4Sm80ELb1ELb0ELb1ELb1ELb1ELb0ELb1ELb0EEENS1_21CollectiveEpilogueFwdINS6_IJS8_SA_S9_EEENS6_IJNS7_ILi1EEESI_SI_EEESC_SE_Li256ELb1ELb1ELb0ELb0EEENS1_19SingleTileSchedulerILb1ELb0ELb1ELi128EEEEEEEEEvNT_6ParamsE,"",@"SHT_CUDA_INFO"
	.sectionflags	@""
	.align	4


	//----- nvinfo : EIATTR_CUDA_API_VERSION
	.align		4
        /*0000*/ 	.byte	0x04, 0x37
        /*0002*/ 	.short	(.L_426 - .L_425)
.L_425:
        /*0004*/ 	.word	0x00000082


	//----- nvinfo : EIATTR_SW2861232_WAR
	.align		4
.L_426:
        /*0008*/ 	.byte	0x01, 0x35
	.zero		2


	//----- nvinfo : EIATTR_PARAM_CBANK
	.align		4
        /*000c*/ 	.byte	0x04, 0x0a
        /*000e*/ 	.short	(.L_428 - .L_427)
	.align		4
.L_427:
        /*0010*/ 	.word	index@(.nv.constant0._ZN7cutlass13device_kernelIN5flash19enable_sm80_to_sm89INS1_16FlashAttnFwdSm80INS1_25CollectiveMainloopFwdSm80ILi8ELi1ELb0EN4cute5tupleIJNS5_1CILi128EEENS7_ILi96EEENS7_ILi256EEEEEELi256ENS_10bfloat16_tEfNS_4arch4Sm80ELb1ELb0ELb1ELb1ELb1ELb0ELb1ELb0EEENS1_21CollectiveEpilogueFwdINS6_IJS8_SA_S9_EEENS6_IJNS7_ILi1EEESI_SI_EEESC_SE_Li256ELb1ELb1ELb0ELb0EEENS1_19SingleTileSchedulerILb1ELb0ELb1ELi128EEEEEEEEEvNT_6ParamsE)
        /*0014*/ 	.short	0x0160
        /*0016*/ 	.short	0x0418


	//----- nvinfo : EIATTR_CBANK_PARAM_SIZE
	.align		4
.L_428:
        /*0018*/ 	.byte	0x03, 0x19
        /*001a*/ 	.short	0x0418


	//----- nvinfo : EIATTR_KPARAM_INFO
	.align		4
        /*001c*/ 	.byte	0x04, 0x17
        /*001e*/ 	.short	(.L_430 - .L_429)
.L_429:
        /*0020*/ 	.word	0x00000000
        /*0024*/ 	.short	0x0000
        /*0026*/ 	.short	0x0000
        /*0028*/ 	.byte	0x00, 0xf0, 0x61, 0x10


	//----- nvinfo : EIATTR_MAXREG_COUNT
	.align		4
.L_430:
        /*002c*/ 	.byte	0x03, 0x1b
        /*002e*/ 	.short	0x00ff


	//----- nvinfo : EIATTR_NUM_BARRIERS
	.align		4
        /*0030*/ 	.byte	0x02, 0x4c
        /*0032*/ 	.byte	0x02
	.zero		1


	//----- nvinfo : EIATTR_ANNOTATIONS
	.align		4
        /*0034*/ 	.byte	0x04, 0x55
        /*0036*/ 	.short	(.L_432 - .L_431)


	//   ....[0]....
.L_431:
        /* <DEDUP_REMOVED lines=56> */


	//----- nvinfo : EIATTR_MERCURY_ISA_VERSION
	.align		4
.L_432:
        /*03a0*/ 	.byte	0x03, 0x5f
        /*03a2*/ 	.short	0x0000


	//----- nvinfo : EIATTR_COOP_GROUP_MASK_REGIDS
	.align		4
        /*03a4*/ 	.byte	0x04, 0x29
        /*03a6*/ 	.short	(.L_434 - .L_433)


	//   ....[0]....
.L_433:
        /*03a8*/ 	.word	0xffffffff


	//   ....[1]....
        /*03ac*/ 	.word	0xffffffff


	//   ....[2]....
        /*03b0*/ 	.word	0xffffffff


	//   ....[3]....
        /*03b4*/ 	.word	0xffffffff


	//   ....[4]....
        /*03b8*/ 	.word	0xffffffff


	//   ....[5]....
        /*03bc*/ 	.word	0xffffffff


	//   ....[6]....
        /*03c0*/ 	.word	0xffffffff


	//   ....[7]....
        /*03c4*/ 	.word	0xffffffff


	//   ....[8]....
        /*03c8*/ 	.word	0xffffffff


	//   ....[9]....
        /*03cc*/ 	.word	0xffffffff


	//   ....[10]....
        /*03d0*/ 	.word	0xffffffff


	//   ....[11]....
        /*03d4*/ 	.word	0xffffffff


	//   ....[12]....
        /*03d8*/ 	.word	0xffffffff


	//   ....[13]....
        /*03dc*/ 	.word	0xffffffff


	//   ....[14]....
        /*03e0*/ 	.word	0xffffffff


	//   ....[15]....
        /*03e4*/ 	.word	0xffffffff


	//   ....[16]....
        /*03e8*/ 	.word	0xffffffff


	//   ....[17]....
        /*03ec*/ 	.word	0xffffffff


	//   ....[18]....
        /*03f0*/ 	.word	0xffffffff


	//   ....[19]....
        /*03f4*/ 	.word	0xffffffff


	//   ....[20]....
        /*03f8*/ 	.word	0xffffffff


	//   ....[21]....
        /*03fc*/ 	.word	0xffffffff


	//   ....[22]....
        /*0400*/ 	.word	0xffffffff


	//   ....[23]....
        /*0404*/ 	.word	0xffffffff


	//   ....[24]....
        /*0408*/ 	.word	0xffffffff


	//   ....[25]....
        /*040c*/ 	.word	0xffffffff


	//   ....[26]....
        /*0410*/ 	.word	0xffffffff


	//   ....[27]....
        /*0414*/ 	.word	0xffffffff


	//   ....[28]....
        /*0418*/ 	.word	0xffffffff


	//   ....[29]....
        /*041c*/ 	.word	0xffffffff


	//   ....[30]....
        /*0420*/ 	.word	0xffffffff


	//   ....[31]....
        /*0424*/ 	.word	0xffffffff


	//   ....[32]....
        /*0428*/ 	.word	0xffffffff


	//   ....[33]....
        /*042c*/ 	.word	0xffffffff


	//   ....[34]....
        /*0430*/ 	.word	0xffffffff


	//   ....[35]....
        /*0434*/ 	.word	0xffffffff


	//   ....[36]....
        /*0438*/ 	.word	0xffffffff


	//   ....[37]....
        /*043c*/ 	.word	0xffffffff


	//   ....[38]....
        /*0440*/ 	.word	0xffffffff


	//   ....[39]....
        /*0444*/ 	.word	0xffffffff


	//   ....[40]....
        /*0448*/ 	.word	0xffffffff


	//   ....[41]....
        /*044c*/ 	.word	0xffffffff


	//   ....[42]....
        /*0450*/ 	.word	0xffffffff


	//   ....[43]....
        /*0454*/ 	.word	0xffffffff


	//   ....[44]....
        /*0458*/ 	.word	0xffffffff


	//   ....[45]....
        /*045c*/ 	.word	0xffffffff


	//   ....[46]....
        /*0460*/ 	.word	0xffffffff


	//   ....[47]....
        /*0464*/ 	.word	0xffffffff


	//   ....[48]....
        /*0468*/ 	.word	0xffffffff


	//   ....[49]....
        /*046c*/ 	.word	0xffffffff


	//   ....[50]....
        /*0470*/ 	.word	0xffffffff


	//   ....[51]....
        /*0474*/ 	.word	0xffffffff


	//   ....[52]....
        /*0478*/ 	.word	0xffffffff


	//   ....[53]....
        /*047c*/ 	.word	0xffffffff


	//   ....[54]....
        /*0480*/ 	.word	0xffffffff


	//   ....[55]....
        /*0484*/ 	.word	0xffffffff


	//   ....[56]....
        /*0488*/ 	.word	0xffffffff


	//   ....[57]....
        /*048c*/ 	.word	0xffffffff


	//   ....[58]....
        /*0490*/ 	.word	0xffffffff


	//   ....[59]....
        /*0494*/ 	.word	0xffffffff


	//   ....[60]....
        /*0498*/ 	.word	0xffffffff


	//   ....[61]....
        /*049c*/ 	.word	0xffffffff


	//   ....[62]....
        /*04a0*/ 	.word	0xffffffff


	//   ....[63]....
        /*04a4*/ 	.word	0xffffffff


	//   ....[64]....
        /*04a8*/ 	.word	0xffffffff


	//   ....[65]....
        /*04ac*/ 	.word	0xffffffff


	//   ....[66]....
        /*04b0*/ 	.word	0xffffffff


	//   ....[67]....
        /*04b4*/ 	.word	0xffffffff


	//   ....[68]....
        /*04b8*/ 	.word	0xffffffff


	//   ....[69]....
        /*04bc*/ 	.word	0xffffffff


	//   ....[70]....
        /*04c0*/ 	.word	0xffffffff


	//   ....[71]....
        /*04c4*/ 	.word	0xffffffff


	//   ....[72]....
        /*04c8*/ 	.word	0xffffffff


	//   ....[73]....
        /*04cc*/ 	.word	0xffffffff


	//   ....[74]....
        /*04d0*/ 	.word	0xffffffff


	//   ....[75]....
        /*04d4*/ 	.word	0xffffffff


	//   ....[76]....
        /*04d8*/ 	.word	0xffffffff


	//   ....[77]....
        /*04dc*/ 	.word	0xffffffff


	//   ....[78]....
        /*04e0*/ 	.word	0xffffffff


	//   ....[79]....
        /*04e4*/ 	.word	0xffffffff


	//   ....[80]....
        /*04e8*/ 	.word	0xffffffff


	//   ....[81]....
        /*04ec*/ 	.word	0xffffffff


	//   ....[82]....
        /*04f0*/ 	.word	0xffffffff


	//   ....[83]....
        /*04f4*/ 	.word	0xffffffff


	//   ....[84]....
        /*04f8*/ 	.word	0xffffffff


	//   ....[85]....
        /*04fc*/ 	.word	0xffffffff


	//   ....[86]....
        /*0500*/ 	.word	0xffffffff


	//   ....[87]....
        /*0504*/ 	.word	0xffffffff


	//   ....[88]....
        /*0508*/ 	.word	0xffffffff


	//   ....[89]....
        /*050c*/ 	.word	0xffffffff


	//   ....[90]....
        /*0510*/ 	.word	0xffffffff


	//----- nvinfo : EIATTR_COOP_GROUP_INSTR_OFFSETS
	.align		4
.L_434:
        /*0514*/ 	.byte	0x04, 0x28
        /*0516*/ 	.short	(.L_436 - .L_435)


	//   ....[0]....
.L_435:
        /*0518*/ 	.word	0x000000a0


	//   ....[1]....
        /*051c*/ 	.word	0x00001330


	//   ....[2]....
        /*0520*/ 	.word	0x00001350


	//   ....[3]....
        /*0524*/ 	.word	0x000015b0


	//   ....[4]....
        /*0528*/ 	.word	0x000015e0


	//   ....[5]....
        /*052c*/ 	.word	0x00001750


	//   ....[6]....
        /*0530*/ 	.word	0x00001780


	//   ....[7]....
        /*0534*/ 	.word	0x00001900


	//   ....[8]....
        /*0538*/ 	.word	0x00001950


	//   ....[9]....
        /*053c*/ 	.word	0x000020e0


	//   ....[10]....
        /*0540*/ 	.word	0x00002110


	//   ....[11]....
        /*0544*/ 	.word	0x00002140


	//   ....[12]....
        /*0548*/ 	.word	0x00002180


	//   ....[13]....
        /*054c*/ 	.word	0x000021c0


	//   ....[14]....
        /*0550*/ 	.word	0x00002200


	//   ....[15]....
        /*0554*/ 	.word	0x00002230


	//   ....[16]....
        /*0558*/ 	.word	0x00002270


	//   ....[17]....
        /*055c*/ 	.word	0x00002360


	//   ....[18]....
        /*0560*/ 	.word	0x00002390


	//   ....[19]....
        /*0564*/ 	.word	0x000023d0


	//   ....[20]....
        /*0568*/ 	.word	0x00002410


	//   ....[21]....
        /*056c*/ 	.word	0x00004060


	//   ....[22]....
        /*0570*/ 	.word	0x00004080


	//   ....[23]....
        /*0574*/ 	.word	0x000040a0


	//   ....[24]....
        /*0578*/ 	.word	0x000040d0


	//   ....[25]....
        /*057c*/ 	.word	0x00004170


	//   ....[26]....
        /*0580*/ 	.word	0x00004180


	//   ....[27]....
        /*0584*/ 	.word	0x000048c0


	//   ....[28]....
        /*0588*/ 	.word	0x00004ca0


	//   ....[29]....
        /*058c*/ 	.word	0x00005610


	//   ....[30]....
        /*0590*/ 	.word	0x00005740


	//   ....[31]....
        /*0594*/ 	.word	0x00005750


	//   ....[32]....
        /*0598*/ 	.word	0x000057a0


	//   ....[33]....
        /*059c*/ 	.word	0x00007760


	//   ....[34]....
        /*05a0*/ 	.word	0x00007790


	//   ....[35]....
        /*05a4*/ 	.word	0x000077a0


	//   ....[36]....
        /*05a8*/ 	.word	0x000077b0


	//   ....[37]....
        /*05ac*/ 	.word	0x00007870


	//   ....[38]....
        /*05b0*/ 	.word	0x00007890


	//   ....[39]....
        /*05b4*/ 	.word	0x00009650


	//   ....[40]....
        /*05b8*/ 	.word	0x00009660


	//   ....[41]....
        /*05bc*/ 	.word	0x00009670


	//   ....[42]....
        /*05c0*/ 	.word	0x00009680


	//   ....[43]....
        /*05c4*/ 	.word	0x00009690


	//   ....[44]....
        /*05c8*/ 	.word	0x000097e0


	//   ....[45]....
        /*05cc*/ 	.word	0x00009a40


	//   ....[46]....
        /*05d0*/ 	.word	0x00009a70


	//   ....[47]....
        /*05d4*/ 	.word	0x0000a300


	//   ....[48]....
        /*05d8*/ 	.word	0x0000a3f0


	//   ....[49]....
        /*05dc*/ 	.word	0x0000a400


	//   ....[50]....
        /*05e0*/ 	.word	0x0000a430


	//   ....[51]....
        /*05e4*/ 	.word	0x0000cf60


	//   ....[52]....
        /*05e8*/ 	.word	0x0000cf70


	//   ....[53]....
        /*05ec*/ 	.word	0x0000cf80


	//   ....[54]....
        /*05f0*/ 	.word	0x0000cf90


	//   ....[55]....
        /*05f4*/ 	.word	0x0000cfa0


	//   ....[56]....
        /*05f8*/ 	.word	0x0000cfb0


	//   ....[57]....
        /*05fc*/ 	.word	0x0000d4f0


	//   ....[58]....
        /*0600*/ 	.word	0x0000d510


	//   ....[59]....
        /*0604*/ 	.word	0x0000d530


	//   ....[60]....
        /*0608*/ 	.word	0x0000d540


	//   ....[61]....
        /*060c*/ 	.word	0x0000d560


	//   ....[62]....
        /*0610*/ 	.word	0x0000d590


	//   ....[63]....
        /*0614*/ 	.word	0x0000f550


	//   ....[64]....
        /*0618*/ 	.word	0x0000f560


	//   ....[65]....
        /*061c*/ 	.word	0x0000f580


	//   ....[66]....
        /*0620*/ 	.word	0x0000f5a0


	//   ....[67]....
        /*0624*/ 	.word	0x00011dc0


	//   ....[68]....
        /*0628*/ 	.word	0x00011df0


	//   ....[69]....
        /*062c*/ 	.word	0x00011e40


	//   ....[70]....
        /*0630*/ 	.word	0x00011e60


	//   ....[71]....
        /*0634*/ 	.word	0x000138b0


	//   ....[72]....
        /*0638*/ 	.word	0x000138e0


	//   ....[73]....
        /*063c*/ 	.word	0x00013920


	//   ....[74]....
        /*0640*/ 	.word	0x00013960


	//   ....[75]....
        /*0644*/ 	.word	0x00013b80


	//   ....[76]....
        /*0648*/ 	.word	0x00013b90


	//   ....[77]....
        /*064c*/ 	.word	0x00013d90


	//   ....[78]....
        /*0650*/ 	.word	0x00013dc0


	//   ....[79]....
        /*0654*/ 	.word	0x00013f80


	//   ....[80]....
        /*0658*/ 	.word	0x00013fb0


	//   ....[81]....
        /*065c*/ 	.word	0x00014170


	//   ....[82]....
        /*0660*/ 	.word	0x00014190


	//   ....[83]....
        /*0664*/ 	.word	0x00014b40


	//   ....[84]....
        /*0668*/ 	.word	0x00014b60


	//   ....[85]....
        /*066c*/ 	.word	0x00014cf0


	//   ....[86]....
        /*0670*/ 	.word	0x00014d20


	//   ....[87]....
        /*0674*/ 	.word	0x00014eb0


	//   ....[88]....
        /*0678*/ 	.word	0x00014ee0


	//   ....[89]....
        /*067c*/ 	.word	0x00015070


	//   ....[90]....
        /*0680*/ 	.word	0x00015090


	//----- nvinfo : EIATTR_EXIT_INSTR_OFFSETS
	.align		4
.L_436:
        /*0684*/ 	.byte	0x04, 0x1c
        /*0686*/ 	.short	(.L_438 - .L_437)


	//   ....[0]....
.L_437:
        /*0688*/ 	.word	0x00000450


	//   ....[1]....
        /*068c*/ 	.word	0x000141a0


	//   ....[2]....
        /*0690*/ 	.word	0x000142e0


	//   ....[3]....
        /*0694*/ 	.word	0x00014340


	//   ....[4]....
        /*0698*/ 	.word	0x000150a0


	//   ....[5]....
        /*069c*/ 	.word	0x000151b0


	//   ....[6]....
        /*06a0*/ 	.word	0x00015210


	//----- nvinfo : EIATTR_CTAIDZ_USED
	.align		4
.L_438:
        /*06a4*/ 	.byte	0x01, 0x04
	.zero		2


	//----- nvinfo : EIATTR_MAX_THREADS
	.align		4
        /*06a8*/ 	.byte	0x04, 0x05
        /*06aa*/ 	.short	(.L_440 - .L_439)
.L_439:
        /*06ac*/ 	.word	0x00000100
        /*06b0*/ 	.word	0x00000001
        /*06b4*/ 	.word	0x00000001


	//----- nvinfo : EIATTR_CRS_STACK_SIZE
	.align		4
.L_440:
        /*06b8*/ 	.byte	0x04, 0x1e
        /*06ba*/ 	.short	(.L_442 - .L_441)
.L_441:
        /*06bc*/ 	.word	0x00000000
.L_442:


//--------------------- .nv.info._ZN7cutlass13device_kernelIN5flash19enable_sm80_to_sm89INS1_16FlashAttnFwdSm80INS1_25CollectiveMainloopFwdSm80ILi8ELi1ELb0EN4cute5tupleIJNS5_1CILi128EEENS7_ILi48EEENS7_ILi256EEEEEELi256ENS_10bfloat16_tEfNS_4arch4Sm80ELb1ELb0ELb1ELb1ELb1ELb1ELb1ELb0EEENS1_21CollectiveEpilogueFwdINS6_IJS8_SA_S9_EEENS6_IJNS7_ILi1EEESI_SI_EEESC_SE_Li256ELb1ELb1ELb0ELb0EEENS1_19SingleTileSchedulerILb1ELb0ELb1ELi128EEEEEEEEEvNT_6ParamsE --------------------------
	.section	.nv.info._ZN7cutlass13device_kernelIN5flash19enable_sm80_to_sm89INS1_16FlashAttnFwdSm80INS1_25CollectiveMainloopFwdSm80ILi8ELi1ELb0EN4cute5tupleIJNS5_1CILi128EEENS7_ILi48EEENS7_ILi256EEEEEELi256ENS_10bfloat16_tEfNS_4arch4Sm80ELb1ELb0ELb1ELb1ELb1ELb1ELb1ELb0EEENS1_21CollectiveEpilogueFwdINS6_IJS8_SA_S9_EEENS6_IJNS7_ILi1EEESI_SI_EEESC_SE_Li256ELb1ELb1ELb0ELb0EEENS1_19SingleTileSchedulerILb1ELb0ELb1ELi128EEEEEEEEEvNT_6ParamsE,"",@"SHT_CUDA_INFO"
	.sectionflags	@""
	.align	4


	//----- nvinfo : EIATTR_CUDA_API_VERSION
	.align		4
        /*0000*/ 	.byte	0x04, 0x37
        /*0002*/ 	.short	(.L_444 - .L_443)
.L_443:
        /*0004*/ 	.word	0x00000082


	//----- nvinfo : EIATTR_SW2861232_WAR
	.align		4
.L_444:
        /*0008*/ 	.byte	0x01, 0x35
	.zero		2


	//----- nvinfo : EIATTR_PARAM_CBANK
	.align		4
        /*000c*/ 	.byte	0x04, 0x0a
        /*000e*/ 	.short	(.L_446 - .L_445)
	.align		4
.L_445:
        /*0010*/ 	.word	index@(.nv.constant0._ZN7cutlass13device_kernelIN5flash19enable_sm80_to_sm89INS1_16FlashAttnFwdSm80INS1_25CollectiveMainloopFwdSm80ILi8ELi1ELb0EN4cute5tupleIJNS5_1CILi128EEENS7_ILi48EEENS7_ILi256EEEEEELi256ENS_10bfloat16_tEfNS_4arch4Sm80ELb1ELb0ELb1ELb1ELb1ELb1ELb1ELb0EEENS1_21CollectiveEpilogueFwdINS6_IJS8_SA_S9_EEENS6_IJNS7_ILi1EEESI_SI_EEESC_SE_Li256ELb1ELb1ELb0ELb0EEENS1_19SingleTileSchedulerILb1ELb0ELb1ELi128EEEEEEEEEvNT_6ParamsE)
        /*0014*/ 	.short	0x0160
        /*0016*/ 	.short	0x0418


	//----- nvinfo : EIATTR_CBANK_PARAM_SIZE
	.align		4
.L_446:
        /*0018*/ 	.byte	0x03, 0x19
        /*001a*/ 	.short	0x0418


	//----- nvinfo : EIATTR_KPARAM_INFO
	.align		4
        /*001c*/ 	.byte	0x04, 0x17
        /*001e*/ 	.short	(.L_448 - .L_447)
.L_447:
        /*0020*/ 	.word	0x00000000
        /*0024*/ 	.short	0x0000
        /*0026*/ 	.short	0x0000
        /*0028*/ 	.byte	0x00, 0xf0, 0x61, 0x10


	//----- nvinfo : EIATTR_MAXREG_COUNT
	.align		4
.L_448:
        /*002c*/ 	.byte	0x03, 0x1b
        /*002e*/ 	.short	0x00ff


	//----- nvinfo : EIATTR_NUM_BARRIERS
	.align		4
        /*0030*/ 	.byte	0x02, 0x4c
        /*0032*/ 	.byte	0x02
	.zero		1


	//----- nvinfo : EIATTR_MERCURY_ISA_VERSION
	.align		4
        /*0034*/ 	.byte	0x03, 0x5f
        /*0036*/ 	.short	0x0000


	//----- nvinfo : EIATTR_COOP_GROUP_MASK_REGIDS
	.align		4
        /*0038*/ 	.byte	0x04, 0x29
        /*003a*/ 	.short	(.L_450 - .L_449)


	//   ....[0]....
.L_449:
        /*003c*/ 	.word	0xffffffff


	//   ....[1]....
        /*0040*/ 	.word	0xffffffff


	//   ....[2]....
        /*0044*/ 	.word	0xffffffff


	//   ....[3]....
        /*0048*/ 	.word	0xffffffff


	//   ....[4]....
        /*004c*/ 	.word	0xffffffff


	//   ....[5]....
        /*0050*/ 	.word	0xffffffff


	//   ....[6]....
        /*0054*/ 	.word	0xffffffff


	//   ....[7]....
        /*0058*/ 	.word	0xffffffff


	//   ....[8]....
        /*005c*/ 	.word	0xffffffff


	//   ....[9]....
        /*0060*/ 	.word	0xffffffff


	//   ....[10]....
        /*0064*/ 	.word	0xffffffff


	//   ....[11]....
        /*0068*/ 	.word	0xffffffff


	//   ....[12]....
        /*006c*/ 	.word	0xffffffff


	//   ....[13]....
        /*0070*/ 	.word	0xffffffff


	//   ....[14]....
        /*0074*/ 	.word	0xffffffff


	//   ....[15]....
        /*0078*/ 	.word	0xffffffff


	//   ....[16]....
        /*007c*/ 	.word	0xffffffff


	//   ....[17]....
        /*0080*/ 	.word	0xffffffff


	//   ....[18]....
        /*0084*/ 	.word	0xffffffff


	//   ....[19]....
        /*0088*/ 	.word	0xffffffff


	//   ....[20]....
        /*008c*/ 	.word	0xffffffff


	//   ....[21]....
        /*0090*/ 	.word	0xffffffff


	//   ....[22]....
        /*0094*/ 	.word	0xffffffff


	//   ....[23]....
        /*0098*/ 	.word	0xffffffff


	//   ....[24]....
        /*009c*/ 	.word	0xffffffff


	//   ....[25]....
        /*00a0*/ 	.word	0xffffffff


	//   ....[26]....
        /*00a4*/ 	.word	0xffffffff


	//   ....[27]....
        /*00a8*/ 	.word	0xffffffff


	//   ....[28]....
        /*00ac*/ 	.word	0xffffffff


	//   ....[29]....
        /*00b0*/ 	.word	0xffffffff


	//   ....[30]....
        /*00b4*/ 	.word	0xffffffff


	//   ....[31]....
        /*00b8*/ 	.word	0xffffffff


	//   ....[32]....
        /*00bc*/ 	.word	0xffffffff


	//   ....[33]....
        /*00c0*/ 	.word	0xffffffff


	//   ....[34]....
        /*00c4*/ 	.word	0xffffffff


	//   ....[35]....
        /*00c8*/ 	.word	0xffffffff


	//   ....[36]....
        /*00cc*/ 	.word	0xffffffff


	//   ....[37]....
        /*00d0*/ 	.word	0xffffffff


	//   ....[38]....
        /*00d4*/ 	.word	0xffffffff


	//   ....[39]....
        /*00d8*/ 	.word	0xffffffff


	//   ....[40]....
        /*00dc*/ 	.word	0xffffffff


	//   ....[41]....
        /*00e0*/ 	.word	0xffffffff


	//   ....[42]....
        /*00e4*/ 	.word	0xffffffff


	//   ....[43]....
        /*00e8*/ 	.word	0xffffffff


	//   ....[44]....
        /*00ec*/ 	.word	0xffffffff


	//   ....[45]....
        /*00f0*/ 	.word	0xffffffff


	//   ....[46]....
        /*00f4*/ 	.word	0xffffffff


	//   ....[47]....
        /*00f8*/ 	.word	0xffffffff


	//   ....[48]....
        /*00fc*/ 	.word	0xffffffff


	//   ....[49]....
        /*0100*/ 	.word	0xffffffff


	//   ....[50]....
        /*0104*/ 	.word	0xffffffff


	//   ....[51]....
        /*0108*/ 	.word	0xffffffff


	//   ....[52]....
        /*010c*/ 	.word	0xffffffff


	//   ....[53]....
        /*0110*/ 	.word	0xffffffff


	//   ....[54]....
        /*0114*/ 	.word	0xffffffff


	//   ....[55]....
        /*0118*/ 	.word	0xffffffff


	//   ....[56]....
        /*011c*/ 	.word	0xffffffff


	//   ....[57]....
        /*0120*/ 	.word	0xffffffff


	//   ....[58]....
        /*0124*/ 	.word	0xffffffff


	//   ....[59]....
        /*0128*/ 	.word	0xffffffff


	//   ....[60]....
        /*012c*/ 	.word	0xffffffff


	//   ....[61]....
        /*0130*/ 	.word	0xffffffff


	//   ....[62]....
        /*0134*/ 	.word	0xffffffff


	//   ....[63]....
        /*0138*/ 	.word	0xffffffff


	//   ....[64]....
        /*013c*/ 	.word	0xffffffff


	//   ....[65]....
        /*0140*/ 	.word	0xffffffff


	//   ....[66]....
        /*0144*/ 	.word	0xffffffff


	//   ....[67]....
        /*0148*/ 	.word	0xffffffff


	//   ....[68]....
        /*014c*/ 	.word	0xffffffff


	//   ....[69]....
        /*0150*/ 	.word	0xffffffff


	//   ....[70]....
        /*0154*/ 	.word	0xffffffff


	//   ....[71]....
        /*0158*/ 	.word	0xffffffff


	//   ....[72]....
        /*015c*/ 	.word	0xffffffff


	//   ....[73]....
        /*0160*/ 	.word	0xffffffff


	//   ....[74]....
        /*0164*/ 	.word	0xffffffff


	//   ....[75]....
        /*0168*/ 	.word	0xffffffff


	//   ....[76]....
        /*016c*/ 	.word	0xffffffff


	//   ....[77]....
        /*0170*/ 	.word	0xffffffff


	//   ....[78]....
        /*0174*/ 	.word	0xffffffff


	//   ....[79]....
        /*0178*/ 	.word	0xffffffff


	//   ....[80]....
        /*017c*/ 	.word	0xffffffff


	//   ....[81]....
        /*0180*/ 	.word	0xffffffff


	//   ....[82]....
        /*0184*/ 	.word	0xffffffff


	//   ....[83]....
        /*0188*/ 	.word	0xffffffff


	//   ....[84]....
        /*018c*/ 	.word	0xffffffff


	//   ....[85]....
        /*0190*/ 	.word	0xffffffff


	//   ....[86]....
        /*0194*/ 	.word	0xffffffff


	//   ....[87]....
        /*0198*/ 	.word	0xffffffff


	//   ....[88]....
        /*019c*/ 	.word	0xffffffff


	//   ....[89]....
        /*01a0*/ 	.word	0xffffffff


	//   ....[90]....
        /*01a4*/ 	.word	0xffffffff


	//   ....[91]....
        /*01a8*/ 	.word	0xffffffff


	//   ....[92]....
        /*01ac*/ 	.word	0xffffffff


	//   ....[93]....
        /*01b0*/ 	.word	0xffffffff


	//   ....[94]....
        /*01b4*/ 	.word	0xffffffff


	//   ....[95]....
        /*01b8*/ 	.word	0xffffffff


	//   ....[96]....
        /*01bc*/ 	.word	0xffffffff


	//   ....[97]....
        /*01c0*/ 	.word	0xffffffff


	//   ....[98]....
        /*01c4*/ 	.word	0xffffffff


	//   ....[99]....
        /*01c8*/ 	.word	0xffffffff


	//   ....[100]....
        /*01cc*/ 	.word	0xffffffff


	//   ....[101]....
        /*01d0*/ 	.word	0xffffffff


	//   ....[102]....
        /*01d4*/ 	.word	0xffffffff


	//   ....[103]....
        /*01d8*/ 	.word	0xffffffff


	//   ....[104]....
        /*01dc*/ 	.word	0xffffffff


	//   ....[105]....
        /*01e0*/ 	.word	0xffffffff


	//   ....[106]....
        /*01e4*/ 	.word	0xffffffff


	//   ....[107]....
        /*01e8*/ 	.word	0xffffffff


	//   ....[108]....
        /*01ec*/ 	.word	0xffffffff


	//   ....[109]....
        /*01f0*/ 	.word	0xffffffff


	//   ....[110]....
        /*01f4*/ 	.word	0xffffffff


	//   ....[111]....
        /*01f8*/ 	.word	0xffffffff


	//   ....[112]....
        /*01fc*/ 	.word	0xffffffff


	//   ....[113]....
        /*0200*/ 	.word	0xffffffff


	//   ....[114]....
        /*0204*/ 	.word	0xffffffff


	//   ....[115]....
        /*0208*/ 	.word	0xffffffff


	//   ....[116]....
        /*020c*/ 	.word	0xffffffff


	//   ....[117]....
        /*0210*/ 	.word	0xffffffff


	//   ....[118]....
        /*0214*/ 	.word	0xffffffff


	//   ....[119]....
        /*0218*/ 	.word	0xffffffff


	//   ....[120]....
        /*021c*/ 	.word	0xffffffff


	//   ....[121]....
        /*0220*/ 	.word	0xffffffff


	//   ....[122]....
        /*0224*/ 	.word	0xffffffff


	//   ....[123]....
        /*0228*/ 	.word	0xffffffff


	//   ....[124]....
        /*022c*/ 	.word	0xffffffff


	//   ....[125]....
        /*0230*/ 	.word	0xffffffff


	//   ....[126]....
        /*0234*/ 	.word	0xffffffff


	//   ....[127]....
        /*0238*/ 	.word	0xffffffff


	//   ....[128]....
        /*023c*/ 	.word	0xffffffff


	//   ....[129]....
        /*0240*/ 	.word	0xffffffff


	//   ....[130]....
        /*0244*/ 	.word	0xffffffff


	//----- nvinfo : EIATTR_COOP_GROUP_INSTR_OFFSETS
	.align		4
.L_450:
        /*0248*/ 	.byte	0x04, 0x28
        /*024a*/ 	.short	(.L_452 - .L_451)


	//   ....[0]....
.L_451:
        /*024c*/ 	.word	0x00000090


	//   ....[1]....
        /*0250*/ 	.word	0x00002710


	//   ....[2]....
        /*0254*/ 	.word	0x00002790


	//   ....[3]....
        /*0258*/ 	.word	0x00003800


	//   ....[4]....
        /*025c*/ 	.word	0x00003810


	//   ....[5]....
        /*0260*/ 	.word	0x00004db0


	//   ....[6]....
        /*0264*/ 	.word	0x00004e30


	//   ....[7]....
        /*0268*/ 	.word	0x00005f40


	//   ....[8]....
        /*026c*/ 	.word	0x00005f50


	//   ....[9]....
        /*0270*/ 	.word	0x00006ef0


	//   ....[10]....
        /*0274*/ 	.word	0x00006f20


	//   ....[11]....
        /*0278*/ 	.word	0x000070f0


	//   ....[12]....
        /*027c*/ 	.word	0x00007110


	//   ....[13]....
        /*0280*/ 	.word	0x00007540


	//   ....[14]....
        /*0284*/ 	.word	0x00007560


	//   ....[15]....
        /*0288*/ 	.word	0x00007790


	//   ....[16]....
        /*028c*/ 	.word	0x000077b0


	//   ....[17]....
        /*0290*/ 	.word	0x000086d0


	//   ....[18]....
        /*0294*/ 	.word	0x000086f0


	//   ....[19]....
        /*0298*/ 	.word	0x000088e0


	//   ....[20]....
        /*029c*/ 	.word	0x00008910


	//   ....[21]....
        /*02a0*/ 	.word	0x00008a90


	//   ....[22]....
        /*02a4*/ 	.word	0x00008ac0


	//   ....[23]....
        /*02a8*/ 	.word	0x00008c40


	//   ....[24]....
        /*02ac*/ 	.word	0x00008c80


	//   ....[25]....
        /*02b0*/ 	.word	0x00009190


	//   ....[26]....
        /*02b4*/ 	.word	0x000091b0


	//   ....[27]....
        /*02b8*/ 	.word	0x00009300


	//   ....[28]....
        /*02bc*/ 	.word	0x00009310


	//   ....[29]....
        /*02c0*/ 	.word	0x00009740


	//   ....[30]....
        /*02c4*/ 	.word	0x000097a0


	//   ....[31]....
        /*02c8*/ 	.word	0x000097c0


	//   ....[32]....
        /*02cc*/ 	.word	0x000097d0


	//   ....[33]....
        /*02d0*/ 	.word	0x00009aa0


	//   ....[34]....
        /*02d4*/ 	.word	0x00009c60


	//   ....[35]....
        /*02d8*/ 	.word	0x00009ca0


	//   ....[36]....
        /*02dc*/ 	.word	0x00009ce0


	//   ....[37]....
        /*02e0*/ 	.word	0x0000a010


	//   ....[38]....
        /*02e4*/ 	.word	0x0000a1d0


	//   ....[39]....
        /*02e8*/ 	.word	0x0000a210


	//   ....[40]....
        /*02ec*/ 	.word	0x0000a250


	//   ....[41]....
        /*02f0*/ 	.word	0x0000a590


	//   ....[42]....
        /*02f4*/ 	.word	0x0000a750


	//   ....[43]....
        /*02f8*/ 	.word	0x0000a790


	//   ....[44]....
        /*02fc*/ 	.word	0x0000a7d0


	//   ....[45]....
        /*0300*/ 	.word	0x0000e1f0


	//   ....[46]....
        /*0304*/ 	.word	0x0000e250


	//   ....[47]....
        /*0308*/ 	.word	0x0000e290


	//   ....[48]....
        /*030c*/ 	.word	0x0000e2b0


	//   ....[49]....
        /*0310*/ 	.word	0x0000e450


	//   ....[50]....
        /*0314*/ 	.word	0x0000e610


	//   ....[51]....
        /*0318*/ 	.word	0x0000e650


	//   ....[52]....
        /*031c*/ 	.word	0x0000e690


	//   ....[53]....
        /*0320*/ 	.word	0x0000e890


	//   ....[54]....
        /*0324*/ 	.word	0x0000ea50


	//   ....[55]....
        /*0328*/ 	.word	0x0000ea90


	//   ....[56]....
        /*032c*/ 	.word	0x0000ead0


	//   ....[57]....
        /*0330*/ 	.word	0x0000ece0


	//   ....[58]....
        /*0334*/ 	.word	0x0000edf0


	//   ....[59]....
        /*0338*/ 	.word	0x0000ee30


	//   ....[60]....
        /*033c*/ 	.word	0x0000ee70


	//   ....[61]....
        /*0340*/ 	.word	0x00013170


	//   ....[62]....
        /*0344*/ 	.word	0x000131a0


	//   ....[63]....
        /*0348*/ 	.word	0x00013540


	//   ....[64]....
        /*034c*/ 	.word	0x00013550


	//   ....[65]....
        /*0350*/ 	.word	0x00014460


	//   ....[66]....
        /*0354*/ 	.word	0x00014480


	//   ....[67]....
        /*0358*/ 	.word	0x000145a0


	//   ....[68]....
        /*035c*/ 	.word	0x000145c0


	//   ....[69]....
        /*0360*/ 	.word	0x00014a40


	//   ....[70]....
        /*0364*/ 	.word	0x00014c20


	//   ....[71]....
        /*0368*/ 	.word	0x000151a0


	//   ....[72]....
        /*036c*/ 	.word	0x000151e0


	//   ....[73]....
        /*0370*/ 	.word	0x00015230


	//   ....[74]....
        /*0374*/ 	.word	0x00015320


	//   ....[75]....
        /*0378*/ 	.word	0x00016200


	//   ....[76]....
        /*037c*/ 	.word	0x00016220


	//   ....[77]....
        /*0380*/ 	.word	0x00016330


	//   ....[78]....
        /*0384*/ 	.word	0x00016340


	//   ....[79]....
        /*0388*/ 	.word	0x00017310


	//   ....[80]....
        /*038c*/ 	.word	0x00017330


	//   ....[81]....
        /*0390*/ 	.word	0x00017350


	//   ....[82]....
        /*0394*/ 	.word	0x00017360


	//   ....[83]....
        /*0398*/ 	.word	0x000175f0


	//   ....[84]....
        /*039c*/ 	.word	0x00017610


	//   ....[85]....
        /*03a0*/ 	.word	0x00017970


	//   ....[86]....
        /*03a4*/ 	.word	0x00017a70


	//   ....[87]....
        /*03a8*/ 	.word	0x00017b00


	//   ....[88]....
        /*03ac*/ 	.word	0x00017c40


	//   ....[89]....
        /*03b0*/ 	.word	0x000194a0


	//   ....[90]....
        /*03b4*/ 	.word	0x000194c0


	//   ....[91]....
        /*03b8*/ 	.word	0x00019650


	//   ....[92]....
        /*03bc*/ 	.word	0x00019660


	//   ....[93]....
        /*03c0*/ 	.word	0x0001a640


	//   ....[94]....
        /*03c4*/ 	.word	0x0001a650


	//   ....[95]....
        /*03c8*/ 	.word	0x0001a660


	//   ....[96]....
        /*03cc*/ 	.word	0x0001a670


	//   ....[97]....
        /*03d0*/ 	.word	0x0001aa10


	//   ....[98]....
        /*03d4*/ 	.word	0x0001aa30


	//   ....[99]....
        /*03d8*/ 	.word	0x0001aa70


	//   ....[100]....
        /*03dc*/ 	.word	0x0001aa80


	//   ....[101]....
        /*03e0*/ 	.word	0x0001c160


	//   ....[102]....
        /*03e4*/ 	.word	0x0001c190


	//   ....[103]....
        /*03e8*/ 	.word	0x0001c1d0


	//   ....[104]....
        /*03ec*/ 	.word	0x0001c1e0


	//   ....[105]....
        /*03f0*/ 	.word	0x0001dc70


	//   ....[106]....
        /*03f4*/ 	.word	0x0001dcb0


	//   ....[107]....
        /*03f8*/ 	.word	0x0001dce0


	//   ....[108]....
        /*03fc*/ 	.word	0x0001dd10


	//   ....[109]....
        /*0400*/ 	.word	0x0001df30


	//   ....[110]....
        /*0404*/ 	.word	0x0001df40


	//   ....[111]....
        /*0408*/ 	.word	0x0001e140


	//   ....[112]....
        /*040c*/ 	.word	0x0001e170


	//   ....[113]....
        /*0410*/ 	.word	0x0001e330


	//   ....[114]....
        /*0414*/ 	.word	0x0001e360


	//   ....[115]....
        /*0418*/ 	.word	0x0001e520


	//   ....[116]....
        /*041c*/ 	.word	0x0001e540


	//   ....[117]....
        /*0420*/ 	.word	0x0001eef0


	//   ....[118]....
        /*0424*/ 	.word	0x0001ef10


	//   ....[119]....
        /*0428*/ 	.word	0x0001f0a0


	//   ....[120]....
        /*042c*/ 	.word	0x0001f0d0


	//   ....[121]....
        /*0430*/ 	.word	0x0001f260


	//   ....[122]....
        /*0434*/ 	.word	0x0001f290


	//   ....[123]....
        /*0438*/ 	.word	0x0001f420


	//   ....[124]....
        /*043c*/ 	.word	0x0001f440


	//   ....[125]....
        /*0440*/ 	.word	0x0001f600


	//   ....[126]....
        /*0444*/ 	.word	0x0001f660


	//   ....[127]....
        /*0448*/ 	.word	0x0001f6b0


	//   ....[128]....
        /*044c*/ 	.word	0x0001f710


	//   ....[129]....
        /*0450*/ 	.word	0x0001f760


	//   ....[130]....
        /*0454*/ 	.word	0x0001f7c0


	//----- nvinfo : EIATTR_EXIT_INSTR_OFFSETS
	.align		4
.L_452:
        /*0458*/ 	.byte	0x04, 0x1c
        /*045a*/ 	.short	(.L_454 - .L_453)


	//   ....[0]....
.L_453:
        /*045c*/ 	.word	0x00000440


	//   ....[1]....
        /*0460*/ 	.word	0x0001e550


	//   ....[2]....
        /*0464*/ 	.word	0x0001e690


	//   ....[3]....
        /*0468*/ 	.word	0x0001e6f0


	//   ....[4]....
        /*046c*/ 	.word	0x0001f450


	//   ....[5]....
        /*0470*/ 	.word	0x0001f560


	//   ....[6]....
        /*0474*/ 	.word	0x0001f5c0


	//----- nvinfo : EIATTR_CTAIDZ_USED
	.align		4
.L_454:
        /*0478*/ 	.byte	0x01, 0x04
	.zero		2


	//----- nvinfo : EIATTR_MAX_THREADS
	.align		4
        /*047c*/ 	.byte	0x04, 0x05
        /*047e*/ 	.short	(.L_456 - .L_455)
.L_455:
        /*0480*/ 	.word	0x00000100
        /*0484*/ 	.word	0x00000001
        /*0488*/ 	.word	0x00000001


	//----- nvinfo : EIATTR_CRS_STACK_SIZE
	.align		4
.L_456:
        /*048c*/ 	.byte	0x04, 0x1e
        /*048e*/ 	.short	(.L_458 - .L_457)
.L_457:
        /*0490*/ 	.word	0x00000000
.L_458:


//--------------------- .nv.callgraph             --------------------------
	.section	.nv.callgraph,"",@"SHT_CUDA_CALLGRAPH"
	.align	4
	.sectionentsize	8
	.align		4
        /*0000*/ 	.word	0x00000000
	.align		4
        /*0004*/ 	.word	0xffffffff
	.align		4
        /*0008*/ 	.word	0x00000000
	.align		4
        /*000c*/ 	.word	0xfffffffe
	.align		4
        /*0010*/ 	.word	0x00000000
	.align		4
        /*0014*/ 	.word	0xfffffffd
	.align		4
        /*0018*/ 	.word	0x00000000
	.align		4
        /*001c*/ 	.word	0xfffffffc


//--------------------- .nv.rel.action            --------------------------
	.section	.nv.rel.action,"",@"SHT_CUDA_RELOCINFO"
	.align	8
	.sectionentsize	8
        /*0000*/ 	.byte	0x73, 0x00, 0x00, 0x00, 0x00, 0x00, 0x00, 0x00, 0x00, 0x00, 0x00, 0x11, 0x25, 0x00, 0x05, 0x36


//--------------------- .nv.constant4             --------------------------
	.section	.nv.constant4,"a",@progbits
	.align	8
	.align		8
.nv.constant4:
        /*0000*/ 	.dword	_ZN80_INTERNAL_d066332e_44_flash_fwd_hdim256_bf16_paged_softcap_sm80_cu_ceb34e2a_33704cuda3std3__45__cpo5beginE
	.align		8
        /*0008*/ 	.dword	_ZN80_INTERNAL_d066332e_44_flash_fwd_hdim256_bf16_paged_softcap_sm80_cu_ceb34e2a_33704cuda3std3__45__cpo3endE
	.align		8
        /*0010*/ 	.dword	_ZN80_INTERNAL_d066332e_44_flash_fwd_hdim256_bf16_paged_softcap_sm80_cu_ceb34e2a_33704cuda3std3__45__cpo6cbeginE
	.align		8
        /*0018*/ 	.dword	_ZN80_INTERNAL_d066332e_44_flash_fwd_hdim256_bf16_paged_softcap_sm80_cu_ceb34e2a_33704cuda3std3__45__cpo4cendE
	.align		8
        /*0020*/ 	.dword	_ZN80_INTERNAL_d066332e_44_flash_fwd_hdim256_bf16_paged_softcap_sm80_cu_ceb34e2a_33704cuda3std3__482_GLOBAL__N__d066332e_44_flash_fwd_hdim256_bf16_paged_softcap_sm80_cu_ceb34e2a_33706ignoreE
	.align		8
        /*0028*/ 	.dword	_ZN80_INTERNAL_d066332e_44_flash_fwd_hdim256_bf16_paged_softcap_sm80_cu_ceb34e2a_33704cuda3std3__419piecewise_constructE
	.align		8
        /*0030*/ 	.dword	_ZN80_INTERNAL_d066332e_44_flash_fwd_hdim256_bf16_paged_softcap_sm80_cu_ceb34e2a_33704cuda3std3__48in_placeE
	.align		8
        /*0038*/ 	.dword	_ZN80_INTERNAL_d066332e_44_flash_fwd_hdim256_bf16_paged_softcap_sm80_cu_ceb34e2a_33704cuda3std6ranges3__45__cpo4swapE
	.align		8
        /*0040*/ 	.dword	_ZN80_INTERNAL_d066332e_44_flash_fwd_hdim256_bf16_paged_softcap_sm80_cu_ceb34e2a_33704cuda3std6ranges3__45__cpo9iter_moveE
	.align		8
        /*0048*/ 	.dword	_ZN80_INTERNAL_d066332e_44_flash_fwd_hdim256_bf16_paged_softcap_sm80_cu_ceb34e2a_33704cute7productE
	.align		8
        /*0050*/ 	.dword	_ZN80_INTERNAL_d066332e_44_flash_fwd_hdim256_bf16_paged_softcap_sm80_cu_ceb34e2a_33704cute1_E


//--------------------- .nv.constant0._ZN7cutlass13device_kernelIN5flash19enable_sm80_to_sm89INS1_16FlashAttnFwdSm80INS1_25CollectiveMainloopFwdSm80ILi8ELi1ELb1EN4cute5tupleIJNS5_1CILi128EEENS7_ILi64EEENS7_ILi256EEEEEELi256ENS_10bfloat16_tEfNS_4arch4Sm80ELb0ELb0ELb1ELb0ELb1ELb0ELb1ELb0EEENS1_21CollectiveEpilogueFwdINS6_IJS8_SA_S9_EEENS6_IJNS7_ILi1EEESI_SI_EEESC_SE_Li256ELb0ELb1ELb0ELb0EEENS1_19SingleTileSchedulerILb0ELb0ELb1ELi128EEEEEEEEEvNT_6ParamsE --------------------------
	.section	.nv.constant0._ZN7cutlass13device_kernelIN5flash19enable_sm80_to_sm89INS1_16FlashAttnFwdSm80INS1_25CollectiveMainloopFwdSm80ILi8ELi1ELb1EN4cute5tupleIJNS5_1CILi128EEENS7_ILi64EEENS7_ILi256EEEEEELi256ENS_10bfloat16_tEfNS_4arch4Sm80ELb0ELb0ELb1ELb0ELb1ELb0ELb1ELb0EEENS1_21CollectiveEpilogueFwdINS6_IJS8_SA_S9_EEENS6_IJNS7_ILi1EEESI_SI_EEESC_SE_Li256ELb0ELb1ELb0ELb0EEENS1_19SingleTileSchedulerILb0ELb0ELb1ELi128EEEEEEEEEvNT_6ParamsE,"a",@progbits
	.sectionflags	@""
	.align	4
.nv.constant0._ZN7cutlass13device_kernelIN5flash19enable_sm80_to_sm89INS1_16FlashAttnFwdSm80INS1_25CollectiveMainloopFwdSm80ILi8ELi1ELb1EN4cute5tupleIJNS5_1CILi128EEENS7_ILi64EEENS7_ILi256EEEEEELi256ENS_10bfloat16_tEfNS_4arch4Sm80ELb0ELb0ELb1ELb0ELb1ELb0ELb1ELb0EEENS1_21CollectiveEpilogueFwdINS6_IJS8_SA_S9_EEENS6_IJNS7_ILi1EEESI_SI_EEESC_SE_Li256ELb0ELb1ELb0ELb0EEENS1_19SingleTileSchedulerILb0ELb0ELb1ELi128EEEEEEEEEvNT_6ParamsE:
	.zero		1400


//--------------------- .nv.constant0._ZN7cutlass13device_kernelIN5flash19enable_sm80_to_sm89INS1_16FlashAttnFwdSm80INS1_25CollectiveMainloopFwdSm80ILi8ELi1ELb1EN4cute5tupleIJNS5_1CILi128EEENS7_ILi64EEENS7_ILi256EEEEEELi256ENS_10bfloat16_tEfNS_4arch4Sm80ELb0ELb0ELb1ELb1ELb1ELb0ELb1ELb0EEENS1_21CollectiveEpilogueFwdINS6_IJS8_SA_S9_EEENS6_IJNS7_ILi1EEESI_SI_EEESC_SE_Li256ELb1ELb1ELb0ELb0EEENS1_19SingleTileSchedulerILb1ELb0ELb1ELi128EEEEEEEEEvNT_6ParamsE --------------------------
	.section	.nv.constant0._ZN7cutlass13device_kernelIN5flash19enable_sm80_to_sm89INS1_16FlashAttnFwdSm80INS1_25CollectiveMainloopFwdSm80ILi8ELi1ELb1EN4cute5tupleIJNS5_1CILi128EEENS7_ILi64EEENS7_ILi256EEEEEELi256ENS_10bfloat16_tEfNS_4arch4Sm80ELb0ELb0ELb1ELb1ELb1ELb0ELb1ELb0EEENS1_21CollectiveEpilogueFwdINS6_IJS8_SA_S9_EEENS6_IJNS7_ILi1EEESI_SI_EEESC_SE_Li256ELb1ELb1ELb0ELb0EEENS1_19SingleTileSchedulerILb1ELb0ELb1ELi128EEEEEEEEEvNT_6ParamsE,"a",@progbits
	.sectionflags	@""
	.align	4
.nv.constant0._ZN7cutlass13device_kernelIN5flash19enable_sm80_to_sm89INS1_16FlashAttnFwdSm80INS1_25CollectiveMainloopFwdSm80ILi8ELi1ELb1EN4cute5tupleIJNS5_1CILi128EEENS7_ILi64EEENS7_ILi256EEEEEELi256ENS_10bfloat16_tEfNS_4arch4Sm80ELb0ELb0ELb1ELb1ELb1ELb0ELb1ELb0EEENS1_21CollectiveEpilogueFwdINS6_IJS8_SA_S9_EEENS6_IJNS7_ILi1EEESI_SI_EEESC_SE_Li256ELb1ELb1ELb0ELb0EEENS1_19SingleTileSchedulerILb1ELb0ELb1ELi128EEEEEEEEEvNT_6ParamsE:
	.zero		1400


//--------------------- .nv.constant0._ZN7cutlass13device_kernelIN5flash19enable_sm80_to_sm89INS1_16FlashAttnFwdSm80INS1_25CollectiveMainloopFwdSm80ILi8ELi1ELb0EN4cute5tupleIJNS5_1CILi128EEENS7_ILi32EEENS7_ILi256EEEEEELi256ENS_10bfloat16_tEfNS_4arch4Sm80ELb0ELb0ELb1ELb1ELb1ELb1ELb1ELb0EEENS1_21CollectiveEpilogueFwdINS6_IJS8_SA_S9_EEENS6_IJNS7_ILi1EEESI_SI_EEESC_SE_Li256ELb1ELb1ELb0ELb0EEENS1_19SingleTileSchedulerILb1ELb0ELb1ELi128EEEEEEEEEvNT_6ParamsE --------------------------
	.section	.nv.constant0._ZN7cutlass13device_kernelIN5flash19enable_sm80_to_sm89INS1_16FlashAttnFwdSm80INS1_25CollectiveMainloopFwdSm80ILi8ELi1ELb0EN4cute5tupleIJNS5_1CILi128EEENS7_ILi32EEENS7_ILi256EEEEEELi256ENS_10bfloat16_tEfNS_4arch4Sm80ELb0ELb0ELb1ELb1ELb1ELb1ELb1ELb0EEENS1_21CollectiveEpilogueFwdINS6_IJS8_SA_S9_EEENS6_IJNS7_ILi1EEESI_SI_EEESC_SE_Li256ELb1ELb1ELb0ELb0EEENS1_19SingleTileSchedulerILb1ELb0ELb1ELi128EEEEEEEEEvNT_6ParamsE,"a",@progbits
	.sectionflags	@""
	.align	4
.nv.constant0._ZN7cutlass13device_kernelIN5flash19enable_sm80_to_sm89INS1_16FlashAttnFwdSm80INS1_25CollectiveMainloopFwdSm80ILi8ELi1ELb0EN4cute5tupleIJNS5_1CILi128EEENS7_ILi32EEENS7_ILi256EEEEEELi256ENS_10bfloat16_tEfNS_4arch4Sm80ELb0ELb0ELb1ELb1ELb1ELb1ELb1ELb0EEENS1_21CollectiveEpilogueFwdINS6_IJS8_SA_S9_EEENS6_IJNS7_ILi1EEESI_SI_EEESC_SE_Li256ELb1ELb1ELb0ELb0EEENS1_19SingleTileSchedulerILb1ELb0ELb1ELi128EEEEEEEEEvNT_6ParamsE:
	.zero		1400


//--------------------- .nv.constant0._ZN7cutlass13device_kernelIN5flash19enable_sm80_to_sm89INS1_16FlashAttnFwdSm80INS1_25CollectiveMainloopFwdSm80ILi8ELi1ELb1EN4cute5tupleIJNS5_1CILi128EEENS7_ILi48EEENS7_ILi256EEEEEELi256ENS_10bfloat16_tEfNS_4arch4Sm80ELb0ELb1ELb1ELb0ELb1ELb0ELb1ELb0EEENS1_21CollectiveEpilogueFwdINS6_IJS8_SA_S9_EEENS6_IJNS7_ILi1EEESI_SI_EEESC_SE_Li256ELb0ELb1ELb0ELb0EEENS1_19SingleTileSchedulerILb0ELb0ELb1ELi128EEEEEEEEEvNT_6ParamsE --------------------------
	.section	.nv.constant0._ZN7cutlass13device_kernelIN5flash19enable_sm80_to_sm89INS1_16FlashAttnFwdSm80INS1_25CollectiveMainloopFwdSm80ILi8ELi1ELb1EN4cute5tupleIJNS5_1CILi128EEENS7_ILi48EEENS7_ILi256EEEEEELi256ENS_10bfloat16_tEfNS_4arch4Sm80ELb0ELb1ELb1ELb0ELb1ELb0ELb1ELb0EEENS1_21CollectiveEpilogueFwdINS6_IJS8_SA_S9_EEENS6_IJNS7_ILi1EEESI_SI_EEESC_SE_Li256ELb0ELb1ELb0ELb0EEENS1_19SingleTileSchedulerILb0ELb0ELb1ELi128EEEEEEEEEvNT_6ParamsE,"a",@progbits
	.sectionflags	@""
	.align	4
.nv.constant0._ZN7cutlass13device_kernelIN5flash19enable_sm80_to_sm89INS1_16FlashAttnFwdSm80INS1_25CollectiveMainloopFwdSm80ILi8ELi1ELb1EN4cute5tupleIJNS5_1CILi128EEENS7_ILi48EEENS7_ILi256EEEEEELi256ENS_10bfloat16_tEfNS_4arch4Sm80ELb0ELb1ELb1ELb0ELb1ELb0ELb1ELb0EEENS1_21CollectiveEpilogueFwdINS6_IJS8_SA_S9_EEENS6_IJNS7_ILi1EEESI_SI_EEESC_SE_Li256ELb0ELb1ELb0ELb0EEENS1_19SingleTileSchedulerILb0ELb0ELb1ELi128EEEEEEEEEvNT_6ParamsE:
	.zero		1400


//--------------------- .nv.constant0._ZN7cutlass13device_kernelIN5flash19enable_sm80_to_sm89INS1_16FlashAttnFwdSm80INS1_25CollectiveMainloopFwdSm80ILi8ELi1ELb1EN4cute5tupleIJNS5_1CILi128EEENS7_ILi48EEENS7_ILi256EEEEEELi256ENS_10bfloat16_tEfNS_4arch4Sm80ELb0ELb1ELb1ELb1ELb1ELb0ELb1ELb0EEENS1_21CollectiveEpilogueFwdINS6_IJS8_SA_S9_EEENS6_IJNS7_ILi1EEESI_SI_EEESC_SE_Li256ELb1ELb1ELb0ELb0EEENS1_19SingleTileSchedulerILb1ELb0ELb1ELi128EEEEEEEEEvNT_6ParamsE --------------------------
	.section	.nv.constant0._ZN7cutlass13device_kernelIN5flash19enable_sm80_to_sm89INS1_16FlashAttnFwdSm80INS1_25CollectiveMainloopFwdSm80ILi8ELi1ELb1EN4cute5tupleIJNS5_1CILi128EEENS7_ILi48EEENS7_ILi256EEEEEELi256ENS_10bfloat16_tEfNS_4arch4Sm80ELb0ELb1ELb1ELb1ELb1ELb0ELb1ELb0EEENS1_21CollectiveEpilogueFwdINS6_IJS8_SA_S9_EEENS6_IJNS7_ILi1EEESI_SI_EEESC_SE_Li256ELb1ELb1ELb0ELb0EEENS1_19SingleTileSchedulerILb1ELb0ELb1ELi128EEEEEEEEEvNT_6ParamsE,"a",@progbits
	.sectionflags	@""
	.align	4
.nv.constant0._ZN7cutlass13device_kernelIN5flash19enable_sm80_to_sm89INS1_16FlashAttnFwdSm80INS1_25CollectiveMainloopFwdSm80ILi8ELi1ELb1EN4cute5tupleIJNS5_1CILi128EEENS7_ILi48EEENS7_ILi256EEEEEELi256ENS_10bfloat16_tEfNS_4arch4Sm80ELb0ELb1ELb1ELb1ELb1ELb0ELb1ELb0EEENS1_21CollectiveEpilogueFwdINS6_IJS8_SA_S9_EEENS6_IJNS7_ILi1EEESI_SI_EEESC_SE_Li256ELb1ELb1ELb0ELb0EEENS1_19SingleTileSchedulerILb1ELb0ELb1ELi128EEEEEEEEEvNT_6ParamsE:
	.zero		1400


//--------------------- .nv.constant0._ZN7cutlass13device_kernelIN5flash19enable_sm80_to_sm89INS1_16FlashAttnFwdSm80INS1_25CollectiveMainloopFwdSm80ILi8ELi1ELb0EN4cute5tupleIJNS5_1CILi128EEENS7_ILi32EEENS7_ILi256EEEEEELi256ENS_10bfloat16_tEfNS_4arch4Sm80ELb0ELb1ELb1ELb1ELb1ELb1ELb1ELb0EEENS1_21CollectiveEpilogueFwdINS6_IJS8_SA_S9_EEENS6_IJNS7_ILi1EEESI_SI_EEESC_SE_Li256ELb1ELb1ELb0ELb0EEENS1_19SingleTileSchedulerILb1ELb0ELb1ELi128EEEEEEEEEvNT_6ParamsE --------------------------
	.section	.nv.constant0._ZN7cutlass13device_kernelIN5flash19enable_sm80_to_sm89INS1_16FlashAttnFwdSm80INS1_25CollectiveMainloopFwdSm80ILi8ELi1ELb0EN4cute5tupleIJNS5_1CILi128EEENS7_ILi32EEENS7_ILi256EEEEEELi256ENS_10bfloat16_tEfNS_4arch4Sm80ELb0ELb1ELb1ELb1ELb1ELb1ELb1ELb0EEENS1_21CollectiveEpilogueFwdINS6_IJS8_SA_S9_EEENS6_IJNS7_ILi1EEESI_SI_EEESC_SE_Li256ELb1ELb1ELb0ELb0EEENS1_19SingleTileSchedulerILb1ELb0ELb1ELi128EEEEEEEEEvNT_6ParamsE,"a",@progbits
	.sectionflags	@""
	.align	4
.nv.constant0._ZN7cutlass13device_kernelIN5flash19enable_sm80_to_sm89INS1_16FlashAttnFwdSm80INS1_25CollectiveMainloopFwdSm80ILi8ELi1ELb0EN4cute5tupleIJNS5_1CILi128EEENS7_ILi32EEENS7_ILi256EEEEEELi256ENS_10bfloat16_tEfNS_4arch4Sm80ELb0ELb1ELb1ELb1ELb1ELb1ELb1ELb0EEENS1_21CollectiveEpilogueFwdINS6_IJS8_SA_S9_EEENS6_IJNS7_ILi1EEESI_SI_EEESC_SE_Li256ELb1ELb1ELb0ELb0EEENS1_19SingleTileSchedulerILb1ELb0ELb1ELi128EEEEEEEEEvNT_6ParamsE:
	.zero		1400


//--------------------- .nv.constant0._ZN7cutlass13device_kernelIN5flash19enable_sm80_to_sm89INS1_16FlashAttnFwdSm80INS1_25CollectiveMainloopFwdSm80ILi8ELi1ELb1EN4cute5tupleIJNS5_1CILi128EEENS7_ILi64EEENS7_ILi256EEEEEELi256ENS_10bfloat16_tEfNS_4arch4Sm80ELb1ELb0ELb1ELb0ELb1ELb0ELb1ELb0EEENS1_21CollectiveEpilogueFwdINS6_IJS8_SA_S9_EEENS6_IJNS7_ILi1EEESI_SI_EEESC_SE_Li256ELb0ELb1ELb0ELb0EEENS1_30DynamicPersistentTileSchedulerILi256ELi256ELb0ELb1ELb0EEEEEEEEEvNT_6ParamsE --------------------------
	.section	.nv.constant0._ZN7cutlass13device_kernelIN5flash19enable_sm80_to_sm89INS1_16FlashAttnFwdSm80INS1_25CollectiveMainloopFwdSm80ILi8ELi1ELb1EN4cute5tupleIJNS5_1CILi128EEENS7_ILi64EEENS7_ILi256EEEEEELi256ENS_10bfloat16_tEfNS_4arch4Sm80ELb1ELb0ELb1ELb0ELb1ELb0ELb1ELb0EEENS1_21CollectiveEpilogueFwdINS6_IJS8_SA_S9_EEENS6_IJNS7_ILi1EEESI_SI_EEESC_SE_Li256ELb0ELb1ELb0ELb0EEENS1_30DynamicPersistentTileSchedulerILi256ELi256ELb0ELb1ELb0EEEEEEEEEvNT_6ParamsE,"a",@progbits
	.sectionflags	@""
	.align	4
.nv.constant0._ZN7cutlass13device_kernelIN5flash19enable_sm80_to_sm89INS1_16FlashAttnFwdSm80INS1_25CollectiveMainloopFwdSm80ILi8ELi1ELb1EN4cute5tupleIJNS5_1CILi128EEENS7_ILi64EEENS7_ILi256EEEEEELi256ENS_10bfloat16_tEfNS_4arch4Sm80ELb1ELb0ELb1ELb0ELb1ELb0ELb1ELb0EEENS1_21CollectiveEpilogueFwdINS6_IJS8_SA_S9_EEENS6_IJNS7_ILi1EEESI_SI_EEESC_SE_Li256ELb0ELb1ELb0ELb0EEENS1_30DynamicPersistentTileSchedulerILi256ELi256ELb0ELb1ELb0EEEEEEEEEvNT_6ParamsE:
	.zero		1416


//--------------------- .nv.constant0._ZN7cutlass13device_kernelIN5flash19enable_sm80_to_sm89INS1_16FlashAttnFwdSm80INS1_25CollectiveMainloopFwdSm80ILi8ELi1ELb1EN4cute5tupleIJNS5_1CILi128EEENS7_ILi64EEENS7_ILi256EEEEEELi256ENS_10bfloat16_tEfNS_4arch4Sm80ELb1ELb0ELb1ELb1ELb1ELb0ELb1ELb0EEENS1_21CollectiveEpilogueFwdINS6_IJS8_SA_S9_EEENS6_IJNS7_ILi1EEESI_SI_EEESC_SE_Li256ELb1ELb1ELb0ELb0EEENS1_19SingleTileSchedulerILb1ELb0ELb1ELi128EEEEEEEEEvNT_6ParamsE --------------------------
	.section	.nv.constant0._ZN7cutlass13device_kernelIN5flash19enable_sm80_to_sm89INS1_16FlashAttnFwdSm80INS1_25CollectiveMainloopFwdSm80ILi8ELi1ELb1EN4cute5tupleIJNS5_1CILi128EEENS7_ILi64EEENS7_ILi256EEEEEELi256ENS_10bfloat16_tEfNS_4arch4Sm80ELb1ELb0ELb1ELb1ELb1ELb0ELb1ELb0EEENS1_21CollectiveEpilogueFwdINS6_IJS8_SA_S9_EEENS6_IJNS7_ILi1EEESI_SI_EEESC_SE_Li256ELb1ELb1ELb0ELb0EEENS1_19SingleTileSchedulerILb1ELb0ELb1ELi128EEEEEEEEEvNT_6ParamsE,"a",@progbits
	.sectionflags	@""
	.align	4
.nv.constant0._ZN7cutlass13device_kernelIN5flash19enable_sm80_to_sm89INS1_16FlashAttnFwdSm80INS1_25CollectiveMainloopFwdSm80ILi8ELi1ELb1EN4cute5tupleIJNS5_1CILi128EEENS7_ILi64EEENS7_ILi256EEEEEELi256ENS_10bfloat16_tEfNS_4arch4Sm80ELb1ELb0ELb1ELb1ELb1ELb0ELb1ELb0EEENS1_21CollectiveEpilogueFwdINS6_IJS8_SA_S9_EEENS6_IJNS7_ILi1EEESI_SI_EEESC_SE_Li256ELb1ELb1ELb0ELb0EEENS1_19SingleTileSchedulerILb1ELb0ELb1ELi128EEEEEEEEEvNT_6ParamsE:
	.zero		1400


//--------------------- .nv.constant0._ZN7cutlass13device_kernelIN5flash19enable_sm80_to_sm89INS1_16FlashAttnFwdSm80INS1_25CollectiveMainloopFwdSm80ILi8ELi1ELb0EN4cute5tupleIJNS5_1CILi128EEENS7_ILi32EEENS7_ILi256EEEEEELi256ENS_10bfloat16_tEfNS_4arch4Sm80ELb1ELb0ELb1ELb1ELb1ELb1ELb1ELb0EEENS1_21CollectiveEpilogueFwdINS6_IJS8_SA_S9_EEENS6_IJNS7_ILi1EEESI_SI_EEESC_SE_Li256ELb1ELb1ELb0ELb0EEENS1_19SingleTileSchedulerILb1ELb0ELb1ELi128EEEEEEEEEvNT_6ParamsE --------------------------
	.section	.nv.constant0._ZN7cutlass13device_kernelIN5flash19enable_sm80_to_sm89INS1_16FlashAttnFwdSm80INS1_25CollectiveMainloopFwdSm80ILi8ELi1ELb0EN4cute5tupleIJNS5_1CILi128EEENS7_ILi32EEENS7_ILi256EEEEEELi256ENS_10bfloat16_tEfNS_4arch4Sm80ELb1ELb0ELb1ELb1ELb1ELb1ELb1ELb0EEENS1_21CollectiveEpilogueFwdINS6_IJS8_SA_S9_EEENS6_IJNS7_ILi1EEESI_SI_EEESC_SE_Li256ELb1ELb1ELb0ELb0EEENS1_19SingleTileSchedulerILb1ELb0ELb1ELi128EEEEEEEEEvNT_6ParamsE,"a",@progbits
	.sectionflags	@""
	.align	4
.nv.constant0._ZN7cutlass13device_kernelIN5flash19enable_sm80_to_sm89INS1_16FlashAttnFwdSm80INS1_25CollectiveMainloopFwdSm80ILi8ELi1ELb0EN4cute5tupleIJNS5_1CILi128EEENS7_ILi32EEENS7_ILi256EEEEEELi256ENS_10bfloat16_tEfNS_4arch4Sm80ELb1ELb0ELb1ELb1ELb1ELb1ELb1ELb0EEENS1_21CollectiveEpilogueFwdINS6_IJS8_SA_S9_EEENS6_IJNS7_ILi1EEESI_SI_EEESC_SE_Li256ELb1ELb1ELb0ELb0EEENS1_19SingleTileSchedulerILb1ELb0ELb1ELi128EEEEEEEEEvNT_6ParamsE:
	.zero		1400


//--------------------- .nv.constant0._ZN7cutlass13device_kernelIN5flash19enable_sm80_to_sm89INS1_16FlashAttnFwdSm80INS1_25CollectiveMainloopFwdSm80ILi8ELi1ELb0EN4cute5tupleIJNS5_1CILi128EEENS7_ILi96EEENS7_ILi256EEEEEELi256ENS_10bfloat16_tEfNS_4arch4Sm80ELb0ELb0ELb1ELb0ELb1ELb0ELb1ELb0EEENS1_21CollectiveEpilogueFwdINS6_IJS8_SA_S9_EEENS6_IJNS7_ILi1EEESI_SI_EEESC_SE_Li256ELb0ELb1ELb0ELb0EEENS1_19SingleTileSchedulerILb0ELb0ELb1ELi128EEEEEEEEEvNT_6ParamsE --------------------------
	.section	.nv.constant0._ZN7cutlass13device_kernelIN5flash19enable_sm80_to_sm89INS1_16FlashAttnFwdSm80INS1_25CollectiveMainloopFwdSm80ILi8ELi1ELb0EN4cute5tupleIJNS5_1CILi128EEENS7_ILi96EEENS7_ILi256EEEEEELi256ENS_10bfloat16_tEfNS_4arch4Sm80ELb0ELb0ELb1ELb0ELb1ELb0ELb1ELb0EEENS1_21CollectiveEpilogueFwdINS6_IJS8_SA_S9_EEENS6_IJNS7_ILi1EEESI_SI_EEESC_SE_Li256ELb0ELb1ELb0ELb0EEENS1_19SingleTileSchedulerILb0ELb0ELb1ELi128EEEEEEEEEvNT_6ParamsE,"a",@progbits
	.sectionflags	@""
	.align	4
.nv.constant0._ZN7cutlass13device_kernelIN5flash19enable_sm80_to_sm89INS1_16FlashAttnFwdSm80INS1_25CollectiveMainloopFwdSm80ILi8ELi1ELb0EN4cute5tupleIJNS5_1CILi128EEENS7_ILi96EEENS7_ILi256EEEEEELi256ENS_10bfloat16_tEfNS_4arch4Sm80ELb0ELb0ELb1ELb0ELb1ELb0ELb1ELb0EEENS1_21CollectiveEpilogueFwdINS6_IJS8_SA_S9_EEENS6_IJNS7_ILi1EEESI_SI_EEESC_SE_Li256ELb0ELb1ELb0ELb0EEENS1_19SingleTileSchedulerILb0ELb0ELb1ELi128EEEEEEEEEvNT_6ParamsE:
	.zero		1400


//--------------------- .nv.constant0._ZN7cutlass13device_kernelIN5flash19enable_sm80_to_sm89INS1_16FlashAttnFwdSm80INS1_25CollectiveMainloopFwdSm80ILi8ELi1ELb0EN4cute5tupleIJNS5_1CILi128EEENS7_ILi96EEENS7_ILi256EEEEEELi256ENS_10bfloat16_tEfNS_4arch4Sm80ELb0ELb0ELb1ELb1ELb1ELb0ELb1ELb0EEENS1_21CollectiveEpilogueFwdINS6_IJS8_SA_S9_EEENS6_IJNS7_ILi1EEESI_SI_EEESC_SE_Li256ELb1ELb1ELb0ELb0EEENS1_19SingleTileSchedulerILb1ELb0ELb1ELi128EEEEEEEEEvNT_6ParamsE --------------------------
	.section	.nv.constant0._ZN7cutlass13device_kernelIN5flash19enable_sm80_to_sm89INS1_16FlashAttnFwdSm80INS1_25CollectiveMainloopFwdSm80ILi8ELi1ELb0EN4cute5tupleIJNS5_1CILi128EEENS7_ILi96EEENS7_ILi256EEEEEELi256ENS_10bfloat16_tEfNS_4arch4Sm80ELb0ELb0ELb1ELb1ELb1ELb0ELb1ELb0EEENS1_21CollectiveEpilogueFwdINS6_IJS8_SA_S9_EEENS6_IJNS7_ILi1EEESI_SI_EEESC_SE_Li256ELb1ELb1ELb0ELb0EEENS1_19SingleTileSchedulerILb1ELb0ELb1ELi128EEEEEEEEEvNT_6ParamsE,"a",@progbits
	.sectionflags	@""
	.align	4
.nv.constant0._ZN7cutlass13device_kernelIN5flash19enable_sm80_to_sm89INS1_16FlashAttnFwdSm80INS1_25CollectiveMainloopFwdSm80ILi8ELi1ELb0EN4cute5tupleIJNS5_1CILi128EEENS7_ILi96EEENS7_ILi256EEEEEELi256ENS_10bfloat16_tEfNS_4arch4Sm80ELb0ELb0ELb1ELb1ELb1ELb0ELb1ELb0EEENS1_21CollectiveEpilogueFwdINS6_IJS8_SA_S9_EEENS6_IJNS7_ILi1EEESI_SI_EEESC_SE_Li256ELb1ELb1ELb0ELb0EEENS1_19SingleTileSchedulerILb1ELb0ELb1ELi128EEEEEEEEEvNT_6ParamsE:
	.zero		1400


//--------------------- .nv.constant0._ZN7cutlass13device_kernelIN5flash19enable_sm80_to_sm89INS1_16FlashAttnFwdSm80INS1_25CollectiveMainloopFwdSm80ILi8ELi1ELb0EN4cute5tupleIJNS5_1CILi128EEENS7_ILi48EEENS7_ILi256EEEEEELi256ENS_10bfloat16_tEfNS_4arch4Sm80ELb0ELb0ELb1ELb1ELb1ELb1ELb1ELb0EEENS1_21CollectiveEpilogueFwdINS6_IJS8_SA_S9_EEENS6_IJNS7_ILi1EEESI_SI_EEESC_SE_Li256ELb1ELb1ELb0ELb0EEENS1_19SingleTileSchedulerILb1ELb0ELb1ELi128EEEEEEEEEvNT_6ParamsE --------------------------
	.section	.nv.constant0._ZN7cutlass13device_kernelIN5flash19enable_sm80_to_sm89INS1_16FlashAttnFwdSm80INS1_25CollectiveMainloopFwdSm80ILi8ELi1ELb0EN4cute5tupleIJNS5_1CILi128EEENS7_ILi48EEENS7_ILi256EEEEEELi256ENS_10bfloat16_tEfNS_4arch4Sm80ELb0ELb0ELb1ELb1ELb1ELb1ELb1ELb0EEENS1_21CollectiveEpilogueFwdINS6_IJS8_SA_S9_EEENS6_IJNS7_ILi1EEESI_SI_EEESC_SE_Li256ELb1ELb1ELb0ELb0EEENS1_19SingleTileSchedulerILb1ELb0ELb1ELi128EEEEEEEEEvNT_6ParamsE,"a",@progbits
	.sectionflags	@""
	.align	4
.nv.constant0._ZN7cutlass13device_kernelIN5flash19enable_sm80_to_sm89INS1_16FlashAttnFwdSm80INS1_25CollectiveMainloopFwdSm80ILi8ELi1ELb0EN4cute5tupleIJNS5_1CILi128EEENS7_ILi48EEENS7_ILi256EEEEEELi256ENS_10bfloat16_tEfNS_4arch4Sm80ELb0ELb0ELb1ELb1ELb1ELb1ELb1ELb0EEENS1_21CollectiveEpilogueFwdINS6_IJS8_SA_S9_EEENS6_IJNS7_ILi1EEESI_SI_EEESC_SE_Li256ELb1ELb1ELb0ELb0EEENS1_19SingleTileSchedulerILb1ELb0ELb1ELi128EEEEEEEEEvNT_6ParamsE:
	.zero		1400


//--------------------- .nv.constant0._ZN7cutlass13device_kernelIN5flash19enable_sm80_to_sm89INS1_16FlashAttnFwdSm80INS1_25CollectiveMainloopFwdSm80ILi8ELi1ELb0EN4cute5tupleIJNS5_1CILi128EEENS7_ILi64EEENS7_ILi256EEEEEELi256ENS_10bfloat16_tEfNS_4arch4Sm80ELb0ELb1ELb1ELb0ELb1ELb0ELb1ELb0EEENS1_21CollectiveEpilogueFwdINS6_IJS8_SA_S9_EEENS6_IJNS7_ILi1EEESI_SI_EEESC_SE_Li256ELb0ELb1ELb0ELb0EEENS1_19SingleTileSchedulerILb0ELb0ELb1ELi128EEEEEEEEEvNT_6ParamsE --------------------------
	.section	.nv.constant0._ZN7cutlass13device_kernelIN5flash19enable_sm80_to_sm89INS1_16FlashAttnFwdSm80INS1_25CollectiveMainloopFwdSm80ILi8ELi1ELb0EN4cute5tupleIJNS5_1CILi128EEENS7_ILi64EEENS7_ILi256EEEEEELi256ENS_10bfloat16_tEfNS_4arch4Sm80ELb0ELb1ELb1ELb0ELb1ELb0ELb1ELb0EEENS1_21CollectiveEpilogueFwdINS6_IJS8_SA_S9_EEENS6_IJNS7_ILi1EEESI_SI_EEESC_SE_Li256ELb0ELb1ELb0ELb0EEENS1_19SingleTileSchedulerILb0ELb0ELb1ELi128EEEEEEEEEvNT_6ParamsE,"a",@progbits
	.sectionflags	@""
	.align	4
.nv.constant0._ZN7cutlass13device_kernelIN5flash19enable_sm80_to_sm89INS1_16FlashAttnFwdSm80INS1_25CollectiveMainloopFwdSm80ILi8ELi1ELb0EN4cute5tupleIJNS5_1CILi128EEENS7_ILi64EEENS7_ILi256EEEEEELi256ENS_10bfloat16_tEfNS_4arch4Sm80ELb0ELb1ELb1ELb0ELb1ELb0ELb1ELb0EEENS1_21CollectiveEpilogueFwdINS6_IJS8_SA_S9_EEENS6_IJNS7_ILi1EEESI_SI_EEESC_SE_Li256ELb0ELb1ELb0ELb0EEENS1_19SingleTileSchedulerILb0ELb0ELb1ELi128EEEEEEEEEvNT_6ParamsE:
	.zero		1400


//--------------------- .nv.constant0._ZN7cutlass13device_kernelIN5flash19enable_sm80_to_sm89INS1_16FlashAttnFwdSm80INS1_25CollectiveMainloopFwdSm80ILi8ELi1ELb0EN4cute5tupleIJNS5_1CILi128EEENS7_ILi64EEENS7_ILi256EEEEEELi256ENS_10bfloat16_tEfNS_4arch4Sm80ELb0ELb1ELb1ELb1ELb1ELb0ELb1ELb0EEENS1_21CollectiveEpilogueFwdINS6_IJS8_SA_S9_EEENS6_IJNS7_ILi1EEESI_SI_EEESC_SE_Li256ELb1ELb1ELb0ELb0EEENS1_19SingleTileSchedulerILb1ELb0ELb1ELi128EEEEEEEEEvNT_6ParamsE --------------------------
	.section	.nv.constant0._ZN7cutlass13device_kernelIN5flash19enable_sm80_to_sm89INS1_16FlashAttnFwdSm80INS1_25CollectiveMainloopFwdSm80ILi8ELi1ELb0EN4cute5tupleIJNS5_1CILi128EEENS7_ILi64EEENS7_ILi256EEEEEELi256ENS_10bfloat16_tEfNS_4arch4Sm80ELb0ELb1ELb1ELb1ELb1ELb0ELb1ELb0EEENS1_21CollectiveEpilogueFwdINS6_IJS8_SA_S9_EEENS6_IJNS7_ILi1EEESI_SI_EEESC_SE_Li256ELb1ELb1ELb0ELb0EEENS1_19SingleTileSchedulerILb1ELb0ELb1ELi128EEEEEEEEEvNT_6ParamsE,"a",@progbits
	.sectionflags	@""
	.align	4
.nv.constant0._ZN7cutlass13device_kernelIN5flash19enable_sm80_to_sm89INS1_16FlashAttnFwdSm80INS1_25CollectiveMainloopFwdSm80ILi8ELi1ELb0EN4cute5tupleIJNS5_1CILi128EEENS7_ILi64EEENS7_ILi256EEEEEELi256ENS_10bfloat16_tEfNS_4arch4Sm80ELb0ELb1ELb1ELb1ELb1ELb0ELb1ELb0EEENS1_21CollectiveEpilogueFwdINS6_IJS8_SA_S9_EEENS6_IJNS7_ILi1EEESI_SI_EEESC_SE_Li256ELb1ELb1ELb0ELb0EEENS1_19SingleTileSchedulerILb1ELb0ELb1ELi128EEEEEEEEEvNT_6ParamsE:
	.zero		1400


//--------------------- .nv.constant0._ZN7cutlass13device_kernelIN5flash19enable_sm80_to_sm89INS1_16FlashAttnFwdSm80INS1_25CollectiveMainloopFwdSm80ILi8ELi1ELb0EN4cute5tupleIJNS5_1CILi128EEENS7_ILi48EEENS7_ILi256EEEEEELi256ENS_10bfloat16_tEfNS_4arch4Sm80ELb0ELb1ELb1ELb1ELb1ELb1ELb1ELb0EEENS1_21CollectiveEpilogueFwdINS6_IJS8_SA_S9_EEENS6_IJNS7_ILi1EEESI_SI_EEESC_SE_Li256ELb1ELb1ELb0ELb0EEENS1_19SingleTileSchedulerILb1ELb0ELb1ELi128EEEEEEEEEvNT_6ParamsE --------------------------
	.section	.nv.constant0._ZN7cutlass13device_kernelIN5flash19enable_sm80_to_sm89INS1_16FlashAttnFwdSm80INS1_25CollectiveMainloopFwdSm80ILi8ELi1ELb0EN4cute5tupleIJNS5_1CILi128EEENS7_ILi48EEENS7_ILi256EEEEEELi256ENS_10bfloat16_tEfNS_4arch4Sm80ELb0ELb1ELb1ELb1ELb1ELb1ELb1ELb0EEENS1_21CollectiveEpilogueFwdINS6_IJS8_SA_S9_EEENS6_IJNS7_ILi1EEESI_SI_EEESC_SE_Li256ELb1ELb1ELb0ELb0EEENS1_19SingleTileSchedulerILb1ELb0ELb1ELi128EEEEEEEEEvNT_6ParamsE,"a",@progbits
	.sectionflags	@""
	.align	4
.nv.constant0._ZN7cutlass13device_kernelIN5flash19enable_sm80_to_sm89INS1_16FlashAttnFwdSm80INS1_25CollectiveMainloopFwdSm80ILi8ELi1ELb0EN4cute5tupleIJNS5_1CILi128EEENS7_ILi48EEENS7_ILi256EEEEEELi256ENS_10bfloat16_tEfNS_4arch4Sm80ELb0ELb1ELb1ELb1ELb1ELb1ELb1ELb0EEENS1_21CollectiveEpilogueFwdINS6_IJS8_SA_S9_EEENS6_IJNS7_ILi1EEESI_SI_EEESC_SE_Li256ELb1ELb1ELb0ELb0EEENS1_19SingleTileSchedulerILb1ELb0ELb1ELi128EEEEEEEEEvNT_6ParamsE:
	.zero		1400


//--------------------- .nv.constant0._ZN7cutlass13device_kernelIN5flash19enable_sm80_to_sm89INS1_16FlashAttnFwdSm80INS1_25CollectiveMainloopFwdSm80ILi8ELi1ELb0EN4cute5tupleIJNS5_1CILi128EEENS7_ILi96EEENS7_ILi256EEEEEELi256ENS_10bfloat16_tEfNS_4arch4Sm80ELb1ELb0ELb1ELb0ELb1ELb0ELb1ELb0EEENS1_21CollectiveEpilogueFwdINS6_IJS8_SA_S9_EEENS6_IJNS7_ILi1EEESI_SI_EEESC_SE_Li256ELb0ELb1ELb0ELb0EEENS1_30DynamicPersistentTileSchedulerILi256ELi256ELb0ELb1ELb0EEEEEEEEEvNT_6ParamsE --------------------------
	.section	.nv.constant0._ZN7cutlass13device_kernelIN5flash19enable_sm80_to_sm89INS1_16FlashAttnFwdSm80INS1_25CollectiveMainloopFwdSm80ILi8ELi1ELb0EN4cute5tupleIJNS5_1CILi128EEENS7_ILi96EEENS7_ILi256EEEEEELi256ENS_10bfloat16_tEfNS_4arch4Sm80ELb1ELb0ELb1ELb0ELb1ELb0ELb1ELb0EEENS1_21CollectiveEpilogueFwdINS6_IJS8_SA_S9_EEENS6_IJNS7_ILi1EEESI_SI_EEESC_SE_Li256ELb0ELb1ELb0ELb0EEENS1_30DynamicPersistentTileSchedulerILi256ELi256ELb0ELb1ELb0EEEEEEEEEvNT_6ParamsE,"a",@progbits
	.sectionflags	@""
	.align	4
.nv.constant0._ZN7cutlass13device_kernelIN5flash19enable_sm80_to_sm89INS1_16FlashAttnFwdSm80INS1_25CollectiveMainloopFwdSm80ILi8ELi1ELb0EN4cute5tupleIJNS5_1CILi128EEENS7_ILi96EEENS7_ILi256EEEEEELi256ENS_10bfloat16_tEfNS_4arch4Sm80ELb1ELb0ELb1ELb0ELb1ELb0ELb1ELb0EEENS1_21CollectiveEpilogueFwdINS6_IJS8_SA_S9_EEENS6_IJNS7_ILi1EEESI_SI_EEESC_SE_Li256ELb0ELb1ELb0ELb0EEENS1_30DynamicPersistentTileSchedulerILi256ELi256ELb0ELb1ELb0EEEEEEEEEvNT_6ParamsE:
	.zero		1416


//--------------------- .nv.constant0._ZN7cutlass13device_kernelIN5flash19enable_sm80_to_sm89INS1_16FlashAttnFwdSm80INS1_25CollectiveMainloopFwdSm80ILi8ELi1ELb0EN4cute5tupleIJNS5_1CILi128EEENS7_ILi96EEENS7_ILi256EEEEEELi256ENS_10bfloat16_tEfNS_4arch4Sm80ELb1ELb0ELb1ELb1ELb1ELb0ELb1ELb0EEENS1_21CollectiveEpilogueFwdINS6_IJS8_SA_S9_EEENS6_IJNS7_ILi1EEESI_SI_EEESC_SE_Li256ELb1ELb1ELb0ELb0EEENS1_19SingleTileSchedulerILb1ELb0ELb1ELi128EEEEEEEEEvNT_6ParamsE --------------------------
	.section	.nv.constant0._ZN7cutlass13device_kernelIN5flash19enable_sm80_to_sm89INS1_16FlashAttnFwdSm80INS1_25CollectiveMainloopFwdSm80ILi8ELi1ELb0EN4cute5tupleIJNS5_1CILi128EEENS7_ILi96EEENS7_ILi256EEEEEELi256ENS_10bfloat16_tEfNS_4arch4Sm80ELb1ELb0ELb1ELb1ELb1ELb0ELb1ELb0EEENS1_21CollectiveEpilogueFwdINS6_IJS8_SA_S9_EEENS6_IJNS7_ILi1EEESI_SI_EEESC_SE_Li256ELb1ELb1ELb0ELb0EEENS1_19SingleTileSchedulerILb1ELb0ELb1ELi128EEEEEEEEEvNT_6ParamsE,"a",@progbits
	.sectionflags	@""
	.align	4
.nv.constant0._ZN7cutlass13device_kernelIN5flash19enable_sm80_to_sm89INS1_16FlashAttnFwdSm80INS1_25CollectiveMainloopFwdSm80ILi8ELi1ELb0EN4cute5tupleIJNS5_1CILi128EEENS7_ILi96EEENS7_ILi256EEEEEELi256ENS_10bfloat16_tEfNS_4arch4Sm80ELb1ELb0ELb1ELb1ELb1ELb0ELb1ELb0EEENS1_21CollectiveEpilogueFwdINS6_IJS8_SA_S9_EEENS6_IJNS7_ILi1EEESI_SI_EEESC_SE_Li256ELb1ELb1ELb0ELb0EEENS1_19SingleTileSchedulerILb1ELb0ELb1ELi128EEEEEEEEEvNT_6ParamsE:
	.zero		1400


//--------------------- .nv.constant0._ZN7cutlass13device_kernelIN5flash19enable_sm80_to_sm89INS1_16FlashAttnFwdSm80INS1_25CollectiveMainloopFwdSm80ILi8ELi1ELb0EN4cute5tupleIJNS5_1CILi128EEENS7_ILi48EEENS7_ILi256EEEEEELi256ENS_10bfloat16_tEfNS_4arch4Sm80ELb1ELb0ELb1ELb1ELb1ELb1ELb1ELb0EEENS1_21CollectiveEpilogueFwdINS6_IJS8_SA_S9_EEENS6_IJNS7_ILi1EEESI_SI_EEESC_SE_Li256ELb1ELb1ELb0ELb0EEENS1_19SingleTileSchedulerILb1ELb0ELb1ELi128EEEEEEEEEvNT_6ParamsE --------------------------
	.section	.nv.constant0._ZN7cutlass13device_kernelIN5flash19enable_sm80_to_sm89INS1_16FlashAttnFwdSm80INS1_25CollectiveMainloopFwdSm80ILi8ELi1ELb0EN4cute5tupleIJNS5_1CILi128EEENS7_ILi48EEENS7_ILi256EEEEEELi256ENS_10bfloat16_tEfNS_4arch4Sm80ELb1ELb0ELb1ELb1ELb1ELb1ELb1ELb0EEENS1_21CollectiveEpilogueFwdINS6_IJS8_SA_S9_EEENS6_IJNS7_ILi1EEESI_SI_EEESC_SE_Li256ELb1ELb1ELb0ELb0EEENS1_19SingleTileSchedulerILb1ELb0ELb1ELi128EEEEEEEEEvNT_6ParamsE,"a",@progbits
	.sectionflags	@""
	.align	4
.nv.constant0._ZN7cutlass13device_kernelIN5flash19enable_sm80_to_sm89INS1_16FlashAttnFwdSm80INS1_25CollectiveMainloopFwdSm80ILi8ELi1ELb0EN4cute5tupleIJNS5_1CILi128EEENS7_ILi48EEENS7_ILi256EEEEEELi256ENS_10bfloat16_tEfNS_4arch4Sm80ELb1ELb0ELb1ELb1ELb1ELb1ELb1ELb0EEENS1_21CollectiveEpilogueFwdINS6_IJS8_SA_S9_EEENS6_IJNS7_ILi1EEESI_SI_EEESC_SE_Li256ELb1ELb1ELb0ELb0EEENS1_19SingleTileSchedulerILb1ELb0ELb1ELi128EEEEEEEEEvNT_6ParamsE:
	.zero		1400


//--------------------- .text._ZN7cutlass13device_kernelIN5flash19enable_sm80_to_sm89INS1_16FlashAttnFwdSm80INS1_25CollectiveMainloopFwdSm80ILi8ELi1ELb1EN4cute5tupleIJNS5_1CILi128EEENS7_ILi64EEENS7_ILi256EEEEEELi256ENS_10bfloat16_tEfNS_4arch4Sm80ELb0ELb0ELb1ELb0ELb1ELb0ELb1ELb0EEENS1_21CollectiveEpilogueFwdINS6_IJS8_SA_S9_EEENS6_IJNS7_ILi1EEESI_SI_EEESC_SE_Li256ELb0ELb1ELb0ELb0EEENS1_19SingleTileSchedulerILb0ELb0ELb1ELi128EEEEEEEEEvNT_6ParamsE --------------------------
	.section	.text._ZN7cutlass13device_kernelIN5flash19enable_sm80_to_sm89INS1_16FlashAttnFwdSm80INS1_25CollectiveMainloopFwdSm80ILi8ELi1ELb1EN4cute5tupleIJNS5_1CILi128EEENS7_ILi64EEENS7_ILi256EEEEEELi256ENS_10bfloat16_tEfNS_4arch4Sm80ELb0ELb0ELb1ELb0ELb1ELb0ELb1ELb0EEENS1_21CollectiveEpilogueFwdINS6_IJS8_SA_S9_EEENS6_IJNS7_ILi1EEESI_SI_EEESC_SE_Li256ELb0ELb1ELb0ELb0EEENS1_19SingleTileSchedulerILb0ELb0ELb1ELi128EEEEEEEEEvNT_6ParamsE,"ax",@progbits
	.sectioninfo	@"SHI_REGISTERS=255"
	.align	128
.text._ZN7cutlass13device_kernelIN5flash19enable_sm80_to_sm89INS1_16FlashAttnFwdSm80INS1_25CollectiveMainloopFwdSm80ILi8ELi1ELb1EN4cute5tupleIJNS5_1CILi128EEENS7_ILi64EEENS7_ILi256EEEEEELi256ENS_10bfloat16_tEfNS_4arch4Sm80ELb0ELb0ELb1ELb0ELb1ELb0ELb1ELb0EEENS1_21CollectiveEpilogueFwdINS6_IJS8_SA_S9_EEENS6_IJNS7_ILi1EEESI_SI_EEESC_SE_Li256ELb0ELb1ELb0ELb0EEENS1_19SingleTileSchedulerILb0ELb0ELb1ELi128EEEEEEEEEvNT_6ParamsE:
        .type           _ZN7cutlass13device_kernelIN5flash19enable_sm80_to_sm89INS1_16FlashAttnFwdSm80INS1_25CollectiveMainloopFwdSm80ILi8ELi1ELb1EN4cute5tupleIJNS5_1CILi128EEENS7_ILi64EEENS7_ILi256EEEEEELi256ENS_10bfloat16_tEfNS_4arch4Sm80ELb0ELb0ELb1ELb0ELb1ELb0ELb1ELb0EEENS1_21CollectiveEpilogueFwdINS6_IJS8_SA_S9_EEENS6_IJNS7_ILi1EEESI_SI_EEESC_SE_Li256ELb0ELb1ELb0ELb0EEENS1_19SingleTileSchedulerILb0ELb0ELb1ELi128EEEEEEEEEvNT_6ParamsE,@function
        .size           _ZN7cutlass13device_kernelIN5flash19enable_sm80_to_sm89INS1_16FlashAttnFwdSm80INS1_25CollectiveMainloopFwdSm80ILi8ELi1ELb1EN4cute5tupleIJNS5_1CILi128EEENS7_ILi64EEENS7_ILi256EEEEEELi256ENS_10bfloat16_tEfNS_4arch4Sm80ELb0ELb0ELb1ELb0ELb1ELb0ELb1ELb0EEENS1_21CollectiveEpilogueFwdINS6_IJS8_SA_S9_EEENS6_IJNS7_ILi1EEESI_SI_EEESC_SE_Li256ELb0ELb1ELb0ELb0EEENS1_19SingleTileSchedulerILb0ELb0ELb1ELi128EEEEEEEEEvNT_6ParamsE,(.L_x_1766 - _ZN7cutlass13device_kernelIN5flash19enable_sm80_to_sm89INS1_16FlashAttnFwdSm80INS1_25CollectiveMainloopFwdSm80ILi8ELi1ELb1EN4cute5tupleIJNS5_1CILi128EEENS7_ILi64EEENS7_ILi256EEEEEELi256ENS_10bfloat16_tEfNS_4arch4Sm80ELb0ELb0ELb1ELb0ELb1ELb0ELb1ELb0EEENS1_21CollectiveEpilogueFwdINS6_IJS8_SA_S9_EEENS6_IJNS7_ILi1EEESI_SI_EEESC_SE_Li256ELb0ELb1ELb0ELb0EEENS1_19SingleTileSchedulerILb0ELb0ELb1ELi128EEEEEEEEEvNT_6ParamsE)
        .other          _ZN7cutlass13device_kernelIN5flash19enable_sm80_to_sm89INS1_16FlashAttnFwdSm80INS1_25CollectiveMainloopFwdSm80ILi8ELi1ELb1EN4cute5tupleIJNS5_1CILi128EEENS7_ILi64EEENS7_ILi256EEEEEELi256ENS_10bfloat16_tEfNS_4arch4Sm80ELb0ELb0ELb1ELb0ELb1ELb0ELb1ELb0EEENS1_21CollectiveEpilogueFwdINS6_IJS8_SA_S9_EEENS6_IJNS7_ILi1EEESI_SI_EEESC_SE_Li256ELb0ELb1ELb0ELb0EEENS1_19SingleTileSchedulerILb0ELb0ELb1ELi128EEEEEEEEEvNT_6ParamsE,@"STO_CUDA_ENTRY STV_DEFAULT"
_ZN7cutlass13device_kernelIN5flash19enable_sm80_to_sm89INS1_16FlashAttnFwdSm80INS1_25CollectiveMainloopFwdSm80ILi8ELi1ELb1EN4cute5tupleIJNS5_1CILi128EEENS7_ILi64EEENS7_ILi256EEEEEELi256ENS_10bfloat16_tEfNS_4arch4Sm80ELb0ELb0ELb1ELb0ELb1ELb0ELb1ELb0EEENS1_21CollectiveEpilogueFwdINS6_IJS8_SA_S9_EEENS6_IJNS7_ILi1EEESI_SI_EEESC_SE_Li256ELb0ELb1ELb0ELb0EEENS1_19SingleTileSchedulerILb0ELb0ELb1ELi128EEEEEEEEEvNT_6ParamsE:
[----:B------:R-:W-:-:S03]  /*0000*/  MOV R1, c[0x0][0x28] ;  /* 0x00000a0000017a02 */ /* 0x000fc60000000f00 */
[----:B------:R-:W1:Y:S01]  /*0010*/  S2UR UR16, SR_CTAID.Z ;  /* 0x00000000001079c3 */ /* 0x000e620000002700 */
[----:B------:R-:W-:Y:S02]  /*0020*/  IADD3 R1, R1, -0xc0, RZ ;  /* 0xffffff4001017810 */ /* 0x000fe40007ffe0ff */
[----:B-1----:R-:W-:-:S13]  /*0030*/  ISETP.LE.AND P0, PT, RZ, UR16, PT ;  /* 0x00000010ff007c0c */ /* 0x002fda000bf03270 */
[----:B------:R-:W-:Y:S05]  /*0040*/  @!P0 EXIT ;  /* 0x000000000000894d */ /* 0x000fea0003800000 */
[----:B------:R-:W-:Y:S02]  /*0050*/  ULDC.64 UR6, c[0x0][0x370] ;  /* 0x0000dc0000067ab9 */ /* 0x000fe40000000a00 */
[----:B------:R-:W-:Y:S02]  /*0060*/  UISETP.NE.U32.AND UP1, UPT, URZ, UR6, UPT ;  /* 0x000000063f00728c */ /* 0x000fe4000bf25070 */
[----:B------:R-:W-:Y:S02]  /*0070*/  ULDC.64 UR4, c[0x0][0x340] ;  /* 0x0000d00000047ab9 */ /* 0x000fe40000000a00 */
[----:B------:R-:W-:Y:S02]  /*0080*/  UISETP.NE.AND.EX UP1, UPT, URZ, UR7, UPT, UP1 ;  /* 0x000000073f00728c */ /* 0x000fe4000bf25310 */
[----:B------:R-:W-:Y:S02]  /*0090*/  UISETP.NE.U32.AND UP0, UPT, URZ, UR4, UPT ;  /* 0x000000043f00728c */ /* 0x000fe4000bf05070 */
[----:B------:R-:W-:-:S02]  /*00a0*/  ULDC.64 UR8, c[0x0][0x370] ;  /* 0x0000dc0000087ab9 */ /* 0x000fc40000000a00 */
[----:B------:R-:W-:Y:S01]  /*00b0*/  UISETP.NE.AND.EX UP0, UPT, URZ, UR5, UPT, UP0 ;  /* 0x000000053f00728c */ /* 0x000fe2000bf05300 */
[----:B------:R-:W-:Y:S01]  /*00c0*/  PLOP3.LUT P1, PT, PT, PT, UP1, 0x80, 0x0 ;  /* 0x000000000000781c */ /* 0x000fe20003f2f018 */
[----:B------:R-:W-:Y:S02]  /*00d0*/  ULDC.64 UR14, c[0x0][0x118] ;  /* 0x00004600000e7ab9 */ /* 0x000fe40000000a00 */
[----:B------:R-:W-:Y:S02]  /*00e0*/  ULDC.64 UR6, c[0x0][0x340] ;  /* 0x0000d00000067ab9 */ /* 0x000fe40000000a00 */
[----:B------:R-:W-:Y:S01]  /*00f0*/  @UP1 UMOV UR5, 0x4 ;  /* 0x0000000400051882 */ /* 0x000fe20000000000 */
[----:B------:R-:W-:Y:S01]  /*0100*/  PLOP3.LUT P0, PT, PT, PT, UP0, 0x80, 0x0 ;  /* 0x000000000000781c */ /* 0x000fe20003f0f008 */
[----:B------:R-:W-:-:S03]  /*0110*/  @UP1 UIMAD.WIDE UR8, UR16, UR5, UR8 ;  /* 0x00000005100812a5 */ /* 0x000fc6000f8e0208 */
[----:B------:R-:W-:Y:S02]  /*0120*/  @UP0 UMOV UR4, 0x4 ;  /* 0x0000000400040882 */ /* 0x000fe40000000000 */
[----:B------:R-:W-:Y:S01]  /*0130*/  @UP0 UIMAD.WIDE UR4, UR16, UR4, UR6 ;  /* 0x00000004100402a5 */ /* 0x000fe2000f8e0206 */
[----:B------:R-:W-:Y:S02]  /*0140*/  IMAD.U32 R4, RZ, RZ, UR8 ;  /* 0x00000008ff047e24 */ /* 0x000fe4000f8e00ff */
[----:B------:R-:W-:-:S03]  /*0150*/  IMAD.U32 R5, RZ, RZ, UR9 ;  /* 0x00000009ff057e24 */ /* 0x000fc6000f8e00ff */
[----:B------:R-:W-:Y:S01]  /*0160*/  IMAD.U32 R2, RZ, RZ, UR4 ;  /* 0x00000004ff027e24 */ /* 0x000fe2000f8e00ff */
[----:B------:R-:W-:Y:S01]  /*0170*/  ULDC UR4, c[0x0][0x2ac] ;  /* 0x0000ab0000047ab9 */ /* 0x000fe20000000800 */
[----:B------:R-:W2:Y:S01]  /*0180*/  @P1 LDG.E R4, [R4.64] ;  /* 0x0000000e04041981 */ /* 0x000ea2000c1e1900 */
[----:B------:R-:W-:-:S05]  /*0190*/  IMAD.U32 R3, RZ, RZ, UR5 ;  /* 0x00000005ff037e24 */ /* 0x000fca000f8e00ff */
[----:B------:R1:W3:Y:S04]  /*01a0*/  @P0 LDG.E R2, [R2.64] ;  /* 0x0000000e02020981 */ /* 0x0002e8000c1e1900 */
[----:B------:R-:W4:Y:S01]  /*01b0*/  S2R R27, SR_TID.X ;  /* 0x00000000001b7919 */ /* 0x000f220000002100 */
[----:B------:R-:W-:Y:S02]  /*01c0*/  ULDC UR6, c[0x0][0x1d0] ;  /* 0x0000740000067ab9 */ /* 0x000fe40000000800 */
[----:B------:R-:W-:Y:S02]  /*01d0*/  UIMAD UR6, UR4, UR6, 0x3f ;  /* 0x0000003f040674a4 */ /* 0x000fe4000f8e0206 */
[----:B------:R-:W-:Y:S02]  /*01e0*/  UMOV UR11, URZ ;  /* 0x0000003f000b7c82 */ /* 0x000fe40008000000 */
[----:B------:R-:W-:-:S04]  /*01f0*/  USHF.R.S32.HI UR5, URZ, 0x1f, UR6 ;  /* 0x0000001f3f057899 */ /* 0x000fc80008011406 */
[----:B------:R-:W-:Y:S01]  /*0200*/  ULEA.HI UR5, UR5, UR6, URZ, 0x6 ;  /* 0x0000000605057291 */ /* 0x000fe2000f8f303f */
[----:B----4-:R-:W-:-:S04]  /*0210*/  SHF.R.S32.HI R26, RZ, 0x1f, R27 ;  /* 0x0000001fff1a7819 */ /* 0x010fc8000001141b */
[----:B-1----:R-:W-:Y:S01]  /*0220*/  LEA.HI R3, R26, R27, RZ, 0x3 ;  /* 0x0000001b1a037211 */ /* 0x002fe200078f18ff */
[----:B------:R-:W-:-:S03]  /*0230*/  USHF.R.S32.HI UR8, URZ, 0x6, UR5 ;  /* 0x000000063f087899 */ /* 0x000fc60008011405 */
[----:B------:R-:W-:Y:S02]  /*0240*/  LOP3.LUT R0, R3, 0xfffffff8, RZ, 0xc0, !PT ;  /* 0xfffffff803007812 */ /* 0x000fe400078ec0ff */
[----:B------:R-:W-:-:S03]  /*0250*/  SHF.R.S32.HI R18, RZ, 0x3, R3 ;  /* 0x00000003ff127819 */ /* 0x000fc60000011403 */
[----:B------:R-:W-:Y:S02]  /*0260*/  IMAD.IADD R20, R27, 0x1, -R0 ;  /* 0x000000011b147824 */ /* 0x000fe400078e0a00 */
[----:B------:R-:W-:Y:S02]  /*0270*/  IMAD.U32 R0, RZ, RZ, UR8 ;  /* 0x00000008ff007e24 */ /* 0x000fe4000f8e00ff */
[----:B------:R-:W-:Y:S02]  /*0280*/  IMAD R86, R20, 0x20, R18 ;  /* 0x0000002014567824 */ /* 0x000fe400078e0212 */
[----:B------:R-:W-:Y:S01]  /*0290*/  IMAD.MOV.U32 R87, RZ, RZ, c[0x0][0x2b8] ;  /* 0x0000ae00ff577624 */ /* 0x000fe200078e00ff */
[----:B------:R-:W-:Y:S01]  /*02a0*/  ULDC UR10, c[0x0][0x1d0] ;  /* 0x00007400000a7ab9 */ /* 0x000fe20000000800 */
[----:B------:R-:W-:Y:S01]  /*02b0*/  IMAD R0, R0, 0x40, R86 ;  /* 0x0000004000007824 */ /* 0x000fe200078e0256 */
[----:B------:R-:W-:Y:S02]  /*02c0*/  UIMAD UR10, UR4, UR10, URZ ;  /* 0x0000000a040a72a4 */ /* 0x000fe4000f8e023f */
[----:B------:R-:W-:Y:S01]  /*02d0*/  ISETP.NE.AND P2, PT, R87, 0x1, PT ;  /* 0x000000015700780c */ /* 0x000fe20003f45270 */
[----:B------:R-:W-:Y:S01]  /*02e0*/  ULDC.64 UR4, c[0x0][0x2b0] ;  /* 0x0000ac0000047ab9 */ /* 0x000fe20000000a00 */
[----:B------:R-:W-:-:S02]  /*02f0*/  IADD3 R0, R0, -0x40, RZ ;  /* 0xffffffc000007810 */ /* 0x000fc40007ffe0ff */
[----:B------:R-:W-:Y:S01]  /*0300*/  LOP3.LUT R176, R176, 0xffffffef, RZ, 0xc0, !PT ;  /* 0xffffffefb0b07812 */ /* 0x000fe200078ec0ff */
[----:B------:R-:W-:-:S08]  /*0310*/  IMAD.MOV.U32 R36, RZ, RZ, RZ ;  /* 0x000000ffff247224 */ /* 0x000fd000078e00ff */
[----:B------:R-:W-:Y:S01]  /*0320*/  @P2 LOP3.LUT R176, R176, 0x10, RZ, 0xfc, !PT ;  /* 0x00000010b0b02812 */ /* 0x000fe200078efcff */
[----:B------:R-:W1:Y:S01]  /*0330*/  S2UR UR9, SR_CTAID.Y ;  /* 0x00000000000979c3 */ /* 0x000e620000002600 */
[----:B------:R-:W4:Y:S01]  /*0340*/  S2R R7, SR_CTAID.X ;  /* 0x0000000000077919 */ /* 0x000f220000002500 */
[----:B------:R-:W-:Y:S01]  /*0350*/  IMAD.MOV.U32 R11, RZ, RZ, c[0x0][0x2c4] ;  /* 0x0000b100ff0b7624 */ /* 0x000fe200078e00ff */
[----:B------:R-:W-:Y:S01]  /*0360*/  USHF.R.S32.HI UR18, URZ, 0x1f, UR16 ;  /* 0x0000001f3f127899 */ /* 0x000fe20008011410 */
[----:B----4-:R-:W-:Y:S01]  /*0370*/  IMAD R8, R7, 0x80, R86 ;  /* 0x0000008007087824 */ /* 0x010fe200078e0256 */
[----:B------:R-:W-:Y:S06]  /*0380*/  BAR.SYNC.DEFER_BLOCKING 0x0 ;  /* 0x0000000000007b1d */ /* 0x000fec0000010000 */
[----:B--2---:R-:W2:Y:S08]  /*0390*/  @P1 R2UR UR11, R4 ;  /* 0x00000000040b13c2 */ /* 0x004eb000000e0000 */
[----:B---3--:R3:W4:Y:S01]  /*03a0*/  @P0 R2UR UR7, R2 ;  /* 0x00000000020703c2 */ /* 0x00872200000e0000 */
[----:B------:R-:W-:Y:S01]  /*03b0*/  ISETP.GE.AND P0, PT, R0, UR10, PT ;  /* 0x0000000a00007c0c */ /* 0x000fe2000bf06270 */
[----:B----4-:R-:W-:-:S02]  /*03c0*/  @!UP0 UMOV UR7, UR16 ;  /* 0x0000001000078c82 */ /* 0x010fc40008000000 */
[----:B------:R-:W-:Y:S01]  /*03d0*/  USHF.R.S32.HI UR6, URZ, 0x1f, UR7 ;  /* 0x0000001f3f067899 */ /* 0x000fe20008011407 */
[----:B------:R-:W-:-:S03]  /*03e0*/  ISETP.GT.OR P0, PT, R86, 0x3f, P0 ;  /* 0x0000003f5600780c */ /* 0x000fc60000704670 */
[----:B------:R-:W-:Y:S01]  /*03f0*/  UIMAD UR6, UR6, UR4, URZ ;  /* 0x00000004060672a4 */ /* 0x000fe2000f8e023f */
[----:B--2---:R-:W-:Y:S01]  /*0400*/  IADD3 R15, R0, UR11, RZ ;  /* 0x0000000b000f7c10 */ /* 0x004fe2000fffe0ff */
[----:B------:R-:W-:-:S04]  /*0410*/  UIMAD.WIDE.U32 UR12, UR7, UR4, URZ ;  /* 0x00000004070c72a5 */ /* 0x000fc8000f8e003f */
[----:B------:R-:W-:Y:S01]  /*0420*/  @P2 IMAD.HI.U32 R0, R15, c[0x0][0x2bc], RZ ;  /* 0x0000af000f002a27 */ /* 0x000fe200078e00ff */
[----:B------:R-:W-:-:S03]  /*0430*/  UIMAD UR6, UR7, UR5, UR6 ;  /* 0x00000005070672a4 */ /* 0x000fc6000f8e0206 */
[----:B------:R-:W-:Y:S01]  /*0440*/  IMAD.MOV.U32 R12, RZ, RZ, R15 ;  /* 0x000000ffff0c7224 */ /* 0x000fe200078e000f */
[----:B------:R-:W-:Y:S01]  /*0450*/  @P2 SHF.R.U32.HI R12, RZ, c[0x0][0x2c0], R0 ;  /* 0x0000b000ff0c2a19 */ /* 0x000fe20000011600 */
[----:B------:R-:W-:Y:S02]  /*0460*/  UIADD3 UR6, UR13, UR6, URZ ;  /* 0x000000060d067290 */ /* 0x000fe4000fffe03f */
[----:B-1----:R-:W-:Y:S01]  /*0470*/  USHF.R.S32.HI UR7, URZ, 0x1f, UR9 ;  /* 0x0000001f3f077899 */ /* 0x002fe20008011409 */
[----:B------:R-:W-:Y:S01]  /*0480*/  @!P0 IADD3 R0, P2, R12, UR12, RZ ;  /* 0x0000000c0c008c10 */ /* 0x000fe2000ff5e0ff */
[----:B------:R-:W-:-:S03]  /*0490*/  ULDC.64 UR4, c[0x0][0x1b8] ;  /* 0x00006e0000047ab9 */ /* 0x000fc60000000a00 */
[----:B---3--:R-:W-:Y:S02]  /*04a0*/  @!P0 LEA R2, P1, R0, c[0x0][0x2a0], 0x2 ;  /* 0x0000a80000028a11 */ /* 0x008fe400078210ff */
[----:B------:R-:W-:-:S04]  /*04b0*/  @!P0 LEA.HI.X.SX32 R3, R12, UR6, 0x1, P2 ;  /* 0x000000060c038c11 */ /* 0x000fc800090f0eff */
[----:B------:R-:W-:-:S05]  /*04c0*/  @!P0 LEA.HI.X R3, R0, c[0x0][0x2a4], R3, 0x2, P1 ;  /* 0x0000a90000038a11 */ /* 0x000fca00008f1403 */
[----:B------:R1:W2:Y:S01]  /*04d0*/  @!P0 LDG.E R36, [R2.64] ;  /* 0x0000000e02248981 */ /* 0x0002a2000c1e1900 */
[----:B------:R-:W-:Y:S01]  /*04e0*/  ISETP.NE.AND P0, PT, R11, 0x1, PT ;  /* 0x000000010b00780c */ /* 0x000fe20003f05270 */
[----:B------:R-:W-:Y:S02]  /*04f0*/  UIMAD UR17, UR7, UR4, URZ ;  /* 0x00000004071172a4 */ /* 0x000fe4000f8e023f */
[----:B------:R-:W-:Y:S02]  /*0500*/  UIMAD.WIDE.U32 UR20, UR9, UR4, URZ ;  /* 0x00000004091472a5 */ /* 0x000fe4000f8e003f */
[----:B------:R-:W-:-:S03]  /*0510*/  UIMAD UR17, UR9, UR5, UR17 ;  /* 0x00000005091172a4 */ /* 0x000fc6000f8e0211 */
[----:B------:R-:W-:Y:S02]  /*0520*/  ULDC.64 UR4, c[0x0][0x1c0] ;  /* 0x0000700000047ab9 */ /* 0x000fe40000000a00 */
[----:B------:R-:W-:Y:S02]  /*0530*/  UIMAD UR18, UR18, UR4, URZ ;  /* 0x00000004121272a4 */ /* 0x000fe4000f8e023f */
[----:B------:R-:W-:Y:S01]  /*0540*/  UIADD3 UR21, UR21, UR17, URZ ;  /* 0x0000001115157290 */ /* 0x000fe2000fffe03f */
[----:B------:R-:W-:Y:S01]  /*0550*/  @P0 IMAD.HI.U32 R0, R8, c[0x0][0x2c8], RZ ;  /* 0x0000b20008000a27 */ /* 0x000fe200078e00ff */
[----:B------:R-:W-:Y:S02]  /*0560*/  UIMAD UR5, UR16, UR5, UR18 ;  /* 0x00000005100572a4 */ /* 0x000fe4000f8e0212 */
[----:B------:R-:W-:Y:S01]  /*0570*/  UIMAD.WIDE.U32 UR16, UR16, UR4, UR20 ;  /* 0x00000004101072a5 */ /* 0x000fe2000f8e0014 */
[----:B------:R-:W-:Y:S01]  /*0580*/  IMAD.MOV.U32 R4, RZ, RZ, R8 ;  /* 0x000000ffff047224 */ /* 0x000fe200078e0008 */
[----:B------:R-:W-:-:S02]  /*0590*/  @P0 SHF.R.U32.HI R4, RZ, c[0x0][0x2cc], R0 ;  /* 0x0000b300ff040a19 */ /* 0x000fc40000011600 */
[----:B------:R-:W-:Y:S02]  /*05a0*/  UIADD3 UR5, UR17, UR5, URZ ;  /* 0x0000000511057290 */ /* 0x000fe4000fffe03f */
[--C-:B------:R-:W-:Y:S01]  /*05b0*/  SHF.R.S32.HI R5, RZ, 0x1f, R4.reuse ;  /* 0x0000001fff057819 */ /* 0x100fe20000011404 */
[----:B------:R-:W-:Y:S02]  /*05c0*/  IMAD.MOV R0, RZ, RZ, -R4 ;  /* 0x000000ffff007224 */ /* 0x000fe400078e0a04 */
[----:B-1----:R-:W-:Y:S02]  /*05d0*/  IMAD.U32 R3, RZ, RZ, UR17 ;  /* 0x00000011ff037e24 */ /* 0x002fe4000f8e00ff */
[----:B------:R-:W-:Y:S02]  /*05e0*/  IMAD R6, R5, c[0x0][0x1b0], RZ ;  /* 0x00006c0005067a24 */ /* 0x000fe400078e02ff */
[----:B------:R-:W-:Y:S02]  /*05f0*/  IMAD.U32 R2, RZ, RZ, UR16 ;  /* 0x00000010ff027e24 */ /* 0x000fe4000f8e00ff */
[----:B------:R-:W-:-:S02]  /*0600*/  IMAD.U32 R3, RZ, RZ, UR5 ;  /* 0x00000005ff037e24 */ /* 0x000fc4000f8e00ff */
[----:B------:R-:W-:Y:S01]  /*0610*/  IMAD.SHL.U32 R179, R20, 0x8, RZ ;  /* 0x0000000814b37824 */ /* 0x000fe200078e00ff */
[----:B------:R-:W-:Y:S01]  /*0620*/  STL [R1+0x88], R86 ;  /* 0x0000885601007387 */ /* 0x000fe20000100800 */
[----:B------:R-:W-:Y:S01]  /*0630*/  IMAD R5, R0, c[0x0][0x2c4], R8 ;  /* 0x0000b10000057a24 */ /* 0x000fe200078e0208 */
[----:B------:R-:W-:Y:S01]  /*0640*/  LEA.HI R16, R26, R27, RZ, 0x4 ;  /* 0x0000001b1a107211 */ /* 0x000fe200078f20ff */
[----:B------:R-:W-:Y:S01]  /*0650*/  IMAD.WIDE.U32 R2, R4, c[0x0][0x1b0], R2 ;  /* 0x00006c0004027a25 */ /* 0x000fe200078e0002 */
[----:B------:R-:W-:-:S03]  /*0660*/  ULDC.64 UR4, c[0x0][0x1e8] ;  /* 0x00007a0000047ab9 */ /* 0x000fc60000000a00 */
[----:B------:R-:W-:Y:S01]  /*0670*/  IMAD R0, R4, c[0x0][0x1b4], R6 ;  /* 0x00006d0004007a24 */ /* 0x000fe200078e0206 */
[----:B------:R-:W-:-:S03]  /*0680*/  SHF.R.S32.HI R4, RZ, 0x1f, R5 ;  /* 0x0000001fff047819 */ /* 0x000fc60000011405 */
[----:B------:R-:W-:Y:S02]  /*0690*/  IMAD.IADD R3, R3, 0x1, R0 ;  /* 0x0000000103037824 */ /* 0x000fe400078e0200 */
[----:B------:R-:W-:Y:S02]  /*06a0*/  IMAD R0, R4, c[0x0][0x1a8], RZ ;  /* 0x00006a0004007a24 */ /* 0x000fe400078e02ff */
[----:B------:R-:W-:-:S04]  /*06b0*/  IMAD.WIDE.U32 R2, R5, c[0x0][0x1a8], R2 ;  /* 0x00006a0005027a25 */ /* 0x000fc800078e0002 */
[----:B------:R-:W-:Y:S01]  /*06c0*/  IMAD R0, R5, c[0x0][0x1ac], R0 ;  /* 0x00006b0005007a24 */ /* 0x000fe200078e0200 */
[----:B------:R-:W-:-:S03]  /*06d0*/  LEA R14, P0, R2, c[0x0][0x160], 0x1 ;  /* 0x00005800020e7a11 */ /* 0x000fc600078008ff */
[----:B------:R-:W-:Y:S02]  /*06e0*/  IMAD.IADD R0, R3, 0x1, R0 ;  /* 0x0000000103007824 */ /* 0x000fe400078e0200 */
[----:B------:R-:W-:Y:S02]  /*06f0*/  IMAD.SHL.U32 R3, R18, 0x40, RZ ;  /* 0x0000004012037824 */ /* 0x000fe400078e00ff */
[----:B------:R-:W-:Y:S01]  /*0700*/  IMAD R11, R11, c[0x0][0x168], RZ ;  /* 0x00005a000b0b7a24 */ /* 0x000fe200078e02ff */
[----:B------:R-:W-:Y:S01]  /*0710*/  LEA.HI.X R13, R2, c[0x0][0x164], R0, 0x1, P0 ;  /* 0x00005900020d7a11 */ /* 0x000fe200000f0c00 */
[----:B------:R-:W-:Y:S01]  /*0720*/  IMAD R17, R7, 0x80, R18 ;  /* 0x0000008007117824 */ /* 0x000fe200078e0212 */
[----:B------:R-:W-:Y:S01]  /*0730*/  LOP3.LUT R0, R3, 0x1c0, RZ, 0xc0, !PT ;  /* 0x000001c003007812 */ /* 0x000fe200078ec0ff */
[----:B------:R-:W-:Y:S01]  /*0740*/  SHFL.IDX PT, R2, R14, RZ, 0x181f ;  /* 0x00181fff0e027589 */ /* 0x000fe200000e0000 */
[----:B------:R-:W-:Y:S02]  /*0750*/  LEA.HI R5, R26, R27, RZ, 0x6 ;  /* 0x0000001b1a057211 */ /* 0x000fe400078f30ff */
[----:B------:R-:W-:Y:S01]  /*0760*/  ISETP.GE.AND P0, PT, R17, R11, PT ;  /* 0x0000000b1100720c */ /* 0x000fe20003f06270 */
[----:B------:R-:W1:Y:S01]  /*0770*/  SHFL.IDX PT, R3, R13, RZ, 0x181f ;  /* 0x00181fff0d037589 */ /* 0x000e6200000e0000 */
[----:B------:R-:W-:-:S02]  /*0780*/  SHF.R.U32.HI R4, RZ, 0x3, R0 ;  /* 0x00000003ff047819 */ /* 0x000fc40000011600 */
[----:B------:R-:W-:-:S04]  /*0790*/  LOP3.LUT R0, R0, 0x38, R179, 0xf8, !PT ;  /* 0x0000003800007812 */ /* 0x000fc800078ef8b3 */
[----:B------:R-:W-:Y:S01]  /*07a0*/  LOP3.LUT R0, R0, R4, RZ, 0x3c, !PT ;  /* 0x0000000400007212 */ /* 0x000fe200078e3cff */
[----:B------:R-:W-:Y:S01]  /*07b0*/  IMAD.SHL.U32 R4, R5, 0x8, RZ ;  /* 0x0000000805047824 */ /* 0x000fe200078e00ff */
[C---:B------:R-:W-:Y:S02]  /*07c0*/  IADD3 R134, R179.reuse, 0x40, RZ ;  /* 0x00000040b3867810 */ /* 0x040fe40007ffe0ff */
[C---:B------:R-:W-:Y:S02]  /*07d0*/  IADD3 R133, R179.reuse, 0x80, RZ ;  /* 0x00000080b3857810 */ /* 0x040fe40007ffe0ff */
[----:B------:R-:W-:Y:S02]  /*07e0*/  IADD3 R177, R179, 0xc0, RZ ;  /* 0x000000c0b3b17810 */ /* 0x000fe40007ffe0ff */
[----:B------:R-:W-:Y:S02]  /*07f0*/  LOP3.LUT R178, R0, 0xfffffe00, R4, 0xf8, !PT ;  /* 0xfffffe0000b27812 */ /* 0x000fe400078ef804 */
[----:B------:R-:W-:-:S02]  /*0800*/  @!P0 SHF.R.S32.HI R4, RZ, 0x1f, R134 ;  /* 0x0000001fff048819 */ /* 0x000fc40000011486 */
[----:B------:R-:W-:Y:S02]  /*0810*/  @!P0 SHF.R.S32.HI R0, RZ, 0x1f, R133 ;  /* 0x0000001fff008819 */ /* 0x000fe40000011485 */
[----:B------:R-:W-:Y:S02]  /*0820*/  @!P0 SHF.R.S32.HI R5, RZ, 0x1f, R177 ;  /* 0x0000001fff058819 */ /* 0x000fe400000114b1 */
[----:B------:R-:W-:Y:S02]  /*0830*/  ISETP.GE.AND P6, PT, R179, c[0x0][0x198], PT ;  /* 0x00006600b3007a0c */ /* 0x000fe40003fc6270 */
[----:B------:R-:W-:Y:S02]  /*0840*/  @!P0 LEA.HI R6, R4, R134, RZ, 0x3 ;  /* 0x0000008604068211 */ /* 0x000fe400078f18ff */
[----:B------:R-:W-:Y:S02]  /*0850*/  ISETP.GE.AND P5, PT, R134, c[0x0][0x198], PT ;  /* 0x0000660086007a0c */ /* 0x000fe40003fa6270 */
[----:B------:R-:W-:-:S02]  /*0860*/  @!P0 LEA.HI R4, R0, R133, RZ, 0x3 ;  /* 0x0000008500048211 */ /* 0x000fc400078f18ff */
[----:B------:R-:W-:Y:S02]  /*0870*/  ISETP.GE.AND P4, PT, R133, c[0x0][0x198], PT ;  /* 0x0000660085007a0c */ /* 0x000fe40003f86270 */
[----:B------:R-:W-:Y:S02]  /*0880*/  @!P0 LEA.HI R0, R5, R177, RZ, 0x3 ;  /* 0x000000b105008211 */ /* 0x000fe400078f18ff */
[----:B------:R-:W-:Y:S02]  /*0890*/  ISETP.GE.AND P3, PT, R177, c[0x0][0x198], PT ;  /* 0x00006600b1007a0c */ /* 0x000fe40003f66270 */
[----:B------:R-:W-:Y:S01]  /*08a0*/  @!P0 LOP3.LUT R6, R6, 0xfffffff8, RZ, 0xc0, !PT ;  /* 0xfffffff806068812 */ /* 0x000fe200078ec0ff */
[----:B------:R3:W-:Y:S01]  /*08b0*/  STL [R1+0xb4], R8 ;  /* 0x0000b40801007387 */ /* 0x0007e20000100800 */
[----:B------:R-:W-:Y:S02]  /*08c0*/  @!P0 LOP3.LUT R4, R4, 0xfffffff8, RZ, 0xc0, !PT ;  /* 0xfffffff804048812 */ /* 0x000fe400078ec0ff */
[----:B------:R-:W-:Y:S01]  /*08d0*/  @!P0 LOP3.LUT R10, R0, 0xfffffff8, RZ, 0xc0, !PT ;  /* 0xfffffff8000a8812 */ /* 0x000fe200078ec0ff */
[----:B------:R-:W-:-:S02]  /*08e0*/  @!P0 IMAD.SHL.U32 R0, R178, 0x2, RZ ;  /* 0x00000002b2008824 */ /* 0x000fc400078e00ff */
[----:B-1----:R-:W-:-:S04]  /*08f0*/  @!P0 IMAD.WIDE R6, R6, 0x2, R2 ;  /* 0x0000000206068825 */ /* 0x002fc800078e0202 */
[----:B------:R-:W-:-:S04]  /*0900*/  @!P0 IMAD.WIDE R4, R4, 0x2, R2 ;  /* 0x0000000204048825 */ /* 0x000fc800078e0202 */
[----:B---3--:R-:W-:-:S04]  /*0910*/  @!P0 IMAD.WIDE R8, R179, 0x2, R2 ;  /* 0x00000002b3088825 */ /* 0x008fc800078e0202 */
[----:B------:R-:W-:Y:S01]  /*0920*/  @!P0 IMAD.WIDE R2, R10, 0x2, R2 ;  /* 0x000000020a028825 */ /* 0x000fe200078e0202 */
[----:B------:R-:W-:Y:S01]  /*0930*/  @!PT LDS RZ, [RZ] ;  /* 0x00000000fffff984 */ /* 0x000fe20000000800 */
[----:B------:R1:W-:Y:S04]  /*0940*/  @!P0 LDGSTS.E.BYPASS.LTC128B.128 [R0+0x100], [R8.64], !P6 ;  /* 0x0010000008008fae */ /* 0x0003e8000f101d4e */
[----:B------:R3:W-:Y:S04]  /*0950*/  @!P0 LDGSTS.E.BYPASS.LTC128B.128 [R0+0x4100], [R6.64], !P5 ;  /* 0x0410000006008fae */ /* 0x0007e8000e901d4e */
[----:B------:R4:W-:Y:S04]  /*0960*/  @!P0 LDGSTS.E.BYPASS.LTC128B.128 [R0+0x8100], [R4.64], !P4 ;  /* 0x0810000004008fae */ /* 0x0009e8000e101d4e */
[----:B------:R5:W-:Y:S01]  /*0970*/  @!P0 LDGSTS.E.BYPASS.LTC128B.128 [R0+0xc100], [R2.64], !P3 ;  /* 0x0c10000002008fae */ /* 0x000be2000d901d4e */
[----:B-1----:R-:W-:-:S04]  /*0980*/  IADD3 R8, R17, 0x20, RZ ;  /* 0x0000002011087810 */ /* 0x002fc80007ffe0ff */
[----:B------:R-:W-:Y:S01]  /*0990*/  ISETP.GE.AND P0, PT, R8, R11, PT ;  /* 0x0000000b0800720c */ /* 0x000fe20003f06270 */
[----:B-----5:R-:W-:Y:S04]  /*09a0*/  SHFL.IDX PT, R2, R14, 0x1, 0x181f ;  /* 0x00381f000e027f89 */ /* 0x020fe800000e0000 */
[----:B------:R-:W1:Y:S08]  /*09b0*/  SHFL.IDX PT, R3, R13, 0x1, 0x181f ;  /* 0x00381f000d037f89 */ /* 0x000e7000000e0000 */
[----:B----4-:R-:W-:-:S02]  /*09c0*/  @!P0 SHF.R.S32.HI R4, RZ, 0x1f, R134 ;  /* 0x0000001fff048819 */ /* 0x010fc40000011486 */
[----:B---3--:R-:W-:Y:S02]  /*09d0*/  @!P0 SHF.R.S32.HI R0, RZ, 0x1f, R133 ;  /* 0x0000001fff008819 */ /* 0x008fe40000011485 */
[----:B------:R-:W-:Y:S02]  /*09e0*/  @!P0 SHF.R.S32.HI R5, RZ, 0x1f, R177 ;  /* 0x0000001fff058819 */ /* 0x000fe400000114b1 */
[----:B------:R-:W-:Y:S02]  /*09f0*/  @!P0 LEA.HI R6, R4, R134, RZ, 0x3 ;  /* 0x0000008604068211 */ /* 0x000fe400078f18ff */
[----:B------:R-:W-:Y:S02]  /*0a00*/  @!P0 LEA.HI R4, R0, R133, RZ, 0x3 ;  /* 0x0000008500048211 */ /* 0x000fe400078f18ff */
[----:B------:R-:W-:Y:S02]  /*0a10*/  @!P0 LEA.HI R0, R5, R177, RZ, 0x3 ;  /* 0x000000b105008211 */ /* 0x000fe400078f18ff */
[----:B------:R-:W-:-:S02]  /*0a20*/  @!P0 LOP3.LUT R6, R6, 0xfffffff8, RZ, 0xc0, !PT ;  /* 0xfffffff806068812 */ /* 0x000fc400078ec0ff */
[----:B------:R-:W-:Y:S02]  /*0a30*/  @!P0 LOP3.LUT R4, R4, 0xfffffff8, RZ, 0xc0, !PT ;  /* 0xfffffff804048812 */ /* 0x000fe400078ec0ff */
[----:B------:R-:W-:Y:S01]  /*0a40*/  @!P0 LOP3.LUT R10, R0, 0xfffffff8, RZ, 0xc0, !PT ;  /* 0xfffffff8000a8812 */ /* 0x000fe200078ec0ff */
[----:B------:R-:W-:Y:S02]  /*0a50*/  @!P0 IMAD.SHL.U32 R0, R178, 0x2, RZ ;  /* 0x00000002b2008824 */ /* 0x000fe400078e00ff */
[----:B-1----:R-:W-:-:S04]  /*0a60*/  @!P0 IMAD.WIDE R8, R179, 0x2, R2 ;  /* 0x00000002b3088825 */ /* 0x002fc800078e0202 */
[--C-:B------:R-:W-:Y:S01]  /*0a70*/  @!P0 IMAD.WIDE R6, R6, 0x2, R2.reuse ;  /* 0x0000000206068825 */ /* 0x100fe200078e0202 */
[----:B------:R1:W-:Y:S03]  /*0a80*/  @!P0 LDGSTS.E.BYPASS.LTC128B.128 [R0+0x1100], [R8.64], !P6 ;  /* 0x0110000008008fae */ /* 0x0003e6000f101d4e */
[--C-:B------:R-:W-:Y:S01]  /*0a90*/  @!P0 IMAD.WIDE R4, R4, 0x2, R2.reuse ;  /* 0x0000000204048825 */ /* 0x100fe200078e0202 */
[----:B------:R3:W-:Y:S03]  /*0aa0*/  @!P0 LDGSTS.E.BYPASS.LTC128B.128 [R0+0x5100], [R6.64], !P5 ;  /* 0x0510000006008fae */ /* 0x0007e6000e901d4e */
[----:B------:R-:W-:Y:S01]  /*0ab0*/  @!P0 IMAD.WIDE R2, R10, 0x2, R2 ;  /* 0x000000020a028825 */ /* 0x000fe200078e0202 */
[----:B------:R1:W-:Y:S04]  /*0ac0*/  @!P0 LDGSTS.E.BYPASS.LTC128B.128 [R0+0x9100], [R4.64], !P4 ;  /* 0x0910000004008fae */ /* 0x0003e8000e101d4e */
[----:B------:R4:W-:Y:S01]  /*0ad0*/  @!P0 LDGSTS.E.BYPASS.LTC128B.128 [R0+0xd100], [R2.64], !P3 ;  /* 0x0d10000002008fae */ /* 0x0009e2000d901d4e */
[----:B---3--:R-:W-:-:S04]  /*0ae0*/  IADD3 R6, R17, 0x40, RZ ;  /* 0x0000004011067810 */ /* 0x008fc80007ffe0ff */
[----:B------:R-:W-:Y:S02]  /*0af0*/  ISETP.GE.AND P0, PT, R6, R11, PT ;  /* 0x0000000b0600720c */ /* 0x000fe40003f06270 */
[----:B------:R-:W-:Y:S01]  /*0b00*/  SHF.R.S32.HI R6, RZ, 0x4, R16 ;  /* 0x00000004ff067819 */ /* 0x000fe20000011410 */
[----:B----4-:R-:W-:Y:S01]  /*0b10*/  SHFL.IDX PT, R2, R14, 0x2, 0x181f ;  /* 0x00581f000e027f89 */ /* 0x010fe200000e0000 */
[----:B-1----:R-:W-:-:S03]  /*0b20*/  IMAD.MOV R0, RZ, RZ, -R12 ;  /* 0x000000ffff007224 */ /* 0x002fc600078e0a0c */
[----:B------:R-:W1:Y:S01]  /*0b30*/  SHFL.IDX PT, R3, R13, 0x2, 0x181f ;  /* 0x00581f000d037f89 */ /* 0x000e6200000e0000 */
[----:B------:R-:W-:Y:S01]  /*0b40*/  LEA.HI R5, R16, R6, RZ, 0x1 ;  /* 0x0000000610057211 */ /* 0x000fe200078f08ff */
[----:B------:R-:W-:Y:S01]  /*0b50*/  IMAD R37, R0, c[0x0][0x2b8], R15 ;  /* 0x0000ae0000257a24 */ /* 0x000fe200078e020f */
[----:B------:R-:W-:Y:S02]  /*0b60*/  IADD3 R4, R17, 0x60, RZ ;  /* 0x0000006011047810 */ /* 0x000fe40007ffe0ff */
[----:B------:R-:W-:Y:S02]  /*0b70*/  LOP3.LUT R0, R5, 0xfffffffe, RZ, 0xc0, !PT ;  /* 0xfffffffe05007812 */ /* 0x000fe400078ec0ff */
[----:B------:R-:W-:Y:S02]  /*0b80*/  ISETP.GE.AND P2, PT, R4, R11, PT ;  /* 0x0000000b0400720c */ /* 0x000fe40003f46270 */
[----:B------:R-:W-:Y:S02]  /*0b90*/  @!P0 SHF.R.S32.HI R5, RZ, 0x1f, R134 ;  /* 0x0000001fff058819 */ /* 0x000fe40000011486 */
[----:B------:R-:W-:Y:S01]  /*0ba0*/  SHF.R.S32.HI R25, RZ, 0x1f, R37 ;  /* 0x0000001fff197819 */ /* 0x000fe20000011425 */
[----:B------:R-:W-:Y:S01]  /*0bb0*/  IMAD.IADD R23, R6, 0x1, -R0 ;  /* 0x0000000106177824 */ /* 0x000fe200078e0a00 */
[----:B------:R-:W-:-:S02]  /*0bc0*/  @!P0 SHF.R.S32.HI R4, RZ, 0x1f, R133 ;  /* 0x0000001fff048819 */ /* 0x000fc40000011485 */
[----:B------:R-:W-:Y:S01]  /*0bd0*/  @!P0 SHF.R.S32.HI R0, RZ, 0x1f, R177 ;  /* 0x0000001fff008819 */ /* 0x000fe200000114b1 */
[----:B------:R-:W-:Y:S01]  /*0be0*/  IMAD R7, R25, c[0x0][0x1e0], RZ ;  /* 0x0000780019077a24 */ /* 0x000fe200078e02ff */
[----:B------:R-:W-:Y:S02]  /*0bf0*/  @!P0 LEA.HI R8, R5, R134, RZ, 0x3 ;  /* 0x0000008605088211 */ /* 0x000fe400078f18ff */
[----:B------:R-:W-:Y:S02]  /*0c00*/  @!P0 LEA.HI R6, R4, R133, RZ, 0x3 ;  /* 0x0000008504068211 */ /* 0x000fe400078f18ff */
[----:B------:R-:W-:Y:S01]  /*0c10*/  @!P0 LEA.HI R0, R0, R177, RZ, 0x3 ;  /* 0x000000b100008211 */ /* 0x000fe200078f18ff */
[C---:B------:R-:W-:Y:S01]  /*0c20*/  IMAD.WIDE.U32 R4, R37.reuse, c[0x0][0x1e0], RZ ;  /* 0x0000780025047a25 */ /* 0x040fe200078e00ff */
[----:B------:R-:W-:Y:S02]  /*0c30*/  @!P0 LOP3.LUT R8, R8, 0xfffffff8, RZ, 0xc0, !PT ;  /* 0xfffffff808088812 */ /* 0x000fe400078ec0ff */
[----:B------:R-:W-:Y:S01]  /*0c40*/  @!P0 LOP3.LUT R6, R6, 0xfffffff8, RZ, 0xc0, !PT ;  /* 0xfffffff806068812 */ /* 0x000fe200078ec0ff */
[----:B------:R-:W-:Y:S01]  /*0c50*/  IMAD R7, R37, c[0x0][0x1e4], R7 ;  /* 0x0000790025077a24 */ /* 0x000fe200078e0207 */
[----:B------:R-:W-:Y:S01]  /*0c60*/  @!P0 LOP3.LUT R12, R0, 0xfffffff8, RZ, 0xc0, !PT ;  /* 0xfffffff8000c8812 */ /* 0x000fe200078ec0ff */
[----:B------:R-:W-:-:S02]  /*0c70*/  @!P0 IMAD.SHL.U32 R0, R178, 0x2, RZ ;  /* 0x00000002b2008824 */ /* 0x000fc400078e00ff */
[----:B-1----:R-:W-:-:S04]  /*0c80*/  @!P0 IMAD.WIDE R10, R179, 0x2, R2 ;  /* 0x00000002b30a8825 */ /* 0x002fc800078e0202 */
[----:B------:R-:W-:Y:S01]  /*0c90*/  IMAD.IADD R5, R5, 0x1, R7 ;  /* 0x0000000105057824 */ /* 0x000fe200078e0207 */
[----:B------:R1:W-:Y:S01]  /*0ca0*/  @!P0 LDGSTS.E.BYPASS.LTC128B.128 [R0+0x2100], [R10.64], !P6 ;  /* 0x021000000a008fae */ /* 0x0003e2000f101d4e */
[----:B------:R-:W-:-:S04]  /*0cb0*/  @!P0 IMAD.WIDE R8, R8, 0x2, R2 ;  /* 0x0000000208088825 */ /* 0x000fc800078e0202 */
[--C-:B------:R-:W-:Y:S01]  /*0cc0*/  @!P0 IMAD.WIDE R6, R6, 0x2, R2.reuse ;  /* 0x0000000206068825 */ /* 0x100fe200078e0202 */
[----:B------:R1:W-:Y:S04]  /*0cd0*/  @!P0 LDGSTS.E.BYPASS.LTC128B.128 [R0+0x6100], [R8.64], !P5 ;  /* 0x0610000008008fae */ /* 0x0003e8000e901d4e */
[----:B------:R3:W-:Y:S01]  /*0ce0*/  @!P0 LDGSTS.E.BYPASS.LTC128B.128 [R0+0xa100], [R6.64], !P4 ;  /* 0x0a10000006008fae */ /* 0x0007e2000e101d4e */
[----:B------:R-:W-:Y:S01]  /*0cf0*/  @!P0 IMAD.WIDE R2, R12, 0x2, R2 ;  /* 0x000000020c028825 */ /* 0x000fe200078e0202 */
[----:B------:R-:W-:Y:S01]  /*0d00*/  UIMAD.WIDE.U32 UR18, UR9, UR4, URZ ;  /* 0x00000004091272a5 */ /* 0x000fe2000f8e003f */
[----:B--2---:R-:W-:Y:S01]  /*0d10*/  SHF.R.S32.HI R24, RZ, 0x1f, R36 ;  /* 0x0000001fff187819 */ /* 0x004fe20000011424 */
[----:B------:R-:W-:Y:S02]  /*0d20*/  UIMAD UR4, UR7, UR4, URZ ;  /* 0x00000004070472a4 */ /* 0x000fe4000f8e023f */
[----:B------:R1:W-:Y:S01]  /*0d30*/  @!P0 LDGSTS.E.BYPASS.LTC128B.128 [R0+0xe100], [R2.64], !P3 ;  /* 0x0e10000002008fae */ /* 0x0003e2000d901d4e */
[----:B------:R-:W-:Y:S01]  /*0d40*/  IMAD.WIDE.U32 R4, R36, c[0x0][0x1f0], R4 ;  /* 0x00007c0024047a25 */ /* 0x000fe200078e0004 */
[----:B------:R-:W-:Y:S01]  /*0d50*/  UIMAD UR4, UR9, UR5, UR4 ;  /* 0x00000005090472a4 */ /* 0x000fe2000f8e0204 */
[----:B---3--:R-:W-:-:S05]  /*0d60*/  LOP3.LUT R6, R16, 0xfffffff0, RZ, 0xc0, !PT ;  /* 0xfffffff010067812 */ /* 0x008fca00078ec0ff */
[----:B------:R-:W-:Y:S02]  /*0d70*/  IMAD.IADD R6, R27, 0x1, -R6 ;  /* 0x000000011b067824 */ /* 0x000fe400078e0a06 */
[----:B-1----:R-:W-:-:S03]  /*0d80*/  IMAD R0, R24, c[0x0][0x1f0], RZ ;  /* 0x00007c0018007a24 */ /* 0x002fc600078e02ff */
[----:B------:R-:W-:Y:S01]  /*0d90*/  SHF.R.S32.HI R2, RZ, 0x1f, R6 ;  /* 0x0000001fff027819 */ /* 0x000fe20000011406 */
[----:B------:R-:W-:Y:S01]  /*0da0*/  UIADD3 UR16, UR19, UR4, URZ ;  /* 0x0000000413107290 */ /* 0x000fe2000fffe03f */
[----:B------:R1:W-:Y:S02]  /*0db0*/  SHFL.IDX PT, R3, R13, 0x3, 0x181f ;  /* 0x00781f000d037f89 */ /* 0x0003e400000e0000 */
[----:B------:R-:W-:Y:S01]  /*0dc0*/  LEA.HI R21, R2, R6, RZ, 0x3 ;  /* 0x0000000602157211 */ /* 0x000fe200078f18ff */
[----:B------:R-:W-:Y:S01]  /*0dd0*/  IMAD R0, R36, c[0x0][0x1f4], R0 ;  /* 0x00007d0024007a24 */ /* 0x000fe200078e0200 */
[----:B------:R2:W3:Y:S01]  /*0de0*/  SHFL.IDX PT, R2, R14, 0x3, 0x181f ;  /* 0x00781f000e027f89 */ /* 0x0004e200000e0000 */
[----:B------:R-:W-:Y:S01]  /*0df0*/  IADD3 R4, P0, R4, UR18, RZ ;  /* 0x0000001204047c10 */ /* 0x000fe2000ff1e0ff */
[----:B------:R-:W-:Y:S01]  /*0e00*/  ULEA UR17, UR8, 0xffffffc0, 0x6 ;  /* 0xffffffc008117891 */ /* 0x000fe2000f8e303f */
[----:B------:R-:W-:Y:S01]  /*0e10*/  LOP3.LUT R8, R21, 0xfffffff8, RZ, 0xc0, !PT ;  /* 0xfffffff815087812 */ /* 0x000fe200078ec0ff */
[----:B------:R-:W-:Y:S01]  /*0e20*/  IMAD.SHL.U32 R7, R18, 0x8, RZ ;  /* 0x0000000812077824 */ /* 0x000fe200078e00ff */
[----:B------:R-:W-:Y:S01]  /*0e30*/  IADD3.X R5, R5, UR16, R0, P0, !PT ;  /* 0x0000001005057c10 */ /* 0x000fe200087fe400 */
[----:B------:R-:W-:Y:S01]  /*0e40*/  IMAD.SHL.U32 R0, R20, 0x40, RZ ;  /* 0x0000004014007824 */ /* 0x000fe200078e00ff */
[----:B------:R-:W-:Y:S01]  /*0e50*/  LEA R16, P0, R4, c[0x0][0x1c8], 0x1 ;  /* 0x0000720004107a11 */ /* 0x000fe200078008ff */
[----:B------:R-:W-:Y:S01]  /*0e60*/  UIADD3 UR17, UR10, -UR17, URZ ;  /* 0x800000110a117290 */ /* 0x000fe2000fffe03f */
[----:B------:R-:W-:Y:S01]  /*0e70*/  IMAD.IADD R19, R6, 0x1, -R8 ;  /* 0x0000000106137824 */ /* 0x000fe200078e0a08 */
[----:B------:R-:W-:Y:S01]  /*0e80*/  @!P2 SHF.R.S32.HI R6, RZ, 0x1f, R177 ;  /* 0x0000001fff06a819 */ /* 0x000fe200000114b1 */
[----:B------:R-:W-:Y:S01]  /*0e90*/  STL [R1+0x54], R36 ;  /* 0x0000542401007387 */ /* 0x000fe20000100800 */
[----:B------:R-:W-:Y:S01]  /*0ea0*/  LOP3.LUT R0, R0, 0x1c0, RZ, 0xc0, !PT ;  /* 0x000001c000007812 */ /* 0x000fe200078ec0ff */
[----:B------:R-:W-:Y:S01]  /*0eb0*/  UISETP.GE.AND UP0, UPT, UR10, 0x1, UPT ;  /* 0x000000010a00788c */ /* 0x000fe2000bf06270 */
[----:B------:R-:W-:Y:S01]  /*0ec0*/  IADD3 R18, -R18, UR17, RZ ;  /* 0x0000001112127c10 */ /* 0x000fe2000fffe1ff */
[----:B------:R-:W-:Y:S01]  /*0ed0*/  ULDC.64 UR4, c[0x0][0x210] ;  /* 0x0000840000047ab9 */ /* 0x000fe20000000a00 */
[----:B-1----:R-:W-:-:S02]  /*0ee0*/  LEA.HI.X R13, R4, c[0x0][0x1cc], R5, 0x1, P0 ;  /* 0x00007300040d7a11 */ /* 0x002fc400000f0c05 */
[----:B------:R-:W-:Y:S02]  /*0ef0*/  @!P2 SHF.R.S32.HI R5, RZ, 0x1f, R134 ;  /* 0x0000001fff05a819 */ /* 0x000fe40000011486 */
[----:B------:R-:W-:Y:S02]  /*0f00*/  @!P2 SHF.R.S32.HI R4, RZ, 0x1f, R133 ;  /* 0x0000001fff04a819 */ /* 0x000fe40000011485 */
[----:B------:R-:W-:Y:S02]  /*0f10*/  @!P2 LEA.HI R5, R5, R134, RZ, 0x3 ;  /* 0x000000860505a211 */ /* 0x000fe400078f18ff */
[----:B------:R-:W-:Y:S02]  /*0f20*/  LOP3.LUT R15, R0, 0x8, R7, 0xf8, !PT ;  /* 0x00000008000f7812 */ /* 0x000fe400078ef807 */
[----:B--2---:R-:W-:Y:S02]  /*0f30*/  SHF.R.U32.HI R14, RZ, 0x3, R0 ;  /* 0x00000003ff0e7819 */ /* 0x004fe40000011600 */
[----:B------:R-:W-:-:S02]  /*0f40*/  @!P2 LEA.HI R4, R4, R133, RZ, 0x3 ;  /* 0x000000850404a211 */ /* 0x000fc400078f18ff */
[----:B------:R-:W-:Y:S02]  /*0f50*/  @!P2 LEA.HI R0, R6, R177, RZ, 0x3 ;  /* 0x000000b10600a211 */ /* 0x000fe400078f18ff */
[----:B------:R-:W-:Y:S02]  /*0f60*/  ISETP.GE.AND P1, PT, R18, 0x1, PT ;  /* 0x000000011200780c */ /* 0x000fe40003f26270 */
[----:B------:R-:W-:Y:S02]  /*0f70*/  @!P2 LOP3.LUT R8, R5, 0xfffffff8, RZ, 0xc0, !PT ;  /* 0xfffffff80508a812 */ /* 0x000fe400078ec0ff */
[----:B------:R-:W-:Y:S02]  /*0f80*/  @!P2 LOP3.LUT R6, R4, 0xfffffff8, RZ, 0xc0, !PT ;  /* 0xfffffff80406a812 */ /* 0x000fe400078ec0ff */
[----:B------:R-:W-:Y:S01]  /*0f90*/  @!P2 LOP3.LUT R12, R0, 0xfffffff8, RZ, 0xc0, !PT ;  /* 0xfffffff8000ca812 */ /* 0x000fe200078ec0ff */
[----:B------:R-:W-:Y:S01]  /*0fa0*/  @!P2 IMAD.SHL.U32 R0, R178, 0x2, RZ ;  /* 0x00000002b200a824 */ /* 0x000fe200078e00ff */
[----:B------:R-:W-:Y:S01]  /*0fb0*/  SHFL.IDX PT, R4, R16, RZ, 0x181f ;  /* 0x00181fff10047589 */ /* 0x000fe200000e0000 */
[----:B---3--:R-:W-:-:S03]  /*0fc0*/  @!P2 IMAD.WIDE R10, R179, 0x2, R2 ;  /* 0x00000002b30aa825 */ /* 0x008fc600078e0202 */
[----:B------:R-:W1:Y:S01]  /*0fd0*/  SHFL.IDX PT, R5, R13, RZ, 0x181f ;  /* 0x00181fff0d057589 */ /* 0x000e6200000e0000 */
[----:B------:R-:W-:-:S03]  /*0fe0*/  @!P2 IMAD.WIDE R8, R8, 0x2, R2 ;  /* 0x000000020808a825 */ /* 0x000fc600078e0202 */
[----:B------:R2:W-:Y:S01]  /*0ff0*/  @!P2 LDGSTS.E.BYPASS.LTC128B.128 [R0+0x3100], [R10.64], !P6 ;  /* 0x031000000a00afae */ /* 0x0005e2000f101d4e */
[----:B------:R-:W-:-:S03]  /*1000*/  @!P2 IMAD.WIDE R6, R6, 0x2, R2 ;  /* 0x000000020606a825 */ /* 0x000fc600078e0202 */
[----:B------:R2:W-:Y:S01]  /*1010*/  @!P2 LDGSTS.E.BYPASS.LTC128B.128 [R0+0x7100], [R8.64], !P5 ;  /* 0x071000000800afae */ /* 0x0005e2000e901d4e */
[----:B------:R-:W-:-:S03]  /*1020*/  @!P2 IMAD.WIDE R2, R12, 0x2, R2 ;  /* 0x000000020c02a825 */ /* 0x000fc600078e0202 */
[----:B------:R2:W-:Y:S04]  /*1030*/  @!P2 LDGSTS.E.BYPASS.LTC128B.128 [R0+0xb100], [R6.64], !P4 ;  /* 0x0b1000000600afae */ /* 0x0005e8000e101d4e */
[----:B------:R3:W-:Y:S01]  /*1040*/  @!P2 LDGSTS.E.BYPASS.LTC128B.128 [R0+0xf100], [R2.64], !P3 ;  /* 0x0f1000000200afae */ /* 0x0007e2000d901d4e */
[----:B------:R-:W-:Y:S02]  /*1050*/  ISETP.GE.AND P0, PT, R18, 0x21, PT ;  /* 0x000000211200780c */ /* 0x000fe40003f06270 */
[----:B------:R-:W-:Y:S01]  /*1060*/  ISETP.GE.AND P5, PT, R179, c[0x0][0x1d4], PT ;  /* 0x00007500b3007a0c */ /* 0x000fe20003fa6270 */
[----:B------:R-:W-:Y:S01]  /*1070*/  STL [R1+0x80], R179 ;  /* 0x000080b301007387 */ /* 0x000fe20000100800 */
[----:B------:R-:W-:Y:S01]  /*1080*/  ISETP.GE.AND P4, PT, R134, c[0x0][0x1d4], PT ;  /* 0x0000750086007a0c */ /* 0x000fe20003f86270 */
[----:B------:R-:W-:Y:S01]  /*1090*/  @P1 IMAD.SHL.U32 R12, R178, 0x2, RZ ;  /* 0x00000002b20c1824 */ /* 0x000fe200078e00ff */
[----:B------:R-:W-:Y:S01]  /*10a0*/  LOP3.LUT R22, R15, R14, RZ, 0x3c, !PT ;  /* 0x0000000e0f167212 */ /* 0x000fe200078e3cff */
[----:B------:R-:W-:Y:S04]  /*10b0*/  STL [R1+0xac], R17 ;  /* 0x0000ac1101007387 */ /* 0x000fe80000100800 */
[----:B------:R-:W0:Y:S01]  /*10c0*/  LDGDEPBAR ;  /* 0x00000000000079af */ /* 0x000e220000000000 */
[----:B---3--:R-:W-:-:S02]  /*10d0*/  @P1 SHF.R.S32.HI R3, RZ, 0x1f, R134 ;  /* 0x0000001fff031819 */ /* 0x008fc40000011486 */
[----:B------:R-:W-:Y:S02]  /*10e0*/  @P1 SHF.R.S32.HI R2, RZ, 0x1f, R133 ;  /* 0x0000001fff021819 */ /* 0x000fe40000011485 */
[----:B------:R-:W-:Y:S02]  /*10f0*/  @P1 LEA.HI R3, R3, R134, RZ, 0x3 ;  /* 0x0000008603031211 */ /* 0x000fe400078f18ff */
[----:B--2---:R-:W-:Y:S02]  /*1100*/  @P1 SHF.R.S32.HI R0, RZ, 0x1f, R177 ;  /* 0x0000001fff001819 */ /* 0x004fe400000114b1 */
[----:B------:R-:W-:Y:S02]  /*1110*/  @P1 LEA.HI R6, R2, R133, RZ, 0x3 ;  /* 0x0000008502061211 */ /* 0x000fe400078f18ff */
[----:B------:R-:W-:Y:S01]  /*1120*/  @P1 LEA.HI R0, R0, R177, RZ, 0x3 ;  /* 0x000000b100001211 */ /* 0x000fe200078f18ff */
[----:B------:R2:W-:Y:S01]  /*1130*/  SHFL.IDX PT, R2, R16, 0x1, 0x181f ;  /* 0x00381f0010027f89 */ /* 0x0005e200000e0000 */
[----:B------:R-:W-:-:S03]  /*1140*/  @P1 LOP3.LUT R7, R3, 0xfffffff8, RZ, 0xc0, !PT ;  /* 0xfffffff803071812 */ /* 0x000fc600078ec0ff */
[----:B------:R-:W3:Y:S01]  /*1150*/  SHFL.IDX PT, R3, R13, 0x1, 0x181f ;  /* 0x00381f000d037f89 */ /* 0x000ee200000e0000 */
[----:B------:R-:W-:Y:S02]  /*1160*/  @P1 LOP3.LUT R10, R6, 0xfffffff8, RZ, 0xc0, !PT ;  /* 0xfffffff8060a1812 */ /* 0x000fe400078ec0ff */
[----:B------:R-:W-:Y:S01]  /*1170*/  @P1 LOP3.LUT R0, R0, 0xfffffff8, RZ, 0xc0, !PT ;  /* 0xfffffff800001812 */ /* 0x000fe200078ec0ff */
[----:B-1----:R-:W-:-:S04]  /*1180*/  @P1 IMAD.WIDE R8, R179, 0x2, R4 ;  /* 0x00000002b3081825 */ /* 0x002fc800078e0204 */
[--C-:B------:R-:W-:Y:S01]  /*1190*/  @P1 IMAD.WIDE R6, R7, 0x2, R4.reuse ;  /* 0x0000000207061825 */ /* 0x100fe200078e0204 */
[----:B------:R1:W-:Y:S03]  /*11a0*/  @P1 LDGSTS.E.BYPASS.LTC128B.128 [R12+0x10100], [R8.64], !P5 ;  /* 0x10100000080c1fae */ /* 0x0003e6000e901d4e */
[----:B------:R-:W-:Y:S01]  /*11b0*/  @P1 IMAD.WIDE R14, R0, 0x2, R4 ;  /* 0x00000002000e1825 */ /* 0x000fe200078e0204 */
[----:B------:R-:W-:Y:S01]  /*11c0*/  @P0 SHF.R.S32.HI R0, RZ, 0x1f, R133 ;  /* 0x0000001fff000819 */ /* 0x000fe20000011485 */
[----:B------:R4:W-:Y:S02]  /*11d0*/  @P1 LDGSTS.E.BYPASS.LTC128B.128 [R12+0x12100], [R6.64], !P4 ;  /* 0x12100000060c1fae */ /* 0x0009e4000e101d4e */
[----:B--2---:R-:W-:Y:S01]  /*11e0*/  @P1 IMAD.WIDE R16, R10, 0x2, R4 ;  /* 0x000000020a101825 */ /* 0x004fe200078e0204 */
[----:B------:R-:W-:Y:S02]  /*11f0*/  @P0 SHF.R.S32.HI R4, RZ, 0x1f, R134 ;  /* 0x0000001fff040819 */ /* 0x000fe40000011486 */
[----:B------:R-:W-:-:S02]  /*1200*/  @P0 SHF.R.S32.HI R5, RZ, 0x1f, R177 ;  /* 0x0000001fff050819 */ /* 0x000fc400000114b1 */
[----:B------:R-:W-:Y:S02]  /*1210*/  ISETP.GE.AND P3, PT, R133, c[0x0][0x1d4], PT ;  /* 0x0000750085007a0c */ /* 0x000fe40003f66270 */
[----:B------:R-:W-:-:S11]  /*1220*/  ISETP.GE.AND P6, PT, R177, c[0x0][0x1d4], PT ;  /* 0x00007500b1007a0c */ /* 0x000fd60003fc6270 */
[----:B------:R2:W-:Y:S01]  /*1230*/  @P1 LDGSTS.E.BYPASS.LTC128B.128 [R12+0x14100], [R16.64], !P3 ;  /* 0x14100000100c1fae */ /* 0x0005e2000d901d4e */
[----:B----4-:R-:W-:-:S03]  /*1240*/  @P0 LEA.HI R6, R4, R134, RZ, 0x3 ;  /* 0x0000008604060211 */ /* 0x010fc600078f18ff */
[----:B------:R2:W-:Y:S01]  /*1250*/  @P1 LDGSTS.E.BYPASS.LTC128B.128 [R12+0x16100], [R14.64], !P6 ;  /* 0x161000000e0c1fae */ /* 0x0005e2000f101d4e */
[----:B------:R-:W-:Y:S02]  /*1260*/  @P0 LEA.HI R4, R0, R133, RZ, 0x3 ;  /* 0x0000008500040211 */ /* 0x000fe400078f18ff */
[----:B------:R-:W-:Y:S02]  /*1270*/  @P0 LEA.HI R0, R5, R177, RZ, 0x3 ;  /* 0x000000b105000211 */ /* 0x000fe400078f18ff */
[----:B------:R-:W-:Y:S02]  /*1280*/  @P0 LOP3.LUT R6, R6, 0xfffffff8, RZ, 0xc0, !PT ;  /* 0xfffffff806060812 */ /* 0x000fe400078ec0ff */
[----:B------:R-:W-:Y:S02]  /*1290*/  @P0 LOP3.LUT R5, R4, 0xfffffff8, RZ, 0xc0, !PT ;  /* 0xfffffff804050812 */ /* 0x000fe400078ec0ff */
[----:B------:R-:W-:Y:S01]  /*12a0*/  @P0 LOP3.LUT R0, R0, 0xfffffff8, RZ, 0xc0, !PT ;  /* 0xfffffff800000812 */ /* 0x000fe200078ec0ff */
[----:B---3--:R-:W-:-:S04]  /*12b0*/  @P0 IMAD.WIDE R6, R6, 0x2, R2 ;  /* 0x0000000206060825 */ /* 0x008fc800078e0202 */
[----:B------:R-:W-:-:S04]  /*12c0*/  @P0 IMAD.WIDE R10, R5, 0x2, R2 ;  /* 0x00000002050a0825 */ /* 0x000fc800078e0202 */
[----:B-1----:R-:W-:-:S04]  /*12d0*/  @P0 IMAD.WIDE R8, R0, 0x2, R2 ;  /* 0x0000000200080825 */ /* 0x002fc800078e0202 */
[----:B------:R-:W-:Y:S02]  /*12e0*/  @P0 IMAD.SHL.U32 R4, R178, 0x2, RZ ;  /* 0x00000002b2040824 */ /* 0x000fe400078e00ff */
[----:B------:R-:W-:-:S05]  /*12f0*/  @P0 IMAD.WIDE R2, R179, 0x2, R2 ;  /* 0x00000002b3020825 */ /* 0x000fca00078e0202 */
[----:B------:R1:W-:Y:S04]  /*1300*/  @P0 LDGSTS.E.BYPASS.LTC128B.128 [R4+0x11100], [R2.64], !P5 ;  /* 0x1110000002040fae */ /* 0x0003e8000e901d4e */
[----:B------:R3:W-:Y:S04]  /*1310*/  @P0 LDGSTS.E.BYPASS.LTC128B.128 [R4+0x13100], [R6.64], !P4 ;  /* 0x1310000006040fae */ /* 0x0007e8000e101d4e */
[----:B------:R3:W-:Y:S04]  /*1320*/  @P0 LDGSTS.E.BYPASS.LTC128B.128 [R4+0x15100], [R10.64], !P3 ;  /* 0x151000000a040fae */ /* 0x0007e8000d901d4e */
[----:B------:R3:W-:Y:S04]  /*1330*/  @P0 LDGSTS.E.BYPASS.LTC128B.128 [R4+0x17100], [R8.64], !P6 ;  /* 0x1710000008040fae */ /* 0x0007e8000f101d4e */
[----:B------:R-:W0:Y:S01]  /*1340*/  LDGDEPBAR ;  /* 0x00000000000079af */ /* 0x000e220000000000 */
[----:B------:R-:W-:-:S02]  /*1350*/  IMAD.SHL.U32 R13, R19, 0x40, RZ ;  /* 0x00000040130d7824 */ /* 0x000fc400078e00ff */
[----:B------:R-:W-:-:S03]  /*1360*/  IMAD.SHL.U32 R5, R23, 0x8, RZ ;  /* 0x0000000817057824 */ /* 0x000fc600078e00ff */
[----:B------:R-:W-:-:S04]  /*1370*/  LOP3.LUT R0, R13, 0x1c0, RZ, 0xc0, !PT ;  /* 0x000001c00d007812 */ /* 0x000fc800078ec0ff */
[----:B-1----:R-:W-:Y:S02]  /*1380*/  LOP3.LUT R2, R0, 0x8, R5, 0xf8, !PT ;  /* 0x0000000800027812 */ /* 0x002fe400078ef805 */
[----:B------:R-:W-:Y:S01]  /*1390*/  SHF.R.U32.HI R0, RZ, 0x3, R0 ;  /* 0x00000003ff007819 */ /* 0x000fe20000011600 */
[----:B------:R-:W-:Y:S01]  /*13a0*/  IMAD.SHL.U32 R3, R21, 0x40, RZ ;  /* 0x0000004015037824 */ /* 0x000fe200078e00ff */
[----:B------:R-:W-:Y:S02]  /*13b0*/  LEA.HI R5, R26, R27, RZ, 0x5 ;  /* 0x0000001b1a057211 */ /* 0x000fe400078f28ff */
[----:B------:R-:W-:Y:S02]  /*13c0*/  LOP3.LUT R2, R2, R0, RZ, 0x3c, !PT ;  /* 0x0000000002027212 */ /* 0x000fe400078e3cff */
[----:B------:R-:W-:Y:S02]  /*13d0*/  SHF.R.S32.HI R232, RZ, 0x5, R5 ;  /* 0x00000005ffe87819 */ /* 0x000fe40000011405 */
[----:B------:R-:W-:Y:S01]  /*13e0*/  LOP3.LUT R3, R2, 0xfffffe00, R3, 0xf8, !PT ;  /* 0xfffffe0002037812 */ /* 0x000fe200078ef803 */
[----:B------:R-:W-:-:S04]  /*13f0*/  DEPBAR.LE SB0, 0x1 ;  /* 0x000080400000791a */ /* 0x000fc80000000000 */
[----:B------:R-:W-:Y:S01]  /*1400*/  IMAD R0, R23, 0x200, R22 ;  /* 0x0000020017007824 */ /* 0x000fe200078e0216 */
[----:B------:R-:W-:Y:S01]  /*1410*/  R2P PR, R19, 0x6 ;  /* 0x0000000613007804 */ /* 0x000fe20000000000 */
[----:B---3--:R-:W-:Y:S02]  /*1420*/  IMAD.MOV.U32 R4, RZ, RZ, 0x10 ;  /* 0x00000010ff047424 */ /* 0x008fe400078e00ff */
[----:B------:R-:W-:Y:S02]  /*1430*/  IMAD R232, R232, 0x400, R3 ;  /* 0x00000400e8e87824 */ /* 0x000fe400078e0203 */
[----:B------:R-:W-:Y:S01]  /*1440*/  IMAD.SHL.U32 R135, R0, 0x2, RZ ;  /* 0x0000000200877824 */ /* 0x000fe200078e00ff */
[----:B------:R-:W-:Y:S01]  /*1450*/  BAR.SYNC.DEFER_BLOCKING 0x0 ;  /* 0x0000000000007b1d */ /* 0x000fe20000010000 */
[----:B------:R-:W-:Y:S01]  /*1460*/  IMAD.MOV.U32 R0, RZ, RZ, 0x20 ;  /* 0x00000020ff007424 */ /* 0x000fe200078e00ff */
[----:B------:R-:W-:Y:S01]  /*1470*/  SEL R4, R4, 0xfffffff0, !P1 ;  /* 0xfffffff004047807 */ /* 0x000fe20004800000 */
[----:B------:R-:W-:-:S03]  /*1480*/  IMAD.SHL.U32 R232, R232, 0x2, RZ ;  /* 0x00000002e8e87824 */ /* 0x000fc600078e00ff */
[----:B------:R-:W-:Y:S01]  /*1490*/  SEL R0, R0, 0xffffffe0, !P2 ;  /* 0xffffffe000007807 */ /* 0x000fe20005000000 */
[----:B------:R-:W-:-:S04]  /*14a0*/  IMAD R236, R4, 0x2, R232 ;  /* 0x0000000204ec7824 */ /* 0x000fc800078e02e8 */
[C---:B------:R-:W-:Y:S02]  /*14b0*/  IMAD R240, R0.reuse, 0x2, R232 ;  /* 0x0000000200f07824 */ /* 0x040fe400078e02e8 */
[----:B------:R-:W-:Y:S01]  /*14c0*/  IMAD R244, R0, 0x2, R236 ;  /* 0x0000000200f47824 */ /* 0x000fe200078e02ec */
[----:B------:R-:W-:Y:S01]  /*14d0*/  LOP3.LUT P0, RZ, R20, 0x2, RZ, 0xc0, !PT ;  /* 0x0000000214ff7812 */ /* 0x000fe2000780c0ff */
[----:B------:R2:W1:Y:S04]  /*14e0*/  LDSM.16.M88.4 R168, [R232+0x100] ;  /* 0x00010000e8a8783b */ /* 0x0004680000000200 */
[----:B------:R2:W3:Y:S04]  /*14f0*/  LDSM.16.M88.4 R200, [R232+0x4100] ;  /* 0x00410000e8c8783b */ /* 0x0004e80000000200 */
[----:B------:R2:W4:Y:S04]  /*1500*/  LDSM.16.M88.4 R216, [R232+0x8100] ;  /* 0x00810000e8d8783b */ /* 0x0005280000000200 */
[----:B------:R2:W1:Y:S04]  /*1510*/  LDSM.16.M88.4 R172, [R236+0x100] ;  /* 0x00010000ecac783b */ /* 0x0004680000000200 */
        /* <DEDUP_REMOVED lines=8> */
[----:B------:R-:W1:Y:S04]  /*15a0*/  LDSM.16.M88.4 R232, [R232+0xc100] ;  /* 0x00c10000e8e8783b */ /* 0x000e680000000200 */
[----:B------:R-:W1:Y:S04]  /*15b0*/  LDSM.16.M88.4 R236, [R236+0xc100] ;  /* 0x00c10000ecec783b */ /* 0x000e680000000200 */
[----:B------:R-:W1:Y:S04]  /*15c0*/  LDSM.16.M88.4 R240, [R240+0xc100] ;  /* 0x00c10000f0f0783b */ /* 0x000e680000000200 */
[----:B------:R-:W1:Y:S04]  /*15d0*/  LDSM.16.M88.4 R244, [R244+0xc100] ;  /* 0x00c10000f4f4783b */ /* 0x000e680000000200 */
[----:B------:R-:W-:Y:S01]  /*15e0*/  BAR.SYNC.DEFER_BLOCKING 0x0 ;  /* 0x0000000000007b1d */ /* 0x000fe20000010000 */
[----:B------:R-:W-:-:S02]  /*15f0*/  IADD3 R2, R135, 0x10100, RZ ;  /* 0x0001010087027810 */ /* 0x000fc40007ffe0ff */
[----:B------:R-:W-:Y:S02]  /*1600*/  IADD3 R88, R135, 0x10120, RZ ;  /* 0x0001012087587810 */ /* 0x000fe40007ffe0ff */
[----:B------:R-:W-:Y:S02]  /*1610*/  @P0 IADD3 R88, R2, -0x20, RZ ;  /* 0xffffffe002580810 */ /* 0x000fe40007ffe0ff */
[----:B------:R-:W-:Y:S02]  /*1620*/  LOP3.LUT R2, R5, 0xffffffe0, RZ, 0xc0, !PT ;  /* 0xffffffe005027812 */ /* 0x000fe400078ec0ff */
[C---:B------:R-:W-:Y:S01]  /*1630*/  IADD3 R6, R88.reuse, 0x800, RZ ;  /* 0x0000080058067810 */ /* 0x040fe20007ffe0ff */
[----:B------:R2:W-:Y:S02]  /*1640*/  STL [R1+0xb0], R178 ;  /* 0x0000b0b201007387 */ /* 0x0005e40000100800 */
[----:B------:R-:W-:Y:S01]  /*1650*/  IMAD.IADD R84, R27, 0x1, -R2 ;  /* 0x000000011b547824 */ /* 0x000fe200078e0a02 */
[C---:B------:R-:W-:Y:S01]  /*1660*/  IADD3 R2, R88.reuse, 0x1800, RZ ;  /* 0x0000180058027810 */ /* 0x040fe20007ffe0ff */
[----:B------:R2:W-:Y:S01]  /*1670*/  STL [R1+0x60], R37 ;  /* 0x0000602501007387 */ /* 0x0005e20000100800 */
[----:B------:R-:W-:-:S03]  /*1680*/  IADD3 R5, R88, 0x1000, RZ ;  /* 0x0000100058057810 */ /* 0x000fc60007ffe0ff */
[----:B------:R2:W-:Y:S01]  /*1690*/  STL [R1+0x4], R88 ;  /* 0x0000045801007387 */ /* 0x0005e20000100800 */
[----:B------:R-:W-:-:S04]  /*16a0*/  DEPBAR.LE SB0, 0x0 ;  /* 0x000080000000791a */ /* 0x000fc80000000000 */
[----:B------:R-:W-:Y:S06]  /*16b0*/  BAR.SYNC.DEFER_BLOCKING 0x0 ;  /* 0x0000000000007b1d */ /* 0x000fec0000010000 */
[----:B------:R2:W-:Y:S04]  /*16c0*/  STL [R1+0x40], R6 ;  /* 0x0000400601007387 */ /* 0x0005e80000100800 */
[----:B------:R2:W-:Y:S04]  /*16d0*/  STL [R1+0x38], R2 ;  /* 0x0000380201007387 */ /* 0x0005e80000100800 */
[----:B------:R2:W-:Y:S01]  /*16e0*/  STL [R1+0x3c], R5 ;  /* 0x00003c0501007387 */ /* 0x0005e20000100800 */
[----:B------:R-:W-:Y:S01]  /*16f0*/  PLOP3.LUT P0, PT, PT, PT, UP0, 0x80, 0x0 ;  /* 0x000000000000781c */ /* 0x000fe20003f0f008 */
[----:B------:R-:W-:-:S02]  /*1700*/  UIMAD UR7, UR7, UR4, URZ ;  /* 0x00000004070772a4 */ /* 0x000fc4000f8e023f */
[----:B------:R-:W-:Y:S02]  /*1710*/  UIMAD.WIDE.U32 UR20, UR9, UR4, URZ ;  /* 0x00000004091472a5 */ /* 0x000fe4000f8e003f */
[----:B------:R-:W-:Y:S01]  /*1720*/  UIMAD UR5, UR9, UR5, UR7 ;  /* 0x00000005090572a4 */ /* 0x000fe2000f8e0207 */
[----:B------:R-:W-:Y:S01]  /*1730*/  ISETP.GT.AND P2, PT, R86, 0x3f, PT ;  /* 0x0000003f5600780c */ /* 0x000fe20003f44270 */
[----:B------:R2:W1:Y:S02]  /*1740*/  LDSM.16.M88.4 R28, [R135+0x10100] ;  /* 0x01010000871c783b */ /* 0x0004640000000200 */
[----:B------:R-:W-:Y:S02]  /*1750*/  UIADD3 UR5, UR21, UR5, URZ ;  /* 0x0000000515057290 */ /* 0x000fe4000fffe03f */
[----:B------:R2:W1:Y:S01]  /*1760*/  LDSM.16.M88.4 R32, [R135+0x10900] ;  /* 0x010900008720783b */ /* 0x0004620000000200 */
[----:B------:R-:W-:-:S03]  /*1770*/  SEL R85, RZ, 0x10, P6 ;  /* 0x00000010ff557807 */ /* 0x000fc60003000000 */
[----:B------:R2:W1:Y:S04]  /*1780*/  LDSM.16.M88.4 R44, [R135+0x11100] ;  /* 0x01110000872c783b */ /* 0x0004680000000200 */
[----:B------:R2:W1:Y:S04]  /*1790*/  LDSM.16.M88.4 R52, [R135+0x11900] ;  /* 0x011900008734783b */ /* 0x0004680000000200 */
[----:B------:R2:W1:Y:S04]  /*17a0*/  LDSM.16.M88.4 R40, [R88] ;  /* 0x000000005828783b */ /* 0x0004680000000200 */
[----:B------:R2:W1:Y:S04]  /*17b0*/  LDSM.16.M88.4 R56, [R88+0x800] ;  /* 0x000800005838783b */ /* 0x0004680000000200 */
[----:B------:R2:W1:Y:S04]  /*17c0*/  LDSM.16.M88.4 R64, [R88+0x1000] ;  /* 0x001000005840783b */ /* 0x0004680000000200 */
[----:B------:R2:W1:Y:S01]  /*17d0*/  LDSM.16.M88.4 R72, [R88+0x1800] ;  /* 0x001800005848783b */ /* 0x0004620000000200 */
[----:B------:R-:W-:Y:S05]  /*17e0*/  @!P0 BRA `(.L_x_0) ;  /* 0x0000047000008947 */ /* 0x000fea0003800000 */
[----:B--234-:R-:W-:Y:S01]  /*17f0*/  IMAD R2, R25, c[0x0][0x208], RZ ;  /* 0x0000820019027a24 */ /* 0x01cfe200078e02ff */
[----:B------:R-:W-:Y:S01]  /*1800*/  SHF.R.S32.HI R8, RZ, 0x1f, R133 ;  /* 0x0000001fff087819 */ /* 0x000fe20000011485 */
[----:B------:R-:W-:Y:S01]  /*1810*/  IMAD.WIDE.U32 R6, R37, c[0x0][0x208], RZ ;  /* 0x0000820025067a25 */ /* 0x000fe200078e00ff */
[----:B------:R-:W-:-:S02]  /*1820*/  SHF.R.S32.HI R9, RZ, 0x1f, R177 ;  /* 0x0000001fff097819 */ /* 0x000fc400000114b1 */
[----:B------:R-:W-:Y:S01]  /*1830*/  LEA.HI R8, R8, R133, RZ, 0x3 ;  /* 0x0000008508087211 */ /* 0x000fe200078f18ff */
[----:B------:R-:W-:Y:S01]  /*1840*/  IMAD R2, R37, c[0x0][0x20c], R2 ;  /* 0x0000830025027a24 */ /* 0x000fe200078e0202 */
[----:B------:R-:W-:Y:S01]  /*1850*/  P2R R21, PR, RZ, 0x8 ;  /* 0x00000008ff157803 */ /* 0x000fe20000000000 */
[C---:B------:R-:W-:Y:S01]  /*1860*/  IMAD.WIDE R14, R179.reuse, 0x2, RZ ;  /* 0x00000002b30e7825 */ /* 0x040fe200078e02ff */
[----:B------:R-:W-:Y:S02]  /*1870*/  ISETP.GE.AND P3, PT, R179, c[0x0][0x1d4], PT ;  /* 0x00007500b3007a0c */ /* 0x000fe40003f66270 */
[----:B------:R-:W-:Y:S01]  /*1880*/  P2R R19, PR, RZ, 0x4 ;  /* 0x00000004ff137803 */ /* 0x000fe20000000000 */
[----:B------:R-:W-:Y:S01]  /*1890*/  IMAD.IADD R7, R7, 0x1, R2 ;  /* 0x0000000107077824 */ /* 0x000fe200078e0202 */
[----:B------:R-:W-:Y:S01]  /*18a0*/  ISETP.GE.AND P2, PT, R134, c[0x0][0x1d4], PT ;  /* 0x0000750086007a0c */ /* 0x000fe20003f46270 */
[----:B------:R-:W-:Y:S01]  /*18b0*/  IMAD R2, R24, c[0x0][0x218], RZ ;  /* 0x0000860018027a24 */ /* 0x000fe200078e02ff */
[----:B------:R-:W-:Y:S01]  /*18c0*/  ISETP.GE.AND P1, PT, R133, c[0x0][0x1d4], PT ;  /* 0x0000750085007a0c */ /* 0x000fe20003f26270 */
[----:B------:R-:W-:Y:S01]  /*18d0*/  IMAD.WIDE.U32 R6, R36, c[0x0][0x218], R6 ;  /* 0x0000860024067a25 */ /* 0x000fe200078e0006 */
[----:B------:R-:W-:-:S03]  /*18e0*/  P2R R26, PR, RZ, 0x10 ;  /* 0x00000010ff1a7803 */ /* 0x000fc60000000000 */
[----:B------:R-:W-:Y:S01]  /*18f0*/  IMAD R5, R36, c[0x0][0x21c], R2 ;  /* 0x0000870024057a24 */ /* 0x000fe200078e0202 */
[----:B------:R-:W-:-:S04]  /*1900*/  IADD3 R2, P0, R6, UR20, RZ ;  /* 0x0000001406027c10 */ /* 0x000fc8000ff1e0ff */
[----:B------:R-:W-:Y:S02]  /*1910*/  IADD3.X R5, R7, UR5, R5, P0, !PT ;  /* 0x0000000507057c10 */ /* 0x000fe400087fe405 */
[----:B------:R-:W-:-:S04]  /*1920*/  LEA R6, P0, R2, c[0x0][0x1f8], 0x1 ;  /* 0x00007e0002067a11 */ /* 0x000fc800078008ff */
[----:B------:R-:W-:Y:S01]  /*1930*/  LEA.HI.X R5, R2, c[0x0][0x1fc], R5, 0x1, P0 ;  /* 0x00007f0002057a11 */ /* 0x000fe200000f0c05 */
[----:B------:R-:W2:Y:S01]  /*1940*/  SHFL.IDX PT, R12, R6, RZ, 0x181f ;  /* 0x00181fff060c7589 */ /* 0x000ea200000e0000 */
[----:B------:R-:W-:-:S03]  /*1950*/  SHF.R.S32.HI R2, RZ, 0x1f, R134 ;  /* 0x0000001fff027819 */ /* 0x000fc60000011486 */
[----:B------:R-:W3:Y:S01]  /*1960*/  SHFL.IDX PT, R13, R5, RZ, 0x181f ;  /* 0x00181fff050d7589 */ /* 0x000ee200000e0000 */
[----:B------:R-:W-:-:S03]  /*1970*/  LEA.HI R7, R2, R134, RZ, 0x3 ;  /* 0x0000008602077211 */ /* 0x000fc600078f18ff */
[----:B------:R4:W5:Y:S04]  /*1980*/  SHFL.IDX PT, R2, R6, 0x1, 0x181f ;  /* 0x00381f0006027f89 */ /* 0x00096800000e0000 */
[----:B------:R-:W1:Y:S01]  /*1990*/  SHFL.IDX PT, R5, R5, 0x1, 0x181f ;  /* 0x00381f0005057f89 */ /* 0x000e6200000e0000 */
[----:B--2---:R-:W-:-:S05]  /*19a0*/  IADD3 R24, P0, R12, R14, RZ ;  /* 0x0000000e0c187210 */ /* 0x004fca0007f1e0ff */
[----:B---3--:R-:W-:Y:S01]  /*19b0*/  IMAD.X R25, R13, 0x1, R15, P0 ;  /* 0x000000010d197824 */ /* 0x008fe200000e060f */
[----:B----4-:R-:W-:Y:S02]  /*19c0*/  LOP3.LUT R6, R7, 0xfffffff8, RZ, 0xc0, !PT ;  /* 0xfffffff807067812 */ /* 0x010fe400078ec0ff */
[----:B------:R-:W-:-:S03]  /*19d0*/  LOP3.LUT R7, R8, 0xfffffff8, RZ, 0xc0, !PT ;  /* 0xfffffff808077812 */ /* 0x000fc600078ec0ff */
[----:B------:R-:W-:Y:S01]  /*19e0*/  IMAD.WIDE R10, R6, 0x2, RZ ;  /* 0x00000002060a7825 */ /* 0x000fe200078e02ff */
[----:B------:R-:W-:-:S03]  /*19f0*/  LEA.HI R6, R9, R177, RZ, 0x3 ;  /* 0x000000b109067211 */ /* 0x000fc600078f18ff */
[----:B------:R-:W-:Y:S01]  /*1a00*/  IMAD.WIDE R8, R7, 0x2, RZ ;  /* 0x0000000207087825 */ /* 0x000fe200078e02ff */
[----:B------:R-:W-:Y:S02]  /*1a10*/  IADD3 R22, P0, R12, R10, RZ ;  /* 0x0000000a0c167210 */ /* 0x000fe40007f1e0ff */
[----:B------:R-:W-:-:S03]  /*1a20*/  LOP3.LUT R6, R6, 0xfffffff8, RZ, 0xc0, !PT ;  /* 0xfffffff806067812 */ /* 0x000fc600078ec0ff */
[----:B------:R-:W-:Y:S01]  /*1a30*/  IMAD.X R23, R13, 0x1, R11, P0 ;  /* 0x000000010d177824 */ /* 0x000fe200000e060b */
[----:B------:R-:W-:Y:S01]  /*1a40*/  IADD3 R16, P0, R12, R8, RZ ;  /* 0x000000080c107210 */ /* 0x000fe20007f1e0ff */
[----:B------:R-:W-:-:S04]  /*1a50*/  IMAD.WIDE R6, R6, 0x2, RZ ;  /* 0x0000000206067825 */ /* 0x000fc800078e02ff */
[----:B------:R-:W-:Y:S01]  /*1a60*/  IMAD.X R17, R13, 0x1, R9, P0 ;  /* 0x000000010d117824 */ /* 0x000fe200000e0609 */
[----:B-----5:R-:W-:-:S05]  /*1a70*/  IADD3 R14, P0, R14, R2, RZ ;  /* 0x000000020e0e7210 */ /* 0x020fca0007f1e0ff */
[----:B-1----:R-:W-:Y:S01]  /*1a80*/  IMAD.X R15, R15, 0x1, R5, P0 ;  /* 0x000000010f0f7824 */ /* 0x002fe200000e0605 */
[----:B------:R-:W-:-:S05]  /*1a90*/  IADD3 R12, P0, R12, R6, RZ ;  /* 0x000000060c0c7210 */ /* 0x000fca0007f1e0ff */
[----:B------:R-:W-:Y:S01]  /*1aa0*/  IMAD.X R13, R13, 0x1, R7, P0 ;  /* 0x000000010d0d7824 */ /* 0x000fe200000e0607 */
[----:B------:R-:W-:-:S05]  /*1ab0*/  IADD3 R10, P0, R10, R2, RZ ;  /* 0x000000020a0a7210 */ /* 0x000fca0007f1e0ff */
[----:B------:R-:W-:Y:S01]  /*1ac0*/  IMAD.X R11, R11, 0x1, R5, P0 ;  /* 0x000000010b0b7824 */ /* 0x000fe200000e0605 */
[----:B------:R-:W-:-:S05]  /*1ad0*/  IADD3 R8, P0, R8, R2, RZ ;  /* 0x0000000208087210 */ /* 0x000fca0007f1e0ff */
[----:B------:R-:W-:Y:S01]  /*1ae0*/  IMAD.X R9, R9, 0x1, R5, P0 ;  /* 0x0000000109097824 */ /* 0x000fe200000e0605 */
[----:B------:R-:W-:Y:S01]  /*1af0*/  IADD3 R6, P0, R6, R2, RZ ;  /* 0x0000000206067210 */ /* 0x000fe20007f1e0ff */
[----:B------:R-:W-:-:S04]  /*1b00*/  IMAD.SHL.U32 R2, R178, 0x2, RZ ;  /* 0x00000002b2027824 */ /* 0x000fc800078e00ff */
[----:B------:R-:W-:Y:S01]  /*1b10*/  IMAD.X R7, R7, 0x1, R5, P0 ;  /* 0x0000000107077824 */ /* 0x000fe200000e0605 */
[C---:B------:R-:W-:Y:S02]  /*1b20*/  ISETP.LT.OR P0, PT, R18.reuse, 0x1, P3 ;  /* 0x000000011200780c */ /* 0x040fe40001f01670 */
[----:B------:R-:W-:-:S11]  /*1b30*/  ISETP.LT.OR P3, PT, R18, 0x21, P3 ;  /* 0x000000211200780c */ /* 0x000fd60001f61670 */
[----:B------:R1:W-:Y:S01]  /*1b40*/  LDGSTS.E.BYPASS.LTC128B.128 [R2+0x100], [R24.64], !P0 ;  /* 0x0010000018027fae */ /* 0x0003e2000c101d4e */
[C---:B------:R-:W-:Y:S02]  /*1b50*/  ISETP.LT.OR P0, PT, R18.reuse, 0x1, P2 ;  /* 0x000000011200780c */ /* 0x040fe40001701670 */
[----:B------:R-:W-:-:S11]  /*1b60*/  ISETP.LT.OR P2, PT, R18, 0x21, P2 ;  /* 0x000000211200780c */ /* 0x000fd60001741670 */
[----:B------:R1:W-:Y:S01]  /*1b70*/  LDGSTS.E.BYPASS.LTC128B.128 [R2+0x2100], [R22.64], !P0 ;  /* 0x0210000016027fae */ /* 0x0003e2000c101d4e */
[C---:B------:R-:W-:Y:S02]  /*1b80*/  ISETP.LT.OR P0, PT, R18.reuse, 0x1, P1 ;  /* 0x000000011200780c */ /* 0x040fe40000f01670 */
[----:B------:R-:W-:-:S11]  /*1b90*/  ISETP.LT.OR P1, PT, R18, 0x21, P1 ;  /* 0x000000211200780c */ /* 0x000fd60000f21670 */
[----:B------:R1:W-:Y:S01]  /*1ba0*/  LDGSTS.E.BYPASS.LTC128B.128 [R2+0x4100], [R16.64], !P0 ;  /* 0x0410000010027fae */ /* 0x0003e2000c101d4e */
[----:B------:R-:W-:-:S04]  /*1bb0*/  ISETP.GE.AND P0, PT, R177, c[0x0][0x1d4], PT ;  /* 0x00007500b1007a0c */ /* 0x000fc80003f06270 */
[C---:B------:R-:W-:Y:S02]  /*1bc0*/  ISETP.LT.OR P4, PT, R18.reuse, 0x1, P0 ;  /* 0x000000011200780c */ /* 0x040fe40000781670 */
[----:B------:R-:W-:-:S11]  /*1bd0*/  ISETP.LT.OR P0, PT, R18, 0x21, P0 ;  /* 0x000000211200780c */ /* 0x000fd60000701670 */
[----:B------:R1:W-:Y:S01]  /*1be0*/  LDGSTS.E.BYPASS.LTC128B.128 [R2+0x6100], [R12.64], !P4 ;  /* 0x061000000c027fae */ /* 0x0003e2000e101d4e */
[----:B------:R-:W-:-:S03]  /*1bf0*/  ISETP.NE.AND P4, PT, R26, RZ, PT ;  /* 0x000000ff1a00720c */ /* 0x000fc60003f85270 */
[----:B------:R1:W-:Y:S01]  /*1c00*/  LDGSTS.E.BYPASS.LTC128B.128 [R2+0x1100], [R14.64], !P3 ;  /* 0x011000000e027fae */ /* 0x0003e2000d901d4e */
[----:B------:R-:W-:-:S03]  /*1c10*/  ISETP.NE.AND P3, PT, R21, RZ, PT ;  /* 0x000000ff1500720c */ /* 0x000fc60003f65270 */
[----:B------:R1:W-:Y:S01]  /*1c20*/  LDGSTS.E.BYPASS.LTC128B.128 [R2+0x3100], [R10.64], !P2 ;  /* 0x031000000a027fae */ /* 0x0003e2000d101d4e */
[----:B------:R-:W-:-:S03]  /*1c30*/  ISETP.NE.AND P2, PT, R19, RZ, PT ;  /* 0x000000ff1300720c */ /* 0x000fc60003f45270 */
[----:B------:R1:W-:Y:S04]  /*1c40*/  LDGSTS.E.BYPASS.LTC128B.128 [R2+0x5100], [R8.64], !P1 ;  /* 0x0510000008027fae */ /* 0x0003e8000c901d4e */
[----:B------:R1:W-:Y:S04]  /*1c50*/  LDGSTS.E.BYPASS.LTC128B.128 [R2+0x7100], [R6.64], !P0 ;  /* 0x0710000006027fae */ /* 0x0003e8000c101d4e */
.L_x_0:
[C---:B-1234-:R-:W-:Y:S01]  /*1c60*/  HMMA.16816.F32.BF16 R12, R168.reuse, R28, RZ ;  /* 0x0000001ca80c723c */ /* 0x05efe200000418ff */
[----:B------:R-:W-:Y:S01]  /*1c70*/  LOP3.LUT P0, RZ, R20, 0x4, RZ, 0xc0, !PT ;  /* 0x0000000414ff7812 */ /* 0x000fe2000780c0ff */
[----:B------:R-:W0:Y:S01]  /*1c80*/  LDGDEPBAR ;  /* 0x00000000000079af */ /* 0x000e220000000000 */
[----:B------:R-:W-:Y:S01]  /*1c90*/  MOV R2, 0x40 ;  /* 0x0000004000027802 */ /* 0x000fe20000000f00 */
[----:B------:R-:W-:Y:S01]  /*1ca0*/  UISETP.GE.AND UP0, UPT, UR10, 0x41, UPT ;  /* 0x000000410a00788c */ /* 0x000fe2000bf06270 */
[----:B------:R-:W-:Y:S02]  /*1cb0*/  IADD3 R6, R88, 0x2800, RZ ;  /* 0x0000280058067810 */ /* 0x000fe40007ffe0ff */
[----:B------:R-:W-:Y:S01]  /*1cc0*/  SEL R2, R2, 0xffffffc0, !P0 ;  /* 0xffffffc002027807 */ /* 0x000fe20004000000 */
[----:B------:R-:W-:Y:S02]  /*1cd0*/  HMMA.16816.F32.BF16 R8, R168, R30, RZ ;  /* 0x0000001ea808723c */ /* 0x000fe400000418ff */
[----:B------:R-:W-:-:S02]  /*1ce0*/  PLOP3.LUT P0, PT, PT, PT, UP0, 0x40, 0x0 ;  /* 0x000000000000781c */ /* 0x000fc40003f0e808 */
[-C--:B------:R-:W-:Y:S02]  /*1cf0*/  IADD3 R5, R135, R2.reuse, RZ ;  /* 0x0000000287057210 */ /* 0x080fe40007ffe0ff */
[C---:B------:R-:W-:Y:S02]  /*1d00*/  IADD3 R250, R88.reuse, R2, RZ ;  /* 0x0000000258fa7210 */ /* 0x040fe40007ffe0ff */
[----:B------:R-:W-:Y:S01]  /*1d10*/  HMMA.16816.F32.BF16 R24, R168, R32, RZ ;  /* 0x00000020a818723c */ /* 0x000fe200000418ff */
[----:B------:R-:W1:Y:S01]  /*1d20*/  LDSM.16.M88.4 R20, [R5+0x10100] ;  /* 0x010100000514783b */ /* 0x000e620000000200 */
[----:B------:R-:W-:-:S03]  /*1d30*/  IADD3 R2, R88, 0x2000, RZ ;  /* 0x0000200058027810 */ /* 0x000fc60007ffe0ff */
[----:B------:R-:W-:Y:S03]  /*1d40*/  LDSM.16.M88.4 R48, [R5+0x11100] ;  /* 0x011100000530783b */ /* 0x000fe60000000200 */
[----:B------:R-:W-:Y:S01]  /*1d50*/  HMMA.16816.F32.BF16 R36, R172, R40, R12 ;  /* 0x00000028ac24723c */ /* 0x000fe2000004180c */
[----:B------:R-:W-:Y:S04]  /*1d60*/  LDSM.16.M88.4 R60, [R5+0x11900] ;  /* 0x01190000053c783b */ /* 0x000fe80000000200 */
[----:B------:R-:W-:Y:S03]  /*1d70*/  LDSM.16.M88.4 R68, [R250+0x1000] ;  /* 0x00100000fa44783b */ /* 0x000fe60000000200 */
[----:B------:R-:W-:Y:S01]  /*1d80*/  HMMA.16816.F32.BF16 R12, R168, R34, RZ ;  /* 0x00000022a80c723c */ /* 0x000fe200000418ff */
[----:B------:R-:W-:Y:S04]  /*1d90*/  LDSM.16.M88.4 R76, [R250+0x1800] ;  /* 0x00180000fa4c783b */ /* 0x000fe80000000200 */
[----:B------:R-:W-:Y:S03]  /*1da0*/  LDSM.16.M88.4 R80, [R250+0x3800] ;  /* 0x00380000fa50783b */ /* 0x000fe60000000200 */
[----:B------:R-:W-:Y:S01]  /*1db0*/  HMMA.16816.F32.BF16 R40, R172, R42, R8 ;  /* 0x0000002aac28723c */ /* 0x000fe20000041808 */
[----:B------:R-:W-:Y:S04]  /*1dc0*/  STL [R1], R5 ;  /* 0x0000000501007387 */ /* 0x000fe80000100800 */
[----:B------:R2:W-:Y:S03]  /*1dd0*/  STL [R1+0x34], R2 ;  /* 0x0000340201007387 */ /* 0x0005e60000100800 */
[C---:B------:R-:W-:Y:S01]  /*1de0*/  HMMA.16816.F32.BF16 R8, R168.reuse, R44, RZ ;  /* 0x0000002ca808723c */ /* 0x040fe200000418ff */
[----:B------:R3:W-:Y:S07]  /*1df0*/  STL [R1+0x30], R6 ;  /* 0x0000300601007387 */ /* 0x0007ee0000100800 */
[C---:B------:R-:W-:Y:S01]  /*1e00*/  HMMA.16816.F32.BF16 R16, R168.reuse, R46, RZ ;  /* 0x0000002ea810723c */ /* 0x040fe200000418ff */
[----:B------:R-:W4:Y:S07]  /*1e10*/  LDSM.16.M88.4 R44, [R5+0x10900] ;  /* 0x01090000052c783b */ /* 0x000f2e0000000200 */
[----:B------:R-:W-:Y:S01]  /*1e20*/  HMMA.16816.F32.BF16 R28, R168, R52, RZ ;  /* 0x00000034a81c723c */ /* 0x000fe200000418ff */
[----:B--2---:R-:W-:-:S07]  /*1e30*/  IADD3 R2, R88, 0x3800, RZ ;  /* 0x0000380058027810 */ /* 0x004fce0007ffe0ff */
[----:B------:R-:W-:Y:S01]  /*1e40*/  HMMA.16816.F32.BF16 R32, R168, R54, RZ ;  /* 0x00000036a820723c */ /* 0x000fe200000418ff */
[----:B------:R-:W2:Y:S01]  /*1e50*/  LDSM.16.M88.4 R52, [R250] ;  /* 0x00000000fa34783b */ /* 0x000ea20000000200 */
[----:B---3--:R-:W-:-:S06]  /*1e60*/  IADD3 R6, R88, 0x5000, RZ ;  /* 0x0000500058067810 */ /* 0x008fcc0007ffe0ff */
[C---:B------:R-:W-:Y:S08]  /*1e70*/  HMMA.16816.F32.BF16 R24, R172.reuse, R56, R24 ;  /* 0x00000038ac18723c */ /* 0x040ff00000041818 */
[C---:B------:R-:W-:Y:S01]  /*1e80*/  HMMA.16816.F32.BF16 R12, R172.reuse, R58, R12 ;  /* 0x0000003aac0c723c */ /* 0x040fe2000004180c */
[----:B------:R-:W3:Y:S07]  /*1e90*/  LDSM.16.M88.4 R56, [R250+0x800] ;  /* 0x00080000fa38783b */ /* 0x000eee0000000200 */
[C---:B------:R-:W-:Y:S08]  /*1ea0*/  HMMA.16816.F32.BF16 R8, R172.reuse, R64, R8 ;  /* 0x00000040ac08723c */ /* 0x040ff00000041808 */
[C---:B------:R-:W-:Y:S01]  /*1eb0*/  HMMA.16816.F32.BF16 R16, R172.reuse, R66, R16 ;  /* 0x00000042ac10723c */ /* 0x040fe20000041810 */
[----:B------:R-:W-:Y:S07]  /*1ec0*/  LDSM.16.M88.4 R64, [R135+0x13100] ;  /* 0x013100008740783b */ /* 0x000fee0000000200 */
[C---:B------:R-:W-:Y:S08]  /*1ed0*/  HMMA.16816.F32.BF16 R28, R172.reuse, R72, R28 ;  /* 0x00000048ac1c723c */ /* 0x040ff0000004181c */
[----:B------:R-:W-:Y:S01]  /*1ee0*/  HMMA.16816.F32.BF16 R32, R172, R74, R32 ;  /* 0x0000004aac20723c */ /* 0x000fe20000041820 */
[----:B------:R-:W-:Y:S07]  /*1ef0*/  LDSM.16.M88.4 R72, [R135+0x13900] ;  /* 0x013900008748783b */ /* 0x000fee0000000200 */
[C---:B-1----:R-:W-:Y:S08]  /*1f00*/  HMMA.16816.F32.BF16 R36, R192.reuse, R20, R36 ;  /* 0x00000014c024723c */ /* 0x042ff00000041824 */
[C---:B------:R-:W-:Y:S08]  /*1f10*/  HMMA.16816.F32.BF16 R40, R192.reuse, R22, R40 ;  /* 0x00000016c028723c */ /* 0x040ff00000041828 */
[C---:B----4-:R-:W-:Y:S08]  /*1f20*/  HMMA.16816.F32.BF16 R24, R192.reuse, R44, R24 ;  /* 0x0000002cc018723c */ /* 0x050ff00000041818 */
[C---:B------:R-:W-:Y:S01]  /*1f30*/  HMMA.16816.F32.BF16 R20, R192.reuse, R46, R12 ;  /* 0x0000002ec014723c */ /* 0x040fe2000004180c */
[----:B------:R-:W1:Y:S04]  /*1f40*/  LDSM.16.M88.4 R12, [R135+0x12100] ;  /* 0x01210000870c783b */ /* 0x000e680000000200 */
[----:B------:R-:W4:Y:S03]  /*1f50*/  LDSM.16.M88.4 R44, [R135+0x12900] ;  /* 0x01290000872c783b */ /* 0x000f260000000200 */
[C---:B------:R-:W-:Y:S08]  /*1f60*/  HMMA.16816.F32.BF16 R8, R192.reuse, R48, R8 ;  /* 0x00000030c008723c */ /* 0x040ff00000041808 */
[C---:B------:R-:W-:Y:S01]  /*1f70*/  HMMA.16816.F32.BF16 R16, R192.reuse, R50, R16 ;  /* 0x00000032c010723c */ /* 0x040fe20000041810 */
[----:B------:R-:W5:Y:S07]  /*1f80*/  LDSM.16.M88.4 R48, [R88+0x2000] ;  /* 0x002000005830783b */ /* 0x000f6e0000000200 */
[C---:B------:R-:W-:Y:S08]  /*1f90*/  HMMA.16816.F32.BF16 R28, R192.reuse, R60, R28 ;  /* 0x0000003cc01c723c */ /* 0x040ff0000004181c */
[----:B------:R-:W-:Y:S01]  /*1fa0*/  HMMA.16816.F32.BF16 R32, R192, R62, R32 ;  /* 0x0000003ec020723c */ /* 0x000fe20000041820 */
[----:B------:R-:W-:Y:S07]  /*1fb0*/  LDSM.16.M88.4 R60, [R88+0x3000] ;  /* 0x00300000583c783b */ /* 0x000fee0000000200 */
[C---:B--2---:R-:W-:Y:S08]  /*1fc0*/  HMMA.16816.F32.BF16 R36, R196.reuse, R52, R36 ;  /* 0x00000034c424723c */ /* 0x044ff00000041824 */
[C---:B------:R-:W-:Y:S01]  /*1fd0*/  HMMA.16816.F32.BF16 R40, R196.reuse, R54, R40 ;  /* 0x00000036c428723c */ /* 0x040fe20000041828 */
[----:B------:R-:W2:Y:S07]  /*1fe0*/  LDSM.16.M88.4 R52, [R88+0x2800] ;  /* 0x002800005834783b */ /* 0x000eae0000000200 */
[C---:B---3--:R-:W-:Y:S08]  /*1ff0*/  HMMA.16816.F32.BF16 R24, R196.reuse, R56, R24 ;  /* 0x00000038c418723c */ /* 0x048ff00000041818 */
[C---:B------:R-:W-:Y:S01]  /*2000*/  HMMA.16816.F32.BF16 R20, R196.reuse, R58, R20 ;  /* 0x0000003ac414723c */ /* 0x040fe20000041814 */
[----:B------:R-:W-:Y:S07]  /*2010*/  LDSM.16.M88.4 R56, [R5+0x12900] ;  /* 0x012900000538783b */ /* 0x000fee0000000200 */
[C---:B------:R-:W-:Y:S08]  /*2020*/  HMMA.16816.F32.BF16 R8, R196.reuse, R68, R8 ;  /* 0x00000044c408723c */ /* 0x040ff00000041808 */
[C---:B------:R-:W-:Y:S01]  /*2030*/  HMMA.16816.F32.BF16 R16, R196.reuse, R70, R16 ;  /* 0x00000046c410723c */ /* 0x040fe20000041810 */
[----:B------:R-:W-:Y:S07]  /*2040*/  LDSM.16.M88.4 R68, [R250+0x3000] ;  /* 0x00300000fa44783b */ /* 0x000fee0000000200 */
[C---:B------:R-:W-:Y:S08]  /*2050*/  HMMA.16816.F32.BF16 R28, R196.reuse, R76, R28 ;  /* 0x0000004cc41c723c */ /* 0x040ff0000004181c */
[----:B------:R-:W-:Y:S01]  /*2060*/  HMMA.16816.F32.BF16 R32, R196, R78, R32 ;  /* 0x0000004ec420723c */ /* 0x000fe20000041820 */
[----:B------:R-:W3:Y:S07]  /*2070*/  LDSM.16.M88.4 R76, [R88+0x3800] ;  /* 0x00380000584c783b */ /* 0x000eee0000000200 */
[C---:B-1----:R-:W-:Y:S08]  /*2080*/  HMMA.16816.F32.BF16 R36, R200.reuse, R12, R36 ;  /* 0x0000000cc824723c */ /* 0x042ff00000041824 */
[C---:B------:R-:W-:Y:S08]  /*2090*/  HMMA.16816.F32.BF16 R40, R200.reuse, R14, R40 ;  /* 0x0000000ec828723c */ /* 0x040ff00000041828 */
[C---:B----4-:R-:W-:Y:S08]  /*20a0*/  HMMA.16816.F32.BF16 R24, R200.reuse, R44, R24 ;  /* 0x0000002cc818723c */ /* 0x050ff00000041818 */
[C---:B------:R-:W-:Y:S01]  /*20b0*/  HMMA.16816.F32.BF16 R20, R200.reuse, R46, R20 ;  /* 0x0000002ec814723c */ /* 0x040fe20000041814 */
[----:B------:R-:W1:Y:S07]  /*20c0*/  LDSM.16.M88.4 R44, [R5+0x12100] ;  /* 0x01210000052c783b */ /* 0x000e6e0000000200 */
[C---:B------:R-:W-:Y:S08]  /*20d0*/  HMMA.16816.F32.BF16 R12, R200.reuse, R64, R8 ;  /* 0x00000040c80c723c */ /* 0x040ff00000041808 */
[C---:B------:R-:W-:Y:S01]  /*20e0*/  HMMA.16816.F32.BF16 R8, R200.reuse, R66, R16 ;  /* 0x00000042c808723c */ /* 0x040fe20000041810 */
[----:B------:R-:W4:Y:S07]  /*20f0*/  LDSM.16.M88.4 R64, [R5+0x13100] ;  /* 0x013100000540783b */ /* 0x000f2e0000000200 */
[C---:B------:R-:W-:Y:S08]  /*2100*/  HMMA.16816.F32.BF16 R28, R200.reuse, R72, R28 ;  /* 0x00000048c81c723c */ /* 0x040ff0000004181c */
[----:B------:R-:W-:Y:S01]  /*2110*/  HMMA.16816.F32.BF16 R32, R200, R74, R32 ;  /* 0x0000004ac820723c */ /* 0x000fe20000041820 */
[----:B------:R-:W1:Y:S07]  /*2120*/  LDSM.16.M88.4 R72, [R5+0x13900] ;  /* 0x013900000548783b */ /* 0x000e6e0000000200 */
[C---:B-----5:R-:W-:Y:S08]  /*2130*/  HMMA.16816.F32.BF16 R36, R204.reuse, R48, R36 ;  /* 0x00000030cc24723c */ /* 0x060ff00000041824 */
[C---:B------:R-:W-:Y:S01]  /*2140*/  HMMA.16816.F32.BF16 R40, R204.reuse, R50, R40 ;  /* 0x00000032cc28723c */ /* 0x040fe20000041828 */
[----:B------:R-:W-:Y:S07]  /*2150*/  LDSM.16.M88.4 R48, [R135+0x14100] ;  /* 0x014100008730783b */ /* 0x000fee0000000200 */
[C---:B--2---:R-:W-:Y:S08]  /*2160*/  HMMA.16816.F32.BF16 R24, R204.reuse, R52, R24 ;  /* 0x00000034cc18723c */ /* 0x044ff00000041818 */
[C---:B------:R-:W-:Y:S01]  /*2170*/  HMMA.16816.F32.BF16 R20, R204.reuse, R54, R20 ;  /* 0x00000036cc14723c */ /* 0x040fe20000041814 */
[----:B------:R-:W2:Y:S07]  /*2180*/  LDSM.16.M88.4 R52, [R250+0x2000] ;  /* 0x00200000fa34783b */ /* 0x000eae0000000200 */
[C---:B------:R-:W-:Y:S08]  /*2190*/  HMMA.16816.F32.BF16 R16, R204.reuse, R60, R12 ;  /* 0x0000003ccc10723c */ /* 0x040ff0000004180c */
[C---:B------:R-:W-:Y:S01]  /*21a0*/  HMMA.16816.F32.BF16 R12, R204.reuse, R62, R8 ;  /* 0x0000003ecc0c723c */ /* 0x040fe20000041808 */
[----:B------:R-:W5:Y:S07]  /*21b0*/  LDSM.16.M88.4 R60, [R250+0x2800] ;  /* 0x00280000fa3c783b */ /* 0x000f6e0000000200 */
[C---:B---3--:R-:W-:Y:S08]  /*21c0*/  HMMA.16816.F32.BF16 R8, R204.reuse, R76, R28 ;  /* 0x0000004ccc08723c */ /* 0x048ff0000004181c */
[----:B------:R-:W-:Y:S01]  /*21d0*/  HMMA.16816.F32.BF16 R32, R204, R78, R32 ;  /* 0x0000004ecc20723c */ /* 0x000fe20000041820 */
[----:B------:R-:W-:Y:S07]  /*21e0*/  LDSM.16.M88.4 R76, [R135+0x15900] ;  /* 0x01590000874c783b */ /* 0x000fee0000000200 */
[C---:B-1----:R-:W-:Y:S08]  /*21f0*/  HMMA.16816.F32.BF16 R36, R208.reuse, R44, R36 ;  /* 0x0000002cd024723c */ /* 0x042ff00000041824 */
[C---:B------:R-:W-:Y:S01]  /*2200*/  HMMA.16816.F32.BF16 R40, R208.reuse, R46, R40 ;  /* 0x0000002ed028723c */ /* 0x040fe20000041828 */
[----:B------:R-:W-:Y:S07]  /*2210*/  LDSM.16.M88.4 R44, [R88+0x4000] ;  /* 0x00400000582c783b */ /* 0x000fee0000000200 */
[C---:B------:R-:W-:Y:S08]  /*2220*/  HMMA.16816.F32.BF16 R28, R208.reuse, R56, R24 ;  /* 0x00000038d01c723c */ /* 0x040ff00000041818 */
[C---:B------:R-:W-:Y:S01]  /*2230*/  HMMA.16816.F32.BF16 R24, R208.reuse, R58, R20 ;  /* 0x0000003ad018723c */ /* 0x040fe20000041814 */
[----:B------:R-:W1:Y:S07]  /*2240*/  LDSM.16.M88.4 R56, [R135+0x14900] ;  /* 0x014900008738783b */ /* 0x000e6e0000000200 */
[C---:B----4-:R-:W-:Y:S08]  /*2250*/  HMMA.16816.F32.BF16 R20, R208.reuse, R64, R16 ;  /* 0x00000040d014723c */ /* 0x050ff00000041810 */
[C---:B------:R-:W-:Y:S01]  /*2260*/  HMMA.16816.F32.BF16 R16, R208.reuse, R66, R12 ;  /* 0x00000042d010723c */ /* 0x040fe2000004180c */
[----:B------:R-:W3:Y:S07]  /*2270*/  LDSM.16.M88.4 R64, [R135+0x15100] ;  /* 0x015100008740783b */ /* 0x000eee0000000200 */
[C---:B------:R-:W-:Y:S08]  /*2280*/  HMMA.16816.F32.BF16 R12, R208.reuse, R72, R8 ;  /* 0x00000048d00c723c */ /* 0x040ff00000041808 */
[----:B------:R-:W-:Y:S01]  /*2290*/  HMMA.16816.F32.BF16 R8, R208, R74, R32 ;  /* 0x0000004ad008723c */ /* 0x000fe20000041820 */
[----:B------:R-:W-:Y:S07]  /*22a0*/  LDSM.16.M88.4 R72, [R88+0x5800] ;  /* 0x005800005848783b */ /* 0x000fee0000000200 */
[C---:B--2---:R-:W-:Y:S08]  /*22b0*/  HMMA.16816.F32.BF16 R36, R212.reuse, R52, R36 ;  /* 0x00000034d424723c */ /* 0x044ff00000041824 */
[C---:B------:R-:W-:Y:S01]  /*22c0*/  HMMA.16816.F32.BF16 R40, R212.reuse, R54, R40 ;  /* 0x00000036d428723c */ /* 0x040fe20000041828 */
[----:B------:R-:W-:Y:S07]  /*22d0*/  LDSM.16.M88.4 R52, [R88+0x4800] ;  /* 0x004800005834783b */ /* 0x000fee0000000200 */
[C---:B-----5:R-:W-:Y:S08]  /*22e0*/  HMMA.16816.F32.BF16 R32, R212.reuse, R60, R28 ;  /* 0x0000003cd420723c */ /* 0x060ff0000004181c */
[C---:B------:R-:W-:Y:S01]  /*22f0*/  HMMA.16816.F32.BF16 R28, R212.reuse, R62, R24 ;  /* 0x0000003ed41c723c */ /* 0x040fe20000041818 */
[----:B------:R-:W2:Y:S07]  /*2300*/  LDSM.16.M88.4 R60, [R88+0x5000] ;  /* 0x00500000583c783b */ /* 0x000eae0000000200 */
[C---:B------:R-:W-:Y:S08]  /*2310*/  HMMA.16816.F32.BF16 R24, R212.reuse, R68, R20 ;  /* 0x00000044d418723c */ /* 0x040ff00000041814 */
[C---:B------:R-:W-:Y:S01]  /*2320*/  HMMA.16816.F32.BF16 R20, R212.reuse, R70, R16 ;  /* 0x00000046d414723c */ /* 0x040fe20000041810 */
[----:B------:R-:W-:Y:S07]  /*2330*/  LDSM.16.M88.4 R68, [R5+0x14900] ;  /* 0x014900000544783b */ /* 0x000fee0000000200 */
[C---:B------:R-:W-:Y:S08]  /*2340*/  HMMA.16816.F32.BF16 R16, R212.reuse, R80, R12 ;  /* 0x00000050d410723c */ /* 0x040ff0000004180c */
[----:B------:R-:W-:Y:S08]  /*2350*/  HMMA.16816.F32.BF16 R12, R212, R82, R8 ;  /* 0x00000052d40c723c */ /* 0x000ff00000041808 */
[C---:B------:R-:W-:Y:S08]  /*2360*/  HMMA.16816.F32.BF16 R8, R216.reuse, R48, R36 ;  /* 0x00000030d808723c */ /* 0x040ff00000041824 */
[C---:B------:R-:W-:Y:S01]  /*2370*/  HMMA.16816.F32.BF16 R40, R216.reuse, R50, R40 ;  /* 0x00000032d828723c */ /* 0x040fe20000041828 */
[----:B------:R-:W4:Y:S07]  /*2380*/  LDSM.16.M88.4 R48, [R5+0x14100] ;  /* 0x014100000530783b */ /* 0x000f2e0000000200 */
[C---:B-1----:R-:W-:Y:S08]  /*2390*/  HMMA.16816.F32.BF16 R36, R216.reuse, R56, R32 ;  /* 0x00000038d824723c */ /* 0x042ff00000041820 */
[C---:B------:R-:W-:Y:S01]  /*23a0*/  HMMA.16816.F32.BF16 R32, R216.reuse, R58, R28 ;  /* 0x0000003ad820723c */ /* 0x040fe2000004181c */
[----:B------:R-:W-:Y:S07]  /*23b0*/  LDSM.16.M88.4 R56, [R5+0x15900] ;  /* 0x015900000538783b */ /* 0x000fee0000000200 */
[C---:B---3--:R-:W-:Y:S08]  /*23c0*/  HMMA.16816.F32.BF16 R28, R216.reuse, R64, R24 ;  /* 0x00000040d81c723c */ /* 0x048ff00000041818 */
[C---:B------:R-:W-:Y:S08]  /*23d0*/  HMMA.16816.F32.BF16 R24, R216.reuse, R66, R20 ;  /* 0x00000042d818723c */ /* 0x040ff00000041814 */
[C---:B------:R-:W-:Y:S08]  /*23e0*/  HMMA.16816.F32.BF16 R20, R216.reuse, R76, R16 ;  /* 0x0000004cd814723c */ /* 0x040ff00000041810 */
[----:B------:R-:W-:Y:S08]  /*23f0*/  HMMA.16816.F32.BF16 R16, R216, R78, R12 ;  /* 0x0000004ed810723c */ /* 0x000ff0000004180c */
[C---:B------:R-:W-:Y:S08]  /*2400*/  HMMA.16816.F32.BF16 R12, R220.reuse, R44, R8 ;  /* 0x0000002cdc0c723c */ /* 0x040ff00000041808 */
[C---:B--2---:R-:W-:Y:S08]  /*2410*/  HMMA.16816.F32.BF16 R28, R220.reuse, R60, R28 ;  /* 0x0000003cdc1c723c */ /* 0x044ff0000004181c */
[C---:B------:R-:W-:Y:S08]  /*2420*/  HMMA.16816.F32.BF16 R24, R220.reuse, R62, R24 ;  /* 0x0000003edc18723c */ /* 0x040ff00000041818 */
[C---:B------:R-:W-:Y:S08]  /*2430*/  HMMA.16816.F32.BF16 R60, R220.reuse, R74, R16 ;  /* 0x0000004adc3c723c */ /* 0x040ff00000041810 */
[----:B------:R-:W-:Y:S08]  /*2440*/  HMMA.16816.F32.BF16 R32, R220, R54, R32 ;  /* 0x00000036dc20723c */ /* 0x000ff00000041820 */
[----:B----4-:R-:W-:Y:S01]  /*2450*/  HMMA.16816.F32.BF16 R16, R224, R48, R12 ;  /* 0x00000030e010723c */ /* 0x010fe2000004180c */
[----:B------:R-:W1:Y:S07]  /*2460*/  LDSM.16.M88.4 R12, [R250+0x4000] ;  /* 0x00400000fa0c783b */ /* 0x000e6e0000000200 */
[C---:B------:R-:W-:Y:S08]  /*2470*/  HMMA.16816.F32.BF16 R8, R220.reuse, R46, R40 ;  /* 0x0000002edc08723c */ /* 0x040ff00000041828 */
[C---:B------:R-:W-:Y:S01]  /*2480*/  HMMA.16816.F32.BF16 R64, R220.reuse, R72, R20 ;  /* 0x00000048dc40723c */ /* 0x040fe20000041814 */
[----:B------:R-:W2:Y:S04]  /*2490*/  LDSM.16.M88.4 R20, [R5+0x15100] ;  /* 0x015100000514783b */ /* 0x000ea80000000200 */
[----:B------:R-:W-:Y:S03]  /*24a0*/  LDSM.16.M88.4 R72, [R250+0x5800] ;  /* 0x00580000fa48783b */ /* 0x000fe60000000200 */
[----:B------:R-:W-:Y:S01]  /*24b0*/  HMMA.16816.F32.BF16 R36, R220, R52, R36 ;  /* 0x00000034dc24723c */ /* 0x000fe20000041824 */
[----:B------:R-:W-:Y:S07]  /*24c0*/  LDSM.16.M88.4 R52, [R250+0x4800] ;  /* 0x00480000fa34783b */ /* 0x000fee0000000200 */
[C---:B------:R-:W-:Y:S01]  /*24d0*/  HMMA.16816.F32.BF16 R44, R224.reuse, R70, R32 ;  /* 0x00000046e02c723c */ /* 0x040fe20000041820 */
[----:B------:R-:W3:Y:S07]  /*24e0*/  LDSM.16.M88.4 R32, [R135+0x16100] ;  /* 0x016100008720783b */ /* 0x000eee0000000200 */
[----:B------:R-:W-:Y:S08]  /*24f0*/  HMMA.16816.F32.BF16 R8, R224, R50, R8 ;  /* 0x00000032e008723c */ /* 0x000ff00000041808 */
[----:B-1----:R-:W-:Y:S08]  /*2500*/  HMMA.16816.F32.BF16 R16, R228, R12, R16 ;  /* 0x0000000ce410723c */ /* 0x002ff00000041810 */
[C---:B------:R-:W-:Y:S01]  /*2510*/  HMMA.16816.F32.BF16 R48, R224.reuse, R68, R36 ;  /* 0x00000044e030723c */ /* 0x040fe20000041824 */
[----:B------:R-:W-:Y:S07]  /*2520*/  LDSM.16.M88.4 R68, [R250+0x5000] ;  /* 0x00500000fa44783b */ /* 0x000fee0000000200 */
[C---:B--2---:R-:W-:Y:S08]  /*2530*/  HMMA.16816.F32.BF16 R40, R224.reuse, R20, R28 ;  /* 0x00000014e028723c */ /* 0x044ff0000004181c */
[C---:B------:R-:W-:Y:S01]  /*2540*/  HMMA.16816.F32.BF16 R28, R224.reuse, R22, R24 ;  /* 0x00000016e01c723c */ /* 0x040fe20000041818 */
[----:B------:R-:W1:Y:S07]  /*2550*/  LDSM.16.M88.4 R20, [R88+0x6000] ;  /* 0x006000005814783b */ /* 0x000e6e0000000200 */
[----:B------:R-:W-:Y:S01]  /*2560*/  HMMA.16816.F32.BF16 R36, R224, R56, R64 ;  /* 0x00000038e024723c */ /* 0x000fe20000041840 */
[----:B------:R-:W-:Y:S07]  /*2570*/  LDSM.16.M88.4 R64, [R135+0x17900] ;  /* 0x017900008740783b */ /* 0x000fee0000000200 */
[----:B------:R-:W-:Y:S08]  /*2580*/  HMMA.16816.F32.BF16 R8, R228, R14, R8 ;  /* 0x0000000ee408723c */ /* 0x000ff00000041808 */
[----:B---3--:R-:W-:Y:S08]  /*2590*/  HMMA.16816.F32.BF16 R12, R232, R32, R16 ;  /* 0x00000020e80c723c */ /* 0x008ff00000041810 */
[C---:B------:R-:W-:Y:S01]  /*25a0*/  HMMA.16816.F32.BF16 R24, R228.reuse, R52, R48 ;  /* 0x00000034e418723c */ /* 0x040fe20000041830 */
[----:B------:R-:W-:Y:S07]  /*25b0*/  LDSM.16.M88.4 R48, [R88+0x6800] ;  /* 0x006800005830783b */ /* 0x000fee0000000200 */
[C---:B------:R-:W-:Y:S01]  /*25c0*/  HMMA.16816.F32.BF16 R76, R228.reuse, R72, R36 ;  /* 0x00000048e44c723c */ /* 0x040fe20000041824 */
[----:B------:R-:W2:Y:S07]  /*25d0*/  LDSM.16.M88.4 R36, [R5+0x16100] ;  /* 0x016100000524783b */ /* 0x000eae0000000200 */
[----:B------:R-:W-:Y:S01]  /*25e0*/  HMMA.16816.F32.BF16 R52, R228, R54, R44 ;  /* 0x00000036e434723c */ /* 0x000fe2000004182c */
[----:B------:R-:W3:Y:S07]  /*25f0*/  LDSM.16.M88.4 R44, [R135+0x16900] ;  /* 0x01690000872c783b */ /* 0x000eee0000000200 */
[----:B------:R-:W-:Y:S08]  /*2600*/  HMMA.16816.F32.BF16 R8, R232, R34, R8 ;  /* 0x00000022e808723c */ /* 0x000ff00000041808 */
[----:B-1----:R-:W-:Y:S08]  /*2610*/  HMMA.16816.F32.BF16 R12, R236, R20, R12 ;  /* 0x00000014ec0c723c */ /* 0x002ff0000004180c */
[----:B------:R-:W-:Y:S08]  /*2620*/  HMMA.16816.F32.BF16 R80, R224, R58, R60 ;  /* 0x0000003ae050723c */ /* 0x000ff0000004183c */
[C---:B------:R-:W-:Y:S01]  /*2630*/  HMMA.16816.F32.BF16 R60, R228.reuse, R68, R40 ;  /* 0x00000044e43c723c */ /* 0x040fe20000041828 */
[----:B------:R-:W1:Y:S07]  /*2640*/  LDSM.16.M88.4 R40, [R250+0x6000] ;  /* 0x00600000fa28783b */ /* 0x000e6e0000000200 */
[----:B------:R-:W-:Y:S01]  /*2650*/  HMMA.16816.F32.BF16 R56, R228, R70, R28 ;  /* 0x00000046e438723c */ /* 0x000fe2000004181c */
[----:B------:R-:W4:Y:S07]  /*2660*/  LDSM.16.M88.4 R28, [R135+0x17100] ;  /* 0x01710000871c783b */ /* 0x000f2e0000000200 */
[----:B------:R-:W-:Y:S08]  /*2670*/  HMMA.16816.F32.BF16 R8, R236, R22, R8 ;  /* 0x00000016ec08723c */ /* 0x000ff00000041808 */
[----:B--2---:R-:W-:Y:S08]  /*2680*/  HMMA.16816.F32.BF16 R12, R240, R36, R12 ;  /* 0x00000024f00c723c */ /* 0x004ff0000004180c */
[C---:B---3--:R-:W-:Y:S08]  /*2690*/  HMMA.16816.F32.BF16 R16, R232.reuse, R44, R24 ;  /* 0x0000002ce810723c */ /* 0x048ff00000041818 */
[----:B------:R-:W-:Y:S01]  /*26a0*/  HMMA.16816.F32.BF16 R24, R232, R46, R52 ;  /* 0x0000002ee818723c */ /* 0x000fe20000041834 */
[----:B------:R-:W2:Y:S04]  /*26b0*/  LDSM.16.M88.4 R52, [R88+0x7000] ;  /* 0x007000005834783b */ /* 0x000ea80000000200 */
[----:B------:R-:W3:Y:S03]  /*26c0*/  LDSM.16.M88.4 R44, [R5+0x16900] ;  /* 0x01690000052c783b */ /* 0x000ee60000000200 */
[----:B------:R-:W-:Y:S08]  /*26d0*/  HMMA.16816.F32.BF16 R8, R240, R38, R8 ;  /* 0x00000026f008723c */ /* 0x000ff00000041808 */
[----:B-1----:R-:W-:Y:S08]  /*26e0*/  HMMA.16816.F32.BF16 R32, R244, R40, R12 ;  /* 0x00000028f420723c */ /* 0x002ff0000004180c */
[----:B------:R-:W-:Y:S08]  /*26f0*/  HMMA.16816.F32.BF16 R20, R236, R48, R16 ;  /* 0x00000030ec14723c */ /* 0x000ff00000041810 */
[----:B----4-:R-:W-:Y:S08]  /*2700*/  HMMA.16816.F32.BF16 R12, R232, R28, R60 ;  /* 0x0000001ce80c723c */ /* 0x010ff0000004183c */
[----:B------:R-:W-:Y:S01]  /*2710*/  HMMA.16816.F32.BF16 R16, R236, R50, R24 ;  /* 0x00000032ec10723c */ /* 0x000fe20000041818 */
[----:B------:R-:W-:Y:S01]  /*2720*/  LDSM.16.M88.4 R48, [R88+0x7800] ;  /* 0x007800005830783b */ /* 0x000fe20000000200 */
[----:B------:R-:W-:-:S02]  /*2730*/  FMUL.FTZ R32, R32, c[0x0][0x320] ;  /* 0x0000c80020207a20 */ /* 0x000fc40000410000 */
[----:B------:R-:W-:Y:S02]  /*2740*/  FMUL.FTZ R33, R33, c[0x0][0x320] ;  /* 0x0000c80021217a20 */ /* 0x000fe40000410000 */
[----:B------:R-:W-:Y:S02]  /*2750*/  FMUL.FTZ R34, R34, c[0x0][0x320] ;  /* 0x0000c80022227a20 */ /* 0x000fe40000410000 */
[----:B------:R-:W-:Y:S01]  /*2760*/  HMMA.16816.F32.BF16 R36, R232, R30, R56 ;  /* 0x0000001ee824723c */ /* 0x000fe20000041838 */
[----:B------:R-:W-:Y:S01]  /*2770*/  LDSM.16.M88.4 R56, [R250+0x6800] ;  /* 0x00680000fa38783b */ /* 0x000fe20000000200 */
[----:B------:R-:W-:-:S04]  /*2780*/  FMUL.FTZ R35, R35, c[0x0][0x320] ;  /* 0x0000c80023237a20 */ /* 0x000fc80000410000 */
[----:B------:R-:W1:Y:S02]  /*2790*/  MUFU.TANH R73, R35 ;  /* 0x0000002300497308 */ /* 0x000e640000002400 */
[----:B------:R-:W-:Y:S01]  /*27a0*/  HMMA.16816.F32.BF16 R28, R244, R42, R8 ;  /* 0x0000002af41c723c */ /* 0x000fe20000041808 */
[----:B------:R-:W4:Y:S07]  /*27b0*/  LDSM.16.M88.4 R40, [R5+0x17100] ;  /* 0x017100000528783b */ /* 0x000f2e0000000200 */
[----:B--2---:R-:W-:Y:S08]  /*27c0*/  HMMA.16816.F32.BF16 R12, R236, R52, R12 ;  /* 0x00000034ec0c723c */ /* 0x004ff0000004180c */
[----:B---3--:R-:W-:Y:S08]  /*27d0*/  HMMA.16816.F32.BF16 R8, R240, R46, R16 ;  /* 0x0000002ef008723c */ /* 0x008ff00000041810 */
[----:B------:R-:W-:Y:S01]  /*27e0*/  HMMA.16816.F32.BF16 R68, R228, R74, R80 ;  /* 0x0000004ae444723c */ /* 0x000fe20000041850 */
[----:B------:R-:W2:Y:S01]  /*27f0*/  MUFU.TANH R80, R32 ;  /* 0x0000002000507308 */ /* 0x000ea20000002400 */
[----:B------:R-:W-:-:S02]  /*2800*/  FMUL.FTZ R28, R28, c[0x0][0x320] ;  /* 0x0000c8001c1c7a20 */ /* 0x000fc40000410000 */
[----:B------:R-:W-:Y:S02]  /*2810*/  FMUL.FTZ R29, R29, c[0x0][0x320] ;  /* 0x0000c8001d1d7a20 */ /* 0x000fe40000410000 */
[----:B------:R-:W-:Y:S02]  /*2820*/  FMUL.FTZ R30, R30, c[0x0][0x320] ;  /* 0x0000c8001e1e7a20 */ /* 0x000fe40000410000 */
[----:B------:R-:W-:Y:S01]  /*2830*/  HMMA.16816.F32.BF16 R20, R240, R44, R20 ;  /* 0x0000002cf014723c */ /* 0x000fe20000041814 */
[----:B------:R-:W3:Y:S01]  /*2840*/  MUFU.TANH R75, R33 ;  /* 0x00000021004b7308 */ /* 0x000ee20000002400 */
[----:B------:R-:W-:Y:S01]  /*2850*/  LDSM.16.M88.4 R44, [R250+0x7000] ;  /* 0x00700000fa2c783b */ /* 0x000fe20000000200 */
[----:B------:R-:W-:-:S05]  /*2860*/  FMUL.FTZ R31, R31, c[0x0][0x320] ;  /* 0x0000c8001f1f7a20 */ /* 0x000fca0000410000 */
[----:B------:R-:W-:Y:S01]  /*2870*/  HMMA.16816.F32.BF16 R60, R232, R64, R76 ;  /* 0x00000040e83c723c */ /* 0x000fe2000004184c */
[----:B------:R5:W1:Y:S07]  /*2880*/  MUFU.TANH R74, R34 ;  /* 0x00000022004a7308 */ /* 0x000a6e0000002400 */
[----:B----4-:R-:W-:Y:S01]  /*2890*/  HMMA.16816.F32.BF16 R16, R240, R40, R12 ;  /* 0x00000028f010723c */ /* 0x010fe2000004180c */
[----:B------:R-:W4:Y:S07]  /*28a0*/  MUFU.TANH R72, R28 ;  /* 0x0000001c00487308 */ /* 0x000f2e0000002400 */
[----:B------:R-:W-:Y:S01]  /*28b0*/  HMMA.16816.F32.BF16 R12, R244, R58, R8 ;  /* 0x0000003af40c723c */ /* 0x000fe20000041808 */
[----:B------:R-:W1:Y:S07]  /*28c0*/  MUFU.TANH R65, R29 ;  /* 0x0000001d00417308 */ /* 0x000e6e0000002400 */
[----:B------:R-:W-:Y:S01]  /*28d0*/  HMMA.16816.F32.BF16 R8, R232, R66, R68 ;  /* 0x00000042e808723c */ /* 0x000fe20000041844 */
[----:B------:R-:W1:Y:S07]  /*28e0*/  MUFU.TANH R64, R30 ;  /* 0x0000001e00407308 */ /* 0x000e6e0000002400 */
[----:B-----5:R-:W-:Y:S01]  /*28f0*/  HMMA.16816.F32.BF16 R32, R236, R54, R36 ;  /* 0x00000036ec20723c */ /* 0x020fe20000041824 */
[----:B------:R5:W1:Y:S07]  /*2900*/  LDSM.16.M88.4 R36, [R5+0x17900] ;  /* 0x017900000524783b */ /* 0x000a6e0000000200 */
[----:B------:R-:W-:Y:S01]  /*2910*/  HMMA.16816.F32.BF16 R24, R244, R56, R20 ;  /* 0x00000038f418723c */ /* 0x000fe20000041814 */
[----:B------:R2:W1:Y:S01]  /*2920*/  MUFU.TANH R57, R31 ;  /* 0x0000001f00397308 */ /* 0x0004620000002400 */
[----:B------:R-:W-:-:S02]  /*2930*/  FMUL.FTZ R12, R12, c[0x0][0x320] ;  /* 0x0000c8000c0c7a20 */ /* 0x000fc40000410000 */
[----:B------:R-:W-:Y:S02]  /*2940*/  FMUL.FTZ R13, R13, c[0x0][0x320] ;  /* 0x0000c8000d0d7a20 */ /* 0x000fe40000410000 */
[----:B------:R-:W-:Y:S02]  /*2950*/  FMUL.FTZ R14, R14, c[0x0][0x320] ;  /* 0x0000c8000e0e7a20 */ /* 0x000fe40000410000 */
[C---:B------:R-:W-:Y:S01]  /*2960*/  HMMA.16816.F32.BF16 R20, R236.reuse, R48, R60 ;  /* 0x00000030ec14723c */ /* 0x040fe2000004183c */
[----:B------:R-:W-:Y:S01]  /*2970*/  FMUL.FTZ R15, R15, c[0x0][0x320] ;  /* 0x0000c8000f0f7a20 */ /* 0x000fe20000410000 */
[----:B------:R-:W1:Y:S06]  /*2980*/  MUFU.TANH R52, R12 ;  /* 0x0000000c00347308 */ /* 0x000e6c0000002400 */
[----:B------:R-:W-:Y:S01]  /*2990*/  HMMA.16816.F32.BF16 R8, R236, R50, R8 ;  /* 0x00000032ec08723c */ /* 0x000fe20000041808 */
[----:B-----5:R-:W-:Y:S01]  /*29a0*/  IADD3 R5, R88, 0x3000, RZ ;  /* 0x0000300058057810 */ /* 0x020fe20007ffe0ff */
[----:B------:R-:W1:Y:S04]  /*29b0*/  MUFU.TANH R49, R13 ;  /* 0x0000000d00317308 */ /* 0x000e680000002400 */
[----:B------:R5:W-:Y:S02]  /*29c0*/  STL [R1+0x2c], R5 ;  /* 0x00002c0501007387 */ /* 0x000be40000100800 */
[----:B--2---:R-:W-:Y:S01]  /*29d0*/  HMMA.16816.F32.BF16 R28, R240, R42, R32 ;  /* 0x0000002af01c723c */ /* 0x004fe20000041820 */
[----:B------:R-:W-:Y:S01]  /*29e0*/  FMUL.FTZ R24, R24, c[0x0][0x320] ;  /* 0x0000c80018187a20 */ /* 0x000fe20000410000 */
[----:B------:R-:W2:Y:S01]  /*29f0*/  LDSM.16.M88.4 R32, [R250+0x7800] ;  /* 0x00780000fa20783b */ /* 0x000ea20000000200 */
[----:B------:R-:W-:Y:S01]  /*2a00*/  FMUL.FTZ R25, R25, c[0x0][0x320] ;  /* 0x0000c80019197a20 */ /* 0x000fe20000410000 */
[----:B------:R-:W2:Y:S01]  /*2a10*/  MUFU.TANH R48, R14 ;  /* 0x0000000e00307308 */ /* 0x000ea20000002400 */
[----:B------:R-:W-:Y:S01]  /*2a20*/  FMUL.FTZ R26, R26, c[0x0][0x320] ;  /* 0x0000c8001a1a7a20 */ /* 0x000fe20000410000 */
[----:B------:R3:W-:Y:S01]  /*2a30*/  STL [R1+0x28], R2 ;  /* 0x0000280201007387 */ /* 0x0007e20000100800 */
[----:B------:R-:W-:Y:S01]  /*2a40*/  FMUL.FTZ R27, R27, c[0x0][0x320] ;  /* 0x0000c8001b1b7a20 */ /* 0x000fe20000410000 */
[----:B------:R-:W-:-:S04]  /*2a50*/  DEPBAR.LE SB0, 0x0 ;  /* 0x000080000000791a */ /* 0x000fc80000000000 */
[----:B------:R-:W2:Y:S04]  /*2a60*/  MUFU.TANH R56, R24 ;  /* 0x0000001800387308 */ /* 0x000ea80000002400 */
[----:B-1----:R-:W-:Y:S04]  /*2a70*/  HMMA.16816.F32.BF16 R8, R240, R38, R8 ;  /* 0x00000026f008723c */ /* 0x002fe80000041808 */
[----:B------:R-:W1:Y:S01]  /*2a80*/  MUFU.TANH R55, R25 ;  /* 0x0000001900377308 */ /* 0x000e620000002400 */
[----:B-----5:R-:W-:-:S07]  /*2a90*/  IADD3 R5, R88, 0x4000, RZ ;  /* 0x0000400058057810 */ /* 0x020fce0007ffe0ff */
[----:B------:R-:W1:Y:S01]  /*2aa0*/  MUFU.TANH R54, R26 ;  /* 0x0000001a00367308 */ /* 0x000e620000002400 */
[----:B------:R5:W-:Y:S01]  /*2ab0*/  STL [R1+0x24], R5 ;  /* 0x0000240501007387 */ /* 0x000be20000100800 */
[----:B---3--:R-:W-:-:S06]  /*2ac0*/  IADD3 R2, R88, 0x4800, RZ ;  /* 0x0000480058027810 */ /* 0x008fcc0007ffe0ff */
[----:B------:R3:W1:Y:S01]  /*2ad0*/  MUFU.TANH R53, R27 ;  /* 0x0000001b00357308 */ /* 0x0006620000002400 */
[----:B------:R1:W-:Y:S04]  /*2ae0*/  STL [R1+0x20], R2 ;  /* 0x0000200201007387 */ /* 0x0003e80000100800 */
[----:B------:R4:W-:Y:S01]  /*2af0*/  STL [R1+0x1c], R6 ;  /* 0x00001c0601007387 */ /* 0x0009e20000100800 */
[C---:B--2---:R-:W-:Y:S08]  /*2b00*/  HMMA.16816.F32.BF16 R8, R244.reuse, R34, R8 ;  /* 0x00000022f408723c */ /* 0x044ff00000041808 */
[----:B---3--:R-:W-:Y:S01]  /*2b10*/  HMMA.16816.F32.BF16 R24, R244, R44, R16 ;  /* 0x0000002cf418723c */ /* 0x008fe20000041810 */
[----:B------:R2:W3:Y:S01]  /*2b20*/  MUFU.TANH R45, R15 ;  /* 0x0000000f002d7308 */ /* 0x0004e20000002400 */
[----:B-----5:R-:W-:-:S05]  /*2b30*/  IADD3 R5, R88, 0x5800, RZ ;  /* 0x0000580058057810 */ /* 0x020fca0007ffe0ff */
[----:B------:R5:W-:Y:S01]  /*2b40*/  STL [R1+0x18], R5 ;  /* 0x0000180501007387 */ /* 0x000be20000100800 */
[----:B------:R-:W-:Y:S01]  /*2b50*/  HMMA.16816.F32.BF16 R16, R240, R36, R20 ;  /* 0x00000024f010723c */ /* 0x000fe20000041814 */
[C---:B-1----:R-:W-:Y:S02]  /*2b60*/  IADD3 R2, R88.reuse, 0x6000, RZ ;  /* 0x0000600058027810 */ /* 0x042fe40007ffe0ff */
[----:B----4-:R-:W-:-:S03]  /*2b70*/  IADD3 R6, R88, 0x6800, RZ ;  /* 0x0000680058067810 */ /* 0x010fc60007ffe0ff */
[----:B------:R1:W-:Y:S02]  /*2b80*/  STL [R1+0x14], R2 ;  /* 0x0000140201007387 */ /* 0x0003e40000100800 */
[----:B------:R-:W-:Y:S01]  /*2b90*/  HMMA.16816.F32.BF16 R20, R244, R46, R28 ;  /* 0x0000002ef414723c */ /* 0x000fe2000004181c */
[----:B------:R-:W-:Y:S01]  /*2ba0*/  FMUL.FTZ R8, R8, c[0x0][0x320] ;  /* 0x0000c80008087a20 */ /* 0x000fe20000410000 */
[----:B------:R4:W-:Y:S01]  /*2bb0*/  STL [R1+0x10], R6 ;  /* 0x0000100601007387 */ /* 0x0009e20000100800 */
[----:B------:R-:W-:Y:S02]  /*2bc0*/  FMUL.FTZ R9, R9, c[0x0][0x320] ;  /* 0x0000c80009097a20 */ /* 0x000fe40000410000 */
[----:B------:R4:W1:Y:S01]  /*2bd0*/  MUFU.TANH R29, R8 ;  /* 0x00000008001d7308 */ /* 0x0008620000002400 */
[----:B------:R-:W-:Y:S02]  /*2be0*/  FMUL.FTZ R10, R10, c[0x0][0x320] ;  /* 0x0000c8000a0a7a20 */ /* 0x000fe40000410000 */
[----:B------:R-:W-:-:S02]  /*2bf0*/  FMUL.FTZ R25, R25, c[0x0][0x320] ;  /* 0x0000c80019197a20 */ /* 0x000fc40000410000 */
[----:B------:R-:W-:Y:S02]  /*2c00*/  FMUL.FTZ R26, R26, c[0x0][0x320] ;  /* 0x0000c8001a1a7a20 */ /* 0x000fe40000410000 */
[----:B------:R-:W-:Y:S01]  /*2c10*/  FMUL.FTZ R27, R27, c[0x0][0x320] ;  /* 0x0000c8001b1b7a20 */ /* 0x000fe20000410000 */
[----:B------:R4:W3:Y:S01]  /*2c20*/  MUFU.TANH R43, R25 ;  /* 0x00000019002b7308 */ /* 0x0008e20000002400 */
[----:B------:R-:W-:Y:S02]  /*2c30*/  FMUL.FTZ R24, R24, c[0x0][0x320] ;  /* 0x0000c80018187a20 */ /* 0x000fe40000410000 */
[----:B--2---:R-:W-:Y:S01]  /*2c40*/  HMMA.16816.F32.BF16 R12, R244, R32, R16 ;  /* 0x00000020f40c723c */ /* 0x004fe20000041810 */
[----:B-----5:R-:W-:Y:S01]  /*2c50*/  IADD3 R5, R88, 0x7000, RZ ;  /* 0x0000700058057810 */ /* 0x020fe20007ffe0ff */
[----:B------:R-:W-:-:S03]  /*2c60*/  FMUL.FTZ R11, R11, c[0x0][0x320] ;  /* 0x0000c8000b0b7a20 */ /* 0x000fc60000410000 */
[----:B------:R4:W2:Y:S01]  /*2c70*/  MUFU.TANH R42, R26 ;  /* 0x0000001a002a7308 */ /* 0x0008a20000002400 */
[----:B-1----:R-:W-:Y:S02]  /*2c80*/  IADD3 R2, R88, 0x7800, RZ ;  /* 0x0000780058027810 */ /* 0x002fe40007ffe0ff */
[----:B------:R-:W-:Y:S02]  /*2c90*/  FMUL.FTZ R20, R20, c[0x0][0x320] ;  /* 0x0000c80014147a20 */ /* 0x000fe40000410000 */
[----:B------:R-:W-:Y:S01]  /*2ca0*/  FMUL.FTZ R21, R21, c[0x0][0x320] ;  /* 0x0000c80015157a20 */ /* 0x000fe20000410000 */
[----:B------:R4:W-:Y:S01]  /*2cb0*/  STL [R1+0x8], R2 ;  /* 0x0000080201007387 */ /* 0x0009e20000100800 */
[----:B------:R-:W-:Y:S01]  /*2cc0*/  FMUL.FTZ R22, R22, c[0x0][0x320] ;  /* 0x0000c80016167a20 */ /* 0x000fe20000410000 */
[----:B------:R4:W1:Y:S01]  /*2cd0*/  MUFU.TANH R38, R27 ;  /* 0x0000001b00267308 */ /* 0x0008620000002400 */
[----:B------:R-:W-:Y:S01]  /*2ce0*/  FMUL.FTZ R23, R23, c[0x0][0x320] ;  /* 0x0000c80017177a20 */ /* 0x000fe20000410000 */
[----:B------:R4:W-:Y:S06]  /*2cf0*/  STL [R1+0xc], R5 ;  /* 0x00000c0501007387 */ /* 0x0009ec0000100800 */
[----:B------:R4:W1:Y:S03]  /*2d00*/  MUFU.TANH R44, R24 ;  /* 0x00000018002c7308 */ /* 0x0008660000002400 */
[----:B------:R-:W-:-:S02]  /*2d10*/  FMUL.FTZ R12, R12, c[0x0][0x320] ;  /* 0x0000c8000c0c7a20 */ /* 0x000fc40000410000 */
[----:B------:R-:W-:Y:S02]  /*2d20*/  FMUL.FTZ R13, R13, c[0x0][0x320] ;  /* 0x0000c8000d0d7a20 */ /* 0x000fe40000410000 */
[----:B------:R-:W-:Y:S02]  /*2d30*/  FMUL.FTZ R14, R14, c[0x0][0x320] ;  /* 0x0000c8000e0e7a20 */ /* 0x000fe40000410000 */
[----:B------:R-:W-:Y:S01]  /*2d40*/  FMUL.FTZ R15, R15, c[0x0][0x320] ;  /* 0x0000c8000f0f7a20 */ /* 0x000fe20000410000 */
[----:B------:R4:W1:Y:S08]  /*2d50*/  MUFU.TANH R37, R20 ;  /* 0x0000001400257308 */ /* 0x0008700000002400 */
        /* <DEDUP_REMOVED lines=9> */
[----:B------:R4:W1:Y:S01]  /*2df0*/  MUFU.TANH R34, R11 ;  /* 0x0000000b00227308 */ /* 0x0008620000002400 */
[----:B------:R-:W-:Y:S06]  /*2e00*/  BAR.SYNC.DEFER_BLOCKING 0x0 ;  /* 0x0000000000007b1d */ /* 0x000fec0000010000 */
[----:B------:R-:W-:Y:S05]  /*2e10*/  @P0 BRA `(.L_x_1) ;  /* 0x0000057000000947 */ /* 0x000fea0003800000 */
[----:B--23--:R-:W-:Y:S01]  /*2e20*/  ULEA UR4, UR8, UR11, 0x6 ;  /* 0x0000000b08047291 */ /* 0x00cfe2000f8e303f */
[----:B------:R-:W-:Y:S01]  /*2e30*/  ISETP.NE.AND P1, PT, R87, 0x1, PT ;  /* 0x000000015700780c */ /* 0x000fe20003f25270 */
[----:B----4-:R-:W-:-:S04]  /*2e40*/  IMAD.MOV.U32 R9, RZ, RZ, RZ ;  /* 0x000000ffff097224 */ /* 0x010fc800078e00ff */
[----:B------:R-:W-:-:S05]  /*2e50*/  IMAD.U32 R5, RZ, RZ, UR4 ;  /* 0x00000004ff057e24 */ /* 0x000fca000f8e00ff */
[----:B------:R-:W-:-:S05]  /*2e60*/  IADD3 R5, R5, -0x80, R86 ;  /* 0xffffff8005057810 */ /* 0x000fca0007ffe056 */
[----:B------:R-:W-:-:S04]  /*2e70*/  @P1 IMAD.HI.U32 R6, R5, c[0x0][0x2bc], RZ ;  /* 0x0000af0005061a27 */ /* 0x000fc800078e00ff */
[----:B------:R-:W-:Y:S01]  /*2e80*/  IMAD.MOV.U32 R2, RZ, RZ, R5 ;  /* 0x000000ffff027224 */ /* 0x000fe200078e0005 */
[----:B------:R-:W-:-:S04]  /*2e90*/  @P1 SHF.R.U32.HI R2, RZ, c[0x0][0x2c0], R6 ;  /* 0x0000b000ff021a19 */ /* 0x000fc80000011606 */
[----:B------:R-:W-:-:S04]  /*2ea0*/  @!P2 IADD3 R7, P0, R2, UR12, RZ ;  /* 0x0000000c0207ac10 */ /* 0x000fc8000ff1e0ff */
[----:B------:R-:W-:Y:S02]  /*2eb0*/  @!P2 LEA.HI.X.SX32 R8, R2, UR6, 0x1, P0 ;  /* 0x000000060208ac11 */ /* 0x000fe400080f0eff */
[----:B------:R-:W-:-:S04]  /*2ec0*/  @!P2 LEA R6, P0, R7, c[0x0][0x2a0], 0x2 ;  /* 0x0000a8000706aa11 */ /* 0x000fc800078010ff */
[----:B------:R-:W-:-:S05]  /*2ed0*/  @!P2 LEA.HI.X R7, R7, c[0x0][0x2a4], R8, 0x2, P0 ;  /* 0x0000a9000707aa11 */ /* 0x000fca00000f1408 */
[----:B------:R2:W3:Y:S01]  /*2ee0*/  @!P2 LDG.E R9, [R6.64] ;  /* 0x0000000e0609a981 */ /* 0x0004e2000c1e1900 */
[----:B------:R-:W-:Y:S01]  /*2ef0*/  IMAD.MOV R2, RZ, RZ, -R2 ;  /* 0x000000ffff027224 */ /* 0x000fe200078e0a02 */
[----:B------:R-:W-:Y:S01]  /*2f00*/  SEL R24, RZ, 0x10, P5 ;  /* 0x00000010ff187807 */ /* 0x000fe20002800000 */
[----:B------:R-:W-:Y:S01]  /*2f10*/  IMAD.WIDE R40, R179, 0x2, RZ ;  /* 0x00000002b3287825 */ /* 0x000fe200078e02ff */
[----:B------:R-:W-:Y:S02]  /*2f20*/  SHF.R.S32.HI R8, RZ, 0x1f, R133 ;  /* 0x0000001fff087819 */ /* 0x000fe40000011485 */
[----:B------:R-:W-:Y:S01]  /*2f30*/  IADD3 R20, -R24, 0x10, RZ ;  /* 0x0000001018147810 */ /* 0x000fe20007ffe1ff */
[----:B------:R-:W-:Y:S01]  /*2f40*/  IMAD R10, R2, c[0x0][0x2b8], R5 ;  /* 0x0000ae00020a7a24 */ /* 0x000fe200078e0205 */
[----:B------:R-:W-:Y:S02]  /*2f50*/  SEL R23, RZ, 0x10, P4 ;  /* 0x00000010ff177807 */ /* 0x000fe40002000000 */
[----:B------:R-:W-:-:S02]  /*2f60*/  LOP3.LUT R20, R20, 0xf, RZ, 0xc0, !PT ;  /* 0x0000000f14147812 */ /* 0x000fc400078ec0ff */
[----:B------:R-:W-:Y:S01]  /*2f70*/  SHF.R.S32.HI R2, RZ, 0x1f, R10 ;  /* 0x0000001fff027819 */ /* 0x000fe2000001140a */
[----:B------:R4:W-:Y:S01]  /*2f80*/  STL [R1+0x60], R10 ;  /* 0x0000600a01007387 */ /* 0x0009e20000100800 */
[----:B------:R-:W-:Y:S02]  /*2f90*/  LEA.HI R8, R8, R133, RZ, 0x3 ;  /* 0x0000008508087211 */ /* 0x000fe400078f18ff */
[----:B------:R-:W-:Y:S01]  /*2fa0*/  IADD3 R18, -R23, 0x10, RZ ;  /* 0x0000001017127810 */ /* 0x000fe20007ffe1ff */
[----:B------:R-:W-:Y:S01]  /*2fb0*/  IMAD R2, R2, c[0x0][0x1e0], RZ ;  /* 0x0000780002027a24 */ /* 0x000fe200078e02ff */
[----:B------:R-:W-:Y:S02]  /*2fc0*/  SEL R22, RZ, 0x10, P3 ;  /* 0x00000010ff167807 */ /* 0x000fe40001800000 */
[----:B------:R-:W-:Y:S01]  /*2fd0*/  LOP3.LUT R8, R8, 0xfffffff8, RZ, 0xc0, !PT ;  /* 0xfffffff808087812 */ /* 0x000fe200078ec0ff */
[----:B------:R-:W-:Y:S01]  /*2fe0*/  IMAD R2, R10, c[0x0][0x1e4], R2 ;  /* 0x000079000a027a24 */ /* 0x000fe200078e0202 */
[----:B------:R-:W-:-:S02]  /*2ff0*/  LOP3.LUT R18, R18, 0xf, RZ, 0xc0, !PT ;  /* 0x0000000f12127812 */ /* 0x000fc400078ec0ff */
[----:B------:R-:W-:Y:S01]  /*3000*/  IADD3 R16, -R22, 0x10, RZ ;  /* 0x0000001016107810 */ /* 0x000fe20007ffe1ff */
[----:B--2---:R-:W-:Y:S01]  /*3010*/  IMAD.WIDE.U32 R6, R10, c[0x0][0x1e0], RZ ;  /* 0x000078000a067a25 */ /* 0x004fe200078e00ff */
[----:B------:R-:W-:Y:S02]  /*3020*/  IADD3 R14, -R85, 0x10, RZ ;  /* 0x00000010550e7810 */ /* 0x000fe40007ffe1ff */
[----:B------:R-:W-:Y:S01]  /*3030*/  LOP3.LUT R16, R16, 0xf, RZ, 0xc0, !PT ;  /* 0x0000000f10107812 */ /* 0x000fe200078ec0ff */
[----:B------:R-:W-:Y:S01]  /*3040*/  IMAD.IADD R7, R7, 0x1, R2 ;  /* 0x0000000107077824 */ /* 0x000fe200078e0202 */
[----:B------:R-:W-:Y:S02]  /*3050*/  LOP3.LUT R14, R14, 0xf, RZ, 0xc0, !PT ;  /* 0x0000000f0e0e7812 */ /* 0x000fe400078ec0ff */
[----:B----4-:R-:W-:-:S04]  /*3060*/  SHF.R.S32.HI R10, RZ, 0x1f, R134 ;  /* 0x0000001fff0a7819 */ /* 0x010fc80000011486 */
[----:B------:R-:W-:-:S04]  /*3070*/  LEA.HI R10, R10, R134, RZ, 0x3 ;  /* 0x000000860a0a7211 */ /* 0x000fc800078f18ff */
[----:B------:R-:W-:-:S05]  /*3080*/  LOP3.LUT R10, R10, 0xfffffff8, RZ, 0xc0, !PT ;  /* 0xfffffff80a0a7812 */ /* 0x000fca00078ec0ff */
[----:B------:R-:W-:Y:S01]  /*3090*/  IMAD.WIDE R10, R10, 0x2, RZ ;  /* 0x000000020a0a7825 */ /* 0x000fe200078e02ff */
[----:B---3--:R-:W-:-:S03]  /*30a0*/  SHF.R.S32.HI R2, RZ, 0x1f, R9 ;  /* 0x0000001fff027819 */ /* 0x008fc60000011409 */
[----:B------:R-:W-:Y:S01]  /*30b0*/  IMAD.WIDE.U32 R6, R9, c[0x0][0x1f0], R6 ;  /* 0x00007c0009067a25 */ /* 0x000fe200078e0006 */
[----:B------:R2:W-:Y:S03]  /*30c0*/  STL [R1+0x54], R9 ;  /* 0x0000540901007387 */ /* 0x0005e60000100800 */
[----:B------:R-:W-:-:S04]  /*30d0*/  IMAD R2, R2, c[0x0][0x1f0], RZ ;  /* 0x00007c0002027a24 */ /* 0x000fc800078e02ff */
[----:B------:R-:W-:Y:S01]  /*30e0*/  IMAD R12, R9, c[0x0][0x1f4], R2 ;  /* 0x00007d00090c7a24 */ /* 0x000fe200078e0202 */
[----:B------:R-:W-:Y:S02]  /*30f0*/  IADD3 R2, P0, R6, UR18, RZ ;  /* 0x0000001206027c10 */ /* 0x000fe4000ff1e0ff */
[----:B------:R-:W-:Y:S02]  /*3100*/  SHF.R.S32.HI R6, RZ, 0x1f, R177 ;  /* 0x0000001fff067819 */ /* 0x000fe400000114b1 */
[----:B------:R-:W-:Y:S02]  /*3110*/  IADD3.X R12, R7, UR16, R12, P0, !PT ;  /* 0x00000010070c7c10 */ /* 0x000fe400087fe40c */
[----:B------:R-:W-:Y:S02]  /*3120*/  LEA R13, P0, R2, c[0x0][0x1c8], 0x1 ;  /* 0x00007200020d7a11 */ /* 0x000fe400078008ff */
[----:B------:R-:W-:Y:S02]  /*3130*/  LEA.HI R6, R6, R177, RZ, 0x3 ;  /* 0x000000b106067211 */ /* 0x000fe400078f18ff */
[----:B------:R-:W-:-:S02]  /*3140*/  LEA.HI.X R12, R2, c[0x0][0x1cc], R12, 0x1, P0 ;  /* 0x00007300020c7a11 */ /* 0x000fc400000f0c0c */
[----:B------:R-:W3:Y:S01]  /*3150*/  SHFL.IDX PT, R2, R13, 0x1, 0x181f ;  /* 0x00381f000d027f89 */ /* 0x000ee200000e0000 */
[----:B------:R-:W-:-:S03]  /*3160*/  LOP3.LUT R6, R6, 0xfffffff8, RZ, 0xc0, !PT ;  /* 0xfffffff806067812 */ /* 0x000fc600078ec0ff */
[----:B------:R-:W4:Y:S01]  /*3170*/  SHFL.IDX PT, R5, R12, 0x1, 0x181f ;  /* 0x00381f000c057f89 */ /* 0x000f2200000e0000 */
[----:B--2---:R-:W-:-:S04]  /*3180*/  IMAD.WIDE R8, R8, 0x2, RZ ;  /* 0x0000000208087825 */ /* 0x004fc800078e02ff */
[----:B------:R-:W-:Y:S01]  /*3190*/  IMAD.WIDE R6, R6, 0x2, RZ ;  /* 0x0000000206067825 */ /* 0x000fe200078e02ff */
[----:B---3--:R-:W-:-:S04]  /*31a0*/  IADD3 R20, P1, P0, R20, R2, R40 ;  /* 0x0000000214147210 */ /* 0x008fc8000783e028 */
[----:B----4-:R-:W-:Y:S02]  /*31b0*/  IADD3.X R21, RZ, R5, R41, P1, P0 ;  /* 0x00000005ff157210 */ /* 0x010fe40000fe0429 */
[----:B------:R-:W-:-:S04]  /*31c0*/  IADD3 R18, P1, P0, R18, R2, R10 ;  /* 0x0000000212127210 */ /* 0x000fc8000783e00a */
[----:B------:R-:W-:Y:S02]  /*31d0*/  IADD3.X R19, RZ, R5, R11, P1, P0 ;  /* 0x00000005ff137210 */ /* 0x000fe40000fe040b */
[----:B------:R-:W-:-:S04]  /*31e0*/  IADD3 R16, P1, P0, R16, R2, R8 ;  /* 0x0000000210107210 */ /* 0x000fc8000783e008 */
[-C--:B------:R-:W-:Y:S02]  /*31f0*/  IADD3.X R17, RZ, R5.reuse, R9, P1, P0 ;  /* 0x00000005ff117210 */ /* 0x080fe40000fe0409 */
[----:B------:R-:W-:Y:S02]  /*3200*/  IADD3 R14, P1, P0, R14, R2, R6 ;  /* 0x000000020e0e7210 */ /* 0x000fe4000783e006 */
[----:B------:R-:W2:Y:S02]  /*3210*/  SHFL.IDX PT, R2, R13, RZ, 0x181f ;  /* 0x00181fff0d027589 */ /* 0x000ea400000e0000 */
[----:B------:R-:W-:Y:S02]  /*3220*/  IADD3.X R15, RZ, R5, R7, P1, P0 ;  /* 0x00000005ff0f7210 */ /* 0x000fe40000fe0407 */
[----:B------:R2:W3:Y:S02]  /*3230*/  SHFL.IDX PT, R5, R12, RZ, 0x181f ;  /* 0x00181fff0c057589 */ /* 0x0004e400000e0000 */
[----:B--2---:R-:W-:-:S05]  /*3240*/  IADD3 R12, P0, R40, R2, RZ ;  /* 0x00000002280c7210 */ /* 0x004fca0007f1e0ff */
[----:B---3--:R-:W-:Y:S01]  /*3250*/  IMAD.X R13, R41, 0x1, R5, P0 ;  /* 0x00000001290d7824 */ /* 0x008fe200000e0605 */
[----:B------:R-:W-:-:S05]  /*3260*/  IADD3 R10, P0, R10, R2, RZ ;  /* 0x000000020a0a7210 */ /* 0x000fca0007f1e0ff */
[----:B------:R-:W-:Y:S01]  /*3270*/  IMAD.X R11, R11, 0x1, R5, P0 ;  /* 0x000000010b0b7824 */ /* 0x000fe200000e0605 */
[----:B------:R-:W-:-:S05]  /*3280*/  IADD3 R8, P0, R8, R2, RZ ;  /* 0x0000000208087210 */ /* 0x000fca0007f1e0ff */
[----:B------:R-:W-:Y:S01]  /*3290*/  IMAD.X R9, R9, 0x1, R5, P0 ;  /* 0x0000000109097824 */ /* 0x000fe200000e0605 */
[----:B------:R-:W-:Y:S01]  /*32a0*/  IADD3 R6, P0, R6, R2, RZ ;  /* 0x0000000206067210 */ /* 0x000fe20007f1e0ff */
[----:B------:R-:W-:-:S04]  /*32b0*/  IMAD.SHL.U32 R2, R178, 0x2, RZ ;  /* 0x00000002b2027824 */ /* 0x000fc800078e00ff */
[----:B------:R-:W-:Y:S01]  /*32c0*/  IMAD.X R7, R7, 0x1, R5, P0 ;  /* 0x0000000107077824 */ /* 0x000fe200000e0605 */
[----:B------:R-:W-:Y:S01]  /*32d0*/  ISETP.NE.U32.AND P0, PT, R24, RZ, PT ;  /* 0x000000ff1800720c */ /* 0x000fe20003f05070 */
[----:B------:R2:W-:Y:S04]  /*32e0*/  LDGSTS.E.BYPASS.LTC128B.128 [R2+0x10100], [R12.64], !P5 ;  /* 0x101000000c027fae */ /* 0x0005e8000e901d4e */
[----:B------:R2:W-:Y:S04]  /*32f0*/  LDGSTS.E.BYPASS.LTC128B.128 [R2+0x12100], [R10.64], !P4 ;  /* 0x121000000a027fae */ /* 0x0005e8000e101d4e */
[----:B------:R2:W-:Y:S04]  /*3300*/  LDGSTS.E.BYPASS.LTC128B.128 [R2+0x14100], [R8.64], !P3 ;  /* 0x1410000008027fae */ /* 0x0005e8000d901d4e */
[----:B------:R2:W-:Y:S04]  /*3310*/  LDGSTS.E.BYPASS.LTC128B.128 [R2+0x16100], [R6.64], !P6 ;  /* 0x1610000006027fae */ /* 0x0005e8000f101d4e */
[----:B------:R2:W-:Y:S01]  /*3320*/  LDGSTS.E.BYPASS.LTC128B.128.ZFILL [R2+0x11100], [R20.64], P0 ;  /* 0x1110000014027fae */ /* 0x0005e20008141d4e */
[----:B------:R-:W-:-:S13]  /*3330*/  ISETP.NE.U32.AND P0, PT, R23, RZ, PT ;  /* 0x000000ff1700720c */ /* 0x000fda0003f05070 */
[----:B------:R2:W-:Y:S01]  /*3340*/  LDGSTS.E.BYPASS.LTC128B.128.ZFILL [R2+0x13100], [R18.64], P0 ;  /* 0x1310000012027fae */ /* 0x0005e20008141d4e */
[----:B------:R-:W-:-:S13]  /*3350*/  ISETP.NE.U32.AND P0, PT, R22, RZ, PT ;  /* 0x000000ff1600720c */ /* 0x000fda0003f05070 */
[----:B------:R2:W-:Y:S01]  /*3360*/  LDGSTS.E.BYPASS.LTC128B.128.ZFILL [R2+0x15100], [R16.64], P0 ;  /* 0x1510000010027fae */ /* 0x0005e20008141d4e */
[----:B------:R-:W-:-:S13]  /*3370*/  ISETP.NE.U32.AND P0, PT, R85, RZ, PT ;  /* 0x000000ff5500720c */ /* 0x000fda0003f05070 */
[----:B------:R2:W-:Y:S02]  /*3380*/  LDGSTS.E.BYPASS.LTC128B.128.ZFILL [R2+0x17100], [R14.64], P0 ;  /* 0x171000000e027fae */ /* 0x0005e40008141d4e */
.L_x_1:
[----:B--234-:R-:W-:Y:S01]  /*3390*/  SHF.R.S32.HI R2, RZ, 0x1f, R84 ;  /* 0x0000001fff027819 */ /* 0x01cfe20000011454 */
[----:B------:R-:W0:Y:S01]  /*33a0*/  LDGDEPBAR ;  /* 0x00000000000079af */ /* 0x000e220000000000 */
[----:B------:R-:W-:Y:S02]  /*33b0*/  SHF.L.U32 R248, R3, 0x1, RZ ;  /* 0x0000000103f87819 */ /* 0x000fe400000006ff */
[----:B------:R-:W-:-:S03]  /*33c0*/  LEA.HI R5, R2, R84, RZ, 0x2 ;  /* 0x0000005402057211 */ /* 0x000fc600078f10ff */
[--C-:B------:R-:W-:Y:S01]  /*33d0*/  IMAD R249, R4, 0x2, R248.reuse ;  /* 0x0000000204f97824 */ /* 0x100fe200078e02f8 */
[----:B------:R-:W-:Y:S01]  /*33e0*/  LOP3.LUT R2, R5, 0x7ffffffc, RZ, 0xc0, !PT ;  /* 0x7ffffffc05027812 */ /* 0x000fe200078ec0ff */
[----:B------:R2:W-:Y:S01]  /*33f0*/  STL [R1+0xb8], R5 ;  /* 0x0000b80501007387 */ /* 0x0005e20000100800 */
[C---:B------:R-:W-:Y:S02]  /*3400*/  IMAD R252, R0.reuse, 0x2, R248 ;  /* 0x0000000200fc7824 */ /* 0x040fe400078e02f8 */
[----:B------:R-:W-:Y:S01]  /*3410*/  LEA R251, R0, R249, 0x1 ;  /* 0x000000f900fb7211 */ /* 0x000fe200078e08ff */
[----:B------:R-:W-:Y:S01]  /*3420*/  IMAD.IADD R2, R84, 0x1, -R2 ;  /* 0x0000000154027824 */ /* 0x000fe200078e0a02 */
[----:B------:R-:W-:Y:S04]  /*3430*/  LDSM.16.MT88.4 R76, [R248+0x2100] ;  /* 0x00210000f84c783b */ /* 0x000fe80000004200 */
[----:B------:R-:W-:Y:S01]  /*3440*/  LDSM.16.MT88.4 R60, [R249+0x900] ;  /* 0x00090000f93c783b */ /* 0x000fe20000004200 */
[----:B--2---:R-:W-:-:S04]  /*3450*/  IMAD.U32 R5, RZ, RZ, UR17 ;  /* 0x00000011ff057e24 */ /* 0x004fc8000f8e00ff */
[----:B------:R-:W-:-:S05]  /*3460*/  IMAD R2, R2, -0x2, R5 ;  /* 0xfffffffe02027824 */ /* 0x000fca00078e0205 */
[----:B------:R-:W-:-:S04]  /*3470*/  ISETP.GT.AND P0, PT, R2, RZ, PT ;  /* 0x000000ff0200720c */ /* 0x000fc80003f04270 */
[----:B------:R-:W-:Y:S02]  /*3480*/  FSEL R15, R74, -INF , P0 ;  /* 0xff8000004a0f7808 */ /* 0x000fe40000000000 */
[----:B------:R-:W-:Y:S02]  /*3490*/  FSEL R9, R80, -INF , P0 ;  /* 0xff80000050097808 */ /* 0x000fe40000000000 */
[----:B------:R-:W-:-:S04]  /*34a0*/  ISETP.GT.AND P0, PT, R2, 0x1, PT ;  /* 0x000000010200780c */ /* 0x000fc80003f04270 */
[----:B------:R-:W-:Y:S02]  /*34b0*/  FSEL R20, R73, -INF , P0 ;  /* 0xff80000049147808 */ /* 0x000fe40000000000 */
[----:B------:R-:W-:Y:S02]  /*34c0*/  FSEL R8, R75, -INF , P0 ;  /* 0xff8000004b087808 */ /* 0x000fe40000000000 */
[----:B------:R-:W-:Y:S02]  /*34d0*/  ISETP.GT.AND P0, PT, R2, 0x8, PT ;  /* 0x000000080200780c */ /* 0x000fe40003f04270 */
[----:B------:R-:W-:Y:S02]  /*34e0*/  FMNMX.FTZ R132, R9, R8, !PT ;  /* 0x0000000809847209 */ /* 0x000fe40007810000 */
[----:B------:R-:W-:Y:S02]  /*34f0*/  FSEL R19, R64, -INF , P0 ;  /* 0xff80000040137808 */ /* 0x000fe40000000000 */
[----:B------:R-:W-:-:S02]  /*3500*/  FSEL R7, R72, -INF , P0 ;  /* 0xff80000048077808 */ /* 0x000fc40000000000 */
[C---:B------:R-:W-:Y:S01]  /*3510*/  ISETP.GT.AND P0, PT, R2.reuse, 0x9, PT ;  /* 0x000000090200780c */ /* 0x040fe20003f04270 */
[----:B------:R-:W-:Y:S01]  /*3520*/  LDSM.16.MT88.4 R72, [R249+0x2100] ;  /* 0x00210000f948783b */ /* 0x000fe20000004200 */
[----:B------:R-:W-:Y:S02]  /*3530*/  FMNMX.FTZ R132, R7, R132, !PT ;  /* 0x0000008407847209 */ /* 0x000fe40007810000 */
[----:B------:R-:W-:Y:S02]  /*3540*/  FSEL R18, R57, -INF , P0 ;  /* 0xff80000039127808 */ /* 0x000fe40000000000 */
[----:B------:R-:W-:Y:S02]  /*3550*/  FSEL R6, R65, -INF , P0 ;  /* 0xff80000041067808 */ /* 0x000fe40000000000 */
[----:B------:R-:W-:Y:S02]  /*3560*/  ISETP.GT.AND P0, PT, R2, 0x10, PT ;  /* 0x000000100200780c */ /* 0x000fe40003f04270 */
[----:B------:R-:W-:-:S02]  /*3570*/  FMNMX.FTZ R132, R6, R132, !PT ;  /* 0x0000008406847209 */ /* 0x000fc40007810000 */
[----:B------:R-:W-:Y:S02]  /*3580*/  FSEL R17, R54, -INF , P0 ;  /* 0xff80000036117808 */ /* 0x000fe40000000000 */
[----:B------:R-:W-:Y:S02]  /*3590*/  FSEL R5, R56, -INF , P0 ;  /* 0xff80000038057808 */ /* 0x000fe40000000000 */
[----:B------:R-:W-:Y:S01]  /*35a0*/  ISETP.GT.AND P0, PT, R2, 0x11, PT ;  /* 0x000000110200780c */ /* 0x000fe20003f04270 */
[----:B------:R-:W-:Y:S01]  /*35b0*/  LDSM.16.MT88.4 R56, [R252+0x900] ;  /* 0x00090000fc38783b */ /* 0x000fe20000004200 */
[----:B------:R-:W-:Y:S02]  /*35c0*/  FMNMX.FTZ R132, R5, R132, !PT ;  /* 0x0000008405847209 */ /* 0x000fe40007810000 */
[----:B------:R-:W-:Y:S02]  /*35d0*/  FSEL R16, R53, -INF , P0 ;  /* 0xff80000035107808 */ /* 0x000fe40000000000 */
[----:B------:R-:W-:-:S02]  /*35e0*/  FSEL R11, R55, -INF , P0 ;  /* 0xff800000370b7808 */ /* 0x000fc40000000000 */
[----:B------:R-:W-:Y:S02]  /*35f0*/  ISETP.GT.AND P0, PT, R2, 0x18, PT ;  /* 0x000000180200780c */ /* 0x000fe40003f04270 */
[----:B------:R-:W-:Y:S02]  /*3600*/  FMNMX.FTZ R132, R11, R132, !PT ;  /* 0x000000840b847209 */ /* 0x000fe40007810000 */
[----:B------:R-:W-:Y:S02]  /*3610*/  FSEL R21, R48, -INF , P0 ;  /* 0xff80000030157808 */ /* 0x000fe40000000000 */
[----:B------:R-:W-:Y:S02]  /*3620*/  FSEL R10, R52, -INF , P0 ;  /* 0xff800000340a7808 */ /* 0x000fe40000000000 */
[----:B------:R-:W-:Y:S01]  /*3630*/  ISETP.GT.AND P0, PT, R2, 0x19, PT ;  /* 0x000000190200780c */ /* 0x000fe20003f04270 */
[----:B------:R-:W-:Y:S01]  /*3640*/  LDSM.16.MT88.4 R52, [R248+0x900] ;  /* 0x00090000f834783b */ /* 0x000fe20000004200 */
[----:B------:R-:W-:-:S02]  /*3650*/  FMNMX.FTZ R132, R10, R132, !PT ;  /* 0x000000840a847209 */ /* 0x000fc40007810000 */
[----:B------:R-:W-:Y:S02]  /*3660*/  FSEL R23, R45, -INF , P0 ;  /* 0xff8000002d177808 */ /* 0x000fe40000000000 */
[----:B------:R-:W-:Y:S02]  /*3670*/  FSEL R14, R49, -INF , P0 ;  /* 0xff800000310e7808 */ /* 0x000fe40000000000 */
[----:B------:R-:W-:Y:S01]  /*3680*/  ISETP.GT.AND P0, PT, R2, 0x20, PT ;  /* 0x000000200200780c */ /* 0x000fe20003f04270 */
[----:B------:R-:W-:Y:S01]  /*3690*/  LDSM.16.MT88.4 R48, [R251+0x900] ;  /* 0x00090000fb30783b */ /* 0x000fe20000004200 */
[----:B------:R-:W-:Y:S02]  /*36a0*/  FMNMX.FTZ R132, R14, R132, !PT ;  /* 0x000000840e847209 */ /* 0x000fe40007810000 */
[----:B------:R-:W-:Y:S02]  /*36b0*/  FSEL R113, R42, -INF , P0 ;  /* 0xff8000002a717808 */ /* 0x000fe40000000000 */
[----:B-1----:R-:W-:-:S02]  /*36c0*/  FSEL R101, R44, -INF , P0 ;  /* 0xff8000002c657808 */ /* 0x002fc40000000000 */
[----:B------:R-:W-:Y:S01]  /*36d0*/  ISETP.GT.AND P0, PT, R2, 0x21, PT ;  /* 0x000000210200780c */ /* 0x000fe20003f04270 */
        /* <DEDUP_REMOVED lines=8> */
[----:B------:R-:W-:Y:S02]  /*3760*/  ISETP.GT.AND P0, PT, R2, 0x29, PT ;  /* 0x000000290200780c */ /* 0x000fe40003f04270 */
[----:B------:R-:W-:Y:S02]  /*3770*/  FMNMX.FTZ R12, R19, R12, !PT ;  /* 0x0000000c130c7209 */ /* 0x000fe40007810000 */
[----:B------:R-:W-:Y:S02]  /*3780*/  FSEL R110, R32, -INF , P0 ;  /* 0xff800000206e7808 */ /* 0x000fe40000000000 */
[----:B------:R-:W-:-:S02]  /*3790*/  FSEL R98, R36, -INF , P0 ;  /* 0xff80000024627808 */ /* 0x000fc40000000000 */
[----:B------:R-:W-:Y:S02]  /*37a0*/  ISETP.GT.AND P0, PT, R2, 0x30, PT ;  /* 0x000000300200780c */ /* 0x000fe40003f04270 */
        /* <DEDUP_REMOVED lines=10> */
[----:B------:R-:W-:Y:S01]  /*3850*/  FSEL R95, R29, -INF , P0 ;  /* 0xff8000001d5f7808 */ /* 0x000fe20000000000 */
[----:B------:R-:W-:Y:S01]  /*3860*/  LDSM.16.MT88.4 R24, [R252+0x100] ;  /* 0x00010000fc18783b */ /* 0x000fe20000004200 */
[----:B------:R-:W-:-:S02]  /*3870*/  ISETP.GT.AND P0, PT, R2, 0x39, PT ;  /* 0x000000390200780c */ /* 0x000fc40003f04270 */
[----:B------:R-:W-:Y:S02]  /*3880*/  FMNMX.FTZ R2, R18, R12, !PT ;  /* 0x0000000c12027209 */ /* 0x000fe40007810000 */
[----:B------:R-:W-:Y:S02]  /*3890*/  FMNMX.FTZ R132, R97, R132, !PT ;  /* 0x0000008461847209 */ /* 0x000fe40007810000 */
[----:B------:R-:W-:Y:S02]  /*38a0*/  FMNMX.FTZ R2, R17, R2, !PT ;  /* 0x0000000211027209 */ /* 0x000fe40007810000 */
[----:B------:R-:W-:Y:S02]  /*38b0*/  FMNMX.FTZ R132, R96, R132, !PT ;  /* 0x0000008460847209 */ /* 0x000fe40007810000 */
[----:B------:R-:W-:Y:S02]  /*38c0*/  FMNMX.FTZ R2, R16, R2, !PT ;  /* 0x0000000210027209 */ /* 0x000fe40007810000 */
[----:B------:R-:W-:-:S02]  /*38d0*/  FSEL R94, R28, -INF , P0 ;  /* 0xff8000001c5e7808 */ /* 0x000fc40000000000 */
[----:B------:R-:W-:Y:S01]  /*38e0*/  FMNMX.FTZ R2, R21, R2, !PT ;  /* 0x0000000215027209 */ /* 0x000fe20007810000 */
[----:B------:R-:W-:Y:S01]  /*38f0*/  LDSM.16.MT88.4 R28, [R249+0x100] ;  /* 0x00010000f91c783b */ /* 0x000fe20000004200 */
[----:B------:R-:W-:Y:S02]  /*3900*/  FMNMX.FTZ R132, R95, R132, !PT ;  /* 0x000000845f847209 */ /* 0x000fe40007810000 */
[----:B------:R-:W-:Y:S02]  /*3910*/  FMNMX.FTZ R2, R23, R2, !PT ;  /* 0x0000000217027209 */ /* 0x000fe40007810000 */
[----:B------:R-:W-:Y:S02]  /*3920*/  FMNMX.FTZ R132, R94, R132, !PT ;  /* 0x000000845e847209 */ /* 0x000fe40007810000 */
[----:B------:R-:W-:Y:S02]  /*3930*/  FMNMX.FTZ R2, R113, R2, !PT ;  /* 0x0000000271027209 */ /* 0x000fe40007810000 */
[----:B------:R-:W-:Y:S01]  /*3940*/  FSEL R102, R34, -INF , P0 ;  /* 0xff80000022667808 */ /* 0x000fe20000000000 */
[----:B------:R-:W1:Y:S01]  /*3950*/  SHFL.BFLY PT, R12, R132, 0x2, 0x1f ;  /* 0x0c401f00840c7f89 */ /* 0x000e6200000e0000 */
[----:B------:R-:W-:-:S03]  /*3960*/  FMNMX.FTZ R2, R112, R2, !PT ;  /* 0x0000000270027209 */ /* 0x000fc60007810000 */
[----:B------:R-:W-:Y:S01]  /*3970*/  LDSM.16.MT88.4 R32, [R248+0x100] ;  /* 0x00010000f820783b */ /* 0x000fe20000004200 */
[----:B------:R-:W-:-:S04]  /*3980*/  FMNMX.FTZ R2, R111, R2, !PT ;  /* 0x000000026f027209 */ /* 0x000fc80007810000 */
[----:B------:R-:W-:-:S04]  /*3990*/  FMNMX.FTZ R2, R110, R2, !PT ;  /* 0x000000026e027209 */ /* 0x000fc80007810000 */
[----:B------:R-:W-:-:S04]  /*39a0*/  FMNMX.FTZ R2, R109, R2, !PT ;  /* 0x000000026d027209 */ /* 0x000fc80007810000 */
[----:B------:R-:W-:-:S04]  /*39b0*/  FMNMX.FTZ R2, R108, R2, !PT ;  /* 0x000000026c027209 */ /* 0x000fc80007810000 */
[----:B------:R-:W-:Y:S02]  /*39c0*/  FMNMX.FTZ R2, R103, R2, !PT ;  /* 0x0000000267027209 */ /* 0x000fe40007810000 */
[----:B-1----:R-:W-:Y:S02]  /*39d0*/  FMNMX.FTZ R132, R132, R12, !PT ;  /* 0x0000000c84847209 */ /* 0x002fe40007810000 */
[----:B------:R-:W-:-:S03]  /*39e0*/  FMNMX.FTZ R2, R102, R2, !PT ;  /* 0x0000000266027209 */ /* 0x000fc60007810000 */
[----:B------:R-:W1:Y:S04]  /*39f0*/  SHFL.BFLY PT, R12, R132, 0x1, 0x1f ;  /* 0x0c201f00840c7f89 */ /* 0x000e6800000e0000 */
[----:B------:R-:W2:Y:S01]  /*3a00*/  SHFL.BFLY PT, R22, R2, 0x2, 0x1f ;  /* 0x0c401f0002167f89 */ /* 0x000ea200000e0000 */
[----:B-1----:R-:W-:Y:S02]  /*3a10*/  FMNMX.FTZ R132, R132, R12, !PT ;  /* 0x0000000c84847209 */ /* 0x002fe40007810000 */
[----:B--2---:R-:W-:-:S03]  /*3a20*/  FMNMX.FTZ R2, R2, R22, !PT ;  /* 0x0000001602027209 */ /* 0x004fc60007810000 */
[C---:B------:R-:W-:Y:S01]  /*3a30*/  FMUL.FTZ R13, R132.reuse, c[0x0][0x2d0] ;  /* 0x0000b400840d7a20 */ /* 0x040fe20000410000 */
[----:B------:R-:W-:Y:S01]  /*3a40*/  FSETP.NEU.FTZ.AND P0, PT, R132, -INF , PT ;  /* 0xff8000008400780b */ /* 0x000fe20003f1d000 */
[----:B------:R-:W1:Y:S03]  /*3a50*/  SHFL.BFLY PT, R12, R2, 0x1, 0x1f ;  /* 0x0c201f00020c7f89 */ /* 0x000e6600000e0000 */
[----:B------:R-:W-:-:S05]  /*3a60*/  FSEL R13, R13, RZ, P0 ;  /* 0x000000ff0d0d7208 */ /* 0x000fca0000000000 */
[--C-:B------:R-:W-:Y:S02]  /*3a70*/  FFMA.FTZ R14, R14, c[0x0][0x2d0], -R13.reuse ;  /* 0x0000b4000e0e7a23 */ /* 0x100fe4000001080d */
[--C-:B------:R-:W-:Y:S02]  /*3a80*/  FFMA.FTZ R9, R9, c[0x0][0x2d0], -R13.reuse ;  /* 0x0000b40009097a23 */ /* 0x100fe4000001080d */
[--C-:B------:R-:W-:Y:S01]  /*3a90*/  FFMA.FTZ R8, R8, c[0x0][0x2d0], -R13.reuse ;  /* 0x0000b40008087a23 */ /* 0x100fe2000001080d */
[----:B------:R-:W-:Y:S01]  /*3aa0*/  MUFU.EX2 R91, R14 ;  /* 0x0000000e005b7308 */ /* 0x000fe20000000800 */
[--C-:B------:R-:W-:Y:S02]  /*3ab0*/  FFMA.FTZ R7, R7, c[0x0][0x2d0], -R13.reuse ;  /* 0x0000b40007077a23 */ /* 0x100fe4000001080d */
[--C-:B------:R-:W-:Y:S02]  /*3ac0*/  FFMA.FTZ R6, R6, c[0x0][0x2d0], -R13.reuse ;  /* 0x0000b40006067a23 */ /* 0x100fe4000001080d */
[----:B------:R-:W-:-:S02]  /*3ad0*/  FFMA.FTZ R11, R11, c[0x0][0x2d0], -R13 ;  /* 0x0000b4000b0b7a23 */ /* 0x000fc4000001080d */
[--C-:B------:R-:W-:Y:S01]  /*3ae0*/  FFMA.FTZ R10, R10, c[0x0][0x2d0], -R13.reuse ;  /* 0x0000b4000a0a7a23 */ /* 0x100fe2000001080d */
[----:B------:R-:W-:Y:S01]  /*3af0*/  MUFU.EX2 R85, R9 ;  /* 0x0000000900557308 */ /* 0x000fe20000000800 */
[----:B------:R-:W-:Y:S01]  /*3b00*/  FFMA.FTZ R5, R5, c[0x0][0x2d0], -R13 ;  /* 0x0000b40005057a23 */ /* 0x000fe2000001080d */
[----:B-1----:R-:W-:-:S06]  /*3b10*/  FMNMX.FTZ R2, R2, R12, !PT ;  /* 0x0000000c02027209 */ /* 0x002fcc0007810000 */
[----:B------:R-:W1:Y:S01]  /*3b20*/  MUFU.EX2 R83, R8 ;  /* 0x0000000800537308 */ /* 0x000e620000000800 */
[C---:B------:R-:W-:Y:S01]  /*3b30*/  FSETP.NEU.FTZ.AND P0, PT, R2.reuse, -INF , PT ;  /* 0xff8000000200780b */ /* 0x040fe20003f1d000 */
[----:B------:R-:W-:-:S05]  /*3b40*/  FMUL.FTZ R12, R2, c[0x0][0x2d0] ;  /* 0x0000b400020c7a20 */ /* 0x000fca0000410000 */
[----:B------:R-:W-:Y:S01]  /*3b50*/  FSEL R12, R12, RZ, P0 ;  /* 0x000000ff0c0c7208 */ /* 0x000fe20000000000 */
[----:B------:R-:W-:Y:S01]  /*3b60*/  MUFU.EX2 R82, R7 ;  /* 0x0000000700527308 */ /* 0x000fe20000000800 */
[----:B------:R-:W-:-:S03]  /*3b70*/  PLOP3.LUT P0, PT, PT, PT, UP0, 0x40, 0x0 ;  /* 0x000000000000781c */ /* 0x000fc60003f0e808 */
[--C-:B------:R-:W-:Y:S02]  /*3b80*/  FFMA.FTZ R3, R19, c[0x0][0x2d0], -R12.reuse ;  /* 0x0000b40013037a23 */ /* 0x100fe4000001080c */
[--C-:B------:R-:W-:Y:S02]  /*3b90*/  FFMA.FTZ R15, R15, c[0x0][0x2d0], -R12.reuse ;  /* 0x0000b4000f0f7a23 */ /* 0x100fe4000001080c */
[----:B------:R2:W-:Y:S01]  /*3ba0*/  MUFU.EX2 R80, R3 ;  /* 0x0000000300507308 */ /* 0x0005e20000000800 */
[--C-:B------:R-:W-:Y:S01]  /*3bb0*/  FFMA.FTZ R20, R20, c[0x0][0x2d0], -R12.reuse ;  /* 0x0000b40014147a23 */ /* 0x100fe2000001080c */
[----:B-1----:R-:W-:Y:S01]  /*3bc0*/  F2FP.BF16.PACK_AB R8, R83, R85 ;  /* 0x000000555308723e */ /* 0x002fe200000010ff */
[----:B------:R-:W-:-:S05]  /*3bd0*/  FFMA.FTZ R0, R23, c[0x0][0x2d0], -R12 ;  /* 0x0000b40017007a23 */ /* 0x000fca000001080c */
[----:B------:R-:W-:Y:S01]  /*3be0*/  MUFU.EX2 R86, R6 ;  /* 0x0000000600567308 */ /* 0x000fe20000000800 */
[----:B--2---:R-:W-:-:S07]  /*3bf0*/  FFMA.FTZ R3, R18, c[0x0][0x2d0], -R12 ;  /* 0x0000b40012037a23 */ /* 0x004fce000001080c */
[----:B------:R-:W-:Y:S08]  /*3c00*/  MUFU.EX2 R15, R15 ;  /* 0x0000000f000f7308 */ /* 0x000ff00000000800 */
[----:B------:R1:W-:Y:S08]  /*3c10*/  MUFU.EX2 R81, R3 ;  /* 0x0000000300517308 */ /* 0x0003f00000000800 */
[----:B------:R-:W2:Y:S01]  /*3c20*/  MUFU.EX2 R14, R20 ;  /* 0x00000014000e7308 */ /* 0x000ea20000000800 */
[----:B-1----:R-:W-:-:S07]  /*3c30*/  FFMA.FTZ R3, R17, c[0x0][0x2d0], -R12 ;  /* 0x0000b40011037a23 */ /* 0x002fce000001080c */
[----:B------:R1:W-:Y:S01]  /*3c40*/  MUFU.EX2 R89, R11 ;  /* 0x0000000b00597308 */ /* 0x0003e20000000800 */
[----:B--2---:R-:W-:-:S07]  /*3c50*/  F2FP.BF16.PACK_AB R9, R14, R15 ;  /* 0x0000000f0e09723e */ /* 0x004fce00000010ff */
[----:B------:R2:W-:Y:S08]  /*3c60*/  MUFU.EX2 R84, R3 ;  /* 0x0000000300547308 */ /* 0x0005f00000000800 */
[----:B------:R3:W4:Y:S01]  /*3c70*/  MUFU.EX2 R90, R10 ;  /* 0x0000000a005a7308 */ /* 0x0007220000000800 */
[----:B-1----:R-:W-:Y:S01]  /*3c80*/  F2FP.BF16.PACK_AB R11, R81, R80 ;  /* 0x00000050510b723e */ /* 0x002fe200000010ff */
[----:B--2---:R-:W-:-:S06]  /*3c90*/  FFMA.FTZ R3, R16, c[0x0][0x2d0], -R12 ;  /* 0x0000b40010037a23 */ /* 0x004fcc000001080c */
[----:B------:R-:W1:Y:S01]  /*3ca0*/  MUFU.EX2 R88, R5 ;  /* 0x0000000500587308 */ /* 0x000e620000000800 */
[----:B------:R-:W2:Y:S01]  /*3cb0*/  LDSM.16.MT88.4 R16, [R251+0x100] ;  /* 0x00010000fb10783b */ /* 0x000ea20000004200 */
[----:B---3--:R-:W-:-:S06]  /*3cc0*/  F2FP.BF16.PACK_AB R10, R86, R82 ;  /* 0x00000052560a723e */ /* 0x008fcc00000010ff */
[----:B------:R3:W5:Y:S01]  /*3cd0*/  MUFU.EX2 R87, R3 ;  /* 0x0000000300577308 */ /* 0x0007620000000800 */
[----:B----4-:R-:W-:Y:S01]  /*3ce0*/  F2FP.BF16.PACK_AB R6, R91, R90 ;  /* 0x0000005a5b06723e */ /* 0x010fe200000010ff */
[C---:B------:R-:W-:Y:S06]  /*3cf0*/  HMMA.16816.F32.BF16 R68, R8.reuse, R34, RZ ;  /* 0x000000220844723c */ /* 0x040fec00000418ff */
[----:B------:R-:W-:Y:S01]  /*3d00*/  MUFU.EX2 R92, R0 ;  /* 0x00000000005c7308 */ /* 0x000fe20000000800 */
[----:B-1----:R-:W-:Y:S01]  /*3d10*/  F2FP.BF16.PACK_AB R4, R89, R88 ;  /* 0x000000585904723e */ /* 0x002fe200000010ff */
[----:B------:R-:W-:Y:S01]  /*3d20*/  HMMA.16816.F32.BF16 R64, R8, R28, RZ ;  /* 0x0000001c0840723c */ /* 0x000fe200000418ff */
[----:B---3--:R-:W-:Y:S01]  /*3d30*/  FFMA.FTZ R3, R21, c[0x0][0x2d0], -R12 ;  /* 0x0000b40015037a23 */ /* 0x008fe2000001080c */
[----:B-----5:R-:W-:-:S04]  /*3d40*/  F2FP.BF16.PACK_AB R5, R87, R84 ;  /* 0x000000545705723e */ /* 0x020fc800000010ff */
[----:B------:R-:W1:Y:S02]  /*3d50*/  MUFU.EX2 R93, R3 ;  /* 0x00000003005d7308 */ /* 0x000e640000000800 */
[C---:B------:R-:W-:Y:S08]  /*3d60*/  HMMA.16816.F32.BF16 R20, R8.reuse, R32, RZ ;  /* 0x000000200814723c */ /* 0x040ff000000418ff */
[----:B------:R-:W-:Y:S01]  /*3d70*/  HMMA.16816.F32.BF16 R40, R8, R30, RZ ;  /* 0x0000001e0828723c */ /* 0x000fe200000418ff */
[----:B-1----:R-:W-:-:S07]  /*3d80*/  F2FP.BF16.PACK_AB R7, R92, R93 ;  /* 0x0000005d5c07723e */ /* 0x002fce00000010ff */
[C---:B------:R-:W-:Y:S08]  /*3d90*/  HMMA.16816.F32.BF16 R36, R8.reuse, R24, RZ ;  /* 0x000000180824723c */ /* 0x040ff000000418ff */
[C---:B------:R-:W-:Y:S08]  /*3da0*/  HMMA.16816.F32.BF16 R32, R8.reuse, R26, RZ ;  /* 0x0000001a0820723c */ /* 0x040ff000000418ff */
[C---:B--2---:R-:W-:Y:S08]  /*3db0*/  HMMA.16816.F32.BF16 R28, R8.reuse, R16, RZ ;  /* 0x00000010081c723c */ /* 0x044ff000000418ff */
[----:B------:R-:W-:Y:S08]  /*3dc0*/  HMMA.16816.F32.BF16 R24, R8, R18, RZ ;  /* 0x000000120818723c */ /* 0x000ff000000418ff */
[----:B------:R-:W-:Y:S08]  /*3dd0*/  HMMA.16816.F32.BF16 R164, R4, R52, R20 ;  /* 0x0000003404a4723c */ /* 0x000ff00000041814 */
[----:B------:R-:W-:Y:S08]  /*3de0*/  HMMA.16816.F32.BF16 R20, R8, R76, RZ ;  /* 0x0000004c0814723c */ /* 0x000ff000000418ff */
[C---:B------:R-:W-:Y:S01]  /*3df0*/  HMMA.16816.F32.BF16 R104, R4.reuse, R60, R64 ;  /* 0x0000003c0468723c */ /* 0x040fe20000041840 */
[----:B------:R-:W-:Y:S07]  /*3e00*/  LDSM.16.MT88.4 R64, [R252+0x4100] ;  /* 0x00410000fc40783b */ /* 0x000fee0000004200 */
[C---:B------:R-:W-:Y:S08]  /*3e10*/  HMMA.16816.F32.BF16 R28, R4.reuse, R48, R28 ;  /* 0x00000030041c723c */ /* 0x040ff0000004181c */
[----:B------:R-:W-:Y:S01]  /*3e20*/  HMMA.16816.F32.BF16 R24, R4, R50, R24 ;  /* 0x000000320418723c */ /* 0x000fe20000041818 */
[----:B------:R-:W-:Y:S07]  /*3e30*/  LDSM.16.MT88.4 R48, [R249+0x4900] ;  /* 0x00490000f930783b */ /* 0x000fee0000004200 */
[----:B------:R-:W-:Y:S01]  /*3e40*/  HMMA.16816.F32.BF16 R16, R8, R78, RZ ;  /* 0x0000004e0810723c */ /* 0x000fe200000418ff */
[----:B------:R-:W-:Y:S01]  /*3e50*/  IMAD.MOV.U32 R139, RZ, RZ, R106 ;  /* 0x000000ffff8b7224 */ /* 0x000fe200078e006a */
[----:B------:R-:W-:Y:S01]  /*3e60*/  MOV R137, R104 ;  /* 0x0000006800897202 */ /* 0x000fe20000000f00 */
[----:B------:R-:W-:-:S02]  /*3e70*/  IMAD.MOV.U32 R138, RZ, RZ, R107 ;  /* 0x000000ffff8a7224 */ /* 0x000fc400078e006b */
[----:B------:R-:W-:-:S03]  /*3e80*/  IMAD.MOV.U32 R136, RZ, RZ, R105 ;  /* 0x000000ffff887224 */ /* 0x000fc600078e0069 */
[C---:B------:R-:W-:Y:S01]  /*3e90*/  HMMA.16816.F32.BF16 R20, R4.reuse, R44, R20 ;  /* 0x0000002c0414723c */ /* 0x040fe20000041814 */
[----:B------:R-:W-:Y:S01]  /*3ea0*/  MOV R107, R29 ;  /* 0x0000001d006b7202 */ /* 0x000fe20000000f00 */
[----:B------:R-:W-:Y:S01]  /*3eb0*/  IMAD.MOV.U32 R106, RZ, RZ, R28 ;  /* 0x000000ffff6a7224 */ /* 0x000fe200078e001c */
[----:B------:R-:W-:Y:S01]  /*3ec0*/  MOV R115, R31 ;  /* 0x0000001f00737202 */ /* 0x000fe20000000f00 */
[----:B------:R-:W-:Y:S02]  /*3ed0*/  IMAD.MOV.U32 R114, RZ, RZ, R30 ;  /* 0x000000ffff727224 */ /* 0x000fe400078e001e */
[----:B------:R-:W-:Y:S02]  /*3ee0*/  LDSM.16.MT88.4 R28, [R249+0x2900] ;  /* 0x00290000f91c783b */ /* 0x000fe40000004200 */
[----:B------:R-:W-:Y:S01]  /*3ef0*/  HMMA.16816.F32.BF16 R156, R4, R54, R68 ;  /* 0x00000036049c723c */ /* 0x000fe20000041844 */
[----:B------:R-:W-:Y:S01]  /*3f00*/  IMAD.MOV.U32 R155, RZ, RZ, R26 ;  /* 0x000000ffff9b7224 */ /* 0x000fe200078e001a */
[----:B------:R-:W1:Y:S01]  /*3f10*/  LDSM.16.MT88.4 R52, [R252+0x2100] ;  /* 0x00210000fc34783b */ /* 0x000e620000004200 */
[----:B------:R-:W-:Y:S01]  /*3f20*/  IMAD.MOV.U32 R154, RZ, RZ, R27 ;  /* 0x000000ffff9a7224 */ /* 0x000fe200078e001b */
[----:B------:R-:W-:Y:S01]  /*3f30*/  MOV R153, R24 ;  /* 0x0000001800997202 */ /* 0x000fe20000000f00 */
[----:B------:R-:W-:-:S02]  /*3f40*/  IMAD.MOV.U32 R152, RZ, RZ, R25 ;  /* 0x000000ffff987224 */ /* 0x000fc400078e0019 */
[----:B------:R-:W2:Y:S01]  /*3f50*/  LDSM.16.MT88.4 R24, [R251+0x2100] ;  /* 0x00210000fb18783b */ /* 0x000ea20000004200 */
[C---:B------:R-:W-:Y:S03]  /*3f60*/  HMMA.16816.F32.BF16 R16, R4.reuse, R46, R16 ;  /* 0x0000002e0410723c */ /* 0x040fe60000041810 */
[----:B------:R-:W3:Y:S05]  /*3f70*/  LDSM.16.MT88.4 R44, [R252+0x2900] ;  /* 0x00290000fc2c783b */ /* 0x000eea0000004200 */
[----:B------:R-:W-:Y:S01]  /*3f80*/  IMAD.MOV.U32 R131, RZ, RZ, R22 ;  /* 0x000000ffff837224 */ /* 0x000fe200078e0016 */
[----:B------:R-:W-:Y:S01]  /*3f90*/  MOV R130, R23 ;  /* 0x0000001700827202 */ /* 0x000fe20000000f00 */
[----:B------:R-:W-:Y:S01]  /*3fa0*/  IMAD.MOV.U32 R129, RZ, RZ, R20 ;  /* 0x000000ffff817224 */ /* 0x000fe200078e0014 */
[----:B------:R-:W-:Y:S01]  /*3fb0*/  HMMA.16816.F32.BF16 R148, R4, R62, R40 ;  /* 0x0000003e0494723c */ /* 0x000fe20000041828 */
[----:B------:R-:W-:Y:S01]  /*3fc0*/  IMAD.MOV.U32 R128, RZ, RZ, R21 ;  /* 0x000000ffff807224 */ /* 0x000fe200078e0015 */
[----:B------:R-:W4:Y:S04]  /*3fd0*/  LDSM.16.MT88.4 R40, [R251+0x2900] ;  /* 0x00290000fb28783b */ /* 0x000f280000004200 */
[----:B------:R-:W-:Y:S02]  /*3fe0*/  LDSM.16.MT88.4 R60, [R249+0x4100] ;  /* 0x00410000f93c783b */ /* 0x000fe40000004200 */
[----:B------:R-:W-:Y:S05]  /*3ff0*/  HMMA.16816.F32.BF16 R20, R8, R72, RZ ;  /* 0x000000480814723c */ /* 0x000fea00000418ff */
[----:B------:R-:W-:Y:S01]  /*4000*/  MOV R127, R17 ;  /* 0x00000011007f7202 */ /* 0x000fe20000000f00 */
[----:B------:R-:W-:Y:S01]  /*4010*/  IMAD.MOV.U32 R126, RZ, RZ, R18 ;  /* 0x000000ffff7e7224 */ /* 0x000fe200078e0012 */
[----:B------:R-:W-:Y:S01]  /*4020*/  MOV R124, R16 ;  /* 0x00000010007c7202 */ /* 0x000fe20000000f00 */
[----:B------:R-:W-:Y:S01]  /*4030*/  HMMA.16816.F32.BF16 R36, R4, R56, R36 ;  /* 0x000000380424723c */ /* 0x000fe20000041824 */
[----:B------:R-:W-:-:S07]  /*4040*/  IMAD.MOV.U32 R125, RZ, RZ, R19 ;  /* 0x000000ffff7d7224 */ /* 0x000fce00078e0013 */
[----:B------:R-:W-:Y:S08]  /*4050*/  HMMA.16816.F32.BF16 R16, R8, R74, RZ ;  /* 0x0000004a0810723c */ /* 0x000ff000000418ff */
[----:B------:R-:W-:Y:S01]  /*4060*/  HMMA.16816.F32.BF16 R140, R4, R58, R32 ;  /* 0x0000003a048c723c */ /* 0x000fe20000041820 */
[----:B------:R-:W5:Y:S07]  /*4070*/  LDSM.16.MT88.4 R56, [R248+0x4100] ;  /* 0x00410000f838783b */ /* 0x000f6e0000004200 */
[----:B-1----:R-:W-:Y:S01]  /*4080*/  HMMA.16816.F32.BF16 R32, R8, R54, RZ ;  /* 0x000000360820723c */ /* 0x002fe200000418ff */
[----:B------:R-:W-:Y:S01]  /*4090*/  IMAD.MOV.U32 R147, RZ, RZ, R38 ;  /* 0x000000ffff937224 */ /* 0x000fe200078e0026 */
[----:B------:R-:W-:Y:S01]  /*40a0*/  MOV R146, R39 ;  /* 0x0000002700927202 */ /* 0x000fe20000000f00 */
[----:B------:R-:W-:-:S02]  /*40b0*/  IMAD.MOV.U32 R145, RZ, RZ, R36 ;  /* 0x000000ffff917224 */ /* 0x000fc400078e0024 */
[----:B------:R-:W-:-:S03]  /*40c0*/  IMAD.MOV.U32 R144, RZ, RZ, R37 ;  /* 0x000000ffff907224 */ /* 0x000fc600078e0025 */
[----:B------:R-:W-:Y:S08]  /*40d0*/  HMMA.16816.F32.BF16 R68, R4, R28, R20 ;  /* 0x0000001c0444723c */ /* 0x000ff00000041814 */
[C---:B--2---:R-:W-:Y:S08]  /*40e0*/  HMMA.16816.F32.BF16 R20, R8.reuse, R24, RZ ;  /* 0x000000180814723c */ /* 0x044ff000000418ff */
[----:B------:R-:W-:Y:S01]  /*40f0*/  HMMA.16816.F32.BF16 R36, R8, R52, RZ ;  /* 0x000000340824723c */ /* 0x000fe200000418ff */
[----:B------:R-:W1:Y:S07]  /*4100*/  LDSM.16.MT88.4 R52, [R248+0x4900] ;  /* 0x00490000f834783b */ /* 0x000e6e0000004200 */
[----:B------:R-:W-:Y:S08]  /*4110*/  HMMA.16816.F32.BF16 R72, R4, R30, R16 ;  /* 0x0000001e0448723c */ /* 0x000ff00000041810 */
[----:B------:R-:W-:Y:S08]  /*4120*/  HMMA.16816.F32.BF16 R16, R8, R26, RZ ;  /* 0x0000001a0810723c */ /* 0x000ff000000418ff */
[C---:B---3--:R-:W-:Y:S08]  /*4130*/  HMMA.16816.F32.BF16 R116, R4.reuse, R46, R32 ;  /* 0x0000002e0474723c */ /* 0x048ff00000041820 */
[C---:B----4-:R-:W-:Y:S07]  /*4140*/  HMMA.16816.F32.BF16 R20, R4.reuse, R40, R20 ;  /* 0x000000280414723c */ /* 0x050fee0000041814 */
[----:B------:R-:W-:Y:S01]  /*4150*/  IMAD.MOV.U32 R40, RZ, RZ, R137 ;  /* 0x000000ffff287224 */ /* 0x000fe200078e0089 */
[----:B------:R-:W-:Y:S01]  /*4160*/  HMMA.16816.F32.BF16 R76, R4, R44, R36 ;  /* 0x0000002c044c723c */ /* 0x000fe20000041824 */
[----:B------:R-:W2:Y:S01]  /*4170*/  LDSM.16.MT88.4 R36, [R251+0x4100] ;  /* 0x00410000fb24783b */ /* 0x000ea20000004200 */
[----:B------:R-:W-:-:S03]  /*4180*/  MOV R41, R136 ;  /* 0x0000008800297202 */ /* 0x000fc60000000f00 */
[----:B------:R-:W3:Y:S03]  /*4190*/  LDSM.16.MT88.4 R44, [R252+0x4900] ;  /* 0x00490000fc2c783b */ /* 0x000ee60000004200 */
[----:B-----5:R-:W-:Y:S01]  /*41a0*/  HMMA.16816.F32.BF16 R28, R8, R58, RZ ;  /* 0x0000003a081c723c */ /* 0x020fe200000418ff */
[----:B------:R-:W-:Y:S01]  /*41b0*/  IMAD.MOV.U32 R123, RZ, RZ, R118 ;  /* 0x000000ffff7b7224 */ /* 0x000fe200078e0076 */
[----:B------:R-:W-:Y:S01]  /*41c0*/  MOV R121, R117 ;  /* 0x0000007500797202 */ /* 0x000fe20000000f00 */
[----:B------:R-:W-:Y:S02]  /*41d0*/  IMAD.MOV.U32 R122, RZ, RZ, R119 ;  /* 0x000000ffff7a7224 */ /* 0x000fe400078e0077 */
[----:B------:R-:W-:Y:S02]  /*41e0*/  IMAD.MOV.U32 R120, RZ, RZ, R116 ;  /* 0x000000ffff787224 */ /* 0x000fe400078e0074 */
[----:B------:R-:W-:Y:S01]  /*41f0*/  MOV R58, R153 ;  /* 0x00000099003a7202 */ /* 0x000fe20000000f00 */
[----:B------:R-:W-:Y:S01]  /*4200*/  HMMA.16816.F32.BF16 R16, R4, R42, R16 ;  /* 0x0000002a0410723c */ /* 0x000fe20000041810 */
[----:B------:R-:W-:Y:S01]  /*4210*/  IMAD.MOV.U32 R119, RZ, RZ, R22 ;  /* 0x000000ffff777224 */ /* 0x000fe200078e0016 */
[----:B------:R-:W-:Y:S01]  /*4220*/  MOV R118, R23 ;  /* 0x0000001700767202 */ /* 0x000fe20000000f00 */
[----:B------:R-:W-:-:S02]  /*4230*/  IMAD.MOV.U32 R117, RZ, RZ, R21 ;  /* 0x000000ffff757224 */ /* 0x000fc400078e0015 */
[----:B------:R-:W-:Y:S02]  /*4240*/  IMAD.MOV.U32 R116, RZ, RZ, R20 ;  /* 0x000000ffff747224 */ /* 0x000fe400078e0014 */
[----:B------:R-:W-:Y:S01]  /*4250*/  IMAD.MOV.U32 R59, RZ, RZ, R152 ;  /* 0x000000ffff3b7224 */ /* 0x000fe200078e0098 */
[----:B------:R-:W-:Y:S01]  /*4260*/  HMMA.16816.F32.BF16 R20, R8, R62, RZ ;  /* 0x0000003e0814723c */ /* 0x000fe200000418ff */
[----:B------:R-:W-:Y:S01]  /*4270*/  MOV R42, R139 ;  /* 0x0000008b002a7202 */ /* 0x000fe20000000f00 */
[----:B------:R-:W-:-:S05]  /*4280*/  IMAD.MOV.U32 R43, RZ, RZ, R138 ;  /* 0x000000ffff2b7224 */ /* 0x000fca00078e008a */
[----:B------:R-:W-:Y:S01]  /*4290*/  IMAD.MOV.U32 R62, RZ, RZ, R131 ;  /* 0x000000ffff3e7224 */ /* 0x000fe200078e0083 */
[----:B------:R-:W-:Y:S01]  /*42a0*/  HMMA.16816.F32.BF16 R32, R8, R56, RZ ;  /* 0x000000380820723c */ /* 0x000fe200000418ff */
[----:B------:R-:W-:-:S06]  /*42b0*/  IMAD.MOV.U32 R63, RZ, RZ, R130 ;  /* 0x000000ffff3f7224 */ /* 0x000fcc00078e0082 */
[----:B------:R-:W-:Y:S01]  /*42c0*/  IMAD.MOV.U32 R56, RZ, RZ, R155 ;  /* 0x000000ffff387224 */ /* 0x000fe200078e009b */
[----:B-1----:R-:W-:Y:S01]  /*42d0*/  HMMA.16816.F32.BF16 R160, R4, R54, R28 ;  /* 0x0000003604a0723c */ /* 0x002fe2000004181c */
[----:B------:R-:W1:Y:S01]  /*42e0*/  LDSM.16.MT88.4 R28, [R251+0x4900] ;  /* 0x00490000fb1c783b */ /* 0x000e620000004200 */
[----:B------:R-:W-:Y:S01]  /*42f0*/  MOV R105, R18 ;  /* 0x0000001200697202 */ /* 0x000fe20000000f00 */
[----:B------:R-:W-:Y:S01]  /*4300*/  IMAD.MOV.U32 R104, RZ, RZ, R19 ;  /* 0x000000ffff687224 */ /* 0x000fe200078e0013 */
[----:B------:R-:W-:Y:S01]  /*4310*/  MOV R0, R16 ;  /* 0x0000001000007202 */ /* 0x000fe20000000f00 */
[----:B------:R-:W-:Y:S02]  /*4320*/  IMAD.MOV.U32 R3, RZ, RZ, R17 ;  /* 0x000000ffff037224 */ /* 0x000fe400078e0011 */
[----:B------:R-:W-:Y:S01]  /*4330*/  IMAD.MOV.U32 R57, RZ, RZ, R154 ;  /* 0x000000ffff397224 */ /* 0x000fe200078e009a */
[----:B------:R-:W-:Y:S01]  /*4340*/  HMMA.16816.F32.BF16 R16, R8, R64, RZ ;  /* 0x000000400810723c */ /* 0x000fe200000418ff */
[----:B------:R-:W-:-:S02]  /*4350*/  IMAD.MOV.U32 R54, RZ, RZ, R145 ;  /* 0x000000ffff367224 */ /* 0x000fc400078e0091 */
[----:B------:R-:W-:-:S04]  /*4360*/  IMAD.MOV.U32 R55, RZ, RZ, R144 ;  /* 0x000000ffff377224 */ /* 0x000fc800078e0090 */
[----:B------:R-:W-:Y:S01]  /*4370*/  IMAD.MOV.U32 R65, RZ, RZ, R127 ;  /* 0x000000ffff417224 */ /* 0x000fe200078e007f */
[----:B------:R-:W-:Y:S01]  /*4380*/  HMMA.16816.F32.BF16 R152, R4, R50, R20 ;  /* 0x000000320498723c */ /* 0x000fe20000041814 */
[----:B------:R-:W-:-:S06]  /*4390*/  IMAD.MOV.U32 R64, RZ, RZ, R124 ;  /* 0x000000ffff407224 */ /* 0x000fcc00078e007c */
[----:B------:R-:W-:Y:S01]  /*43a0*/  MOV R50, R126 ;  /* 0x0000007e00327202 */ /* 0x000fe20000000f00 */
[----:B------:R-:W-:Y:S01]  /*43b0*/  HMMA.16816.F32.BF16 R188, R4, R52, R32 ;  /* 0x0000003404bc723c */ /* 0x000fe20000041820 */
[----:B------:R-:W4:Y:S01]  /*43c0*/  LDSM.16.MT88.4 R32, [R248+0x6100] ;  /* 0x00610000f820783b */ /* 0x000f220000004200 */
[----:B------:R-:W-:-:S05]  /*43d0*/  IMAD.MOV.U32 R51, RZ, RZ, R125 ;  /* 0x000000ffff337224 */ /* 0x000fca00078e007d */
[----:B------:R-:W-:Y:S01]  /*43e0*/  IMAD.MOV.U32 R52, RZ, RZ, R147 ;  /* 0x000000ffff347224 */ /* 0x000fe200078e0093 */
[----:B--2---:R-:W-:Y:S01]  /*43f0*/  HMMA.16816.F32.BF16 R20, R8, R36, RZ ;  /* 0x000000240814723c */ /* 0x004fe200000418ff */
[----:B------:R-:W-:-:S06]  /*4400*/  MOV R53, R146 ;  /* 0x0000009200357202 */ /* 0x000fcc0000000f00 */
[----:B------:R-:W-:Y:S01]  /*4410*/  IMAD.MOV.U32 R36, RZ, RZ, R119 ;  /* 0x000000ffff247224 */ /* 0x000fe200078e0077 */
[----:B---3--:R-:W-:Y:S01]  /*4420*/  HMMA.16816.F32.BF16 R180, R4, R44, R16 ;  /* 0x0000002c04b4723c */ /* 0x008fe20000041810 */
[----:B------:R-:W-:-:S06]  /*4430*/  IMAD.MOV.U32 R37, RZ, RZ, R118 ;  /* 0x000000ffff257224 */ /* 0x000fcc00078e0076 */
[----:B------:R-:W-:Y:S01]  /*4440*/  MOV R44, R123 ;  /* 0x0000007b002c7202 */ /* 0x000fe20000000f00 */
[----:B------:R-:W-:Y:S01]  /*4450*/  HMMA.16816.F32.BF16 R16, R8, R38, RZ ;  /* 0x000000260810723c */ /* 0x000fe200000418ff */
[----:B------:R-:W-:-:S06]  /*4460*/  IMAD.MOV.U32 R45, RZ, RZ, R122 ;  /* 0x000000ffff2d7224 */ /* 0x000fcc00078e007a */
[----:B------:R-:W-:Y:S01]  /*4470*/  MOV R39, R117 ;  /* 0x0000007500277202 */ /* 0x000fe20000000f00 */
[----:B------:R-:W-:Y:S01]  /*4480*/  HMMA.16816.F32.BF16 R24, R8, R60, RZ ;  /* 0x0000003c0818723c */ /* 0x000fe200000418ff */
[----:B------:R-:W-:-:S06]  /*4490*/  IMAD.MOV.U32 R38, RZ, RZ, R116 ;  /* 0x000000ffff267224 */ /* 0x000fcc00078e0074 */
[----:B------:R-:W-:Y:S01]  /*44a0*/  MOV R60, R129 ;  /* 0x00000081003c7202 */ /* 0x000fe20000000f00 */
[----:B-1----:R-:W-:Y:S01]  /*44b0*/  HMMA.16816.F32.BF16 R136, R4, R28, R20 ;  /* 0x0000001c0488723c */ /* 0x002fe20000041814 */
[----:B------:R-:W1:Y:S01]  /*44c0*/  LDSM.16.MT88.4 R20, [R248+0x6900] ;  /* 0x00690000f814783b */ /* 0x000e620000004200 */
[----:B------:R-:W-:-:S05]  /*44d0*/  IMAD.MOV.U32 R61, RZ, RZ, R128 ;  /* 0x000000ffff3d7224 */ /* 0x000fca00078e0080 */
[----:B------:R-:W-:Y:S01]  /*44e0*/  MOV R29, R3 ;  /* 0x00000003001d7202 */ /* 0x000fe20000000f00 */
[C---:B------:R-:W-:Y:S01]  /*44f0*/  HMMA.16816.F32.BF16 R128, R4.reuse, R30, R16 ;  /* 0x0000001e0480723c */ /* 0x040fe20000041810 */
[----:B------:R-:W-:Y:S02]  /*4500*/  FADD.FTZ R3, R15, R14 ;  /* 0x0000000e0f037221 */ /* 0x000fe40000010000 */
[----:B------:R-:W-:Y:S02]  /*4510*/  FFMA.FTZ R28, R99, c[0x0][0x2d0], -R13 ;  /* 0x0000b400631c7a23 */ /* 0x000fe4000001080d */
[----:B------:R-:W-:Y:S02]  /*4520*/  FADD.FTZ R3, R80, R3 ;  /* 0x0000000350037221 */ /* 0x000fe40000010000 */
[----:B------:R-:W-:Y:S01]  /*4530*/  IMAD.MOV.U32 R30, RZ, RZ, R0 ;  /* 0x000000ffff1e7224 */ /* 0x000fe200078e0000 */
[----:B------:R-:W-:Y:S01]  /*4540*/  HMMA.16816.F32.BF16 R184, R4, R48, R24 ;  /* 0x0000003004b8723c */ /* 0x000fe20000041818 */
[----:B------:R-:W-:-:S02]  /*4550*/  FADD.FTZ R3, R81, R3 ;  /* 0x0000000351037221 */ /* 0x000fc40000010000 */
[----:B------:R-:W-:Y:S02]  /*4560*/  FADD.FTZ R0, R85, R83 ;  /* 0x0000005355007221 */ /* 0x000fe40000010000 */
[----:B------:R-:W-:Y:S02]  /*4570*/  FFMA.FTZ R31, R98, c[0x0][0x2d0], -R13 ;  /* 0x0000b400621f7a23 */ /* 0x000fe4000001080d */
[----:B------:R-:W-:Y:S01]  /*4580*/  IMAD.MOV.U32 R48, RZ, RZ, R107 ;  /* 0x000000ffff307224 */ /* 0x000fe200078e006b */
[----:B----4-:R-:W-:Y:S01]  /*4590*/  HMMA.16816.F32.BF16 R16, R8, R32, RZ ;  /* 0x000000200810723c */ /* 0x010fe200000418ff */
[----:B------:R-:W-:Y:S01]  /*45a0*/  MOV R49, R106 ;  /* 0x0000006a00317202 */ /* 0x000fe20000000f00 */
[----:B------:R-:W-:Y:S01]  /*45b0*/  FADD.FTZ R0, R82, R0 ;  /* 0x0000000052007221 */ /* 0x000fe20000010000 */
[----:B------:R-:W-:Y:S01]  /*45c0*/  MOV R82, R44 ;  /* 0x0000002c00527202 */ /* 0x000fe20000000f00 */
[----:B------:R-:W-:Y:S02]  /*45d0*/  IMAD.MOV.U32 R83, RZ, RZ, R45 ;  /* 0x000000ffff537224 */ /* 0x000fe400078e002d */
[----:B------:R-:W-:-:S02]  /*45e0*/  IMAD.MOV.U32 R85, RZ, RZ, R49 ;  /* 0x000000ffff557224 */ /* 0x000fc400078e0031 */
[----:B------:R-:W-:Y:S01]  /*45f0*/  HMMA.16816.F32.BF16 R24, R8, R66, RZ ;  /* 0x000000420818723c */ /* 0x000fe200000418ff */
[----:B------:R-:W-:Y:S01]  /*4600*/  IMAD.MOV.U32 R32, RZ, RZ, R48 ;  /* 0x000000ffff207224 */ /* 0x000fe200078e0030 */
[----:B------:R-:W-:Y:S01]  /*4610*/  MOV R48, R54 ;  /* 0x0000003600307202 */ /* 0x000fe20000000f00 */
[----:B------:R-:W-:Y:S01]  /*4620*/  IMAD.MOV.U32 R49, RZ, RZ, R55 ;  /* 0x000000ffff317224 */ /* 0x000fe200078e0037 */
[----:B------:R-:W-:Y:S01]  /*4630*/  MOV R54, R56 ;  /* 0x0000003800367202 */ /* 0x000fe20000000f00 */
[----:B------:R-:W-:Y:S02]  /*4640*/  IMAD.MOV.U32 R55, RZ, RZ, R57 ;  /* 0x000000ffff377224 */ /* 0x000fe400078e0039 */
[----:B------:R-:W-:Y:S01]  /*4650*/  IMAD.MOV.U32 R67, RZ, RZ, R121 ;  /* 0x000000ffff437224 */ /* 0x000fe200078e0079 */
[----:B------:R-:W-:Y:S01]  /*4660*/  MOV R66, R120 ;  /* 0x0000007800427202 */ /* 0x000fe20000000f00 */
[----:B------:R-:W-:Y:S02]  /*4670*/  FADD.FTZ R0, R86, R0 ;  /* 0x0000000056007221 */ /* 0x000fe40000010000 */
[----:B------:R-:W-:Y:S01]  /*4680*/  IMAD.MOV.U32 R81, RZ, RZ, R67 ;  /* 0x000000ffff517224 */ /* 0x000fe200078e0043 */
[----:B------:R-:W-:Y:S01]  /*4690*/  MOV R67, R51 ;  /* 0x0000003300437202 */ /* 0x000fe20000000f00 */
[----:B------:R-:W-:Y:S01]  /*46a0*/  IMAD.MOV.U32 R80, RZ, RZ, R66 ;  /* 0x000000ffff507224 */ /* 0x000fe200078e0042 */
[----:B------:R-:W-:Y:S01]  /*46b0*/  MOV R51, R53 ;  /* 0x0000003500337202 */ /* 0x000fe20000000f00 */
[----:B------:R-:W-:Y:S01]  /*46c0*/  IMAD.MOV.U32 R66, RZ, RZ, R50 ;  /* 0x000000ffff427224 */ /* 0x000fe200078e0032 */
[----:B-1----:R-:W-:Y:S01]  /*46d0*/  HMMA.16816.F32.BF16 R124, R4, R20, R16 ;  /* 0x00000014047c723c */ /* 0x002fe20000041810 */
[----:B------:R-:W-:-:S02]  /*46e0*/  IMAD.MOV.U32 R50, RZ, RZ, R52 ;  /* 0x000000ffff327224 */ /* 0x000fc400078e0034 */
[----:B------:R-:W-:Y:S02]  /*46f0*/  IMAD.MOV.U32 R52, RZ, RZ, R58 ;  /* 0x000000ffff347224 */ /* 0x000fe400078e003a */
[----:B------:R-:W-:Y:S02]  /*4700*/  IMAD.MOV.U32 R53, RZ, RZ, R59 ;  /* 0x000000ffff357224 */ /* 0x000fe400078e003b */
[----:B------:R-:W-:Y:S01]  /*4710*/  FADD.FTZ R0, R88, R0 ;  /* 0x0000000058007221 */ /* 0x000fe20000010000 */
[----:B------:R-:W-:Y:S01]  /*4720*/  HMMA.16816.F32.BF16 R144, R4, R46, R24 ;  /* 0x0000002e0490723c */ /* 0x000fe20000041818 */
[----:B------:R-:W1:Y:S01]  /*4730*/  LDSM.16.MT88.4 R24, [R249+0x6100] ;  /* 0x00610000f918783b */ /* 0x000e620000004200 */
[----:B------:R-:W-:Y:S01]  /*4740*/  FADD.FTZ R3, R84, R3 ;  /* 0x0000000354037221 */ /* 0x000fe20000010000 */
[----:B------:R-:W-:Y:S01]  /*4750*/  MOV R88, R38 ;  /* 0x0000002600587202 */ /* 0x000fe20000000f00 */
[----:B------:R-:W-:Y:S02]  /*4760*/  FADD.FTZ R0, R89, R0 ;  /* 0x0000000059007221 */ /* 0x000fe40000010000 */
[----:B------:R-:W-:-:S02]  /*4770*/  FFMA.FTZ R14, R101, c[0x0][0x2d0], -R13 ;  /* 0x0000b400650e7a23 */ /* 0x000fc4000001080d */
[----:B------:R-:W-:Y:S01]  /*4780*/  HMMA.16816.F32.BF16 R16, R8, R34, RZ ;  /* 0x000000220810723c */ /* 0x000fe200000418ff */
[----:B------:R-:W-:Y:S02]  /*4790*/  IMAD.MOV.U32 R46, RZ, RZ, R105 ;  /* 0x000000ffff2e7224 */ /* 0x000fe400078e0069 */
[----:B------:R-:W-:Y:S02]  /*47a0*/  IMAD.MOV.U32 R47, RZ, RZ, R104 ;  /* 0x000000ffff2f7224 */ /* 0x000fe400078e0068 */
[----:B------:R-:W-:Y:S02]  /*47b0*/  IMAD.MOV.U32 R98, RZ, RZ, R46 ;  /* 0x000000ffff627224 */ /* 0x000fe400078e002e */
[----:B------:R-:W-:Y:S02]  /*47c0*/  IMAD.MOV.U32 R99, RZ, RZ, R47 ;  /* 0x000000ffff637224 */ /* 0x000fe400078e002f */
[----:B------:R-:W-:Y:S01]  /*47d0*/  FFMA.FTZ R84, R97, c[0x0][0x2d0], -R13 ;  /* 0x0000b40061547a23 */ /* 0x000fe2000001080d */
[----:B------:R-:W-:Y:S01]  /*47e0*/  MOV R97, R29 ;  /* 0x0000001d00617202 */ /* 0x000fe20000000f00 */
[----:B------:R-:W-:-:S02]  /*47f0*/  FADD.FTZ R0, R90, R0 ;  /* 0x000000005a007221 */ /* 0x000fc40000010000 */
[----:B------:R-:W-:Y:S02]  /*4800*/  FADD.FTZ R29, R87, R3 ;  /* 0x00000003571d7221 */ /* 0x000fe40000010000 */
[--C-:B------:R-:W-:Y:S01]  /*4810*/  FFMA.FTZ R15, R100, c[0x0][0x2d0], -R13.reuse ;  /* 0x0000b400640f7a23 */ /* 0x100fe2000001080d */
[----:B------:R2:W3:Y:S01]  /*4820*/  MUFU.EX2 R3, R14 ;  /* 0x0000000e00037308 */ /* 0x0004e20000000800 */
[----:B------:R-:W-:Y:S02]  /*4830*/  FFMA.FTZ R35, R96, c[0x0][0x2d0], -R13 ;  /* 0x0000b40060237a23 */ /* 0x000fe4000001080d */
[----:B------:R-:W-:Y:S02]  /*4840*/  IMAD.MOV.U32 R96, RZ, RZ, R30 ;  /* 0x000000ffff607224 */ /* 0x000fe400078e001e */
[----:B------:R-:W-:Y:S01]  /*4850*/  FADD.FTZ R30, R91, R0 ;  /* 0x000000005b1e7221 */ /* 0x000fe20000010000 */
[----:B------:R-:W-:Y:S01]  /*4860*/  MOV R91, R37 ;  /* 0x00000025005b7202 */ /* 0x000fe20000000f00 */
[----:B------:R-:W-:Y:S01]  /*4870*/  IMAD.MOV.U32 R89, RZ, RZ, R39 ;  /* 0x000000ffff597224 */ /* 0x000fe200078e0027 */
[----:B------:R-:W-:Y:S01]  /*4880*/  HMMA.16816.F32.BF16 R120, R4, R22, R16 ;  /* 0x000000160478723c */ /* 0x000fe20000041810 */
[----:B------:R-:W4:Y:S01]  /*4890*/  LDSM.16.MT88.4 R20, [R249+0x6900] ;  /* 0x00690000f914783b */ /* 0x000f220000004200 */
[----:B------:R5:W3:Y:S01]  /*48a0*/  MUFU.EX2 R0, R15 ;  /* 0x0000000f00007308 */ /* 0x000ae20000000800 */
[----:B------:R-:W-:-:S02]  /*48b0*/  IMAD.MOV.U32 R90, RZ, RZ, R36 ;  /* 0x000000ffff5a7224 */ /* 0x000fc400078e0024 */
[--C-:B------:R-:W-:Y:S02]  /*48c0*/  FFMA.FTZ R34, R95, c[0x0][0x2d0], -R13.reuse ;  /* 0x0000b4005f227a23 */ /* 0x100fe4000001080d */
[----:B------:R-:W-:Y:S01]  /*48d0*/  FFMA.FTZ R33, R94, c[0x0][0x2d0], -R13 ;  /* 0x0000b4005e217a23 */ /* 0x000fe2000001080d */
[----:B-1----:R-:W-:Y:S01]  /*48e0*/  HMMA.16816.F32.BF16 R16, R8, R24, RZ ;  /* 0x000000180810723c */ /* 0x002fe200000418ff */
[--C-:B------:R-:W-:Y:S02]  /*48f0*/  FFMA.FTZ R13, R112, c[0x0][0x2d0], -R12.reuse ;  /* 0x0000b400700d7a23 */ /* 0x100fe4000001080c */
[--C-:B--2---:R-:W-:Y:S02]  /*4900*/  FFMA.FTZ R14, R110, c[0x0][0x2d0], -R12.reuse ;  /* 0x0000b4006e0e7a23 */ /* 0x104fe4000001080c */
[----:B------:R-:W-:Y:S02]  /*4910*/  IMAD.MOV.U32 R112, RZ, RZ, R85 ;  /* 0x000000ffff707224 */ /* 0x000fe400078e0055 */
[----:B-----5:R-:W-:-:S02]  /*4920*/  FFMA.FTZ R15, R111, c[0x0][0x2d0], -R12 ;  /* 0x0000b4006f0f7a23 */ /* 0x020fc4000001080c */
[----:B------:R-:W-:Y:S08]  /*4930*/  MUFU.EX2 R14, R14 ;  /* 0x0000000e000e7308 */ /* 0x000ff00000000800 */
[----:B------:R-:W-:Y:S07]  /*4940*/  MUFU.EX2 R15, R15 ;  /* 0x0000000f000f7308 */ /* 0x000fee0000000800 */
[----:B----4-:R-:W-:Y:S08]  /*4950*/  HMMA.16816.F32.BF16 R116, R4, R20, R16 ;  /* 0x000000140474723c */ /* 0x010ff00000041810 */
[----:B------:R-:W-:Y:S01]  /*4960*/  HMMA.16816.F32.BF16 R16, R8, R26, RZ ;  /* 0x0000001a0810723c */ /* 0x000fe200000418ff */
[----:B------:R-:W1:Y:S11]  /*4970*/  LDSM.16.MT88.4 R24, [R252+0x6100] ;  /* 0x00610000fc18783b */ /* 0x000e760000004200 */
[----:B------:R-:W-:Y:S11]  /*4980*/  @!UPT UIADD3 URZ, URZ, URZ, URZ ;  /* 0x0000003f3f3ff290 */ /* 0x000ff6000fffe03f */
[----:B------:R-:W-:Y:S01]  /*4990*/  @!UPT UIADD3 URZ, URZ, URZ, URZ ;  /* 0x0000003f3f3ff290 */ /* 0x000fe2000fffe03f */
[----:B------:R-:W-:Y:S01]  /*49a0*/  HMMA.16816.F32.BF16 R104, R4, R22, R16 ;  /* 0x000000160468723c */ /* 0x000fe20000041810 */
[----:B------:R-:W2:Y:S07]  /*49b0*/  LDSM.16.MT88.4 R20, [R252+0x6900] ;  /* 0x00690000fc14783b */ /* 0x000eae0000004200 */
[----:B-1----:R-:W-:Y:S11]  /*49c0*/  HMMA.16816.F32.BF16 R16, R8, R24, RZ ;  /* 0x000000180810723c */ /* 0x002ff600000418ff */
[----:B------:R-:W-:Y:S11]  /*49d0*/  @!UPT UIADD3 URZ, URZ, URZ, URZ ;  /* 0x0000003f3f3ff290 */ /* 0x000ff6000fffe03f */
[----:B------:R-:W-:Y:S02]  /*49e0*/  @!UPT UIADD3 URZ, URZ, URZ, URZ ;  /* 0x0000003f3f3ff290 */ /* 0x000fe4000fffe03f */
[----:B--2---:R-:W-:Y:S08]  /*49f0*/  HMMA.16816.F32.BF16 R56, R4, R20, R16 ;  /* 0x000000140438723c */ /* 0x004ff00000041810 */
[----:B------:R-:W-:Y:S11]  /*4a00*/  HMMA.16816.F32.BF16 R16, R8, R26, RZ ;  /* 0x0000001a0810723c */ /* 0x000ff600000418ff */
[----:B------:R-:W-:Y:S11]  /*4a10*/  @!UPT UIADD3 URZ, URZ, URZ, URZ ;  /* 0x0000003f3f3ff290 */ /* 0x000ff6000fffe03f */
[----:B------:R-:W-:Y:S02]  /*4a20*/  @!UPT UIADD3 URZ, URZ, URZ, URZ ;  /* 0x0000003f3f3ff290 */ /* 0x000fe4000fffe03f */
[----:B------:R-:W-:Y:S01]  /*4a30*/  HMMA.16816.F32.BF16 R44, R4, R22, R16 ;  /* 0x00000016042c723c */ /* 0x000fe20000041810 */
[----:B------:R-:W1:Y:S07]  /*4a40*/  LDSM.16.MT88.4 R16, [R251+0x6100] ;  /* 0x00610000fb10783b */ /* 0x000e6e0000004200 */
[C---:B-1----:R-:W-:Y:S08]  /*4a50*/  HMMA.16816.F32.BF16 R20, R8.reuse, R16, RZ ;  /* 0x000000100814723c */ /* 0x042ff000000418ff */
[----:B------:R-:W-:Y:S01]  /*4a60*/  HMMA.16816.F32.BF16 R8, R8, R18, RZ ;  /* 0x000000120808723c */ /* 0x000fe200000418ff */
[----:B------:R-:W1:Y:S11]  /*4a70*/  LDSM.16.MT88.4 R16, [R251+0x6900] ;  /* 0x00690000fb10783b */ /* 0x000e760000004200 */
[----:B------:R-:W-:Y:S04]  /*4a80*/  @!UPT UIADD3 URZ, URZ, URZ, URZ ;  /* 0x0000003f3f3ff290 */ /* 0x000fe8000fffe03f */
[C---:B-1----:R-:W-:Y:S01]  /*4a90*/  HMMA.16816.F32.BF16 R36, R4.reuse, R16, R20 ;  /* 0x000000100424723c */ /* 0x042fe20000041814 */
[----:B------:R-:W-:Y:S07]  /*4aa0*/  MUFU.EX2 R16, R31 ;  /* 0x0000001f00107308 */ /* 0x000fee0000000800 */
[----:B------:R-:W-:Y:S01]  /*4ab0*/  HMMA.16816.F32.BF16 R20, R4, R18, R8 ;  /* 0x000000120414723c */ /* 0x000fe20000041808 */
[----:B------:R-:W1:Y:S01]  /*4ac0*/  LDSM.16.MT88.4 R8, [R248+0x1100] ;  /* 0x00110000f808783b */ /* 0x000e620000004200 */
[----:B------:R2:W4:Y:S05]  /*4ad0*/  MUFU.EX2 R6, R28 ;  /* 0x0000001c00067308 */ /* 0x00052a0000000800 */
[----:B---3--:R-:W-:-:S02]  /*4ae0*/  FADD.FTZ R4, R3, R30 ;  /* 0x0000001e03047221 */ /* 0x008fc40000010000 */
[--C-:B------:R-:W-:Y:S01]  /*4af0*/  FFMA.FTZ R7, R113, c[0x0][0x2d0], -R12.reuse ;  /* 0x0000b40071077a23 */ /* 0x100fe2000001080c */
[----:B------:R-:W-:Y:S01]  /*4b00*/  MOV R113, R32 ;  /* 0x0000002000717202 */ /* 0x000fe20000000f00 */
[--C-:B------:R-:W-:Y:S01]  /*4b10*/  FFMA.FTZ R18, R109, c[0x0][0x2d0], -R12.reuse ;  /* 0x0000b4006d127a23 */ /* 0x100fe2000001080c */
[----:B------:R-:W-:Y:S01]  /*4b20*/  MUFU.EX2 R17, R33 ;  /* 0x0000002100117308 */ /* 0x000fe20000000800 */
[--C-:B------:R-:W-:Y:S02]  /*4b30*/  FFMA.FTZ R19, R108, c[0x0][0x2d0], -R12.reuse ;  /* 0x0000b4006c137a23 */ /* 0x100fe4000001080c */
[--C-:B------:R-:W-:Y:S02]  /*4b40*/  FFMA.FTZ R32, R102, c[0x0][0x2d0], -R12.reuse ;  /* 0x0000b40066207a23 */ /* 0x100fe4000001080c */
[----:B------:R-:W-:Y:S02]  /*4b50*/  FADD.FTZ R5, R93, R29 ;  /* 0x0000001d5d057221 */ /* 0x000fe40000010000 */
[----:B--2---:R-:W-:-:S02]  /*4b60*/  FFMA.FTZ R28, R103, c[0x0][0x2d0], -R12 ;  /* 0x0000b400671c7a23 */ /* 0x004fc4000001080c */
[C---:B------:R-:W-:Y:S01]  /*4b70*/  FADD.FTZ R12, R0.reuse, R4 ;  /* 0x00000004000c7221 */ /* 0x040fe20000010000 */
[----:B------:R-:W-:Y:S01]  /*4b80*/  F2FP.BF16.PACK_AB R4, R0, R3 ;  /* 0x000000030004723e */ /* 0x000fe200000010ff */
[----:B------:R-:W-:Y:S01]  /*4b90*/  FADD.FTZ R5, R92, R5 ;  /* 0x000000055c057221 */ /* 0x000fe20000010000 */
[----:B------:R-:W2:Y:S01]  /*4ba0*/  MUFU.EX2 R3, R7 ;  /* 0x0000000700037308 */ /* 0x000ea20000000800 */
[----:B----4-:R-:W-:Y:S01]  /*4bb0*/  FADD.FTZ R12, R6, R12 ;  /* 0x0000000c060c7221 */ /* 0x010fe20000010000 */
[----:B------:R-:W-:-:S06]  /*4bc0*/  F2FP.BF16.PACK_AB R6, R16, R6 ;  /* 0x000000061006723e */ /* 0x000fcc00000010ff */
[----:B------:R-:W3:Y:S01]  /*4bd0*/  MUFU.EX2 R0, R13 ;  /* 0x0000000d00007308 */ /* 0x000ee20000000800 */
[----:B--2---:R-:W-:Y:S01]  /*4be0*/  FADD.FTZ R5, R3, R5 ;  /* 0x0000000503057221 */ /* 0x004fe20000010000 */
[----:B------:R-:W-:-:S03]  /*4bf0*/  F2FP.BF16.PACK_AB R7, R14, R15 ;  /* 0x0000000f0e07723e */ /* 0x000fc600000010ff */
[C---:B---3--:R-:W-:Y:S01]  /*4c00*/  FADD.FTZ R13, R0.reuse, R5 ;  /* 0x00000005000d7221 */ /* 0x048fe20000010000 */
[----:B------:R-:W-:Y:S02]  /*4c10*/  F2FP.BF16.PACK_AB R5, R0, R3 ;  /* 0x000000030005723e */ /* 0x000fe400000010ff */
[----:B------:R2:W-:Y:S05]  /*4c20*/  MUFU.EX2 R3, R84 ;  /* 0x0000005400037308 */ /* 0x0005ea0000000800 */
[C---:B-1----:R-:W-:Y:S03]  /*4c30*/  HMMA.16816.F32.BF16 R164, R4.reuse, R8, R164 ;  /* 0x0000000804a4723c */ /* 0x042fe600000418a4 */
[----:B------:R1:W3:Y:S05]  /*4c40*/  MUFU.EX2 R0, R35 ;  /* 0x0000002300007308 */ /* 0x0002ea0000000800 */
[C---:B------:R-:W-:Y:S01]  /*4c50*/  HMMA.16816.F32.BF16 R24, R4.reuse, R10, R156 ;  /* 0x0000000a0418723c */ /* 0x040fe2000004189c */
[----:B------:R-:W4:Y:S07]  /*4c60*/  LDSM.16.MT88.4 R8, [R249+0x1100] ;  /* 0x00110000f908783b */ /* 0x000f2e0000004200 */
[C---:B----4-:R-:W-:Y:S08]  /*4c70*/  HMMA.16816.F32.BF16 R156, R4.reuse, R8, R40 ;  /* 0x00000008049c723c */ /* 0x050ff00000041828 */
        /* <DEDUP_REMOVED lines=27> */
[----:B------:R-:W-:Y:S11]  /*4e30*/  HMMA.16816.F32.BF16 R8, R4, R10, R144 ;  /* 0x0000000a0408723c */ /* 0x000ff60000041890 */
[----:B------:R-:W-:Y:S05]  /*4e40*/  @!UPT UIADD3 URZ, URZ, URZ, URZ ;  /* 0x0000003f3f3ff290 */ /* 0x000fea000fffe03f */
[----:B------:R-:W-:Y:S01]  /*4e50*/  IMAD.MOV.U32 R152, RZ, RZ, R180 ;  /* 0x000000ffff987224 */ /* 0x000fe200078e00b4 */
[----:B------:R-:W-:Y:S01]  /*4e60*/  MOV R86, R182 ;  /* 0x000000b600567202 */ /* 0x000fe20000000f00 */
[----:B------:R-:W-:Y:S02]  /*4e70*/  IMAD.MOV.U32 R85, RZ, RZ, R181 ;  /* 0x000000ffff557224 */ /* 0x000fe400078e00b5 */
[----:B------:R-:W-:Y:S01]  /*4e80*/  IMAD.MOV.U32 R87, RZ, RZ, R183 ;  /* 0x000000ffff577224 */ /* 0x000fe200078e00b7 */
[----:B--2---:R-:W-:Y:S02]  /*4e90*/  MOV R84, R152 ;  /* 0x0000009800547202 */ /* 0x004fe40000000f00 */
[----:B------:R-:W-:Y:S01]  /*4ea0*/  LDSM.16.MT88.4 R152, [R249+0x1900] ;  /* 0x00190000f998783b */ /* 0x000fe20000004200 */
[----:B------:R-:W-:Y:S01]  /*4eb0*/  IMAD.MOV.U32 R147, RZ, RZ, R8 ;  /* 0x000000ffff937224 */ /* 0x000fe200078e0008 */
[----:B------:R-:W-:Y:S01]  /*4ec0*/  MOV R146, R9 ;  /* 0x0000000900927202 */ /* 0x000fe20000000f00 */
[----:B------:R-:W-:-:S02]  /*4ed0*/  IMAD.MOV.U32 R145, RZ, RZ, R10 ;  /* 0x000000ffff917224 */ /* 0x000fc400078e000a */
[----:B------:R-:W-:Y:S02]  /*4ee0*/  IMAD.MOV.U32 R144, RZ, RZ, R11 ;  /* 0x000000ffff907224 */ /* 0x000fe400078e000b */
[----:B------:R-:W2:Y:S02]  /*4ef0*/  LDSM.16.MT88.4 R8, [R251+0x5100] ;  /* 0x00510000fb08783b */ /* 0x000ea40000004200 */
[C---:B--2---:R-:W-:Y:S08]  /*4f00*/  HMMA.16816.F32.BF16 R160, R4.reuse, R8, R136 ;  /* 0x0000000804a0723c */ /* 0x044ff00000041888 */
[C---:B------:R-:W-:Y:S01]  /*4f10*/  HMMA.16816.F32.BF16 R188, R4.reuse, R10, R128 ;  /* 0x0000000a04bc723c */ /* 0x040fe20000041880 */
[----:B------:R-:W2:Y:S11]  /*4f20*/  LDSM.16.MT88.4 R8, [R248+0x7100] ;  /* 0x00710000f808783b */ /* 0x000eb60000004200 */
[----:B------:R-:W-:Y:S04]  /*4f30*/  @!UPT UIADD3 URZ, URZ, URZ, URZ ;  /* 0x0000003f3f3ff290 */ /* 0x000fe8000fffe03f */
[----:B------:R-:W-:Y:S01]  /*4f40*/  MOV R139, R160 ;  /* 0x000000a0008b7202 */ /* 0x000fe20000000f00 */
[----:B------:R-:W-:Y:S01]  /*4f50*/  IMAD.MOV.U32 R138, RZ, RZ, R161 ;  /* 0x000000ffff8a7224 */ /* 0x000fe200078e00a1 */
[----:B------:R-:W-:Y:S01]  /*4f60*/  MOV R136, R163 ;  /* 0x000000a300887202 */ /* 0x000fe20000000f00 */
[----:B------:R-:W-:Y:S02]  /*4f70*/  IMAD.MOV.U32 R137, RZ, RZ, R162 ;  /* 0x000000ffff897224 */ /* 0x000fe400078e00a2 */
[----:B------:R-:W-:Y:S01]  /*4f80*/  LDSM.16.MT88.4 R160, [R248+0x1900] ;  /* 0x00190000f8a0783b */ /* 0x000fe20000004200 */
[C---:B--2---:R-:W-:Y:S08]  /*4f90*/  HMMA.16816.F32.BF16 R180, R4.reuse, R8, R124 ;  /* 0x0000000804b4723c */ /* 0x044ff0000004187c */
[C---:B------:R-:W-:Y:S01]  /*4fa0*/  HMMA.16816.F32.BF16 R120, R4.reuse, R10, R120 ;  /* 0x0000000a0478723c */ /* 0x040fe20000041878 */
[----:B------:R-:W2:Y:S07]  /*4fb0*/  LDSM.16.MT88.4 R8, [R249+0x7100] ;  /* 0x00710000f908783b */ /* 0x000eae0000004200 */
[C---:B--2---:R-:W-:Y:S08]  /*4fc0*/  HMMA.16816.F32.BF16 R116, R4.reuse, R8, R116 ;  /* 0x000000080474723c */ /* 0x044ff00000041874 */
[----:B------:R-:W-:Y:S11]  /*4fd0*/  HMMA.16816.F32.BF16 R8, R4, R10, R104 ;  /* 0x0000000a0408723c */ /* 0x000ff60000041868 */
[----:B------:R-:W-:Y:S05]  /*4fe0*/  @!UPT UIADD3 URZ, URZ, URZ, URZ ;  /* 0x0000003f3f3ff290 */ /* 0x000fea000fffe03f */
[----:B------:R-:W-:Y:S01]  /*4ff0*/  IMAD.MOV.U32 R131, RZ, RZ, R116 ;  /* 0x000000ffff837224 */ /* 0x000fe200078e0074 */
[----:B------:R-:W-:Y:S01]  /*5000*/  MOV R130, R117 ;  /* 0x0000007500827202 */ /* 0x000fe20000000f00 */
[----:B------:R-:W-:Y:S01]  /*5010*/  IMAD.MOV.U32 R129, RZ, RZ, R118 ;  /* 0x000000ffff817224 */ /* 0x000fe200078e0076 */
[----:B------:R-:W-:-:S03]  /*5020*/  MOV R128, R119 ;  /* 0x0000007700807202 */ /* 0x000fc60000000f00 */
[----:B------:R-:W-:Y:S02]  /*5030*/  IMAD.MOV.U32 R33, RZ, RZ, R130 ;  /* 0x000000ffff217224 */ /* 0x000fe400078e0082 */
[----:B------:R-:W-:Y:S01]  /*5040*/  IMAD.MOV.U32 R104, RZ, RZ, R8 ;  /* 0x000000ffff687224 */ /* 0x000fe200078e0008 */
[----:B------:R-:W-:Y:S01]  /*5050*/  MOV R29, R9 ;  /* 0x00000009001d7202 */ /* 0x000fe20000000f00 */
[----:B------:R-:W-:Y:S01]  /*5060*/  IMAD.MOV.U32 R30, RZ, RZ, R10 ;  /* 0x000000ffff1e7224 */ /* 0x000fe200078e000a */
[----:B------:R-:W-:Y:S01]  /*5070*/  MOV R31, R11 ;  /* 0x0000000b001f7202 */ /* 0x000fe20000000f00 */
[----:B-1----:R-:W-:Y:S01]  /*5080*/  IMAD.MOV.U32 R35, RZ, RZ, R128 ;  /* 0x000000ffff237224 */ /* 0x002fe200078e0080 */
[----:B------:R-:W1:Y:S01]  /*5090*/  LDSM.16.MT88.4 R8, [R252+0x7100] ;  /* 0x00710000fc08783b */ /* 0x000e620000004200 */
[----:B---3--:R-:W-:Y:S01]  /*50a0*/  F2FP.BF16.PACK_AB R128, R0, R3 ;  /* 0x000000030080723e */ /* 0x008fe200000010ff */
[C---:B-1----:R-:W-:Y:S02]  /*50b0*/  HMMA.16816.F32.BF16 R116, R4.reuse, R8, R56 ;  /* 0x000000080474723c */ /* 0x042fe40000041838 */
[----:B------:R-:W-:Y:S06]  /*50c0*/  LDSM.16.MT88.4 R56, [R252+0x3900] ;  /* 0x00390000fc38783b */ /* 0x000fec0000004200 */
[C---:B------:R-:W-:Y:S01]  /*50d0*/  HMMA.16816.F32.BF16 R184, R4.reuse, R10, R44 ;  /* 0x0000000a04b8723c */ /* 0x040fe2000004182c */
[----:B------:R-:W1:Y:S07]  /*50e0*/  LDSM.16.MT88.4 R8, [R251+0x7100] ;  /* 0x00710000fb08783b */ /* 0x000e6e0000004200 */
[C---:B-1----:R-:W-:Y:S07]  /*50f0*/  HMMA.16816.F32.BF16 R124, R4.reuse, R8, R36 ;  /* 0x00000008047c723c */ /* 0x042fee0000041824 */
[----:B------:R-:W-:Y:S01]  /*5100*/  FADD.FTZ R9, R16, R12 ;  /* 0x0000000c10097221 */ /* 0x000fe20000010000 */
[----:B------:R-:W-:Y:S01]  /*5110*/  HMMA.16816.F32.BF16 R20, R4, R10, R20 ;  /* 0x0000000a0414723c */ /* 0x000fe20000041814 */
[----:B------:R-:W1:Y:S01]  /*5120*/  MUFU.EX2 R5, R18 ;  /* 0x0000001200057308 */ /* 0x000e620000000800 */
[----:B------:R-:W-:-:S05]  /*5130*/  MOV R12, R139 ;  /* 0x0000008b000c7202 */ /* 0x000fca0000000f00 */
[----:B------:R-:W-:Y:S02]  /*5140*/  FADD.FTZ R7, R15, R13 ;  /* 0x0000000d0f077221 */ /* 0x000fe40000010000 */
[----:B------:R2:W3:Y:S01]  /*5150*/  MUFU.EX2 R6, R34 ;  /* 0x0000002200067308 */ /* 0x0004e20000000800 */
[----:B------:R-:W-:Y:S02]  /*5160*/  IMAD.MOV.U32 R13, RZ, RZ, R138 ;  /* 0x000000ffff0d7224 */ /* 0x000fe400078e008a */
[----:B------:R-:W-:Y:S01]  /*5170*/  FADD.FTZ R8, R14, R7 ;  /* 0x000000070e087221 */ /* 0x000fe20000010000 */
[----:B------:R-:W-:Y:S01]  /*5180*/  MOV R14, R137 ;  /* 0x00000089000e7202 */ /* 0x000fe20000000f00 */
[----:B------:R-:W-:Y:S02]  /*5190*/  FADD.FTZ R7, R3, R9 ;  /* 0x0000000903077221 */ /* 0x000fe40000010000 */
[----:B------:R-:W-:Y:S01]  /*51a0*/  IMAD.MOV.U32 R15, RZ, RZ, R136 ;  /* 0x000000ffff0f7224 */ /* 0x000fe200078e0088 */
[----:B------:R-:W4:Y:S01]  /*51b0*/  MUFU.EX2 R4, R19 ;  /* 0x0000001300047308 */ /* 0x000f220000000800 */
[----:B-1----:R-:W-:Y:S01]  /*51c0*/  FADD.FTZ R8, R5, R8 ;  /* 0x0000000805087221 */ /* 0x002fe20000010000 */
[----:B------:R-:W1:Y:S01]  /*51d0*/  LDSM.16.MT88.4 R136, [R251+0x1900] ;  /* 0x00190000fb88783b */ /* 0x000e620000004200 */
[----:B------:R-:W-:-:S05]  /*51e0*/  FADD.FTZ R7, R0, R7 ;  /* 0x0000000700077221 */ /* 0x000fca0000010000 */
[----:B------:R5:W-:Y:S01]  /*51f0*/  MUFU.EX2 R11, R28 ;  /* 0x0000001c000b7308 */ /* 0x000be20000000800 */
[----:B--2---:R-:W-:Y:S01]  /*5200*/  MOV R34, R129 ;  /* 0x0000008100227202 */ /* 0x004fe20000000f00 */
[----:B---3--:R-:W-:Y:S01]  /*5210*/  FADD.FTZ R0, R6, R7 ;  /* 0x0000000706007221 */ /* 0x008fe20000010000 */
[----:B------:R-:W-:Y:S01]  /*5220*/  F2FP.BF16.PACK_AB R130, R17, R6 ;  /* 0x000000061182723e */ /* 0x000fe200000010ff */
[----:B------:R-:W-:Y:S01]  /*5230*/  IMAD.MOV.U32 R7, RZ, RZ, R144 ;  /* 0x000000ffff077224 */ /* 0x000fe200078e0090 */
[----:B------:R-:W-:-:S03]  /*5240*/  MOV R6, R145 ;  /* 0x0000009100067202 */ /* 0x000fc60000000f00 */
[----:B------:R2:W3:Y:S01]  /*5250*/  MUFU.EX2 R10, R32 ;  /* 0x00000020000a7308 */ /* 0x0004e20000000800 */
[C---:B----4-:R-:W-:Y:S01]  /*5260*/  F2FP.BF16.PACK_AB R129, R4.reuse, R5 ;  /* 0x000000050481723e */ /* 0x050fe200000010ff */
[----:B------:R-:W-:Y:S01]  /*5270*/  FADD.FTZ R3, R4, R8 ;  /* 0x0000000804037221 */ /* 0x000fe20000010000 */
[----:B------:R-:W-:Y:S01]  /*5280*/  MOV R4, R147 ;  /* 0x0000009300047202 */ /* 0x000fe20000000f00 */
[----:B------:R-:W-:Y:S02]  /*5290*/  IMAD.MOV.U32 R5, RZ, RZ, R146 ;  /* 0x000000ffff057224 */ /* 0x000fe400078e0092 */
[----:B------:R-:W4:Y:S01]  /*52a0*/  LDSM.16.MT88.4 R144, [R252+0x1900] ;  /* 0x00190000fc90783b */ /* 0x000f220000004200 */
[----:B-----5:R-:W-:-:S03]  /*52b0*/  IMAD.MOV.U32 R28, RZ, RZ, R104 ;  /* 0x000000ffff1c7224 */ /* 0x020fc600078e0068 */
[----:B------:R-:W-:Y:S01]  /*52c0*/  LDSM.16.MT88.4 R104, [R248+0x7900] ;  /* 0x00790000f868783b */ /* 0x000fe20000004200 */
[----:B--2---:R-:W-:Y:S02]  /*52d0*/  MOV R32, R131 ;  /* 0x0000008300207202 */ /* 0x004fe40000000f00 */
[C---:B---3--:R-:W-:Y:S01]  /*52e0*/  F2FP.BF16.PACK_AB R131, R10.reuse, R11 ;  /* 0x0000000b0a83723e */ /* 0x048fe200000010ff */
[----:B------:R-:W-:Y:S02]  /*52f0*/  FADD.FTZ R11, R11, R3 ;  /* 0x000000030b0b7221 */ /* 0x000fe40000010000 */
[----:B------:R-:W-:Y:S02]  /*5300*/  FADD.FTZ R3, R17, R0 ;  /* 0x0000000011037221 */ /* 0x000fe40000010000 */
[----:B------:R-:W-:Y:S02]  /*5310*/  FADD.FTZ R0, R10, R11 ;  /* 0x0000000b0a007221 */ /* 0x000fe40000010000 */
[C---:B------:R-:W-:Y:S03]  /*5320*/  HMMA.16816.F32.BF16 R156, R128.reuse, R152, R156 ;  /* 0x00000098809c723c */ /* 0x040fe6000004189c */
[----:B------:R-:W-:Y:S04]  /*5330*/  STL [R1+0x84], R0 ;  /* 0x0000840001007387 */ /* 0x000fe80000100800 */
[----:B------:R-:W-:Y:S01]  /*5340*/  STL [R1+0x64], R3 ;  /* 0x0000640301007387 */ /* 0x000fe20000100800 */
[C---:B------:R-:W-:Y:S03]  /*5350*/  HMMA.16816.F32.BF16 R152, R128.reuse, R154, R40 ;  /* 0x0000009a8098723c */ /* 0x040fe60000041828 */
[----:B------:R-:W2:Y:S05]  /*5360*/  LDSM.16.MT88.4 R40, [R248+0x3900] ;  /* 0x00390000f828783b */ /* 0x000eaa0000004200 */
[C---:B-1----:R-:W-:Y:S08]  /*5370*/  HMMA.16816.F32.BF16 R140, R128.reuse, R136, R140 ;  /* 0x00000088808c723c */ /* 0x042ff0000004188c */
[C---:B----4-:R-:W-:Y:S08]  /*5380*/  HMMA.16816.F32.BF16 R148, R128.reuse, R144, R148 ;  /* 0x000000908094723c */ /* 0x050ff00000041894 */
[C---:B------:R-:W-:Y:S01]  /*5390*/  HMMA.16816.F32.BF16 R144, R128.reuse, R146, R48 ;  /* 0x000000928090723c */ /* 0x040fe20000041830 */
[----:B------:R-:W1:Y:S07]  /*53a0*/  LDSM.16.MT88.4 R48, [R249+0x3900] ;  /* 0x00390000f930783b */ /* 0x000e6e0000004200 */
[C---:B------:R-:W-:Y:S08]  /*53b0*/  HMMA.16816.F32.BF16 R136, R128.reuse, R138, R52 ;  /* 0x0000008a8088723c */ /* 0x040ff00000041834 */
[C---:B------:R-:W-:Y:S08]  /*53c0*/  HMMA.16816.F32.BF16 R52, R128.reuse, R56, R76 ;  /* 0x000000388034723c */ /* 0x040ff0000004184c */
[C---:B--2---:R-:W-:Y:S08]  /*53d0*/  HMMA.16816.F32.BF16 R36, R128.reuse, R40, R60 ;  /* 0x000000288024723c */ /* 0x044ff0000004183c */
[C---:B------:R-:W-:Y:S01]  /*53e0*/  HMMA.16816.F32.BF16 R40, R128.reuse, R42, R64 ;  /* 0x0000002a8028723c */ /* 0x040fe20000041840 */
[----:B------:R-:W2:Y:S07]  /*53f0*/  LDSM.16.MT88.4 R64, [R251+0x3900] ;  /* 0x00390000fb40783b */ /* 0x000eae0000004200 */
[C---:B------:R-:W-:Y:S01]  /*5400*/  HMMA.16816.F32.BF16 R56, R128.reuse, R58, R80 ;  /* 0x0000003a8038723c */ /* 0x040fe20000041850 */
[----:B------:R-:W3:Y:S07]  /*5410*/  LDSM.16.MT88.4 R80, [R249+0x5900] ;  /* 0x00590000f950783b */ /* 0x000eee0000004200 */
[C---:B-1----:R-:W-:Y:S08]  /*5420*/  HMMA.16816.F32.BF16 R44, R128.reuse, R48, R68 ;  /* 0x00000030802c723c */ /* 0x042ff00000041844 */
[C---:B------:R-:W-:Y:S01]  /*5430*/  HMMA.16816.F32.BF16 R48, R128.reuse, R50, R72 ;  /* 0x000000328030723c */ /* 0x040fe20000041848 */
[----:B------:R-:W1:Y:S07]  /*5440*/  LDSM.16.MT88.4 R72, [R248+0x5900] ;  /* 0x00590000f848783b */ /* 0x000e6e0000004200 */
[C---:B------:R-:W-:Y:S08]  /*5450*/  HMMA.16816.F32.BF16 R164, R128.reuse, R160, R164 ;  /* 0x000000a080a4723c */ /* 0x040ff000000418a4 */
[C---:B------:R-:W-:Y:S08]  /*5460*/  HMMA.16816.F32.BF16 R160, R128.reuse, R162, R24 ;  /* 0x000000a280a0723c */ /* 0x040ff00000041818 */
[C---:B--2---:R-:W-:Y:S01]  /*5470*/  HMMA.16816.F32.BF16 R60, R128.reuse, R64, R88 ;  /* 0x00000040803c723c */ /* 0x044fe20000041858 */
[----:B------:R-:W2:Y:S07]  /*5480*/  LDSM.16.MT88.4 R88, [R252+0x5900] ;  /* 0x00590000fc58783b */ /* 0x000eae0000004200 */
[C---:B---3--:R-:W-:Y:S08]  /*5490*/  HMMA.16816.F32.BF16 R76, R128.reuse, R80, R108 ;  /* 0x00000050804c723c */ /* 0x048ff0000004186c */
[C---:B------:R-:W-:Y:S01]  /*54a0*/  HMMA.16816.F32.BF16 R80, R128.reuse, R82, R112 ;  /* 0x000000528050723c */ /* 0x040fe20000041870 */
[----:B------:R-:W-:Y:S07]  /*54b0*/  LDSM.16.MT88.4 R112, [R249+0x7900] ;  /* 0x00790000f970783b */ /* 0x000fee0000004200 */
[C---:B-1----:R-:W-:Y:S01]  /*54c0*/  HMMA.16816.F32.BF16 R68, R128.reuse, R72, R96 ;  /* 0x000000488044723c */ /* 0x042fe20000041860 */
        /* <DEDUP_REMOVED lines=8> */
[C---:B------:R-:W-:Y:S08]  /*5550*/  HMMA.16816.F32.BF16 R64, R128.reuse, R66, R92 ;  /* 0x000000428040723c */ /* 0x040ff0000004185c */
[C---:B-1----:R-:W-:Y:S08]  /*5560*/  HMMA.16816.F32.BF16 R92, R128.reuse, R96, R12 ;  /* 0x00000060805c723c */ /* 0x042ff0000004180c */
[C---:B------:R-:W-:Y:S08]  /*5570*/  HMMA.16816.F32.BF16 R108, R128.reuse, R112, R32 ;  /* 0x00000070806c723c */ /* 0x040ff00000041820 */
[C---:B------:R-:W-:Y:S08]  /*5580*/  HMMA.16816.F32.BF16 R96, R128.reuse, R98, R188 ;  /* 0x000000628060723c */ /* 0x040ff000000418bc */
[C---:B--2---:R-:W-:Y:S08]  /*5590*/  HMMA.16816.F32.BF16 R116, R128.reuse, R120, R116 ;  /* 0x000000788074723c */ /* 0x044ff00000041874 */
[C---:B------:R-:W-:Y:S08]  /*55a0*/  HMMA.16816.F32.BF16 R112, R128.reuse, R114, R28 ;  /* 0x000000728070723c */ /* 0x040ff0000004181c */
[C---:B------:R-:W-:Y:S08]  /*55b0*/  HMMA.16816.F32.BF16 R120, R128.reuse, R122, R184 ;  /* 0x0000007a8078723c */ /* 0x040ff000000418b8 */
[C---:B---3--:R-:W-:Y:S08]  /*55c0*/  HMMA.16816.F32.BF16 R124, R128.reuse, R4, R124 ;  /* 0x00000004807c723c */ /* 0x048ff0000004187c */
[----:B------:R-:W-:Y:S01]  /*55d0*/  HMMA.16816.F32.BF16 R128, R128, R6, R20 ;  /* 0x000000068080723c */ /* 0x000fe20000041814 */
[----:B------:R-:W-:Y:S07]  /*55e0*/  @P0 BRA `(.L_x_2) ;  /* 0x00003d9000000947 */ /* 0x000fee0003800000 */
[----:B------:R-:W-:Y:S01]  /*55f0*/  SHF.R.S32.HI R3, RZ, 0x1f, R133 ;  /* 0x0000001fff037819 */ /* 0x000fe20000011485 */
[----:B------:R-:W-:Y:S01]  /*5600*/  UIADD3 UR8, UR8, -0x2, URZ ;  /* 0xfffffffe08087890 */ /* 0x000fe2000fffe03f */
[----:B------:R-:W-:-:S02]  /*5610*/  SHF.R.S32.HI R0, RZ, 0x1f, R134 ;  /* 0x0000001fff007819 */ /* 0x000fc40000011486 */
[----:B------:R-:W-:Y:S02]  /*5620*/  SHF.R.S32.HI R4, RZ, 0x1f, R177 ;  /* 0x0000001fff047819 */ /* 0x000fe400000114b1 */
[----:B------:R-:W-:Y:S01]  /*5630*/  LEA.HI R3, R3, R133, RZ, 0x3 ;  /* 0x0000008503037211 */ /* 0x000fe200078f18ff */
[----:B------:R-:W-:Y:S01]  /*5640*/  IMAD.MOV.U32 R133, RZ, RZ, R132 ;  /* 0x000000ffff857224 */ /* 0x000fe200078e0084 */
[----:B------:R-:W-:Y:S01]  /*5650*/  LEA.HI R0, R0, R134, RZ, 0x3 ;  /* 0x0000008600007211 */ /* 0x000fe200078f18ff */
[----:B------:R-:W-:Y:S01]  /*5660*/  IMAD.MOV.U32 R134, RZ, RZ, R2 ;  /* 0x000000ffff867224 */ /* 0x000fe200078e0002 */
[----:B------:R-:W-:Y:S02]  /*5670*/  LEA.HI R4, R4, R177, RZ, 0x3 ;  /* 0x000000b104047211 */ /* 0x000fe400078f18ff */
[----:B------:R-:W-:Y:S02]  /*5680*/  LOP3.LUT R2, R3, 0xfffffff8, RZ, 0xc0, !PT ;  /* 0xfffffff803027812 */ /* 0x000fe400078ec0ff */
[----:B------:R-:W-:-:S02]  /*5690*/  LOP3.LUT R0, R0, 0xfffffff8, RZ, 0xc0, !PT ;  /* 0xfffffff800007812 */ /* 0x000fc400078ec0ff */
[----:B------:R-:W-:Y:S02]  /*56a0*/  LOP3.LUT R3, R4, 0xfffffff8, RZ, 0xc0, !PT ;  /* 0xfffffff804037812 */ /* 0x000fe400078ec0ff */
[----:B------:R-:W-:Y:S02]  /*56b0*/  SHF.R.S32.HI R4, RZ, 0x1f, R0 ;  /* 0x0000001fff047819 */ /* 0x000fe40000011400 */
[----:B------:R-:W-:Y:S02]  /*56c0*/  SHF.R.S32.HI R5, RZ, 0x1f, R2 ;  /* 0x0000001fff057819 */ /* 0x000fe40000011402 */
[----:B------:R-:W-:Y:S02]  /*56d0*/  SHF.R.S32.HI R6, RZ, 0x1f, R3 ;  /* 0x0000001fff067819 */ /* 0x000fe40000011403 */
[C---:B------:R-:W-:Y:S01]  /*56e0*/  SHF.L.U64.HI R4, R0.reuse, 0x1, R4 ;  /* 0x0000000100047819 */ /* 0x040fe20000010204 */
[----:B------:R-:W-:Y:S01]  /*56f0*/  IMAD.SHL.U32 R0, R0, 0x2, RZ ;  /* 0x0000000200007824 */ /* 0x000fe200078e00ff */
[----:B------:R-:W-:-:S03]  /*5700*/  LEA R8, P0, R179, RZ, 0x1 ;  /* 0x000000ffb3087211 */ /* 0x000fc600078008ff */
[----:B------:R1:W-:Y:S01]  /*5710*/  STL [R1+0x68], R4 ;  /* 0x0000680401007387 */ /* 0x0003e20000100800 */
[----:B------:R-:W-:-:S03]  /*5720*/  LEA.HI.X.SX32 R9, R179, RZ, 0x1, P0 ;  /* 0x000000ffb3097211 */ /* 0x000fc600000f0eff */
[----:B------:R2:W-:Y:S01]  /*5730*/  STL [R1+0x6c], R0 ;  /* 0x00006c0001007387 */ /* 0x0005e20000100800 */
[----:B-1----:R-:W-:Y:S02]  /*5740*/  SEL R4, RZ, 0x10, P5 ;  /* 0x00000010ff047807 */ /* 0x002fe40002800000 */
[----:B--2---:R-:W-:-:S03]  /*5750*/  SHF.L.U64.HI R0, R2, 0x1, R5 ;  /* 0x0000000102007819 */ /* 0x004fc60000010205 */
[----:B------:R-:W-:Y:S01]  /*5760*/  STL [R1+0xa8], R4 ;  /* 0x0000a80401007387 */ /* 0x000fe20000100800 */
[----:B------:R-:W-:Y:S01]  /*5770*/  ISETP.NE.U32.AND P0, PT, R4, RZ, PT ;  /* 0x000000ff0400720c */ /* 0x000fe20003f05070 */
[----:B------:R-:W-:Y:S02]  /*5780*/  IMAD.SHL.U32 R5, R2, 0x2, RZ ;  /* 0x0000000202057824 */ /* 0x000fe400078e00ff */
[----:B------:R1:W-:Y:S01]  /*5790*/  STL [R1+0x70], R0 ;  /* 0x0000700001007387 */ /* 0x0003e20000100800 */
[----:B------:R-:W-:-:S03]  /*57a0*/  IMAD.SHL.U32 R2, R3, 0x2, RZ ;  /* 0x0000000203027824 */ /* 0x000fc600078e00ff */
[----:B------:R-:W-:Y:S04]  /*57b0*/  STL.64 [R1+0x58], R8 ;  /* 0x0000580801007387 */ /* 0x000fe80000100a00 */
[----:B------:R2:W-:Y:S01]  /*57c0*/  STL [R1+0x74], R5 ;  /* 0x0000740501007387 */ /* 0x0005e20000100800 */
[----:B-1----:R-:W-:Y:S02]  /*57d0*/  IADD3 R0, -R4, 0x10, RZ ;  /* 0x0000001004007810 */ /* 0x002fe40007ffe1ff */
[----:B------:R-:W-:Y:S02]  /*57e0*/  SHF.L.U64.HI R4, R3, 0x1, R6 ;  /* 0x0000000103047819 */ /* 0x000fe40000010206 */
[----:B------:R-:W-:Y:S02]  /*57f0*/  LOP3.LUT R0, R0, 0xf, RZ, 0xc0, !PT ;  /* 0x0000000f00007812 */ /* 0x000fe400078ec0ff */
[----:B------:R-:W-:Y:S01]  /*5800*/  SEL R6, RZ, 0x10, P4 ;  /* 0x00000010ff067807 */ /* 0x000fe20002000000 */
[----:B------:R1:W-:Y:S01]  /*5810*/  STL [R1+0x78], R4 ;  /* 0x0000780401007387 */ /* 0x0003e20000100800 */
[----:B--2---:R-:W-:-:S02]  /*5820*/  SEL R5, RZ, 0x10, P3 ;  /* 0x00000010ff057807 */ /* 0x004fc40001800000 */
[----:B------:R-:W-:Y:S01]  /*5830*/  ISETP.NE.U32.AND P0, PT, R6, RZ, PT ;  /* 0x000000ff0600720c */ /* 0x000fe20003f05070 */
[----:B------:R2:W-:Y:S01]  /*5840*/  STL [R1+0x7c], R2 ;  /* 0x00007c0201007387 */ /* 0x0005e20000100800 */
[----:B------:R-:W-:-:S03]  /*5850*/  ISETP.NE.U32.AND P1, PT, R5, RZ, PT ;  /* 0x000000ff0500720c */ /* 0x000fc60003f25070 */
[----:B------:R3:W-:Y:S04]  /*5860*/  STL [R1+0x98], R0 ;  /* 0x0000980001007387 */ /* 0x0007e80000100800 */
[----:B------:R-:W-:Y:S04]  /*5870*/  STL [R1+0xa4], R6 ;  /* 0x0000a40601007387 */ /* 0x000fe80000100800 */
[----:B------:R-:W-:Y:S01]  /*5880*/  STL [R1+0xa0], R5 ;  /* 0x0000a00501007387 */ /* 0x000fe20000100800 */
[----:B-1----:R-:W-:Y:S02]  /*5890*/  SEL R4, RZ, 0x10, P6 ;  /* 0x00000010ff047807 */ /* 0x002fe40003000000 */
[----:B--2---:R-:W-:-:S03]  /*58a0*/  IADD3 R2, -R5, 0x10, RZ ;  /* 0x0000001005027810 */ /* 0x004fc60007ffe1ff */
[----:B------:R-:W-:Y:S01]  /*58b0*/  STL [R1+0x9c], R4 ;  /* 0x00009c0401007387 */ /* 0x000fe20000100800 */
[----:B------:R-:W-:Y:S02]  /*58c0*/  IADD3 R3, -R4, 0x10, RZ ;  /* 0x0000001004037810 */ /* 0x000fe40007ffe1ff */
[----:B---3--:R-:W-:Y:S02]  /*58d0*/  IADD3 R0, -R6, 0x10, RZ ;  /* 0x0000001006007810 */ /* 0x008fe40007ffe1ff */
[----:B------:R-:W-:Y:S02]  /*58e0*/  LOP3.LUT R7, R2, 0xf, RZ, 0xc0, !PT ;  /* 0x0000000f02077812 */ /* 0x000fe400078ec0ff */
[----:B------:R-:W-:Y:S02]  /*58f0*/  LOP3.LUT R0, R0, 0xf, RZ, 0xc0, !PT ;  /* 0x0000000f00007812 */ /* 0x000fe400078ec0ff */
[----:B------:R-:W-:Y:S02]  /*5900*/  LOP3.LUT R2, R3, 0xf, RZ, 0xc0, !PT ;  /* 0x0000000f03027812 */ /* 0x000fe400078ec0ff */
[----:B------:R-:W-:Y:S01]  /*5910*/  ISETP.NE.U32.AND P0, PT, R4, RZ, PT ;  /* 0x000000ff0400720c */ /* 0x000fe20003f05070 */
[----:B------:R1:W-:Y:S04]  /*5920*/  STL [R1+0x94], R0 ;  /* 0x0000940001007387 */ /* 0x0003e80000100800 */
[----:B------:R2:W-:Y:S04]  /*5930*/  STL [R1+0x90], R7 ;  /* 0x0000900701007387 */ /* 0x0005e80000100800 */
[----:B------:R2:W-:Y:S01]  /*5940*/  STL [R1+0x8c], R2 ;  /* 0x00008c0201007387 */ /* 0x0005e20000100800 */
[----:B-1----:R-:W-:-:S05]  /*5950*/  IMAD.SHL.U32 R0, R178, 0x2, RZ ;  /* 0x00000002b2007824 */ /* 0x002fca00078e00ff */
[----:B------:R2:W-:Y:S01]  /*5960*/  STL [R1+0x44], R0 ;  /* 0x0000440001007387 */ /* 0x0005e20000100800 */
[----:B------:R-:W-:Y:S05]  /*5970*/  BRA `(.L_x_3) ;  /* 0x0000045000007947 */ /* 0x000fea0003800000 */
.L_x_5:
[----:B------:R-:W2:Y:S01]  /*5980*/  LDL R12, [R1+0x88] ;  /* 0x00008800010c7983 */ /* 0x000ea20000100800 */
[----:B------:R-:W-:Y:S01]  /*5990*/  IMAD.MOV.U32 R2, RZ, RZ, c[0x0][0x2b8] ;  /* 0x0000ae00ff027624 */ /* 0x000fe200078e00ff */
[----:B------:R-:W-:Y:S01]  /*59a0*/  ULEA UR4, UR8, UR11, 0x6 ;  /* 0x0000000b08047291 */ /* 0x000fe2000f8e303f */
[----:B------:R-:W-:Y:S01]  /*59b0*/  IMAD.MOV.U32 R8, RZ, RZ, RZ ;  /* 0x000000ffff087224 */ /* 0x000fe200078e00ff */
[----:B------:R-:W3:Y:S02]  /*59c0*/  LDL.64 R30, [R1+0x58] ;  /* 0x00005800011e7983 */ /* 0x000ee40000100a00 */
[----:B------:R-:W-:Y:S02]  /*59d0*/  ISETP.NE.AND P1, PT, R2, 0x1, PT ;  /* 0x000000010200780c */ /* 0x000fe40003f25270 */
[----:B------:R-:W4:Y:S01]  /*59e0*/  LDL R29, [R1+0x6c] ;  /* 0x00006c00011d7983 */ /* 0x000f220000100800 */
[----:B------:R-:W-:Y:S03]  /*59f0*/  IMAD.U32 R2, RZ, RZ, UR4 ;  /* 0x00000004ff027e24 */ /* 0x000fe6000f8e00ff */
[----:B------:R-:W5:Y:S04]  /*5a00*/  LDL R28, [R1+0x68] ;  /* 0x00006800011c7983 */ /* 0x000f680000100800 */
[----:B------:R-:W3:Y:S04]  /*5a10*/  LDL R27, [R1+0x74] ;  /* 0x00007400011b7983 */ /* 0x000ee80000100800 */
[----:B------:R-:W3:Y:S04]  /*5a20*/  LDL R26, [R1+0x70] ;  /* 0x00007000011a7983 */ /* 0x000ee80000100800 */
[----:B------:R-:W3:Y:S04]  /*5a30*/  LDL R25, [R1+0x7c] ;  /* 0x00007c0001197983 */ /* 0x000ee80000100800 */
[----:B------:R-:W3:Y:S01]  /*5a40*/  LDL R24, [R1+0x78] ;  /* 0x0000780001187983 */ /* 0x000ee20000100800 */
[----:B--2---:R-:W-:Y:S05]  /*5a50*/  IADD3 R2, R2, -0x40, R12 ;  /* 0xffffffc002027810 */ /* 0x004fea0007ffe00c */
[----:B------:R-:W-:Y:S04]  /*5a60*/  @P1 IMAD.HI.U32 R5, R2, c[0x0][0x2bc], RZ ;  /* 0x0000af0002051a27 */ /* 0x000fe800078e00ff */
[----:B------:R-:W-:Y:S01]  /*5a70*/  IMAD.MOV.U32 R0, RZ, RZ, R2 ;  /* 0x000000ffff007224 */ /* 0x000fe200078e0002 */
[----:B------:R-:W-:Y:S04]  /*5a80*/  @P1 SHF.R.U32.HI R0, RZ, c[0x0][0x2c0], R5 ;  /* 0x0000b000ff001a19 */ /* 0x000fe80000011605 */
[C---:B------:R-:W-:Y:S04]  /*5a90*/  @!P2 IADD3 R5, P0, R0.reuse, UR12, RZ ;  /* 0x0000000c0005ac10 */ /* 0x040fe8000ff1e0ff */
[----:B------:R-:W-:Y:S01]  /*5aa0*/  @!P2 LEA.HI.X.SX32 R7, R0, UR6, 0x1, P0 ;  /* 0x000000060007ac11 */ /* 0x000fe200080f0eff */
[----:B------:R-:W-:Y:S01]  /*5ab0*/  IMAD.MOV R0, RZ, RZ, -R0 ;  /* 0x000000ffff007224 */ /* 0x000fe200078e0a00 */
[C---:B------:R-:W-:Y:S03]  /*5ac0*/  @!P2 LEA R6, P0, R5.reuse, c[0x0][0x2a0], 0x2 ;  /* 0x0000a8000506aa11 */ /* 0x040fe600078010ff */
[----:B------:R-:W-:Y:S01]  /*5ad0*/  IMAD R9, R0, c[0x0][0x2b8], R2 ;  /* 0x0000ae0000097a24 */ /* 0x000fe200078e0202 */
[----:B------:R-:W-:Y:S04]  /*5ae0*/  @!P2 LEA.HI.X R7, R5, c[0x0][0x2a4], R7, 0x2, P0 ;  /* 0x0000a9000507aa11 */ /* 0x000fe800000f1407 */
[----:B------:R-:W-:Y:S01]  /*5af0*/  STL [R1+0x60], R9 ;  /* 0x0000600901007387 */ /* 0x000fe20000100800 */
[----:B------:R-:W-:Y:S03]  /*5b00*/  SHF.R.S32.HI R0, RZ, 0x1f, R9 ;  /* 0x0000001fff007819 */ /* 0x000fe60000011409 */
[----:B------:R1:W2:Y:S02]  /*5b10*/  @!P2 LDG.E R8, [R6.64] ;  /* 0x0000000e0608a981 */ /* 0x0002a4000c1e1900 */
[----:B------:R-:W-:Y:S04]  /*5b20*/  IMAD R0, R0, c[0x0][0x1e0], RZ ;  /* 0x0000780000007a24 */ /* 0x000fe800078e02ff */
[C---:B------:R-:W-:Y:S02]  /*5b30*/  IMAD R0, R9.reuse, c[0x0][0x1e4], R0 ;  /* 0x0000790009007a24 */ /* 0x040fe400078e0200 */
[----:B-1----:R-:W-:Y:S04]  /*5b40*/  IMAD.WIDE.U32 R6, R9, c[0x0][0x1e0], RZ ;  /* 0x0000780009067a25 */ /* 0x002fe800078e00ff */
[----:B------:R-:W-:Y:S01]  /*5b50*/  IMAD.IADD R7, R7, 0x1, R0 ;  /* 0x0000000107077824 */ /* 0x000fe200078e0200 */
[----:B--2---:R-:W-:Y:S01]  /*5b60*/  STL [R1+0x54], R8 ;  /* 0x0000540801007387 */ /* 0x004fe20000100800 */
[----:B------:R-:W-:Y:S02]  /*5b70*/  SHF.R.S32.HI R5, RZ, 0x1f, R8 ;  /* 0x0000001fff057819 */ /* 0x000fe40000011408 */
[----:B------:R-:W-:Y:S04]  /*5b80*/  IMAD.WIDE.U32 R6, R8, c[0x0][0x1f0], R6 ;  /* 0x00007c0008067a25 */ /* 0x000fe800078e0006 */
[----:B------:R-:W-:Y:S01]  /*5b90*/  IMAD R5, R5, c[0x0][0x1f0], RZ ;  /* 0x00007c0005057a24 */ /* 0x000fe200078e02ff */
[----:B------:R-:W-:Y:S03]  /*5ba0*/  IADD3 R0, P0, R6, UR18, RZ ;  /* 0x0000001206007c10 */ /* 0x000fe6000ff1e0ff */
[----:B------:R-:W-:Y:S05]  /*5bb0*/  IMAD R5, R8, c[0x0][0x1f4], R5 ;  /* 0x00007d0008057a24 */ /* 0x000fea00078e0205 */
[----:B------:R-:W-:Y:S02]  /*5bc0*/  IADD3.X R5, R7, UR16, R5, P0, !PT ;  /* 0x0000001007057c10 */ /* 0x000fe400087fe405 */
[C---:B------:R-:W-:Y:S04]  /*5bd0*/  LEA R12, P0, R0.reuse, c[0x0][0x1c8], 0x1 ;  /* 0x00007200000c7a11 */ /* 0x040fe800078008ff */
[----:B------:R-:W-:Y:S02]  /*5be0*/  LEA.HI.X R5, R0, c[0x0][0x1cc], R5, 0x1, P0 ;  /* 0x0000730000057a11 */ /* 0x000fe400000f0c05 */
[----:B------:R-:W3:Y:S04]  /*5bf0*/  SHFL.IDX PT, R0, R12, RZ, 0x181f ;  /* 0x00181fff0c007589 */ /* 0x000ee800000e0000 */
[----:B------:R-:W1:Y:S01]  /*5c00*/  SHFL.IDX PT, R2, R5, RZ, 0x181f ;  /* 0x00181fff05027589 */ /* 0x000e6200000e0000 */
[----:B---3--:R-:W-:Y:S05]  /*5c10*/  IADD3 R8, P0, R30, R0, RZ ;  /* 0x000000001e087210 */ /* 0x008fea0007f1e0ff */
[C---:B-1----:R-:W-:Y:S01]  /*5c20*/  IMAD.X R9, R31.reuse, 0x1, R2, P0 ;  /* 0x000000011f097824 */ /* 0x042fe200000e0602 */
[----:B----4-:R-:W-:Y:S04]  /*5c30*/  IADD3 R6, P0, R0, R29, RZ ;  /* 0x0000001d00067210 */ /* 0x010fe80007f1e0ff */
[----:B------:R-:W-:Y:S01]  /*5c40*/  @!PT LDS RZ, [RZ] ;  /* 0x00000000fffff984 */ /* 0x000fe20000000800 */
[----:B------:R1:W-:Y:S01]  /*5c50*/  LDGSTS.E.BYPASS.LTC128B.128 [R132+0x10100], [R8.64], !P5 ;  /* 0x1010000008847fae */ /* 0x0003e2000e901d4e */
[----:B-----5:R-:W-:Y:S05]  /*5c60*/  IADD3.X R7, R2, R28, RZ, P0, !PT ;  /* 0x0000001c02077210 */ /* 0x020fea00007fe4ff */
[----:B------:R2:W-:Y:S02]  /*5c70*/  LDGSTS.E.BYPASS.LTC128B.128 [R132+0x12100], [R6.64], !P4 ;  /* 0x1210000006847fae */ /* 0x0005e4000e101d4e */
[----:B--2---:R-:W-:Y:S05]  /*5c80*/  IADD3 R6, P0, R0, R27, RZ ;  /* 0x0000001b00067210 */ /* 0x004fea0007f1e0ff */
[----:B------:R-:W-:Y:S01]  /*5c90*/  IMAD.X R7, R2, 0x1, R26, P0 ;  /* 0x0000000102077824 */ /* 0x000fe200000e061a */
[----:B------:R-:W-:Y:S02]  /*5ca0*/  IADD3 R10, P0, R0, R25, RZ ;  /* 0x00000019000a7210 */ /* 0x000fe40007f1e0ff */
[----:B------:R-:W2:Y:S03]  /*5cb0*/  SHFL.IDX PT, R0, R12, 0x1, 0x181f ;  /* 0x00381f000c007f89 */ /* 0x000ea600000e0000 */
[----:B------:R-:W-:Y:S01]  /*5cc0*/  IMAD.X R11, R2, 0x1, R24, P0 ;  /* 0x00000001020b7824 */ /* 0x000fe200000e0618 */
[----:B------:R2:W-:Y:S04]  /*5cd0*/  LDGSTS.E.BYPASS.LTC128B.128 [R132+0x14100], [R6.64], !P3 ;  /* 0x1410000006847fae */ /* 0x0005e8000d901d4e */
[----:B------:R-:W3:Y:S04]  /*5ce0*/  SHFL.IDX PT, R2, R5, 0x1, 0x181f ;  /* 0x00381f0005027f89 */ /* 0x000ee800000e0000 */
[----:B------:R4:W-:Y:S01]  /*5cf0*/  LDGSTS.E.BYPASS.LTC128B.128 [R132+0x16100], [R10.64], !P6 ;  /* 0x161000000a847fae */ /* 0x0009e2000f101d4e */
[----:B--2---:R-:W-:Y:S05]  /*5d00*/  IADD3 R6, P0, R30, R0, RZ ;  /* 0x000000001e067210 */ /* 0x004fea0007f1e0ff */
[----:B---3--:R-:W-:Y:S05]  /*5d10*/  IMAD.X R7, R31, 0x1, R2, P0 ;  /* 0x000000011f077824 */ /* 0x008fea00000e0602 */
[----:B------:R2:W-:Y:S02]  /*5d20*/  LDGSTS.E.BYPASS.LTC128B.128 [R132+0x11100], [R6.64], !P5 ;  /* 0x1110000006847fae */ /* 0x0005e4000e901d4e */
[----:B--2---:R-:W-:Y:S04]  /*5d30*/  IADD3 R6, P0, R0, R29, RZ ;  /* 0x0000001d00067210 */ /* 0x004fe80007f1e0ff */
[----:B------:R-:W-:Y:S02]  /*5d40*/  IADD3.X R7, R2, R28, RZ, P0, !PT ;  /* 0x0000001c02077210 */ /* 0x000fe400007fe4ff */
[----:B-1----:R-:W-:Y:S03]  /*5d50*/  IADD3 R8, P0, R0, R27, RZ ;  /* 0x0000001b00087210 */ /* 0x002fe60007f1e0ff */
[----:B------:R1:W-:Y:S02]  /*5d60*/  LDGSTS.E.BYPASS.LTC128B.128 [R132+0x13100], [R6.64], !P4 ;  /* 0x1310000006847fae */ /* 0x0003e4000e101d4e */
[----:B------:R-:W-:Y:S05]  /*5d70*/  IMAD.X R9, R2, 0x1, R26, P0 ;  /* 0x0000000102097824 */ /* 0x000fea00000e061a */
[----:B------:R4:W-:Y:S01]  /*5d80*/  LDGSTS.E.BYPASS.LTC128B.128 [R132+0x15100], [R8.64], !P3 ;  /* 0x1510000008847fae */ /* 0x0009e2000d901d4e */
[----:B-1----:R-:W-:Y:S05]  /*5d90*/  IADD3 R6, P0, R0, R25, RZ ;  /* 0x0000001900067210 */ /* 0x002fea0007f1e0ff */
[----:B------:R-:W-:Y:S05]  /*5da0*/  IMAD.X R7, R2, 0x1, R24, P0 ;  /* 0x0000000102077824 */ /* 0x000fea00000e0618 */
[----:B------:R4:W-:Y:S01]  /*5db0*/  LDGSTS.E.BYPASS.LTC128B.128 [R132+0x17100], [R6.64], !P6 ;  /* 0x1710000006847fae */ /* 0x0009e2000f101d4e */
[----:B------:R-:W-:-:S05]  /*5dc0*/  BRA `(.L_x_4) ;  /* 0x000015e000007947 */ /* 0x000fca0003800000 */
.L_x_3:
[----:B------:R-:W3:Y:S01]  /*5dd0*/  LDL R4, [R1+0x60] ;  /* 0x0000600001047983 */ /* 0x000ee20000100800 */
[----:B------:R-:W-:Y:S04]  /*5de0*/  DEPBAR.LE SB0, 0x0 ;  /* 0x000080000000791a */ /* 0x000fe80000000000 */
[----:B------:R-:W4:Y:S01]  /*5df0*/  LDL R17, [R1+0x54] ;  /* 0x0000540001117983 */ /* 0x000f220000100800 */
[----:B------:R-:W-:Y:S04]  /*5e00*/  UISETP.GE.AND UP0, UPT, UR8, 0x1, UPT ;  /* 0x000000010800788c */ /* 0x000fe8000bf06270 */
[----:B------:R-:W5:Y:S05]  /*5e10*/  LDL.64 R14, [R1+0x58] ;  /* 0x00005800010e7983 */ /* 0x000f6a0000100a00 */
[----:B------:R-:W5:Y:S05]  /*5e20*/  LDL R16, [R1+0x98] ;  /* 0x0000980001107983 */ /* 0x000f6a0000100800 */
[----:B--2---:R-:W2:Y:S05]  /*5e30*/  LDL R13, [R1+0x94] ;  /* 0x00009400010d7983 */ /* 0x004eaa0000100800 */
[----:B------:R-:W2:Y:S05]  /*5e40*/  LDL R6, [R1+0x6c] ;  /* 0x00006c0001067983 */ /* 0x000eaa0000100800 */
        /* <DEDUP_REMOVED lines=12> */
[----:B------:R-:W-:Y:S06]  /*5f10*/  BAR.SYNC.DEFER_BLOCKING 0x0 ;  /* 0x0000000000007b1d */ /* 0x000fec0000010000 */
[----:B------:R-:W-:Y:S05]  /*5f20*/  LDSM.16.M88.4 R24, [R135+0x11100] ;  /* 0x011100008718783b */ /* 0x000fea0000000200 */
[----:B------:R-:W-:Y:S01]  /*5f30*/  LDSM.16.M88.4 R32, [R135+0x11900] ;  /* 0x011900008720783b */ /* 0x000fe20000000200 */
[----:B---3--:R-:W-:Y:S01]  /*5f40*/  SHF.R.S32.HI R0, RZ, 0x1f, R4 ;  /* 0x0000001fff007819 */ /* 0x008fe20000011404 */
[----:B------:R-:W-:Y:S04]  /*5f50*/  IMAD.WIDE.U32 R2, R4, c[0x0][0x208], RZ ;  /* 0x0000820004027a25 */ /* 0x000fe800078e00ff */
[----:B------:R-:W-:Y:S04]  /*5f60*/  IMAD R0, R0, c[0x0][0x208], RZ ;  /* 0x0000820000007a24 */ /* 0x000fe800078e02ff */
[----:B------:R-:W-:Y:S01]  /*5f70*/  IMAD R0, R4, c[0x0][0x20c], R0 ;  /* 0x0000830004007a24 */ /* 0x000fe200078e0200 */
[----:B----4-:R-:W-:Y:S04]  /*5f80*/  SHF.R.S32.HI R4, RZ, 0x1f, R17 ;  /* 0x0000001fff047819 */ /* 0x010fe80000011411 */
[----:B------:R-:W-:Y:S01]  /*5f90*/  IADD3 R3, R3, R0, RZ ;  /* 0x0000000003037210 */ /* 0x000fe20007ffe0ff */
[----:B------:R-:W-:Y:S04]  /*5fa0*/  IMAD R4, R4, c[0x0][0x218], RZ ;  /* 0x0000860004047a24 */ /* 0x000fe800078e02ff */
[C---:B------:R-:W-:Y:S04]  /*5fb0*/  IMAD.WIDE.U32 R2, R17.reuse, c[0x0][0x218], R2 ;  /* 0x0000860011027a25 */ /* 0x040fe800078e0002 */
[----:B------:R-:W-:Y:S01]  /*5fc0*/  IMAD R4, R17, c[0x0][0x21c], R4 ;  /* 0x0000870011047a24 */ /* 0x000fe200078e0204 */
[----:B------:R-:W-:Y:S04]  /*5fd0*/  IADD3 R0, P0, R2, UR20, RZ ;  /* 0x0000001402007c10 */ /* 0x000fe8000ff1e0ff */
[----:B------:R-:W-:Y:S02]  /*5fe0*/  IADD3.X R3, R3, UR5, R4, P0, !PT ;  /* 0x0000000503037c10 */ /* 0x000fe400087fe404 */
[C---:B------:R-:W-:Y:S04]  /*5ff0*/  LEA R4, P0, R0.reuse, c[0x0][0x1f8], 0x1 ;  /* 0x00007e0000047a11 */ /* 0x040fe800078008ff */
[----:B------:R-:W-:Y:S02]  /*6000*/  LEA.HI.X R3, R0, c[0x0][0x1fc], R3, 0x1, P0 ;  /* 0x00007f0000037a11 */ /* 0x000fe400000f0c03 */
[----:B------:R-:W5:Y:S05]  /*6010*/  SHFL.IDX PT, R0, R4, 0x1, 0x181f ;  /* 0x00381f0004007f89 */ /* 0x000f6a00000e0000 */
[----:B------:R-:W1:Y:S01]  /*6020*/  SHFL.IDX PT, R2, R3, 0x1, 0x181f ;  /* 0x00381f0003027f89 */ /* 0x000e6200000e0000 */
[----:B-----5:R-:W-:Y:S04]  /*6030*/  IADD3 R20, P1, P0, R16, R0, R14 ;  /* 0x0000000010147210 */ /* 0x020fe8000783e00e */
[----:B------:R-:W-:Y:S01]  /*6040*/  LDSM.16.M88.4 R16, [R135+0x10900] ;  /* 0x010900008710783b */ /* 0x000fe20000000200 */
[----:B-1----:R-:W-:Y:S02]  /*6050*/  IADD3.X R21, RZ, R2, R15, P1, P0 ;  /* 0x00000002ff157210 */ /* 0x002fe40000fe040f */
[----:B--2---:R-:W-:Y:S02]  /*6060*/  IADD3 R22, P1, P0, R13, R0, R6 ;  /* 0x000000000d167210 */ /* 0x004fe4000783e006 */
[----:B------:R-:W-:Y:S02]  /*6070*/  LDSM.16.M88.4 R176, [R176] ;  /* 0x00000000b0b0783b */ /* 0x000fe40000000200 */
[----:B------:R-:W-:Y:S02]  /*6080*/  IADD3.X R23, RZ, R2, R11, P1, P0 ;  /* 0x00000002ff177210 */ /* 0x000fe40000fe040b */
[----:B------:R-:W-:Y:S01]  /*6090*/  IADD3 R28, P1, P0, R12, R0, R5 ;  /* 0x000000000c1c7210 */ /* 0x000fe2000783e005 */
[----:B------:R-:W-:Y:S03]  /*60a0*/  LDSM.16.M88.4 R180, [R180] ;  /* 0x00000000b4b4783b */ /* 0x000fe60000000200 */
[----:B------:R-:W-:Y:S02]  /*60b0*/  IADD3.X R29, RZ, R2, R10, P1, P0 ;  /* 0x00000002ff1d7210 */ /* 0x000fe40000fe040a */
[----:B------:R-:W-:Y:S01]  /*60c0*/  IADD3 R30, P1, P0, R7, R0, R9 ;  /* 0x00000000071e7210 */ /* 0x000fe2000783e009 */
[----:B------:R-:W-:Y:S03]  /*60d0*/  LDSM.16.M88.4 R184, [R184] ;  /* 0x00000000b8b8783b */ /* 0x000fe60000000200 */
[----:B------:R-:W-:Y:S02]  /*60e0*/  IADD3.X R31, RZ, R2, R8, P1, P0 ;  /* 0x00000002ff1f7210 */ /* 0x000fe40000fe0408 */
[----:B------:R-:W1:Y:S05]  /*60f0*/  SHFL.IDX PT, R0, R4, RZ, 0x181f ;  /* 0x00181fff04007589 */ /* 0x000e6a00000e0000 */
[----:B------:R2:W3:Y:S05]  /*6100*/  SHFL.IDX PT, R2, R3, RZ, 0x181f ;  /* 0x00181fff03027589 */ /* 0x0004ea00000e0000 */
[----:B------:R-:W-:Y:S01]  /*6110*/  LDSM.16.M88.4 R188, [R188] ;  /* 0x00000000bcbc783b */ /* 0x000fe20000000200 */
[----:B-1----:R-:W-:Y:S04]  /*6120*/  IADD3 R12, P0, R14, R0, RZ ;  /* 0x000000000e0c7210 */ /* 0x002fe80007f1e0ff */
[----:B--2---:R-:W2:Y:S01]  /*6130*/  LDL R3, [R1+0xa0] ;  /* 0x0000a00001037983 */ /* 0x004ea20000100800 */
[----:B---3--:R-:W-:Y:S02]  /*6140*/  IADD3.X R13, R15, R2, RZ, P0, !PT ;  /* 0x000000020f0d7210 */ /* 0x008fe400007fe4ff */
[----:B------:R-:W-:Y:S04]  /*6150*/  IADD3 R6, P0, R0, R6, RZ ;  /* 0x0000000600067210 */ /* 0x000fe80007f1e0ff */
[----:B------:R-:W-:Y:S02]  /*6160*/  IADD3.X R7, R2, R11, RZ, P0, !PT ;  /* 0x0000000b02077210 */ /* 0x000fe400007fe4ff */
[----:B------:R-:W-:Y:S04]  /*6170*/  IADD3 R4, P0, R0, R5, RZ ;  /* 0x0000000500047210 */ /* 0x000fe80007f1e0ff */
[----:B------:R-:W-:Y:S02]  /*6180*/  IADD3.X R5, R2, R10, RZ, P0, !PT ;  /* 0x0000000a02057210 */ /* 0x000fe400007fe4ff */
[----:B------:R-:W-:Y:S02]  /*6190*/  IADD3 R14, P0, R0, R9, RZ ;  /* 0x00000009000e7210 */ /* 0x000fe40007f1e0ff */
[----:B------:R-:W3:Y:S02]  /*61a0*/  LDL R0, [R1+0xa4] ;  /* 0x0000a40001007983 */ /* 0x000ee40000100800 */
[----:B------:R-:W-:Y:S03]  /*61b0*/  IADD3.X R15, R2, R8, RZ, P0, !PT ;  /* 0x00000008020f7210 */ /* 0x000fe600007fe4ff */
[----:B------:R-:W1:Y:S05]  /*61c0*/  LDSM.16.M88.4 R8, [R135+0x10100] ;  /* 0x010100008708783b */ /* 0x000e6a0000000200 */
[----:B------:R-:W-:Y:S01]  /*61d0*/  @!PT LDS RZ, [RZ] ;  /* 0x00000000fffff984 */ /* 0x000fe20000000800 */
[----:B------:R-:W-:Y:S01]  /*61e0*/  @!PT LDS RZ, [RZ] ;  /* 0x00000000fffff984 */ /* 0x000fe20000000800 */
[----:B------:R-:W-:Y:S01]  /*61f0*/  @!PT LDS RZ, [RZ] ;  /* 0x00000000fffff984 */ /* 0x000fe20000000800 */
[----:B------:R4:W-:Y:S05]  /*6200*/  LDGSTS.E.BYPASS.LTC128B.128 [R132+0x100], [R12.64], !P5 ;  /* 0x001000000c847fae */ /* 0x0009ea000e901d4e */
[----:B------:R-:W5:Y:S05]  /*6210*/  LDL R2, [R1+0x9c] ;  /* 0x00009c0001027983 */ /* 0x000f6a0000100800 */
[----:B------:R1:W-:Y:S05]  /*6220*/  LDGSTS.E.BYPASS.LTC128B.128 [R132+0x2100], [R6.64], !P4 ;  /* 0x0210000006847fae */ /* 0x0003ea000e101d4e */
[----:B------:R1:W-:Y:S05]  /*6230*/  LDGSTS.E.BYPASS.LTC128B.128 [R132+0x4100], [R4.64], !P3 ;  /* 0x0410000004847fae */ /* 0x0003ea000d901d4e */
[----:B------:R2:W-:Y:S05]  /*6240*/  LDGSTS.E.BYPASS.LTC128B.128 [R132+0x6100], [R14.64], !P6 ;  /* 0x061000000e847fae */ /* 0x0005ea000f101d4e */
[----:B----4-:R-:W4:Y:S01]  /*6250*/  LDL R13, [R1+0xa8] ;  /* 0x0000a800010d7983 */ /* 0x010f220000100800 */
[C---:B-1----:R-:W-:Y:S08]  /*6260*/  HMMA.16816.F32.BF16 R4, R168.reuse, R8, RZ ;  /* 0x00000008a804723c */ /* 0x042ff000000418ff */
[C---:B------:R-:W-:Y:S01]  /*6270*/  HMMA.16816.F32.BF16 R8, R168.reuse, R10, RZ ;  /* 0x0000000aa808723c */ /* 0x040fe200000418ff */
[----:B---3--:R-:W-:Y:S02]  /*6280*/  ISETP.NE.U32.AND P1, PT, R0, RZ, PT ;  /* 0x000000ff0000720c */ /* 0x008fe40003f25070 */
[----:B------:R-:W3:Y:S01]  /*6290*/  LDL R0, [R1] ;  /* 0x0000000001007983 */ /* 0x000ee20000100800 */
[----:B----4-:R-:W-:Y:S04]  /*62a0*/  ISETP.NE.U32.AND P0, PT, R13, RZ, PT ;  /* 0x000000ff0d00720c */ /* 0x010fe80003f05070 */
[C---:B--2---:R-:W-:Y:S08]  /*62b0*/  HMMA.16816.F32.BF16 R12, R168.reuse, R16, RZ ;  /* 0x00000010a80c723c */ /* 0x044ff000000418ff */
[C---:B------:R-:W-:Y:S01]  /*62c0*/  HMMA.16816.F32.BF16 R16, R168.reuse, R18, RZ ;  /* 0x00000012a810723c */ /* 0x040fe200000418ff */
[----:B------:R1:W-:Y:S01]  /*62d0*/  LDGSTS.E.BYPASS.LTC128B.128.ZFILL [R132+0x1100], [R20.64], P0 ;  /* 0x0110000014847fae */ /* 0x0003e20008141d4e */
[----:B------:R-:W-:Y:S04]  /*62e0*/  ISETP.NE.U32.AND P0, PT, R3, RZ, PT ;  /* 0x000000ff0300720c */ /* 0x000fe80003f05070 */
[----:B------:R1:W-:Y:S01]  /*62f0*/  LDGSTS.E.BYPASS.LTC128B.128.ZFILL [R132+0x3100], [R22.64], P1 ;  /* 0x0310000016847fae */ /* 0x0003e20008941d4e */
[----:B-----5:R-:W-:Y:S04]  /*6300*/  ISETP.NE.U32.AND P1, PT, R2, RZ, PT ;  /* 0x000000ff0200720c */ /* 0x020fe80003f25070 */
[----:B------:R-:W2:Y:S05]  /*6310*/  LDL R3, [R1+0x2c] ;  /* 0x00002c0001037983 */ /* 0x000eaa0000100800 */
[----:B------:R4:W-:Y:S01]  /*6320*/  LDGSTS.E.BYPASS.LTC128B.128.ZFILL [R132+0x5100], [R28.64], P0 ;  /* 0x051000001c847fae */ /* 0x0009e20008141d4e */
[----:B------:R-:W-:Y:S04]  /*6330*/  PLOP3.LUT P0, PT, PT, PT, UP0, 0x80, 0x0 ;  /* 0x000000000000781c */ /* 0x000fe80003f0f008 */
[----:B------:R4:W-:Y:S05]  /*6340*/  LDGSTS.E.BYPASS.LTC128B.128.ZFILL [R132+0x7100], [R30.64], P1 ;  /* 0x071000001e847fae */ /* 0x0009ea0008941d4e */
[----:B------:R-:W5:Y:S05]  /*6350*/  LDL R2, [R1+0x28] ;  /* 0x0000280001027983 */ /* 0x000f6a0000100800 */
[----:B------:R-:W0:Y:S01]  /*6360*/  LDGDEPBAR ;  /* 0x00000000000079af */ /* 0x000e220000000000 */
[C---:B-1----:R-:W-:Y:S08]  /*6370*/  HMMA.16816.F32.BF16 R20, R168.reuse, R24, RZ ;  /* 0x00000018a814723c */ /* 0x042ff000000418ff */
[C---:B------:R-:W-:Y:S08]  /*6380*/  HMMA.16816.F32.BF16 R24, R168.reuse, R26, RZ ;  /* 0x0000001aa818723c */ /* 0x040ff000000418ff */
[C---:B----4-:R-:W-:Y:S08]  /*6390*/  HMMA.16816.F32.BF16 R28, R168.reuse, R32, RZ ;  /* 0x00000020a81c723c */ /* 0x050ff000000418ff */
[----:B------:R-:W-:Y:S08]  /*63a0*/  HMMA.16816.F32.BF16 R32, R168, R34, RZ ;  /* 0x00000022a820723c */ /* 0x000ff000000418ff */
[C---:B------:R-:W-:Y:S08]  /*63b0*/  HMMA.16816.F32.BF16 R4, R172.reuse, R176, R4 ;  /* 0x000000b0ac04723c */ /* 0x040ff00000041804 */
[C---:B------:R-:W-:Y:S08]  /*63c0*/  HMMA.16816.F32.BF16 R8, R172.reuse, R178, R8 ;  /* 0x000000b2ac08723c */ /* 0x040ff00000041808 */
[C---:B------:R-:W-:Y:S08]  /*63d0*/  HMMA.16816.F32.BF16 R12, R172.reuse, R180, R12 ;  /* 0x000000b4ac0c723c */ /* 0x040ff0000004180c */
[C---:B------:R-:W-:Y:S08]  /*63e0*/  HMMA.16816.F32.BF16 R16, R172.reuse, R182, R16 ;  /* 0x000000b6ac10723c */ /* 0x040ff00000041810 */
[C---:B------:R-:W-:Y:S08]  /*63f0*/  HMMA.16816.F32.BF16 R20, R172.reuse, R184, R20 ;  /* 0x000000b8ac14723c */ /* 0x040ff00000041814 */
[C---:B------:R-:W-:Y:S08]  /*6400*/  HMMA.16816.F32.BF16 R24, R172.reuse, R186, R24 ;  /* 0x000000baac18723c */ /* 0x040ff00000041818 */
[C---:B------:R-:W-:Y:S01]  /*6410*/  HMMA.16816.F32.BF16 R28, R172.reuse, R188, R28 ;  /* 0x000000bcac1c723c */ /* 0x040fe2000004181c */
[----:B------:R-:W4:Y:S05]  /*6420*/  LDL R188, [R1+0x34] ;  /* 0x0000340001bc7983 */ /* 0x000f2a0000100800 */
[----:B------:R-:W2:Y:S02]  /*6430*/  LDL R189, [R1+0x30] ;  /* 0x0000300001bd7983 */ /* 0x000ea40000100800 */
[----:B------:R-:W-:Y:S03]  /*6440*/  HMMA.16816.F32.BF16 R32, R172, R190, R32 ;  /* 0x000000beac20723c */ /* 0x000fe60000041820 */
[----:B---3--:R-:W1:Y:S05]  /*6450*/  LDSM.16.M88.4 R176, [R0+0x10100] ;  /* 0x0101000000b0783b */ /* 0x008e6a0000000200 */
[----:B------:R-:W3:Y:S05]  /*6460*/  LDSM.16.M88.4 R180, [R0+0x10900] ;  /* 0x0109000000b4783b */ /* 0x000eea0000000200 */
[----:B------:R-:W-:Y:S01]  /*6470*/  LDSM.16.M88.4 R184, [R0+0x11900] ;  /* 0x0119000000b8783b */ /* 0x000fe20000000200 */
[C---:B-1----:R-:W-:Y:S08]  /*6480*/  HMMA.16816.F32.BF16 R4, R192.reuse, R176, R4 ;  /* 0x000000b0c004723c */ /* 0x042ff00000041804 */
[C---:B------:R-:W-:Y:S01]  /*6490*/  HMMA.16816.F32.BF16 R8, R192.reuse, R178, R8 ;  /* 0x000000b2c008723c */ /* 0x040fe20000041808 */
[----:B------:R-:W1:Y:S07]  /*64a0*/  LDSM.16.M88.4 R176, [R0+0x11100] ;  /* 0x0111000000b0783b */ /* 0x000e6e0000000200 */
[C---:B---3--:R-:W-:Y:S08]  /*64b0*/  HMMA.16816.F32.BF16 R12, R192.reuse, R180, R12 ;  /* 0x000000b4c00c723c */ /* 0x048ff0000004180c */
[C---:B------:R-:W-:Y:S01]  /*64c0*/  HMMA.16816.F32.BF16 R16, R192.reuse, R182, R16 ;  /* 0x000000b6c010723c */ /* 0x040fe20000041810 */
[----:B------:R-:W3:Y:S07]  /*64d0*/  LDSM.16.M88.4 R180, [R250] ;  /* 0x00000000fab4783b */ /* 0x000eee0000000200 */
[C---:B-1----:R-:W-:Y:S08]  /*64e0*/  HMMA.16816.F32.BF16 R20, R192.reuse, R176, R20 ;  /* 0x000000b0c014723c */ /* 0x042ff00000041814 */
[C---:B------:R-:W-:Y:S01]  /*64f0*/  HMMA.16816.F32.BF16 R24, R192.reuse, R178, R24 ;  /* 0x000000b2c018723c */ /* 0x040fe20000041818 */
[----:B------:R-:W1:Y:S07]  /*6500*/  LDSM.16.M88.4 R176, [R250+0x800] ;  /* 0x00080000fab0783b */ /* 0x000e6e0000000200 */
[C---:B------:R-:W-:Y:S08]  /*6510*/  HMMA.16816.F32.BF16 R28, R192.reuse, R184, R28 ;  /* 0x000000b8c01c723c */ /* 0x040ff0000004181c */
[----:B------:R-:W-:Y:S01]  /*6520*/  HMMA.16816.F32.BF16 R32, R192, R186, R32 ;  /* 0x000000bac020723c */ /* 0x000fe20000041820 */
[----:B------:R-:W5:Y:S07]  /*6530*/  LDSM.16.M88.4 R184, [R250+0x1000] ;  /* 0x00100000fab8783b */ /* 0x000f6e0000000200 */
[C---:B---3--:R-:W-:Y:S08]  /*6540*/  HMMA.16816.F32.BF16 R4, R196.reuse, R180, R4 ;  /* 0x000000b4c404723c */ /* 0x048ff00000041804 */
[C---:B------:R-:W-:Y:S01]  /*6550*/  HMMA.16816.F32.BF16 R8, R196.reuse, R182, R8 ;  /* 0x000000b6c408723c */ /* 0x040fe20000041808 */
[----:B------:R-:W3:Y:S07]  /*6560*/  LDSM.16.M88.4 R180, [R250+0x1800] ;  /* 0x00180000fab4783b */ /* 0x000eee0000000200 */
[C---:B-1----:R-:W-:Y:S08]  /*6570*/  HMMA.16816.F32.BF16 R12, R196.reuse, R176, R12 ;  /* 0x000000b0c40c723c */ /* 0x042ff0000004180c */
[C---:B------:R-:W-:Y:S01]  /*6580*/  HMMA.16816.F32.BF16 R16, R196.reuse, R178, R16 ;  /* 0x000000b2c410723c */ /* 0x040fe20000041810 */
[----:B------:R-:W1:Y:S07]  /*6590*/  LDSM.16.M88.4 R176, [R135+0x12100] ;  /* 0x0121000087b0783b */ /* 0x000e6e0000000200 */
[C---:B-----5:R-:W-:Y:S08]  /*65a0*/  HMMA.16816.F32.BF16 R20, R196.reuse, R184, R20 ;  /* 0x000000b8c414723c */ /* 0x060ff00000041814 */
[C---:B------:R-:W-:Y:S01]  /*65b0*/  HMMA.16816.F32.BF16 R24, R196.reuse, R186, R24 ;  /* 0x000000bac418723c */ /* 0x040fe20000041818 */
[----:B------:R-:W5:Y:S07]  /*65c0*/  LDSM.16.M88.4 R184, [R135+0x12900] ;  /* 0x0129000087b8783b */ /* 0x000f6e0000000200 */
[C---:B---3--:R-:W-:Y:S08]  /*65d0*/  HMMA.16816.F32.BF16 R28, R196.reuse, R180, R28 ;  /* 0x000000b4c41c723c */ /* 0x048ff0000004181c */
[----:B------:R-:W-:Y:S01]  /*65e0*/  HMMA.16816.F32.BF16 R32, R196, R182, R32 ;  /* 0x000000b6c420723c */ /* 0x000fe20000041820 */
[----:B------:R-:W3:Y:S07]  /*65f0*/  LDSM.16.M88.4 R180, [R135+0x13100] ;  /* 0x0131000087b4783b */ /* 0x000eee0000000200 */
[C---:B-1----:R-:W-:Y:S08]  /*6600*/  HMMA.16816.F32.BF16 R4, R200.reuse, R176, R4 ;  /* 0x000000b0c804723c */ /* 0x042ff00000041804 */
[C---:B------:R-:W-:Y:S01]  /*6610*/  HMMA.16816.F32.BF16 R8, R200.reuse, R178, R8 ;  /* 0x000000b2c808723c */ /* 0x040fe20000041808 */
[----:B------:R-:W1:Y:S07]  /*6620*/  LDSM.16.M88.4 R176, [R135+0x13900] ;  /* 0x0139000087b0783b */ /* 0x000e6e0000000200 */
[C---:B-----5:R-:W-:Y:S08]  /*6630*/  HMMA.16816.F32.BF16 R12, R200.reuse, R184, R12 ;  /* 0x000000b8c80c723c */ /* 0x060ff0000004180c */
[C---:B------:R-:W-:Y:S01]  /*6640*/  HMMA.16816.F32.BF16 R16, R200.reuse, R186, R16 ;  /* 0x000000bac810723c */ /* 0x040fe20000041810 */
[----:B----4-:R4:W5:Y:S07]  /*6650*/  LDSM.16.M88.4 R184, [R188] ;  /* 0x00000000bcb8783b */ /* 0x01096e0000000200 */
[C---:B---3--:R-:W-:Y:S08]  /*6660*/  HMMA.16816.F32.BF16 R20, R200.reuse, R180, R20 ;  /* 0x000000b4c814723c */ /* 0x048ff00000041814 */
[C---:B------:R-:W-:Y:S01]  /*6670*/  HMMA.16816.F32.BF16 R24, R200.reuse, R182, R24 ;  /* 0x000000b6c818723c */ /* 0x040fe20000041818 */
[----:B--2---:R2:W3:Y:S05]  /*6680*/  LDSM.16.M88.4 R180, [R189] ;  /* 0x00000000bdb4783b */ /* 0x0044ea0000000200 */
[----:B----4-:R-:W4:Y:S02]  /*6690*/  LDL R188, [R1+0x20] ;  /* 0x0000200001bc7983 */ /* 0x010f240000100800 */
[C---:B-1----:R-:W-:Y:S08]  /*66a0*/  HMMA.16816.F32.BF16 R28, R200.reuse, R176, R28 ;  /* 0x000000b0c81c723c */ /* 0x042ff0000004181c */
[----:B------:R-:W-:Y:S01]  /*66b0*/  HMMA.16816.F32.BF16 R32, R200, R178, R32 ;  /* 0x000000b2c820723c */ /* 0x000fe20000041820 */
[----:B------:R1:W1:Y:S05]  /*66c0*/  LDSM.16.M88.4 R176, [R3] ;  /* 0x0000000003b0783b */ /* 0x00026a0000000200 */
[----:B--2---:R-:W2:Y:S02]  /*66d0*/  LDL R189, [R1+0x24] ;  /* 0x0000240001bd7983 */ /* 0x004ea40000100800 */
[C---:B-----5:R-:W-:Y:S08]  /*66e0*/  HMMA.16816.F32.BF16 R4, R204.reuse, R184, R4 ;  /* 0x000000b8cc04723c */ /* 0x060ff00000041804 */
[C---:B------:R-:W-:Y:S01]  /*66f0*/  HMMA.16816.F32.BF16 R8, R204.reuse, R186, R8 ;  /* 0x000000bacc08723c */ /* 0x040fe20000041808 */
[----:B------:R5:W1:Y:S07]  /*6700*/  LDSM.16.M88.4 R184, [R2] ;  /* 0x0000000002b8783b */ /* 0x000a6e0000000200 */
[C---:B---3--:R-:W-:Y:S01]  /*6710*/  HMMA.16816.F32.BF16 R12, R204.reuse, R180, R12 ;  /* 0x000000b4cc0c723c */ /* 0x048fe2000004180c */
[----:B-1----:R-:W3:Y:S07]  /*6720*/  LDL R3, [R1+0x1c] ;  /* 0x00001c0001037983 */ /* 0x002eee0000100800 */
[C---:B------:R-:W-:Y:S01]  /*6730*/  HMMA.16816.F32.BF16 R16, R204.reuse, R182, R16 ;  /* 0x000000b6cc10723c */ /* 0x040fe20000041810 */
[----:B------:R-:W1:Y:S05]  /*6740*/  LDSM.16.M88.4 R180, [R0+0x12100] ;  /* 0x0121000000b4783b */ /* 0x000e6a0000000200 */
[----:B-----5:R-:W4:Y:S02]  /*6750*/  LDL R2, [R1+0x18] ;  /* 0x0000180001027983 */ /* 0x020f240000100800 */
[C---:B------:R-:W-:Y:S08]  /*6760*/  HMMA.16816.F32.BF16 R20, R204.reuse, R176, R20 ;  /* 0x000000b0cc14723c */ /* 0x040ff00000041814 */
[C---:B------:R-:W-:Y:S01]  /*6770*/  HMMA.16816.F32.BF16 R24, R204.reuse, R178, R24 ;  /* 0x000000b2cc18723c */ /* 0x040fe20000041818 */
[----:B------:R-:W1:Y:S07]  /*6780*/  LDSM.16.M88.4 R176, [R0+0x12900] ;  /* 0x0129000000b0783b */ /* 0x000e6e0000000200 */
[C---:B------:R-:W-:Y:S08]  /*6790*/  HMMA.16816.F32.BF16 R28, R204.reuse, R184, R28 ;  /* 0x000000b8cc1c723c */ /* 0x040ff0000004181c */
[----:B------:R-:W-:Y:S01]  /*67a0*/  HMMA.16816.F32.BF16 R32, R204, R186, R32 ;  /* 0x000000bacc20723c */ /* 0x000fe20000041820 */
[----:B------:R-:W1:Y:S07]  /*67b0*/  LDSM.16.M88.4 R184, [R0+0x13100] ;  /* 0x0131000000b8783b */ /* 0x000e6e0000000200 */
[C---:B-1----:R-:W-:Y:S08]  /*67c0*/  HMMA.16816.F32.BF16 R4, R208.reuse, R180, R4 ;  /* 0x000000b4d004723c */ /* 0x042ff00000041804 */
[C---:B------:R-:W-:Y:S01]  /*67d0*/  HMMA.16816.F32.BF16 R8, R208.reuse, R182, R8 ;  /* 0x000000b6d008723c */ /* 0x040fe20000041808 */
[----:B------:R-:W1:Y:S07]  /*67e0*/  LDSM.16.M88.4 R180, [R0+0x13900] ;  /* 0x0139000000b4783b */ /* 0x000e6e0000000200 */
[C---:B------:R-:W-:Y:S08]  /*67f0*/  HMMA.16816.F32.BF16 R12, R208.reuse, R176, R12 ;  /* 0x000000b0d00c723c */ /* 0x040ff0000004180c */
[C---:B------:R-:W-:Y:S01]  /*6800*/  HMMA.16816.F32.BF16 R16, R208.reuse, R178, R16 ;  /* 0x000000b2d010723c */ /* 0x040fe20000041810 */
[----:B------:R-:W1:Y:S07]  /*6810*/  LDSM.16.M88.4 R176, [R250+0x2000] ;  /* 0x00200000fab0783b */ /* 0x000e6e0000000200 */
[C---:B------:R-:W-:Y:S08]  /*6820*/  HMMA.16816.F32.BF16 R20, R208.reuse, R184, R20 ;  /* 0x000000b8d014723c */ /* 0x040ff00000041814 */
[C---:B------:R-:W-:Y:S01]  /*6830*/  HMMA.16816.F32.BF16 R24, R208.reuse, R186, R24 ;  /* 0x000000bad018723c */ /* 0x040fe20000041818 */
[----:B------:R-:W1:Y:S07]  /*6840*/  LDSM.16.M88.4 R184, [R250+0x2800] ;  /* 0x00280000fab8783b */ /* 0x000e6e0000000200 */
[C---:B-1----:R-:W-:Y:S08]  /*6850*/  HMMA.16816.F32.BF16 R28, R208.reuse, R180, R28 ;  /* 0x000000b4d01c723c */ /* 0x042ff0000004181c */
[----:B------:R-:W-:Y:S01]  /*6860*/  HMMA.16816.F32.BF16 R32, R208, R182, R32 ;  /* 0x000000b6d020723c */ /* 0x000fe20000041820 */
        /* <DEDUP_REMOVED lines=8> */
[C---:B------:R-:W-:Y:S01]  /*68f0*/  HMMA.16816.F32.BF16 R24, R212.reuse, R182, R24 ;  /* 0x000000b6d418723c */ /* 0x040fe20000041818 */
[----:B------:R-:W1:Y:S07]  /*6900*/  LDSM.16.M88.4 R180, [R135+0x14900] ;  /* 0x0149000087b4783b */ /* 0x000e6e0000000200 */
[C---:B------:R-:W-:Y:S08]  /*6910*/  HMMA.16816.F32.BF16 R28, R212.reuse, R176, R28 ;  /* 0x000000b0d41c723c */ /* 0x040ff0000004181c */
[----:B------:R-:W-:Y:S01]  /*6920*/  HMMA.16816.F32.BF16 R32, R212, R178, R32 ;  /* 0x000000b2d420723c */ /* 0x000fe20000041820 */
[----:B------:R-:W1:Y:S07]  /*6930*/  LDSM.16.M88.4 R176, [R135+0x15100] ;  /* 0x0151000087b0783b */ /* 0x000e6e0000000200 */
[C---:B------:R-:W-:Y:S08]  /*6940*/  HMMA.16816.F32.BF16 R4, R216.reuse, R184, R4 ;  /* 0x000000b8d804723c */ /* 0x040ff00000041804 */
[C---:B------:R-:W-:Y:S01]  /*6950*/  HMMA.16816.F32.BF16 R8, R216.reuse, R186, R8 ;  /* 0x000000bad808723c */ /* 0x040fe20000041808 */
[----:B------:R-:W1:Y:S07]  /*6960*/  LDSM.16.M88.4 R184, [R135+0x15900] ;  /* 0x0159000087b8783b */ /* 0x000e6e0000000200 */
[C---:B-1----:R-:W-:Y:S08]  /*6970*/  HMMA.16816.F32.BF16 R12, R216.reuse, R180, R12 ;  /* 0x000000b4d80c723c */ /* 0x042ff0000004180c */
[C---:B------:R-:W-:Y:S08]  /*6980*/  HMMA.16816.F32.BF16 R16, R216.reuse, R182, R16 ;  /* 0x000000b6d810723c */ /* 0x040ff00000041810 */
[C---:B------:R-:W-:Y:S08]  /*6990*/  HMMA.16816.F32.BF16 R20, R216.reuse, R176, R20 ;  /* 0x000000b0d814723c */ /* 0x040ff00000041814 */
[C---:B------:R-:W-:Y:S08]  /*69a0*/  HMMA.16816.F32.BF16 R24, R216.reuse, R178, R24 ;  /* 0x000000b2d818723c */ /* 0x040ff00000041818 */
[C---:B------:R-:W-:Y:S08]  /*69b0*/  HMMA.16816.F32.BF16 R28, R216.reuse, R184, R28 ;  /* 0x000000b8d81c723c */ /* 0x040ff0000004181c */
[----:B------:R-:W-:Y:S01]  /*69c0*/  HMMA.16816.F32.BF16 R32, R216, R186, R32 ;  /* 0x000000bad820723c */ /* 0x000fe20000041820 */
[----:B----4-:R1:W-:Y:S05]  /*69d0*/  LDSM.16.M88.4 R176, [R188] ;  /* 0x00000000bcb0783b */ /* 0x0103ea0000000200 */
[----:B--2---:R2:W4:Y:S05]  /*69e0*/  LDSM.16.M88.4 R180, [R189] ;  /* 0x00000000bdb4783b */ /* 0x00452a0000000200 */
[----:B-1----:R-:W5:Y:S05]  /*69f0*/  LDL R188, [R1+0x10] ;  /* 0x0000100001bc7983 */ /* 0x002f6a0000100800 */
[----:B---3--:R1:W3:Y:S05]  /*6a00*/  LDSM.16.M88.4 R184, [R3] ;  /* 0x0000000003b8783b */ /* 0x0082ea0000000200 */
[----:B--2---:R-:W2:Y:S01]  /*6a10*/  LDL R189, [R1+0x14] ;  /* 0x0000140001bd7983 */ /* 0x004ea20000100800 */
[C---:B----4-:R-:W-:Y:S04]  /*6a20*/  HMMA.16816.F32.BF16 R4, R220.reuse, R180, R4 ;  /* 0x000000b4dc04723c */ /* 0x050fe80000041804 */
[----:B-1----:R-:W4:Y:S04]  /*6a30*/  LDL R3, [R1+0xc] ;  /* 0x00000c0001037983 */ /* 0x002f280000100800 */
[C---:B------:R-:W-:Y:S01]  /*6a40*/  HMMA.16816.F32.BF16 R8, R220.reuse, R182, R8 ;  /* 0x000000b6dc08723c */ /* 0x040fe20000041808 */
[----:B------:R1:W1:Y:S07]  /*6a50*/  LDSM.16.M88.4 R180, [R2] ;  /* 0x0000000002b4783b */ /* 0x00026e0000000200 */
[C---:B------:R-:W-:Y:S08]  /*6a60*/  HMMA.16816.F32.BF16 R12, R220.reuse, R176, R12 ;  /* 0x000000b0dc0c723c */ /* 0x040ff0000004180c */
[C---:B------:R-:W-:Y:S01]  /*6a70*/  HMMA.16816.F32.BF16 R16, R220.reuse, R178, R16 ;  /* 0x000000b2dc10723c */ /* 0x040fe20000041810 */
[----:B------:R-:W1:Y:S07]  /*6a80*/  LDSM.16.M88.4 R176, [R0+0x14100] ;  /* 0x0141000000b0783b */ /* 0x000e6e0000000200 */
[C---:B---3--:R-:W-:Y:S01]  /*6a90*/  HMMA.16816.F32.BF16 R20, R220.reuse, R184, R20 ;  /* 0x000000b8dc14723c */ /* 0x048fe20000041814 */
[----:B-1----:R-:W3:Y:S07]  /*6aa0*/  LDL R2, [R1+0x8] ;  /* 0x0000080001027983 */ /* 0x002eee0000100800 */
        /* <DEDUP_REMOVED lines=33> */
[C---:B------:R-:W-:Y:S08]  /*6cc0*/  HMMA.16816.F32.BF16 R16, R232.reuse, R178, R16 ;  /* 0x000000b2e810723c */ /* 0x040ff00000041810 */
[C---:B-1----:R-:W-:Y:S08]  /*6cd0*/  HMMA.16816.F32.BF16 R20, R232.reuse, R184, R20 ;  /* 0x000000b8e814723c */ /* 0x042ff00000041814 */
[C---:B------:R-:W-:Y:S08]  /*6ce0*/  HMMA.16816.F32.BF16 R24, R232.reuse, R186, R24 ;  /* 0x000000bae818723c */ /* 0x040ff00000041818 */
[C---:B------:R-:W-:Y:S08]  /*6cf0*/  HMMA.16816.F32.BF16 R28, R232.reuse, R180, R28 ;  /* 0x000000b4e81c723c */ /* 0x040ff0000004181c */
[----:B------:R-:W-:Y:S01]  /*6d00*/  HMMA.16816.F32.BF16 R32, R232, R182, R32 ;  /* 0x000000b6e820723c */ /* 0x000fe20000041820 */
[----:B-----5:R-:W-:Y:S05]  /*6d10*/  LDSM.16.M88.4 R184, [R188] ;  /* 0x00000000bcb8783b */ /* 0x020fea0000000200 */
[----:B--2---:R-:W1:Y:S05]  /*6d20*/  LDSM.16.M88.4 R176, [R189] ;  /* 0x00000000bdb0783b */ /* 0x004e6a0000000200 */
[----:B----4-:R-:W2:Y:S01]  /*6d30*/  LDSM.16.M88.4 R180, [R3] ;  /* 0x0000000003b4783b */ /* 0x010ea20000000200 */
[C---:B-1----:R-:W-:Y:S08]  /*6d40*/  HMMA.16816.F32.BF16 R4, R236.reuse, R176, R4 ;  /* 0x000000b0ec04723c */ /* 0x042ff00000041804 */
[C---:B------:R-:W-:Y:S01]  /*6d50*/  HMMA.16816.F32.BF16 R8, R236.reuse, R178, R8 ;  /* 0x000000b2ec08723c */ /* 0x040fe20000041808 */
[----:B---3--:R-:W1:Y:S07]  /*6d60*/  LDSM.16.M88.4 R176, [R2] ;  /* 0x0000000002b0783b */ /* 0x008e6e0000000200 */
[C---:B------:R-:W-:Y:S08]  /*6d70*/  HMMA.16816.F32.BF16 R12, R236.reuse, R184, R12 ;  /* 0x000000b8ec0c723c */ /* 0x040ff0000004180c */
[C---:B------:R-:W-:Y:S01]  /*6d80*/  HMMA.16816.F32.BF16 R16, R236.reuse, R186, R16 ;  /* 0x000000baec10723c */ /* 0x040fe20000041810 */
[----:B------:R-:W3:Y:S07]  /*6d90*/  LDSM.16.M88.4 R184, [R0+0x16100] ;  /* 0x0161000000b8783b */ /* 0x000eee0000000200 */
[C---:B--2---:R-:W-:Y:S08]  /*6da0*/  HMMA.16816.F32.BF16 R20, R236.reuse, R180, R20 ;  /* 0x000000b4ec14723c */ /* 0x044ff00000041814 */
[C---:B------:R-:W-:Y:S01]  /*6db0*/  HMMA.16816.F32.BF16 R24, R236.reuse, R182, R24 ;  /* 0x000000b6ec18723c */ /* 0x040fe20000041818 */
[----:B------:R-:W2:Y:S07]  /*6dc0*/  LDSM.16.M88.4 R180, [R0+0x16900] ;  /* 0x0169000000b4783b */ /* 0x000eae0000000200 */
[C---:B-1----:R-:W-:Y:S08]  /*6dd0*/  HMMA.16816.F32.BF16 R28, R236.reuse, R176, R28 ;  /* 0x000000b0ec1c723c */ /* 0x042ff0000004181c */
[----:B------:R-:W-:Y:S01]  /*6de0*/  HMMA.16816.F32.BF16 R32, R236, R178, R32 ;  /* 0x000000b2ec20723c */ /* 0x000fe20000041820 */
[----:B------:R-:W1:Y:S07]  /*6df0*/  LDSM.16.M88.4 R176, [R0+0x17100] ;  /* 0x0171000000b0783b */ /* 0x000e6e0000000200 */
[C---:B---3--:R-:W-:Y:S08]  /*6e00*/  HMMA.16816.F32.BF16 R4, R240.reuse, R184, R4 ;  /* 0x000000b8f004723c */ /* 0x048ff00000041804 */
[C---:B------:R-:W-:Y:S01]  /*6e10*/  HMMA.16816.F32.BF16 R8, R240.reuse, R186, R8 ;  /* 0x000000baf008723c */ /* 0x040fe20000041808 */
[----:B------:R-:W3:Y:S07]  /*6e20*/  LDSM.16.M88.4 R184, [R0+0x17900] ;  /* 0x0179000000b8783b */ /* 0x000eee0000000200 */
[C---:B--2---:R-:W-:Y:S08]  /*6e30*/  HMMA.16816.F32.BF16 R12, R240.reuse, R180, R12 ;  /* 0x000000b4f00c723c */ /* 0x044ff0000004180c */
[C---:B------:R-:W-:Y:S01]  /*6e40*/  HMMA.16816.F32.BF16 R16, R240.reuse, R182, R16 ;  /* 0x000000b6f010723c */ /* 0x040fe20000041810 */
[----:B------:R-:W2:Y:S07]  /*6e50*/  LDSM.16.M88.4 R180, [R250+0x6000] ;  /* 0x00600000fab4783b */ /* 0x000eae0000000200 */
[C---:B-1----:R-:W-:Y:S08]  /*6e60*/  HMMA.16816.F32.BF16 R20, R240.reuse, R176, R20 ;  /* 0x000000b0f014723c */ /* 0x042ff00000041814 */
[C---:B------:R-:W-:Y:S01]  /*6e70*/  HMMA.16816.F32.BF16 R24, R240.reuse, R178, R24 ;  /* 0x000000b2f018723c */ /* 0x040fe20000041818 */
[----:B------:R-:W1:Y:S07]  /*6e80*/  LDSM.16.M88.4 R176, [R250+0x6800] ;  /* 0x00680000fab0783b */ /* 0x000e6e0000000200 */
[C---:B---3--:R-:W-:Y:S08]  /*6e90*/  HMMA.16816.F32.BF16 R28, R240.reuse, R184, R28 ;  /* 0x000000b8f01c723c */ /* 0x048ff0000004181c */
[----:B------:R-:W-:Y:S08]  /*6ea0*/  HMMA.16816.F32.BF16 R32, R240, R186, R32 ;  /* 0x000000baf020723c */ /* 0x000ff00000041820 */
[C---:B--2---:R-:W-:Y:S08]  /*6eb0*/  HMMA.16816.F32.BF16 R4, R244.reuse, R180, R4 ;  /* 0x000000b4f404723c */ /* 0x044ff00000041804 */
[C---:B------:R-:W-:Y:S08]  /*6ec0*/  HMMA.16816.F32.BF16 R8, R244.reuse, R182, R8 ;  /* 0x000000b6f408723c */ /* 0x040ff00000041808 */
[C---:B-1----:R-:W-:Y:S08]  /*6ed0*/  HMMA.16816.F32.BF16 R12, R244.reuse, R176, R12 ;  /* 0x000000b0f40c723c */ /* 0x042ff0000004180c */
[----:B------:R-:W-:Y:S01]  /*6ee0*/  FMUL.FTZ R6, R6, c[0x0][0x320] ;  /* 0x0000c80006067a20 */ /* 0x000fe20000410000 */
[C---:B------:R-:W-:Y:S03]  /*6ef0*/  HMMA.16816.F32.BF16 R16, R244.reuse, R178, R16 ;  /* 0x000000b2f410723c */ /* 0x040fe60000041810 */
[----:B------:R-:W1:Y:S01]  /*6f00*/  MUFU.TANH R2, R6 ;  /* 0x0000000600027308 */ /* 0x000e620000002400 */
[----:B------:R-:W-:Y:S02]  /*6f10*/  FMUL.FTZ R7, R7, c[0x0][0x320] ;  /* 0x0000c80007077a20 */ /* 0x000fe40000410000 */
[----:B------:R-:W-:Y:S02]  /*6f20*/  FMUL.FTZ R4, R4, c[0x0][0x320] ;  /* 0x0000c80004047a20 */ /* 0x000fe40000410000 */
[----:B------:R-:W-:Y:S04]  /*6f30*/  FMUL.FTZ R5, R5, c[0x0][0x320] ;  /* 0x0000c80005057a20 */ /* 0x000fe80000410000 */
[----:B------:R-:W-:Y:S01]  /*6f40*/  FMUL.FTZ R8, R8, c[0x0][0x320] ;  /* 0x0000c80008087a20 */ /* 0x000fe20000410000 */
[----:B------:R-:W2:Y:S01]  /*6f50*/  MUFU.TANH R0, R7 ;  /* 0x0000000700007308 */ /* 0x000ea20000002400 */
[----:B------:R-:W-:Y:S02]  /*6f60*/  FMUL.FTZ R9, R9, c[0x0][0x320] ;  /* 0x0000c80009097a20 */ /* 0x000fe40000410000 */
[----:B------:R-:W-:Y:S02]  /*6f70*/  FMUL.FTZ R10, R10, c[0x0][0x320] ;  /* 0x0000c8000a0a7a20 */ /* 0x000fe40000410000 */
[----:B------:R-:W-:Y:S02]  /*6f80*/  FMUL.FTZ R11, R11, c[0x0][0x320] ;  /* 0x0000c8000b0b7a20 */ /* 0x000fe40000410000 */
[----:B------:R-:W-:Y:S02]  /*6f90*/  FMUL.FTZ R13, R13, c[0x0][0x320] ;  /* 0x0000c8000d0d7a20 */ /* 0x000fe40000410000 */
[----:B------:R-:W-:Y:S01]  /*6fa0*/  FMUL.FTZ R14, R14, c[0x0][0x320] ;  /* 0x0000c8000e0e7a20 */ /* 0x000fe20000410000 */
[----:B------:R-:W-:Y:S01]  /*6fb0*/  MUFU.TANH R184, R4 ;  /* 0x0000000400b87308 */ /* 0x000fe20000002400 */
[----:B------:R-:W-:Y:S02]  /*6fc0*/  FMUL.FTZ R15, R15, c[0x0][0x320] ;  /* 0x0000c8000f0f7a20 */ /* 0x000fe40000410000 */
[----:B------:R-:W-:Y:S01]  /*6fd0*/  FMUL.FTZ R16, R16, c[0x0][0x320] ;  /* 0x0000c80010107a20 */ /* 0x000fe20000410000 */
[----:B-1----:R-:W-:Y:S01]  /*6fe0*/  STL [R1+0x48], R2 ;  /* 0x0000480201007387 */ /* 0x002fe20000100800 */
[----:B------:R-:W-:Y:S02]  /*6ff0*/  FMUL.FTZ R17, R17, c[0x0][0x320] ;  /* 0x0000c80011117a20 */ /* 0x000fe40000410000 */
[----:B------:R-:W-:Y:S02]  /*7000*/  FMUL.FTZ R18, R18, c[0x0][0x320] ;  /* 0x0000c80012127a20 */ /* 0x000fe40000410000 */
[----:B------:R-:W-:Y:S01]  /*7010*/  FMUL.FTZ R19, R19, c[0x0][0x320] ;  /* 0x0000c80013137a20 */ /* 0x000fe20000410000 */
[----:B------:R1:W-:Y:S01]  /*7020*/  MUFU.TANH R186, R5 ;  /* 0x0000000500ba7308 */ /* 0x0003e20000002400 */
[----:B------:R-:W-:Y:S01]  /*7030*/  FMUL.FTZ R12, R12, c[0x0][0x320] ;  /* 0x0000c8000c0c7a20 */ /* 0x000fe20000410000 */
[----:B--2---:R2:W-:Y:S08]  /*7040*/  STL [R1+0x50], R0 ;  /* 0x0000500001007387 */ /* 0x0045f00000100800 */
[----:B------:R-:W-:Y:S10]  /*7050*/  MUFU.TANH R185, R8 ;  /* 0x0000000800b97308 */ /* 0x000ff40000002400 */
[----:B------:R-:W-:Y:S01]  /*7060*/  MUFU.TANH R183, R9 ;  /* 0x0000000900b77308 */ /* 0x000fe20000002400 */
[----:B-1----:R-:W1:Y:S09]  /*7070*/  LDSM.16.M88.4 R4, [R250+0x7000] ;  /* 0x00700000fa04783b */ /* 0x002e720000000200 */
[----:B--2---:R-:W2:Y:S10]  /*7080*/  MUFU.TANH R0, R10 ;  /* 0x0000000a00007308 */ /* 0x004eb40000002400 */
[----:B------:R3:W4:Y:S10]  /*7090*/  MUFU.TANH R191, R11 ;  /* 0x0000000b00bf7308 */ /* 0x0007340000002400 */
[----:B------:R-:W4:Y:S01]  /*70a0*/  MUFU.TANH R181, R13 ;  /* 0x0000000d00b57308 */ /* 0x000f220000002400 */
[----:B--2---:R-:W-:Y:S09]  /*70b0*/  STL [R1+0x4c], R0 ;  /* 0x00004c0001007387 */ /* 0x004ff20000100800 */
[----:B------:R-:W2:Y:S01]  /*70c0*/  MUFU.TANH R190, R14 ;  /* 0x0000000e00be7308 */ /* 0x000ea20000002400 */
[----:B---3--:R-:W3:Y:S01]  /*70d0*/  LDSM.16.M88.4 R8, [R250+0x7800] ;  /* 0x00780000fa08783b */ /* 0x008ee20000000200 */
[----:B------:R-:W-:Y:S08]  /*70e0*/  DEPBAR.LE SB0, 0x0 ;  /* 0x000080000000791a */ /* 0x000ff00000000000 */
[----:B------:R-:W2:Y:S01]  /*70f0*/  MUFU.TANH R189, R15 ;  /* 0x0000000f00bd7308 */ /* 0x000ea20000002400 */
[----:B------:R-:W-:Y:S01]  /*7100*/  BAR.SYNC.DEFER_BLOCKING 0x0 ;  /* 0x0000000000007b1d */ /* 0x000fe20000010000 */
[C---:B-1----:R-:W-:Y:S08]  /*7110*/  HMMA.16816.F32.BF16 R20, R244.reuse, R4, R20 ;  /* 0x00000004f414723c */ /* 0x042ff00000041814 */
[----:B------:R-:W1:Y:S01]  /*7120*/  MUFU.TANH R178, R16 ;  /* 0x0000001000b27308 */ /* 0x000e620000002400 */
[C---:B------:R-:W-:Y:S09]  /*7130*/  HMMA.16816.F32.BF16 R24, R244.reuse, R6, R24 ;  /* 0x00000006f418723c */ /* 0x040ff20000041818 */
[----:B------:R5:W1:Y:S06]  /*7140*/  MUFU.TANH R177, R17 ;  /* 0x0000001100b17308 */ /* 0x000a6c0000002400 */
[----:B------:R-:W-:Y:S02]  /*7150*/  FMUL.FTZ R20, R20, c[0x0][0x320] ;  /* 0x0000c80014147a20 */ /* 0x000fe40000410000 */
[----:B------:R-:W-:Y:S02]  /*7160*/  FMUL.FTZ R22, R22, c[0x0][0x320] ;  /* 0x0000c80016167a20 */ /* 0x000fe40000410000 */
[----:B------:R1:W1:Y:S01]  /*7170*/  MUFU.TANH R188, R18 ;  /* 0x0000001200bc7308 */ /* 0x0002620000002400 */
[----:B------:R-:W-:Y:S02]  /*7180*/  FMUL.FTZ R23, R23, c[0x0][0x320] ;  /* 0x0000c80017177a20 */ /* 0x000fe40000410000 */
[----:B------:R-:W-:Y:S01]  /*7190*/  FMUL.FTZ R21, R21, c[0x0][0x320] ;  /* 0x0000c80015157a20 */ /* 0x000fe20000410000 */
[C---:B---3--:R-:W-:Y:S06]  /*71a0*/  HMMA.16816.F32.BF16 R28, R244.reuse, R8, R28 ;  /* 0x00000008f41c723c */ /* 0x048fec000004181c */
[----:B------:R3:W2:Y:S02]  /*71b0*/  MUFU.TANH R187, R19 ;  /* 0x0000001300bb7308 */ /* 0x0006a40000002400 */
[----:B------:R-:W-:Y:S04]  /*71c0*/  HMMA.16816.F32.BF16 R32, R244, R10, R32 ;  /* 0x0000000af420723c */ /* 0x000fe80000041820 */
[----:B-----5:R-:W-:Y:S04]  /*71d0*/  FMUL.FTZ R17, R25, c[0x0][0x320] ;  /* 0x0000c80019117a20 */ /* 0x020fe80000410000 */
[----:B------:R5:W2:Y:S08]  /*71e0*/  MUFU.TANH R176, R20 ;  /* 0x0000001400b07308 */ /* 0x000ab00000002400 */
[----:B------:R-:W-:Y:S02]  /*71f0*/  FMUL.FTZ R16, R28, c[0x0][0x320] ;  /* 0x0000c8001c107a20 */ /* 0x000fe40000410000 */
[----:B------:R2:W2:Y:S01]  /*7200*/  MUFU.TANH R180, R22 ;  /* 0x0000001600b47308 */ /* 0x0004a20000002400 */
[----:B------:R-:W-:Y:S02]  /*7210*/  FMUL.FTZ R15, R29, c[0x0][0x320] ;  /* 0x0000c8001d0f7a20 */ /* 0x000fe40000410000 */
[----:B-1----:R-:W-:Y:S02]  /*7220*/  FMUL.FTZ R18, R31, c[0x0][0x320] ;  /* 0x0000c8001f127a20 */ /* 0x002fe40000410000 */
[----:B---3--:R-:W-:Y:S02]  /*7230*/  FMUL.FTZ R19, R24, c[0x0][0x320] ;  /* 0x0000c80018137a20 */ /* 0x008fe40000410000 */
[----:B------:R-:W-:Y:S02]  /*7240*/  FMUL.FTZ R14, R32, c[0x0][0x320] ;  /* 0x0000c800200e7a20 */ /* 0x000fe40000410000 */
[----:B------:R-:W-:Y:S01]  /*7250*/  FMUL.FTZ R13, R33, c[0x0][0x320] ;  /* 0x0000c800210d7a20 */ /* 0x000fe20000410000 */
[----:B------:R1:W3:Y:S01]  /*7260*/  MUFU.TANH R179, R23 ;  /* 0x0000001700b37308 */ /* 0x0002e20000002400 */
[----:B------:R-:W-:Y:S02]  /*7270*/  FMUL.FTZ R4, R34, c[0x0][0x320] ;  /* 0x0000c80022047a20 */ /* 0x000fe40000410000 */
[----:B------:R-:W-:Y:S02]  /*7280*/  FMUL.FTZ R0, R35, c[0x0][0x320] ;  /* 0x0000c80023007a20 */ /* 0x000fe40000410000 */
[----:B-----5:R-:W-:Y:S05]  /*7290*/  FMUL.FTZ R20, R30, c[0x0][0x320] ;  /* 0x0000c8001e147a20 */ /* 0x020fea0000410000 */
[----:B------:R3:W3:Y:S01]  /*72a0*/  MUFU.TANH R182, R12 ;  /* 0x0000000c00b67308 */ /* 0x0006e20000002400 */
[----:B--2---:R-:W-:Y:S09]  /*72b0*/  FMUL.FTZ R22, R27, c[0x0][0x320] ;  /* 0x0000c8001b167a20 */ /* 0x004ff20000410000 */
[----:B------:R-:W2:Y:S01]  /*72c0*/  MUFU.TANH R21, R21 ;  /* 0x0000001500157308 */ /* 0x000ea20000002400 */
[----:B-1----:R-:W-:Y:S09]  /*72d0*/  FMUL.FTZ R23, R26, c[0x0][0x320] ;  /* 0x0000c8001a177a20 */ /* 0x002ff20000410000 */
[----:B------:R-:W1:Y:S10]  /*72e0*/  MUFU.TANH R19, R19 ;  /* 0x0000001300137308 */ /* 0x000e740000002400 */
        /* <DEDUP_REMOVED lines=10> */
[----:B------:R1:W1:Y:S02]  /*7390*/  MUFU.TANH R3, R0 ;  /* 0x0000000000037308 */ /* 0x0002640000002400 */
[----:B-1234-:R-:W-:-:S05]  /*73a0*/  @P0 BRA `(.L_x_5) ;  /* 0xffffe5d000000947 */ /* 0x01efca000383ffff */
.L_x_4:
[----:B----4-:R-:W2:Y:S01]  /*73b0*/  LDL.LU R9, [R1+0x64] ;  /* 0x0000640001097983 */ /* 0x010ea20000300800 */
[----:B------:R-:W-:Y:S01]  /*73c0*/  FMNMX.FTZ R132, R184, R133, !PT ;  /* 0x00000085b8847209 */ /* 0x000fe20007810000 */
[----:B------:R-:W-:Y:S01]  /*73d0*/  UIADD3 UR4, UR8, -0x1, URZ ;  /* 0xffffffff08047890 */ /* 0x000fe2000fffe03f */
[----:B------:R-:W-:Y:S01]  /*73e0*/  ISETP.LT.AND P0, PT, RZ, UR8, PT ;  /* 0x00000008ff007c0c */ /* 0x000fe2000bf01270 */
[----:B------:R-:W3:Y:S01]  /*73f0*/  LDL.LU R8, [R1+0x48] ;  /* 0x0000480001087983 */ /* 0x000ee20000300800 */
[----:B------:R-:W-:Y:S03]  /*7400*/  FMNMX.FTZ R132, R186, R132, !PT ;  /* 0x00000084ba847209 */ /* 0x000fe60007810000 */
[----:B------:R-:W4:Y:S01]  /*7410*/  LDL.LU R12, [R1+0x50] ;  /* 0x00005000010c7983 */ /* 0x000f220000300800 */
[----:B------:R-:W-:Y:S01]  /*7420*/  FMNMX.FTZ R132, R185, R132, !PT ;  /* 0x00000084b9847209 */ /* 0x000fe20007810000 */
[----:B------:R-:W-:Y:S02]  /*7430*/  UMOV UR8, UR4 ;  /* 0x0000000400087c82 */ /* 0x000fe40008000000 */
[----:B------:R-:W5:Y:S01]  /*7440*/  LDL.LU R10, [R1+0x4c] ;  /* 0x00004c00010a7983 */ /* 0x000f620000300800 */
[----:B------:R-:W-:Y:S03]  /*7450*/  FMNMX.FTZ R132, R183, R132, !PT ;  /* 0x00000084b7847209 */ /* 0x000fe60007810000 */
[----:B------:R-:W0:Y:S01]  /*7460*/  LDGDEPBAR ;  /* 0x00000000000079af */ /* 0x000e220000000000 */
[----:B------:R-:W-:Y:S04]  /*7470*/  FMNMX.FTZ R132, R182, R132, !PT ;  /* 0x00000084b6847209 */ /* 0x000fe80007810000 */
        /* <DEDUP_REMOVED lines=10> */
[----:B------:R-:W-:Y:S05]  /*7520*/  FMNMX.FTZ R132, R13, R132, !PT ;  /* 0x000000840d847209 */ /* 0x000fea0007810000 */
[----:B------:R-:W1:Y:S02]  /*7530*/  SHFL.BFLY PT, R0, R132, 0x2, 0x1f ;  /* 0x0c401f0084007f89 */ /* 0x000e6400000e0000 */
[----:B-1----:R-:W-:Y:S06]  /*7540*/  FMNMX.FTZ R132, R132, R0, !PT ;  /* 0x0000000084847209 */ /* 0x002fec0007810000 */
[----:B------:R-:W1:Y:S02]  /*7550*/  SHFL.BFLY PT, R0, R132, 0x1, 0x1f ;  /* 0x0c201f0084007f89 */ /* 0x000e6400000e0000 */
[----:B-1----:R-:W-:Y:S05]  /*7560*/  FMNMX.FTZ R132, R132, R0, !PT ;  /* 0x0000000084847209 */ /* 0x002fea0007810000 */
[C---:B------:R-:W-:Y:S02]  /*7570*/  FADD.FTZ R0, -R132.reuse, R133 ;  /* 0x0000008584007221 */ /* 0x040fe40000010100 */
[----:B------:R-:W-:Y:S02]  /*7580*/  FMUL.FTZ R2, R132, c[0x0][0x2d0] ;  /* 0x0000b40084027a20 */ /* 0x000fe40000410000 */
[----:B------:R-:W-:Y:S02]  /*7590*/  FMUL.FTZ R0, R0, c[0x0][0x2d0] ;  /* 0x0000b40000007a20 */ /* 0x000fe40000410000 */
[--C-:B------:R-:W-:Y:S02]  /*75a0*/  FFMA.FTZ R184, R184, c[0x0][0x2d0], -R2.reuse ;  /* 0x0000b400b8b87a23 */ /* 0x100fe40000010802 */
[--C-:B------:R-:W-:Y:S01]  /*75b0*/  FFMA.FTZ R26, R176, c[0x0][0x2d0], -R2.reuse ;  /* 0x0000b400b01a7a23 */ /* 0x100fe20000010802 */
[----:B------:R-:W1:Y:S01]  /*75c0*/  MUFU.EX2 R6, R0 ;  /* 0x0000000000067308 */ /* 0x000e620000000800 */
[--C-:B------:R-:W-:Y:S02]  /*75d0*/  FFMA.FTZ R5, R186, c[0x0][0x2d0], -R2.reuse ;  /* 0x0000b400ba057a23 */ /* 0x100fe40000010802 */
[--C-:B------:R-:W-:Y:S02]  /*75e0*/  FFMA.FTZ R7, R185, c[0x0][0x2d0], -R2.reuse ;  /* 0x0000b400b9077a23 */ /* 0x100fe40000010802 */
[--C-:B------:R-:W-:Y:S02]  /*75f0*/  FFMA.FTZ R183, R183, c[0x0][0x2d0], -R2.reuse ;  /* 0x0000b400b7b77a23 */ /* 0x100fe40000010802 */
[--C-:B------:R-:W-:Y:S02]  /*7600*/  FFMA.FTZ R186, R182, c[0x0][0x2d0], -R2.reuse ;  /* 0x0000b400b6ba7a23 */ /* 0x100fe40000010802 */
[--C-:B------:R-:W-:Y:S01]  /*7610*/  FFMA.FTZ R182, R178, c[0x0][0x2d0], -R2.reuse ;  /* 0x0000b400b2b67a23 */ /* 0x100fe20000010802 */
[----:B------:R-:W2:Y:S01]  /*7620*/  MUFU.EX2 R176, R184 ;  /* 0x000000b800b07308 */ /* 0x000ea20000000800 */
        /* <DEDUP_REMOVED lines=9> */
[----:B------:R-:W-:Y:S02]  /*76c0*/  FFMA.FTZ R11, R19, c[0x0][0x2d0], -R2 ;  /* 0x0000b400130b7a23 */ /* 0x000fe40000010802 */
[C---:B-1----:R-:W-:Y:S01]  /*76d0*/  FMUL.FTZ R32, R6.reuse, R136 ;  /* 0x0000008806207220 */ /* 0x042fe20000410000 */
[----:B------:R-:W1:Y:S01]  /*76e0*/  MUFU.EX2 R7, R7 ;  /* 0x0000000700077308 */ /* 0x000e620000000800 */
[C---:B------:R-:W-:Y:S02]  /*76f0*/  FMUL.FTZ R33, R6.reuse, R137 ;  /* 0x0000008906217220 */ /* 0x040fe40000410000 */
[C---:B------:R-:W-:Y:S01]  /*7700*/  FMUL.FTZ R13, R6.reuse, R157 ;  /* 0x0000009d060d7220 */ /* 0x040fe20000410000 */
[----:B------:R-:W-:Y:S01]  /*7710*/  MOV R157, R28 ;  /* 0x0000001c009d7202 */ /* 0x000fe20000000f00 */
[C---:B------:R-:W-:Y:S02]  /*7720*/  FMUL.FTZ R28, R6.reuse, R140 ;  /* 0x0000008c061c7220 */ /* 0x040fe40000410000 */
[C---:B------:R-:W-:Y:S02]  /*7730*/  FMUL.FTZ R16, R6.reuse, R152 ;  /* 0x0000009806107220 */ /* 0x040fe40000410000 */
[C---:B------:R-:W-:Y:S01]  /*7740*/  FMUL.FTZ R17, R6.reuse, R153 ;  /* 0x0000009906117220 */ /* 0x040fe20000410000 */
[----:B------:R-:W1:Y:S01]  /*7750*/  MUFU.EX2 R178, R183 ;  /* 0x000000b700b27308 */ /* 0x000e620000000800 */
[----:B------:R-:W-:Y:S01]  /*7760*/  MOV R153, R29 ;  /* 0x0000001d00997202 */ /* 0x000fe20000000f00 */
[C---:B------:R-:W-:Y:S02]  /*7770*/  FMUL.FTZ R29, R6.reuse, R141 ;  /* 0x0000008d061d7220 */ /* 0x040fe40000410000 */
[C---:B------:R-:W-:Y:S01]  /*7780*/  FMUL.FTZ R21, R6.reuse, R149 ;  /* 0x0000009506157220 */ /* 0x040fe20000410000 */
[----:B------:R-:W-:Y:S01]  /*7790*/  MOV R149, R31 ;  /* 0x0000001f00957202 */ /* 0x000fe20000000f00 */
[C---:B------:R-:W-:Y:S02]  /*77a0*/  FMUL.FTZ R36, R6.reuse, R36 ;  /* 0x0000002406247220 */ /* 0x040fe40000410000 */
        /* <DEDUP_REMOVED lines=47> */
[----:B--2---:R-:W-:Y:S01]  /*7aa0*/  FFMA.FTZ R0, R6, R9, R176 ;  /* 0x0000000906007223 */ /* 0x004fe200000100b0 */
[C---:B------:R-:W-:Y:S01]  /*7ab0*/  F2FP.BF16.PACK_AB R176, R5.reuse, R176 ;  /* 0x000000b005b0723e */ /* 0x040fe200000010ff */
[----:B------:R-:W2:Y:S02]  /*7ac0*/  LDL.LU R9, [R1+0x84] ;  /* 0x0000840001097983 */ /* 0x000ea40000300800 */
[----:B------:R-:W-:Y:S04]  /*7ad0*/  FADD.FTZ R0, R5, R0 ;  /* 0x0000000005007221 */ /* 0x000fe80000010000 */
[----:B-1----:R-:W-:Y:S04]  /*7ae0*/  FADD.FTZ R0, R7, R0 ;  /* 0x0000000007007221 */ /* 0x002fe80000010000 */
[----:B------:R-:W-:Y:S01]  /*7af0*/  FADD.FTZ R183, R178, R0 ;  /* 0x00000000b2b77221 */ /* 0x000fe20000010000 */
[----:B---3--:R-:W-:Y:S02]  /*7b00*/  FMNMX.FTZ R0, R8, R134, !PT ;  /* 0x0000008608007209 */ /* 0x008fe40007810000 */
[----:B------:R-:W-:Y:S02]  /*7b10*/  F2FP.BF16.PACK_AB R178, R178, R7 ;  /* 0x00000007b2b2723e */ /* 0x000fe400000010ff */
[----:B----4-:R-:W-:Y:S04]  /*7b20*/  FMNMX.FTZ R0, R12, R0, !PT ;  /* 0x000000000c007209 */ /* 0x010fe80007810000 */
[----:B-----5:R-:W-:Y:S04]  /*7b30*/  FMNMX.FTZ R0, R10, R0, !PT ;  /* 0x000000000a007209 */ /* 0x020fe80007810000 */
        /* <DEDUP_REMOVED lines=18> */
[----:B------:R-:W-:Y:S01]  /*7c60*/  FMUL.FTZ R5, R2, c[0x0][0x2d0] ;  /* 0x0000b40002057a20 */ /* 0x000fe20000410000 */
[----:B------:R-:W-:Y:S01]  /*7c70*/  MUFU.EX2 R134, R181 ;  /* 0x000000b500867308 */ /* 0x000fe20000000800 */
[----:B------:R-:W-:Y:S02]  /*7c80*/  FMUL.FTZ R0, R0, c[0x0][0x2d0] ;  /* 0x0000b40000007a20 */ /* 0x000fe40000410000 */
[--C-:B------:R-:W-:Y:S02]  /*7c90*/  FFMA.FTZ R8, R8, c[0x0][0x2d0], -R5.reuse ;  /* 0x0000b40008087a23 */ /* 0x100fe40000010805 */
[--C-:B------:R-:W-:Y:S02]  /*7ca0*/  FFMA.FTZ R7, R12, c[0x0][0x2d0], -R5.reuse ;  /* 0x0000b4000c077a23 */ /* 0x100fe40000010805 */
        /* <DEDUP_REMOVED lines=8> */
[----:B------:R-:W-:Y:S01]  /*7d30*/  MUFU.EX2 R8, R8 ;  /* 0x0000000800087308 */ /* 0x000fe20000000800 */
[--C-:B------:R-:W-:Y:S02]  /*7d40*/  FFMA.FTZ R14, R22, c[0x0][0x2d0], -R5.reuse ;  /* 0x0000b400160e7a23 */ /* 0x100fe40000010805 */
[--C-:B------:R-:W-:Y:S02]  /*7d50*/  FFMA.FTZ R18, R18, c[0x0][0x2d0], -R5.reuse ;  /* 0x0000b40012127a23 */ /* 0x100fe40000010805 */
[--C-:B------:R-:W-:Y:S02]  /*7d60*/  FFMA.FTZ R19, R4, c[0x0][0x2d0], -R5.reuse ;  /* 0x0000b40004137a23 */ /* 0x100fe40000010805 */
[C---:B------:R-:W-:Y:S01]  /*7d70*/  FMUL.FTZ R4, R6.reuse, R164 ;  /* 0x000000a406047220 */ /* 0x040fe20000410000 */
[----:B------:R-:W-:Y:S01]  /*7d80*/  MOV R164, R15 ;  /* 0x0000000f00a47202 */ /* 0x000fe20000000f00 */
[C---:B------:R-:W-:Y:S01]  /*7d90*/  FMUL.FTZ R12, R6.reuse, R156 ;  /* 0x0000009c060c7220 */ /* 0x040fe20000410000 */
[----:B------:R-:W3:Y:S01]  /*7da0*/  MUFU.EX2 R7, R7 ;  /* 0x0000000700077308 */ /* 0x000ee20000000800 */
[C---:B------:R-:W-:Y:S01]  /*7db0*/  FMUL.FTZ R20, R6.reuse, R148 ;  /* 0x0000009406147220 */ /* 0x040fe20000410000 */
[----:B------:R-:W-:Y:S01]  /*7dc0*/  MOV R156, R25 ;  /* 0x00000019009c7202 */ /* 0x000fe20000000f00 */
[----:B------:R-:W-:Y:S01]  /*7dd0*/  FMUL.FTZ R25, R6, R145 ;  /* 0x0000009106197220 */ /* 0x000fe20000410000 */
[----:B------:R-:W-:Y:S01]  /*7de0*/  MOV R148, R11 ;  /* 0x0000000b00947202 */ /* 0x000fe20000000f00 */
[C---:B-1----:R-:W-:Y:S02]  /*7df0*/  FMUL.FTZ R34, R0.reuse, R138 ;  /* 0x0000008a00227220 */ /* 0x042fe40000410000 */
[----:B------:R-:W-:Y:S02]  /*7e00*/  FMUL.FTZ R35, R0, R139 ;  /* 0x0000008b00237220 */ /* 0x000fe40000410000 */
[----:B------:R-:W1:Y:S01]  /*7e10*/  LDSM.16.MT88.4 R136, [R248+0x100] ;  /* 0x00010000f888783b */ /* 0x000e620000004200 */
[----:B------:R-:W4:Y:S01]  /*7e20*/  MUFU.EX2 R179, R133 ;  /* 0x0000008500b37308 */ /* 0x000f220000000800 */
[--C-:B------:R-:W-:Y:S02]  /*7e30*/  FFMA.FTZ R190, R190, c[0x0][0x2d0], -R5.reuse ;  /* 0x0000b400bebe7a23 */ /* 0x100fe40000010805 */
[--C-:B------:R-:W-:Y:S02]  /*7e40*/  FFMA.FTZ R189, R189, c[0x0][0x2d0], -R5.reuse ;  /* 0x0000b400bdbd7a23 */ /* 0x100fe40000010805 */
[--C-:B------:R-:W-:Y:S02]  /*7e50*/  FFMA.FTZ R188, R188, c[0x0][0x2d0], -R5.reuse ;  /* 0x0000b400bcbc7a23 */ /* 0x100fe40000010805 */
[----:B------:R-:W-:Y:S02]  /*7e60*/  FFMA.FTZ R187, R187, c[0x0][0x2d0], -R5 ;  /* 0x0000b400bbbb7a23 */ /* 0x000fe40000010805 */
[----:B------:R-:W-:Y:S01]  /*7e70*/  FMUL.FTZ R5, R6, R165 ;  /* 0x000000a506057220 */ /* 0x000fe20000410000 */
[----:B------:R-:W5:Y:S01]  /*7e80*/  MUFU.EX2 R191, R191 ;  /* 0x000000bf00bf7308 */ /* 0x000f620000000800 */
[C---:B------:R-:W-:Y:S01]  /*7e90*/  FMUL.FTZ R11, R0.reuse, R163 ;  /* 0x000000a3000b7220 */ /* 0x040fe20000410000 */
[----:B------:R-:W-:Y:S01]  /*7ea0*/  MOV R165, R19 ;  /* 0x0000001300a57202 */ /* 0x000fe20000000f00 */
[C---:B------:R-:W-:Y:S01]  /*7eb0*/  FMUL.FTZ R15, R0.reuse, R159 ;  /* 0x0000009f000f7220 */ /* 0x040fe20000410000 */
[C---:B---3--:R-:W-:Y:S01]  /*7ec0*/  F2FP.BF16.PACK_AB R177, R7.reuse, R8 ;  /* 0x0000000807b1723e */ /* 0x048fe200000010ff */
[C---:B------:R-:W-:Y:S01]  /*7ed0*/  FMUL.FTZ R19, R0.reuse, R155 ;  /* 0x0000009b00137220 */ /* 0x040fe20000410000 */
[----:B------:R-:W-:Y:S01]  /*7ee0*/  MOV R163, R27 ;  /* 0x0000001b00a37202 */ /* 0x000fe20000000f00 */
[C---:B------:R-:W-:Y:S02]  /*7ef0*/  FMUL.FTZ R22, R0.reuse, R150 ;  /* 0x0000009600167220 */ /* 0x040fe40000410000 */
[C---:B------:R-:W-:Y:S01]  /*7f00*/  FMUL.FTZ R23, R0.reuse, R151 ;  /* 0x0000009700177220 */ /* 0x040fe20000410000 */
[----:B------:R-:W-:Y:S01]  /*7f10*/  MUFU.EX2 R148, R148 ;  /* 0x0000009400947308 */ /* 0x000fe20000000800 */
[C---:B------:R-:W-:Y:S02]  /*7f20*/  FMUL.FTZ R27, R0.reuse, R147 ;  /* 0x00000093001b7220 */ /* 0x040fe40000410000 */
[C---:B------:R-:W-:Y:S02]  /*7f30*/  FMUL.FTZ R31, R0.reuse, R143 ;  /* 0x0000008f001f7220 */ /* 0x040fe40000410000 */
[C---:B------:R-:W-:Y:S02]  /*7f40*/  FMUL.FTZ R38, R0.reuse, R38 ;  /* 0x0000002600267220 */ /* 0x040fe40000410000 */
[C---:B------:R-:W-:Y:S02]  /*7f50*/  FMUL.FTZ R39, R0.reuse, R39 ;  /* 0x0000002700277220 */ /* 0x040fe40000410000 */
[C---:B------:R-:W-:Y:S01]  /*7f60*/  FMUL.FTZ R42, R0.reuse, R42 ;  /* 0x0000002a002a7220 */ /* 0x040fe20000410000 */
[----:B------:R-:W3:Y:S01]  /*7f70*/  MUFU.EX2 R133, R186 ;  /* 0x000000ba00857308 */ /* 0x000ee20000000800 */
[C---:B------:R-:W-:Y:S02]  /*7f80*/  FMUL.FTZ R43, R0.reuse, R43 ;  /* 0x0000002b002b7220 */ /* 0x040fe40000410000 */
[C---:B------:R-:W-:Y:S02]  /*7f90*/  FMUL.FTZ R46, R0.reuse, R46 ;  /* 0x0000002e002e7220 */ /* 0x040fe40000410000 */
[C---:B------:R-:W-:Y:S02]  /*7fa0*/  FMUL.FTZ R47, R0.reuse, R47 ;  /* 0x0000002f002f7220 */ /* 0x040fe40000410000 */
        /* <DEDUP_REMOVED lines=47> */
[----:B--2---:R-:W-:Y:S02]  /*82a0*/  FFMA.FTZ R3, R0, R9, R8 ;  /* 0x0000000900037223 */ /* 0x004fe40000010008 */
[C---:B------:R-:W-:Y:S01]  /*82b0*/  FMUL.FTZ R8, R6.reuse, R160 ;  /* 0x000000a006087220 */ /* 0x040fe20000410000 */
[----:B------:R-:W-:Y:S01]  /*82c0*/  MOV R160, R18 ;  /* 0x0000001200a07202 */ /* 0x000fe20000000f00 */
[----:B------:R-:W-:Y:S02]  /*82d0*/  FADD.FTZ R3, R7, R3 ;  /* 0x0000000307037221 */ /* 0x000fe40000010000 */
[C---:B------:R-:W-:Y:S01]  /*82e0*/  FMUL.FTZ R9, R6.reuse, R161 ;  /* 0x000000a106097220 */ /* 0x040fe20000410000 */
[----:B------:R-:W-:Y:S01]  /*82f0*/  MOV R161, R24 ;  /* 0x0000001800a17202 */ /* 0x000fe20000000f00 */
[----:B----4-:R-:W-:Y:S01]  /*8300*/  FADD.FTZ R152, R179, R3 ;  /* 0x00000003b3987221 */ /* 0x010fe20000010000 */
[----:B-----5:R-:W-:Y:S01]  /*8310*/  F2FP.BF16.PACK_AB R179, R191, R179 ;  /* 0x000000b3bfb3723e */ /* 0x020fe200000010ff */
[----:B------:R-:W-:Y:S01]  /*8320*/  FMUL.FTZ R24, R6, R144 ;  /* 0x0000009006187220 */ /* 0x000fe20000410000 */
[----:B------:R-:W-:Y:S01]  /*8330*/  MUFU.EX2 R181, R161 ;  /* 0x000000a100b57308 */ /* 0x000fe20000000800 */
[C---:B------:R-:W-:Y:S01]  /*8340*/  FMUL.FTZ R6, R0.reuse, R166 ;  /* 0x000000a600067220 */ /* 0x040fe20000410000 */
[----:B------:R-:W-:Y:S01]  /*8350*/  MOV R166, R14 ;  /* 0x0000000e00a67202 */ /* 0x000fe20000000f00 */
[C---:B------:R-:W-:Y:S01]  /*8360*/  FMUL.FTZ R7, R0.reuse, R167 ;  /* 0x000000a700077220 */ /* 0x040fe20000410000 */
[----:B------:R-:W-:Y:S01]  /*8370*/  MOV R167, R10 ;  /* 0x0000000a00a77202 */ /* 0x000fe20000000f00 */
[C---:B------:R-:W-:Y:S02]  /*8380*/  FMUL.FTZ R18, R0.reuse, R154 ;  /* 0x0000009a00127220 */ /* 0x040fe40000410000 */
[C---:B------:R-:W-:Y:S01]  /*8390*/  FMUL.FTZ R10, R0.reuse, R162 ;  /* 0x000000a2000a7220 */ /* 0x040fe20000410000 */
[----:B------:R-:W-:Y:S01]  /*83a0*/  MOV R162, R30 ;  /* 0x0000001e00a27202 */ /* 0x000fe20000000f00 */
[C---:B------:R-:W-:Y:S01]  /*83b0*/  FMUL.FTZ R30, R0.reuse, R142 ;  /* 0x0000008e001e7220 */ /* 0x040fe20000410000 */
[C---:B-1----:R-:W-:Y:S01]  /*83c0*/  HMMA.16816.F32.BF16 R4, R176.reuse, R136, R4 ;  /* 0x00000088b004723c */ /* 0x042fe20000041804 */
[----:B------:R-:W-:Y:S01]  /*83d0*/  LDSM.16.MT88.4 R140, [R248+0x900] ;  /* 0x00090000f88c783b */ /* 0x000fe20000004200 */
[----:B------:R-:W-:Y:S03]  /*83e0*/  MUFU.EX2 R144, R182 ;  /* 0x000000b600907308 */ /* 0x000fe60000000800 */
[C---:B------:R-:W-:Y:S01]  /*83f0*/  FMUL.FTZ R14, R0.reuse, R158 ;  /* 0x0000009e000e7220 */ /* 0x040fe20000410000 */
[----:B------:R-:W-:Y:S01]  /*8400*/  MOV R158, R26 ;  /* 0x0000001a009e7202 */ /* 0x000fe20000000f00 */
[----:B------:R-:W-:Y:S01]  /*8410*/  FMUL.FTZ R26, R0, R146 ;  /* 0x00000092001a7220 */ /* 0x000fe20000410000 */
[C---:B------:R-:W-:Y:S01]  /*8420*/  HMMA.16816.F32.BF16 R8, R176.reuse, R138, R8 ;  /* 0x0000008ab008723c */ /* 0x040fe20000041808 */
[----:B------:R-:W1:Y:S03]  /*8430*/  LDSM.16.MT88.4 R136, [R249+0x100] ;  /* 0x00010000f988783b */ /* 0x000e660000004200 */
[----:B------:R-:W-:Y:S01]  /*8440*/  MUFU.EX2 R182, R160 ;  /* 0x000000a000b67308 */ /* 0x000fe20000000800 */
[----:B---3--:R-:W-:Y:S09]  /*8450*/  FADD.FTZ R0, R133, R183 ;  /* 0x000000b785007221 */ /* 0x008ff20000010000 */
[----:B------:R-:W2:Y:S10]  /*8460*/  MUFU.EX2 R3, R185 ;  /* 0x000000b900037308 */ /* 0x000eb40000000800 */
[----:B------:R3:W-:Y:S10]  /*8470*/  MUFU.EX2 R183, R166 ;  /* 0x000000a600b77308 */ /* 0x0007f40000000800 */
[----:B------:R-:W-:Y:S01]  /*8480*/  MUFU.EX2 R185, R180 ;  /* 0x000000b400b97308 */ /* 0x000fe20000000800 */
[C---:B--2---:R-:W-:Y:S01]  /*8490*/  FADD.FTZ R0, R3.reuse, R0 ;  /* 0x0000000003007221 */ /* 0x044fe20000010000 */
[C---:B-1----:R-:W-:Y:S03]  /*84a0*/  HMMA.16816.F32.BF16 R12, R176.reuse, R136, R12 ;  /* 0x00000088b00c723c */ /* 0x042fe6000004180c */
[----:B------:R-:W-:Y:S05]  /*84b0*/  FADD.FTZ R0, R144, R0 ;  /* 0x0000000090007221 */ /* 0x000fea0000010000 */
[----:B------:R-:W-:Y:S01]  /*84c0*/  MUFU.EX2 R184, R167 ;  /* 0x000000a700b87308 */ /* 0x000fe20000000800 */
[----:B---3--:R-:W-:Y:S01]  /*84d0*/  MOV R166, R149 ;  /* 0x0000009500a67202 */ /* 0x008fe20000000f00 */
[C---:B------:R-:W-:Y:S01]  /*84e0*/  HMMA.16816.F32.BF16 R16, R176.reuse, R138, R16 ;  /* 0x0000008ab010723c */ /* 0x040fe20000041810 */
[----:B------:R-:W1:Y:S02]  /*84f0*/  LDSM.16.MT88.4 R136, [R252+0x100] ;  /* 0x00010000fc88783b */ /* 0x000e640000004200 */
[C---:B------:R-:W-:Y:S05]  /*8500*/  FADD.FTZ R0, R134.reuse, R0 ;  /* 0x0000000086007221 */ /* 0x040fea0000010000 */
[----:B------:R-:W-:Y:S01]  /*8510*/  MUFU.EX2 R180, R165 ;  /* 0x000000a500b47308 */ /* 0x000fe20000000800 */
[C---:B-1----:R-:W-:Y:S08]  /*8520*/  HMMA.16816.F32.BF16 R20, R176.reuse, R136, R20 ;  /* 0x00000088b014723c */ /* 0x042ff00000041814 */
[C---:B------:R-:W-:Y:S01]  /*8530*/  HMMA.16816.F32.BF16 R24, R176.reuse, R138, R24 ;  /* 0x0000008ab018723c */ /* 0x040fe20000041818 */
[----:B------:R-:W1:Y:S07]  /*8540*/  LDSM.16.MT88.4 R136, [R251+0x100] ;  /* 0x00010000fb88783b */ /* 0x000e6e0000004200 */
        /* <DEDUP_REMOVED lines=36> */
[C---:B-1----:R-:W-:Y:S07]  /*8790*/  HMMA.16816.F32.BF16 R124, R176.reuse, R136, R124 ;  /* 0x00000088b07c723c */ /* 0x042fee000004187c */
[----:B------:R-:W-:Y:S01]  /*87a0*/  F2FP.BF16.PACK_AB R136, R3, R133 ;  /* 0x000000850388723e */ /* 0x000fe200000010ff */
[----:B------:R-:W-:Y:S01]  /*87b0*/  HMMA.16816.F32.BF16 R128, R176, R138, R128 ;  /* 0x0000008ab080723c */ /* 0x000fe20000041880 */
[----:B------:R-:W-:Y:S03]  /*87c0*/  MUFU.EX2 R3, R163 ;  /* 0x000000a300037308 */ /* 0x000fe60000000800 */
[----:B------:R-:W-:Y:S03]  /*87d0*/  F2FP.BF16.PACK_AB R137, R189, R190 ;  /* 0x000000bebd89723e */ /* 0x000fe600000010ff */
[----:B------:R-:W-:Y:S02]  /*87e0*/  F2FP.BF16.PACK_AB R138, R134, R144 ;  /* 0x00000090868a723e */ /* 0x000fe400000010ff */
[----:B------:R-:W1:Y:S02]  /*87f0*/  LDSM.16.MT88.4 R144, [R249+0x900] ;  /* 0x00090000f990783b */ /* 0x000e640000004200 */
[----:B------:R2:W-:Y:S01]  /*8800*/  MUFU.EX2 R134, R162 ;  /* 0x000000a200867308 */ /* 0x0005e20000000800 */
[----:B------:R-:W-:Y:S02]  /*8810*/  F2FP.BF16.PACK_AB R139, R187, R188 ;  /* 0x000000bcbb8b723e */ /* 0x000fe400000010ff */
[----:B------:R-:W-:Y:S05]  /*8820*/  F2FP.BF16.PACK_AB R177, R182, R181 ;  /* 0x000000b5b6b1723e */ /* 0x000fea00000010ff */
[C---:B------:R-:W-:Y:S02]  /*8830*/  HMMA.16816.F32.BF16 R4, R136.reuse, R140, R4 ;  /* 0x0000008c8804723c */ /* 0x040fe40000041804 */
[----:B------:R-:W-:Y:S06]  /*8840*/  MUFU.EX2 R176, R153 ;  /* 0x0000009900b07308 */ /* 0x000fec0000000800 */
[C---:B------:R-:W-:Y:S01]  /*8850*/  HMMA.16816.F32.BF16 R8, R136.reuse, R142, R8 ;  /* 0x0000008e8808723c */ /* 0x040fe20000041808 */
[----:B------:R-:W3:Y:S03]  /*8860*/  LDSM.16.MT88.4 R140, [R252+0x900] ;  /* 0x00090000fc8c783b */ /* 0x000ee60000004200 */
[----:B------:R-:W4:Y:S05]  /*8870*/  MUFU.EX2 R133, R158 ;  /* 0x0000009e00857308 */ /* 0x000f2a0000000800 */
[----:B--2---:R-:W-:Y:S05]  /*8880*/  LDSM.16.MT88.4 R160, [R248+0x1900] ;  /* 0x00190000f8a0783b */ /* 0x004fea0000004200 */
[----:B------:R-:W-:Y:S01]  /*8890*/  MUFU.EX2 R178, R156 ;  /* 0x0000009c00b27308 */ /* 0x000fe20000000800 */
[C---:B-1----:R-:W-:Y:S03]  /*88a0*/  HMMA.16816.F32.BF16 R12, R136.reuse, R144, R12 ;  /* 0x00000090880c723c */ /* 0x042fe6000004180c */
[----:B----4-:R-:W-:Y:S05]  /*88b0*/  FADD.FTZ R0, R133, R0 ;  /* 0x0000000085007221 */ /* 0x010fea0000010000 */
[C---:B------:R-:W-:Y:S01]  /*88c0*/  HMMA.16816.F32.BF16 R16, R136.reuse, R146, R16 ;  /* 0x000000928810723c */ /* 0x040fe20000041810 */
[----:B------:R-:W1:Y:S03]  /*88d0*/  LDSM.16.MT88.4 R144, [R251+0x900] ;  /* 0x00090000fb90783b */ /* 0x000e660000004200 */
[C---:B------:R-:W-:Y:S04]  /*88e0*/  FADD.FTZ R0, R3.reuse, R0 ;  /* 0x0000000003007221 */ /* 0x040fe80000010000 */
[----:B------:R-:W-:Y:S01]  /*88f0*/  FADD.FTZ R0, R148, R0 ;  /* 0x0000000094007221 */ /* 0x000fe20000010000 */
[C---:B---3--:R-:W-:Y:S03]  /*8900*/  HMMA.16816.F32.BF16 R20, R136.reuse, R140, R20 ;  /* 0x0000008c8814723c */ /* 0x048fe60000041814 */
[C---:B------:R-:W-:Y:S05]  /*8910*/  FADD.FTZ R0, R134.reuse, R0 ;  /* 0x0000000086007221 */ /* 0x040fea0000010000 */
[C---:B------:R-:W-:Y:S01]  /*8920*/  HMMA.16816.F32.BF16 R24, R136.reuse, R142, R24 ;  /* 0x0000008e8818723c */ /* 0x040fe20000041818 */
[----:B------:R-:W2:Y:S07]  /*8930*/  LDSM.16.MT88.4 R140, [R248+0x2900] ;  /* 0x00290000f88c783b */ /* 0x000eae0000004200 */
[C---:B-1----:R-:W-:Y:S08]  /*8940*/  HMMA.16816.F32.BF16 R28, R136.reuse, R144, R28 ;  /* 0x00000090881c723c */ /* 0x042ff0000004181c */
[C---:B------:R-:W-:Y:S01]  /*8950*/  HMMA.16816.F32.BF16 R32, R136.reuse, R146, R32 ;  /* 0x000000928820723c */ /* 0x040fe20000041820 */
[----:B------:R-:W1:Y:S07]  /*8960*/  LDSM.16.MT88.4 R144, [R249+0x2900] ;  /* 0x00290000f990783b */ /* 0x000e6e0000004200 */
[C---:B--2---:R-:W-:Y:S08]  /*8970*/  HMMA.16816.F32.BF16 R36, R136.reuse, R140, R36 ;  /* 0x0000008c8824723c */ /* 0x044ff00000041824 */
        /* <DEDUP_REMOVED lines=33> */
[----:B------:R-:W-:Y:S01]  /*8b90*/  HMMA.16816.F32.BF16 R128, R136, R146, R128 ;  /* 0x000000928880723c */ /* 0x000fe20000041880 */
[----:B------:R-:W1:Y:S06]  /*8ba0*/  LDSM.16.MT88.4 R144, [R249+0x1100] ;  /* 0x00110000f990783b */ /* 0x000e6c0000004200 */
[----:B------:R-:W-:Y:S02]  /*8bb0*/  F2FP.BF16.PACK_AB R138, R134, R148 ;  /* 0x00000094868a723e */ /* 0x000fe400000010ff */
[----:B------:R-:W3:Y:S01]  /*8bc0*/  LDSM.16.MT88.4 R148, [R252+0x1100] ;  /* 0x00110000fc94783b */ /* 0x000ee20000004200 */
[----:B------:R-:W4:Y:S02]  /*8bd0*/  MUFU.EX2 R134, R164 ;  /* 0x000000a400867308 */ /* 0x000f240000000800 */
[----:B------:R-:W-:Y:S02]  /*8be0*/  F2FP.BF16.PACK_AB R136, R3, R133 ;  /* 0x000000850388723e */ /* 0x000fe400000010ff */
[----:B------:R-:W-:Y:S02]  /*8bf0*/  F2FP.BF16.PACK_AB R137, R185, R186 ;  /* 0x000000bab989723e */ /* 0x000fe400000010ff */
[----:B------:R-:W-:Y:S04]  /*8c00*/  F2FP.BF16.PACK_AB R139, R183, R184 ;  /* 0x000000b8b78b723e */ /* 0x000fe800000010ff */
[----:B------:R-:W5:Y:S03]  /*8c10*/  MUFU.EX2 R3, R166 ;  /* 0x000000a600037308 */ /* 0x000f660000000800 */
[C---:B--2---:R-:W-:Y:S07]  /*8c20*/  HMMA.16816.F32.BF16 R4, R136.reuse, R140, R4 ;  /* 0x0000008c8804723c */ /* 0x044fee0000041804 */
[----:B------:R-:W2:Y:S01]  /*8c30*/  MUFU.EX2 R133, R157 ;  /* 0x0000009d00857308 */ /* 0x000ea20000000800 */
[C---:B------:R-:W-:Y:S01]  /*8c40*/  HMMA.16816.F32.BF16 R8, R136.reuse, R142, R8 ;  /* 0x0000008e8808723c */ /* 0x040fe20000041808 */
[----:B------:R-:W3:Y:S03]  /*8c50*/  LDSM.16.MT88.4 R140, [R251+0x1100] ;  /* 0x00110000fb8c783b */ /* 0x000ee60000004200 */
[----:B----4-:R-:W-:Y:S04]  /*8c60*/  F2FP.BF16.PACK_AB R179, R134, R180 ;  /* 0x000000b486b3723e */ /* 0x010fe800000010ff */
[C---:B-1----:R-:W-:Y:S04]  /*8c70*/  HMMA.16816.F32.BF16 R12, R136.reuse, R144, R12 ;  /* 0x00000090880c723c */ /* 0x042fe8000004180c */
[----:B-----5:R-:W-:Y:S04]  /*8c80*/  FADD.FTZ R0, R3, R0 ;  /* 0x0000000003007221 */ /* 0x020fe80000010000 */
[C---:B------:R-:W-:Y:S01]  /*8c90*/  FADD.FTZ R0, R176.reuse, R0 ;  /* 0x00000000b0007221 */ /* 0x040fe20000010000 */
[C---:B------:R-:W-:Y:S01]  /*8ca0*/  HMMA.16816.F32.BF16 R16, R136.reuse, R146, R16 ;  /* 0x000000928810723c */ /* 0x040fe20000041810 */
[----:B------:R-:W1:Y:S02]  /*8cb0*/  LDSM.16.MT88.4 R144, [R248+0x3100] ;  /* 0x00310000f890783b */ /* 0x000e640000004200 */
[----:B------:R-:W-:Y:S01]  /*8cc0*/  F2FP.BF16.PACK_AB R176, R176, R3 ;  /* 0x00000003b0b0723e */ /* 0x000fe200000010ff */
[----:B------:R-:W-:Y:S02]  /*8cd0*/  FADD.FTZ R3, R191, R152 ;  /* 0x00000098bf037221 */ /* 0x000fe40000010000 */
[----:B--2---:R-:W-:Y:S02]  /*8ce0*/  FADD.FTZ R0, R133, R0 ;  /* 0x0000000085007221 */ /* 0x004fe40000010000 */
[C---:B---3--:R-:W-:Y:S01]  /*8cf0*/  HMMA.16816.F32.BF16 R20, R136.reuse, R148, R20 ;  /* 0x000000948814723c */ /* 0x048fe20000041814 */
[----:B------:R-:W-:Y:S03]  /*8d00*/  LDSM.16.MT88.4 R152, [R249+0x1900] ;  /* 0x00190000f998783b */ /* 0x000fe60000004200 */
[C---:B------:R-:W-:Y:S01]  /*8d10*/  FADD.FTZ R0, R178.reuse, R0 ;  /* 0x00000000b2007221 */ /* 0x040fe20000010000 */
[----:B------:R-:W-:Y:S02]  /*8d20*/  F2FP.BF16.PACK_AB R178, R178, R133 ;  /* 0x00000085b2b2723e */ /* 0x000fe400000010ff */
[----:B------:R-:W-:Y:S01]  /*8d30*/  MOV R133, R132 ;  /* 0x0000008400857202 */ /* 0x000fe20000000f00 */
[C---:B------:R-:W-:Y:S01]  /*8d40*/  HMMA.16816.F32.BF16 R24, R136.reuse, R150, R24 ;  /* 0x000000968818723c */ /* 0x040fe20000041818 */
[----:B------:R-:W2:Y:S07]  /*8d50*/  LDSM.16.MT88.4 R148, [R249+0x3100] ;  /* 0x00310000f994783b */ /* 0x000eae0000004200 */
[C---:B------:R-:W-:Y:S01]  /*8d60*/  HMMA.16816.F32.BF16 R28, R136.reuse, R140, R28 ;  /* 0x0000008c881c723c */ /* 0x040fe2000004181c */
[----:B------:R3:W-:Y:S07]  /*8d70*/  STL [R1+0x64], R0 ;  /* 0x0000640001007387 */ /* 0x0007ee0000100800 */
[C---:B------:R-:W-:Y:S01]  /*8d80*/  HMMA.16816.F32.BF16 R32, R136.reuse, R142, R32 ;  /* 0x0000008e8820723c */ /* 0x040fe20000041820 */
[----:B------:R-:W4:Y:S07]  /*8d90*/  LDSM.16.MT88.4 R140, [R252+0x3100] ;  /* 0x00310000fc8c783b */ /* 0x000f2e0000004200 */
[C---:B-1----:R-:W-:Y:S08]  /*8da0*/  HMMA.16816.F32.BF16 R36, R136.reuse, R144, R36 ;  /* 0x000000908824723c */ /* 0x042ff00000041824 */
[C---:B------:R-:W-:Y:S01]  /*8db0*/  HMMA.16816.F32.BF16 R40, R136.reuse, R146, R40 ;  /* 0x000000928828723c */ /* 0x040fe20000041828 */
[----:B------:R-:W1:Y:S03]  /*8dc0*/  LDSM.16.MT88.4 R144, [R251+0x3100] ;  /* 0x00310000fb90783b */ /* 0x000e660000004200 */
[----:B---3--:R-:W-:Y:S04]  /*8dd0*/  FADD.FTZ R0, R190, R3 ;  /* 0x00000003be007221 */ /* 0x008fe80000010000 */
[C---:B--2---:R-:W-:Y:S04]  /*8de0*/  HMMA.16816.F32.BF16 R44, R136.reuse, R148, R44 ;  /* 0x00000094882c723c */ /* 0x044fe8000004182c */
[----:B------:R-:W-:Y:S04]  /*8df0*/  FADD.FTZ R0, R189, R0 ;  /* 0x00000000bd007221 */ /* 0x000fe80000010000 */
[C---:B------:R-:W-:Y:S01]  /*8e00*/  HMMA.16816.F32.BF16 R48, R136.reuse, R150, R48 ;  /* 0x000000968830723c */ /* 0x040fe20000041830 */
[----:B------:R-:W2:Y:S03]  /*8e10*/  LDSM.16.MT88.4 R148, [R248+0x5100] ;  /* 0x00510000f894783b */ /* 0x000ea60000004200 */
[----:B------:R-:W-:Y:S04]  /*8e20*/  FADD.FTZ R0, R188, R0 ;  /* 0x00000000bc007221 */ /* 0x000fe80000010000 */
[C---:B----4-:R-:W-:Y:S04]  /*8e30*/  HMMA.16816.F32.BF16 R52, R136.reuse, R140, R52 ;  /* 0x0000008c8834723c */ /* 0x050fe80000041834 */
[----:B------:R-:W-:Y:S04]  /*8e40*/  FADD.FTZ R0, R187, R0 ;  /* 0x00000000bb007221 */ /* 0x000fe80000010000 */
[C---:B------:R-:W-:Y:S01]  /*8e50*/  HMMA.16816.F32.BF16 R56, R136.reuse, R142, R56 ;  /* 0x0000008e8838723c */ /* 0x040fe20000041838 */
[----:B------:R-:W3:Y:S03]  /*8e60*/  LDSM.16.MT88.4 R140, [R249+0x5100] ;  /* 0x00510000f98c783b */ /* 0x000ee60000004200 */
[----:B------:R-:W-:Y:S04]  /*8e70*/  FADD.FTZ R0, R186, R0 ;  /* 0x00000000ba007221 */ /* 0x000fe80000010000 */
[----:B------:R-:W-:Y:S01]  /*8e80*/  FADD.FTZ R0, R185, R0 ;  /* 0x00000000b9007221 */ /* 0x000fe20000010000 */
[C---:B-1----:R-:W-:Y:S03]  /*8e90*/  HMMA.16816.F32.BF16 R60, R136.reuse, R144, R60 ;  /* 0x00000090883c723c */ /* 0x042fe6000004183c */
[----:B------:R-:W-:Y:S04]  /*8ea0*/  FADD.FTZ R0, R184, R0 ;  /* 0x00000000b8007221 */ /* 0x000fe80000010000 */
[----:B------:R-:W-:Y:S01]  /*8eb0*/  FADD.FTZ R0, R183, R0 ;  /* 0x00000000b7007221 */ /* 0x000fe20000010000 */
[C---:B------:R-:W-:Y:S01]  /*8ec0*/  HMMA.16816.F32.BF16 R64, R136.reuse, R146, R64 ;  /* 0x000000928840723c */ /* 0x040fe20000041840 */
[----:B------:R-:W1:Y:S03]  /*8ed0*/  LDSM.16.MT88.4 R144, [R252+0x5100] ;  /* 0x00510000fc90783b */ /* 0x000e660000004200 */
[----:B------:R-:W-:Y:S04]  /*8ee0*/  FADD.FTZ R0, R181, R0 ;  /* 0x00000000b5007221 */ /* 0x000fe80000010000 */
[C---:B--2---:R-:W-:Y:S04]  /*8ef0*/  HMMA.16816.F32.BF16 R68, R136.reuse, R148, R68 ;  /* 0x000000948844723c */ /* 0x044fe80000041844 */
[----:B------:R-:W-:Y:S04]  /*8f00*/  FADD.FTZ R0, R182, R0 ;  /* 0x00000000b6007221 */ /* 0x000fe80000010000 */
[C---:B------:R-:W-:Y:S01]  /*8f10*/  HMMA.16816.F32.BF16 R72, R136.reuse, R150, R72 ;  /* 0x000000968848723c */ /* 0x040fe20000041848 */
[----:B------:R-:W2:Y:S03]  /*8f20*/  LDSM.16.MT88.4 R148, [R251+0x5100] ;  /* 0x00510000fb94783b */ /* 0x000ea60000004200 */
[----:B------:R-:W-:Y:S04]  /*8f30*/  FADD.FTZ R0, R180, R0 ;  /* 0x00000000b4007221 */ /* 0x000fe80000010000 */
[C---:B---3--:R-:W-:Y:S04]  /*8f40*/  HMMA.16816.F32.BF16 R76, R136.reuse, R140, R76 ;  /* 0x0000008c884c723c */ /* 0x048fe8000004184c */
[----:B------:R-:W-:Y:S01]  /*8f50*/  FADD.FTZ R0, R134, R0 ;  /* 0x0000000086007221 */ /* 0x000fe20000010000 */
[----:B------:R-:W-:Y:S03]  /*8f60*/  MOV R134, R2 ;  /* 0x0000000200867202 */ /* 0x000fe60000000f00 */
[C---:B------:R-:W-:Y:S01]  /*8f70*/  HMMA.16816.F32.BF16 R80, R136.reuse, R142, R80 ;  /* 0x0000008e8850723c */ /* 0x040fe20000041850 */
[----:B------:R-:W3:Y:S07]  /*8f80*/  LDSM.16.MT88.4 R140, [R248+0x7100] ;  /* 0x00710000f88c783b */ /* 0x000eee0000004200 */
[C---:B-1----:R-:W-:Y:S01]  /*8f90*/  HMMA.16816.F32.BF16 R84, R136.reuse, R144, R84 ;  /* 0x000000908854723c */ /* 0x042fe20000041854 */
[----:B------:R-:W-:Y:S07]  /*8fa0*/  STL [R1+0x84], R0 ;  /* 0x0000840001007387 */ /* 0x000fee0000100800 */
[C---:B------:R-:W-:Y:S01]  /*8fb0*/  HMMA.16816.F32.BF16 R88, R136.reuse, R146, R88 ;  /* 0x000000928858723c */ /* 0x040fe20000041858 */
[----:B------:R-:W1:Y:S07]  /*8fc0*/  LDSM.16.MT88.4 R144, [R249+0x7100] ;  /* 0x00710000f990783b */ /* 0x000e6e0000004200 */
[C---:B--2---:R-:W-:Y:S08]  /*8fd0*/  HMMA.16816.F32.BF16 R92, R136.reuse, R148, R92 ;  /* 0x00000094885c723c */ /* 0x044ff0000004185c */
[C---:B------:R-:W-:Y:S01]  /*8fe0*/  HMMA.16816.F32.BF16 R96, R136.reuse, R150, R96 ;  /* 0x000000968860723c */ /* 0x040fe20000041860 */
[----:B------:R-:W2:Y:S07]  /*8ff0*/  LDSM.16.MT88.4 R148, [R252+0x7100] ;  /* 0x00710000fc94783b */ /* 0x000eae0000004200 */
[C---:B---3--:R-:W-:Y:S08]  /*9000*/  HMMA.16816.F32.BF16 R100, R136.reuse, R140, R100 ;  /* 0x0000008c8864723c */ /* 0x048ff00000041864 */
[C---:B------:R-:W-:Y:S01]  /*9010*/  HMMA.16816.F32.BF16 R104, R136.reuse, R142, R104 ;  /* 0x0000008e8868723c */ /* 0x040fe20000041868 */
[----:B------:R-:W3:Y:S07]  /*9020*/  LDSM.16.MT88.4 R140, [R251+0x7100] ;  /* 0x00710000fb8c783b */ /* 0x000eee0000004200 */
[C---:B-1----:R-:W-:Y:S08]  /*9030*/  HMMA.16816.F32.BF16 R108, R136.reuse, R144, R108 ;  /* 0x00000090886c723c */ /* 0x042ff0000004186c */
[C---:B------:R-:W-:Y:S01]  /*9040*/  HMMA.16816.F32.BF16 R112, R136.reuse, R146, R112 ;  /* 0x000000928870723c */ /* 0x040fe20000041870 */
[----:B------:R-:W1:Y:S07]  /*9050*/  LDSM.16.MT88.4 R144, [R252+0x1900] ;  /* 0x00190000fc90783b */ /* 0x000e6e0000004200 */
[C---:B--2---:R-:W-:Y:S08]  /*9060*/  HMMA.16816.F32.BF16 R116, R136.reuse, R148, R116 ;  /* 0x000000948874723c */ /* 0x044ff00000041874 */
[C---:B------:R-:W-:Y:S08]  /*9070*/  HMMA.16816.F32.BF16 R120, R136.reuse, R150, R120 ;  /* 0x000000968878723c */ /* 0x040ff00000041878 */
[C---:B---3--:R-:W-:Y:S08]  /*9080*/  HMMA.16816.F32.BF16 R124, R136.reuse, R140, R124 ;  /* 0x0000008c887c723c */ /* 0x048ff0000004187c */
[----:B------:R-:W-:Y:S01]  /*9090*/  HMMA.16816.F32.BF16 R128, R136, R142, R128 ;  /* 0x0000008e8880723c */ /* 0x000fe20000041880 */
[----:B------:R-:W2:Y:S07]  /*90a0*/  LDSM.16.MT88.4 R136, [R251+0x1900] ;  /* 0x00190000fb88783b */ /* 0x000eae0000004200 */
[C---:B------:R-:W-:Y:S01]  /*90b0*/  HMMA.16816.F32.BF16 R164, R176.reuse, R160, R4 ;  /* 0x000000a0b0a4723c */ /* 0x040fe20000041804 */
[----:B------:R-:W3:Y:S07]  /*90c0*/  LDSM.16.MT88.4 R4, [R248+0x3900] ;  /* 0x00390000f804783b */ /* 0x000eee0000004200 */
[C---:B------:R-:W-:Y:S01]  /*90d0*/  HMMA.16816.F32.BF16 R160, R176.reuse, R162, R8 ;  /* 0x000000a2b0a0723c */ /* 0x040fe20000041808 */
[----:B------:R-:W4:Y:S07]  /*90e0*/  LDSM.16.MT88.4 R8, [R249+0x3900] ;  /* 0x00390000f908783b */ /* 0x000f2e0000004200 */
[C---:B------:R-:W-:Y:S01]  /*90f0*/  HMMA.16816.F32.BF16 R156, R176.reuse, R152, R12 ;  /* 0x00000098b09c723c */ /* 0x040fe2000004180c */
[----:B------:R-:W5:Y:S07]  /*9100*/  LDSM.16.MT88.4 R12, [R252+0x3900] ;  /* 0x00390000fc0c783b */ /* 0x000f6e0000004200 */
[C---:B------:R-:W-:Y:S01]  /*9110*/  HMMA.16816.F32.BF16 R152, R176.reuse, R154, R16 ;  /* 0x0000009ab098723c */ /* 0x040fe20000041810 */
[----:B------:R-:W4:Y:S07]  /*9120*/  LDSM.16.MT88.4 R16, [R251+0x3900] ;  /* 0x00390000fb10783b */ /* 0x000f2e0000004200 */
[C---:B-1----:R-:W-:Y:S08]  /*9130*/  HMMA.16816.F32.BF16 R148, R176.reuse, R144, R20 ;  /* 0x00000090b094723c */ /* 0x042ff00000041814 */
[C---:B------:R-:W-:Y:S08]  /*9140*/  HMMA.16816.F32.BF16 R144, R176.reuse, R146, R24 ;  /* 0x00000092b090723c */ /* 0x040ff00000041818 */
[C---:B--2---:R-:W-:Y:S08]  /*9150*/  HMMA.16816.F32.BF16 R140, R176.reuse, R136, R28 ;  /* 0x00000088b08c723c */ /* 0x044ff0000004181c */
[C---:B------:R-:W-:Y:S08]  /*9160*/  HMMA.16816.F32.BF16 R136, R176.reuse, R138, R32 ;  /* 0x0000008ab088723c */ /* 0x040ff00000041820 */
[C---:B---3--:R-:W-:Y:S08]  /*9170*/  HMMA.16816.F32.BF16 R36, R176.reuse, R4, R36 ;  /* 0x00000004b024723c */ /* 0x048ff00000041824 */
[C---:B------:R-:W-:Y:S01]  /*9180*/  HMMA.16816.F32.BF16 R40, R176.reuse, R6, R40 ;  /* 0x00000006b028723c */ /* 0x040fe20000041828 */
[----:B------:R-:W1:Y:S07]  /*9190*/  LDSM.16.MT88.4 R4, [R248+0x5900] ;  /* 0x00590000f804783b */ /* 0x000e6e0000004200 */
[C---:B----4-:R-:W-:Y:S08]  /*91a0*/  HMMA.16816.F32.BF16 R44, R176.reuse, R8, R44 ;  /* 0x00000008b02c723c */ /* 0x050ff0000004182c */
[C---:B------:R-:W-:Y:S01]  /*91b0*/  HMMA.16816.F32.BF16 R48, R176.reuse, R10, R48 ;  /* 0x0000000ab030723c */ /* 0x040fe20000041830 */
[----:B------:R-:W2:Y:S07]  /*91c0*/  LDSM.16.MT88.4 R8, [R249+0x5900] ;  /* 0x00590000f908783b */ /* 0x000eae0000004200 */
[C---:B-----5:R-:W-:Y:S08]  /*91d0*/  HMMA.16816.F32.BF16 R52, R176.reuse, R12, R52 ;  /* 0x0000000cb034723c */ /* 0x060ff00000041834 */
[C---:B------:R-:W-:Y:S01]  /*91e0*/  HMMA.16816.F32.BF16 R56, R176.reuse, R14, R56 ;  /* 0x0000000eb038723c */ /* 0x040fe20000041838 */
[----:B------:R-:W3:Y:S07]  /*91f0*/  LDSM.16.MT88.4 R12, [R252+0x5900] ;  /* 0x00590000fc0c783b */ /* 0x000eee0000004200 */
[C---:B------:R-:W-:Y:S08]  /*9200*/  HMMA.16816.F32.BF16 R60, R176.reuse, R16, R60 ;  /* 0x00000010b03c723c */ /* 0x040ff0000004183c */
[C---:B------:R-:W-:Y:S01]  /*9210*/  HMMA.16816.F32.BF16 R64, R176.reuse, R18, R64 ;  /* 0x00000012b040723c */ /* 0x040fe20000041840 */
[----:B------:R-:W4:Y:S07]  /*9220*/  LDSM.16.MT88.4 R16, [R251+0x5900] ;  /* 0x00590000fb10783b */ /* 0x000f2e0000004200 */
[C---:B-1----:R-:W-:Y:S08]  /*9230*/  HMMA.16816.F32.BF16 R68, R176.reuse, R4, R68 ;  /* 0x00000004b044723c */ /* 0x042ff00000041844 */
        /* <DEDUP_REMOVED lines=8> */
[C---:B----4-:R-:W-:Y:S08]  /*92c0*/  HMMA.16816.F32.BF16 R92, R176.reuse, R16, R92 ;  /* 0x00000010b05c723c */ /* 0x050ff0000004185c */
[C---:B------:R-:W-:Y:S01]  /*92d0*/  HMMA.16816.F32.BF16 R96, R176.reuse, R18, R96 ;  /* 0x00000012b060723c */ /* 0x040fe20000041860 */
[----:B------:R-:W4:Y:S07]  /*92e0*/  LDSM.16.MT88.4 R16, [R251+0x7900] ;  /* 0x00790000fb10783b */ /* 0x000f2e0000004200 */
[C---:B-1----:R-:W-:Y:S08]  /*92f0*/  HMMA.16816.F32.BF16 R100, R176.reuse, R4, R100 ;  /* 0x00000004b064723c */ /* 0x042ff00000041864 */
[C---:B------:R-:W-:Y:S08]  /*9300*/  HMMA.16816.F32.BF16 R104, R176.reuse, R6, R104 ;  /* 0x00000006b068723c */ /* 0x040ff00000041868 */
[C---:B--2---:R-:W-:Y:S08]  /*9310*/  HMMA.16816.F32.BF16 R108, R176.reuse, R8, R108 ;  /* 0x00000008b06c723c */ /* 0x044ff0000004186c */
[C---:B------:R-:W-:Y:S08]  /*9320*/  HMMA.16816.F32.BF16 R112, R176.reuse, R10, R112 ;  /* 0x0000000ab070723c */ /* 0x040ff00000041870 */
[C---:B---3--:R-:W-:Y:S08]  /*9330*/  HMMA.16816.F32.BF16 R116, R176.reuse, R12, R116 ;  /* 0x0000000cb074723c */ /* 0x048ff00000041874 */
[C---:B------:R-:W-:Y:S08]  /*9340*/  HMMA.16816.F32.BF16 R120, R176.reuse, R14, R120 ;  /* 0x0000000eb078723c */ /* 0x040ff00000041878 */
[C---:B----4-:R-:W-:Y:S08]  /*9350*/  HMMA.16816.F32.BF16 R124, R176.reuse, R16, R124 ;  /* 0x00000010b07c723c */ /* 0x050ff0000004187c */
[----:B------:R-:W-:Y:S01]  /*9360*/  HMMA.16816.F32.BF16 R128, R176, R18, R128 ;  /* 0x00000012b080723c */ /* 0x000fe20000041880 */
[----:B------:R-:W-:-:S07]  /*9370*/  @P0 BRA `(.L_x_3) ;  /* 0xffffca5000000947 */ /* 0x000fce000383ffff */
.L_x_2:
[----:B------:R-:W2:Y:S04]  /*9380*/  LDL.LU R0, [R1+0x64] ;  /* 0x0000640001007983 */ /* 0x000ea80000300800 */
[----:B------:R-:W1:Y:S01]  /*9390*/  S2R R8, SR_TID.X ;  /* 0x0000000000087919 */ /* 0x000e620000002100 */
[----:B------:R-:W-:Y:S01]  /*93a0*/  MOV R178, c[0x0][0x4e8] ;  /* 0x00013a0000b27a02 */ /* 0x000fe20000000f00 */
[----:B------:R-:W3:Y:S01]  /*93b0*/  S2UR UR7, SR_CTAID.Y ;  /* 0x00000000000779c3 */ /* 0x000ee20000002600 */
[----:B------:R-:W-:Y:S01]  /*93c0*/  ULDC.64 UR4, c[0x0][0x490] ;  /* 0x0001240000047ab9 */ /* 0x000fe20000000a00 */
[----:B------:R-:W4:Y:S04]  /*93d0*/  LDL.LU R3, [R1+0x84] ;  /* 0x0000840001037983 */ /* 0x000f280000300800 */
[----:B------:R-:W4:Y:S01]  /*93e0*/  LDL.LU R9, [R1+0xb4] ;  /* 0x0000b40001097983 */ /* 0x000f220000300800 */
[----:B------:R-:W-:-:S03]  /*93f0*/  ISETP.NE.AND P4, PT, R178, 0x1, PT ;  /* 0x00000001b200780c */ /* 0x000fc60003f85270 */
[----:B------:R-:W4:Y:S01]  /*9400*/  LDL.LU R179, [R1+0xb8] ;  /* 0x0000b80001b37983 */ /* 0x000f220000300800 */
[----:B-1----:R-:W-:-:S04]  /*9410*/  SHF.R.S32.HI R5, RZ, 0x1f, R8 ;  /* 0x0000001fff057819 */ /* 0x002fc80000011408 */
[CC--:B------:R-:W-:Y:S02]  /*9420*/  LEA.HI R177, R5.reuse, R8.reuse, RZ, 0x5 ;  /* 0x0000000805b17211 */ /* 0x0c0fe400078f28ff */
[----:B------:R-:W-:Y:S02]  /*9430*/  LEA.HI R5, R5, R8, RZ, 0x2 ;  /* 0x0000000805057211 */ /* 0x000fe400078f10ff */
[----:B------:R-:W-:Y:S01]  /*9440*/  LOP3.LUT R4, R177, 0xffffffe0, RZ, 0xc0, !PT ;  /* 0xffffffe0b1047812 */ /* 0x000fe200078ec0ff */
[----:B---3--:R-:W-:Y:S01]  /*9450*/  USHF.R.S32.HI UR6, URZ, 0x1f, UR7 ;  /* 0x0000001f3f067899 */ /* 0x008fe20008011407 */
[----:B------:R-:W-:-:S03]  /*9460*/  LOP3.LUT R17, R5, 0xfffffffc, RZ, 0xc0, !PT ;  /* 0xfffffffc05117812 */ /* 0x000fc600078ec0ff */
[----:B------:R-:W-:Y:S01]  /*9470*/  UIMAD UR8, UR6, UR4, URZ ;  /* 0x00000004060872a4 */ /* 0x000fe2000f8e023f */
[----:B------:R-:W-:Y:S01]  /*9480*/  IADD3 R17, -R17, R8, RZ ;  /* 0x0000000811117210 */ /* 0x000fe20007ffe1ff */
[----:B------:R-:W-:Y:S02]  /*9490*/  UIMAD.WIDE.U32 UR10, UR7, UR4, URZ ;  /* 0x00000004070a72a5 */ /* 0x000fe4000f8e003f */
[----:B------:R-:W-:-:S03]  /*94a0*/  UIMAD UR8, UR7, UR5, UR8 ;  /* 0x00000005070872a4 */ /* 0x000fc6000f8e0208 */
[----:B------:R-:W-:Y:S02]  /*94b0*/  ULDC.64 UR4, c[0x0][0x3e8] ;  /* 0x0000fa0000047ab9 */ /* 0x000fe40000000a00 */
[----:B------:R-:W-:Y:S01]  /*94c0*/  UIMAD.WIDE.U32 UR12, UR7, UR4, URZ ;  /* 0x00000004070c72a5 */ /* 0x000fe2000f8e003f */
[----:B------:R-:W-:Y:S06]  /*94d0*/  BAR.SYNC.DEFER_BLOCKING 0x1, 0x100 ;  /* 0x0044000000007b1d */ /* 0x000fec0000010000 */
[----:B--2---:R-:W1:Y:S04]  /*94e0*/  SHFL.BFLY PT, R11, R0, 0x2, 0x1f ;  /* 0x0c401f00000b7f89 */ /* 0x004e6800000e0000 */
[----:B----4-:R-:W2:Y:S01]  /*94f0*/  SHFL.BFLY PT, R6, R3, 0x2, 0x1f ;  /* 0x0c401f0003067f89 */ /* 0x010ea200000e0000 */
[----:B------:R-:W-:Y:S01]  /*9500*/  MOV R15, R9 ;  /* 0x00000009000f7202 */ /* 0x000fe20000000f00 */
[----:B-1----:R-:W-:-:S05]  /*9510*/  FADD.FTZ R11, R11, R0 ;  /* 0x000000000b0b7221 */ /* 0x002fca0000010000 */
[----:B------:R-:W1:Y:S01]  /*9520*/  SHFL.BFLY PT, R0, R11, 0x1, 0x1f ;  /* 0x0c201f000b007f89 */ /* 0x000e6200000e0000 */
[----:B--2---:R-:W-:-:S05]  /*9530*/  FADD.FTZ R6, R6, R3 ;  /* 0x0000000306067221 */ /* 0x004fca0000010000 */
[----:B------:R-:W2:Y:S01]  /*9540*/  SHFL.BFLY PT, R3, R6, 0x1, 0x1f ;  /* 0x0c201f0006037f89 */ /* 0x000ea200000e0000 */
[----:B-1----:R-:W-:Y:S01]  /*9550*/  FADD.FTZ R11, R11, R0 ;  /* 0x000000000b0b7221 */ /* 0x002fe20000010000 */
[----:B------:R-:W-:-:S04]  /*9560*/  MOV R0, RZ ;  /* 0x000000ff00007202 */ /* 0x000fc80000000f00 */
[----:B------:R-:W-:Y:S01]  /*9570*/  FSETP.NE.FTZ.AND P1, PT, R11, RZ, PT ;  /* 0x000000ff0b00720b */ /* 0x000fe20003f35000 */
[----:B--2---:R-:W-:Y:S02]  /*9580*/  FADD.FTZ R6, R6, R3 ;  /* 0x0000000306067221 */ /* 0x004fe40000010000 */
[----:B------:R-:W-:-:S03]  /*9590*/  @P4 IMAD.HI.U32 R3, R9, c[0x0][0x4ec], RZ ;  /* 0x00013b0009034a27 */ /* 0x000fc600078e00ff */
[----:B------:R-:W-:Y:S02]  /*95a0*/  FSETP.NE.FTZ.AND P0, PT, R6, RZ, PT ;  /* 0x000000ff0600720b */ /* 0x000fe40003f15000 */
[----:B------:R-:W-:Y:S02]  /*95b0*/  @P4 SHF.R.U32.HI R15, RZ, c[0x0][0x4f0], R3 ;  /* 0x00013c00ff0f4a19 */ /* 0x000fe40000011603 */
[----:B------:R-:W-:-:S03]  /*95c0*/  IADD3 R3, -R4, R8, RZ ;  /* 0x0000000804037210 */ /* 0x000fc60007ffe1ff */
[----:B------:R-:W1:Y:S01]  /*95d0*/  @P1 MUFU.RCP R0, R11 ;  /* 0x0000000b00001308 */ /* 0x000e620000001000 */
[----:B------:R-:W-:Y:S02]  /*95e0*/  MOV R4, RZ ;  /* 0x000000ff00047202 */ /* 0x000fe40000000f00 */
[----:B------:R-:W-:Y:S02]  /*95f0*/  LOP3.LUT P3, RZ, R3, 0x3, RZ, 0xc0, !PT ;  /* 0x0000000303ff7812 */ /* 0x000fe4000786c0ff */
[----:B------:R-:W-:-:S03]  /*9600*/  IADD3 R7, -R15, RZ, RZ ;  /* 0x000000ff0f077210 */ /* 0x000fc60007ffe1ff */
[----:B------:R-:W2:Y:S01]  /*9610*/  @P0 MUFU.RCP R4, R6 ;  /* 0x0000000600040308 */ /* 0x000ea20000001000 */
[C---:B-1----:R-:W-:Y:S02]  /*9620*/  FMUL.FTZ R85, R0.reuse, R85 ;  /* 0x0000005500557220 */ /* 0x042fe40000410000 */
[C---:B------:R-:W-:Y:S02]  /*9630*/  FMUL.FTZ R84, R0.reuse, R84 ;  /* 0x0000005400547220 */ /* 0x040fe40000410000 */
[C---:B------:R-:W-:Y:S02]  /*9640*/  FMUL.FTZ R176, R0.reuse, R165 ;  /* 0x000000a500b07220 */ /* 0x040fe40000410000 */
[----:B------:R-:W-:Y:S02]  /*9650*/  FMUL.FTZ R14, R0, R164 ;  /* 0x000000a4000e7220 */ /* 0x000fe40000410000 */
[C---:B--2---:R-:W-:Y:S02]  /*9660*/  FMUL.FTZ R87, R4.reuse, R87 ;  /* 0x0000005704577220 */ /* 0x044fe40000410000 */
[----:B------:R-:W-:-:S02]  /*9670*/  FMUL.FTZ R30, R4, R86 ;  /* 0x00000056041e7220 */ /* 0x000fc40000410000 */
[C---:B------:R-:W-:Y:S02]  /*9680*/  FMUL.FTZ R175, R0.reuse, R161 ;  /* 0x000000a100af7220 */ /* 0x040fe40000410000 */
[C---:B------:R-:W-:Y:S01]  /*9690*/  FMUL.FTZ R20, R0.reuse, R156 ;  /* 0x0000009c00147220 */ /* 0x040fe20000410000 */
[----:B------:R-:W-:Y:S01]  /*96a0*/  F2FP.BF16.PACK_AB R30, R87, R30 ;  /* 0x0000001e571e723e */ /* 0x000fe200000010ff */
[C---:B------:R-:W-:Y:S01]  /*96b0*/  FMUL.FTZ R173, R0.reuse, R153 ;  /* 0x0000009900ad7220 */ /* 0x040fe20000410000 */
[----:B------:R-:W2:Y:S01]  /*96c0*/  LDL.LU R87, [R1+0xb0] ;  /* 0x0000b00001577983 */ /* 0x000ea20000300800 */
[C---:B------:R-:W-:Y:S02]  /*96d0*/  FMUL.FTZ R22, R0.reuse, R152 ;  /* 0x0000009800167220 */ /* 0x040fe40000410000 */
[----:B------:R-:W-:Y:S01]  /*96e0*/  FMUL.FTZ R172, R0, R149 ;  /* 0x0000009500ac7220 */ /* 0x000fe20000410000 */
[----:B------:R-:W3:Y:S01]  /*96f0*/  LDL R86, [R1+0xac] ;  /* 0x0000ac0001567983 */ /* 0x000ee20000100800 */
[----:B------:R-:W-:-:S02]  /*9700*/  FMUL.FTZ R12, R4, R46 ;  /* 0x0000002e040c7220 */ /* 0x000fc40000410000 */
[C---:B------:R-:W-:Y:S02]  /*9710*/  FMUL.FTZ R31, R4.reuse, R55 ;  /* 0x00000037041f7220 */ /* 0x040fe40000410000 */
[----:B------:R-:W-:Y:S02]  /*9720*/  FMUL.FTZ R46, R4, R54 ;  /* 0x00000036042e7220 */ /* 0x000fe40000410000 */
[C---:B------:R-:W-:Y:S02]  /*9730*/  FMUL.FTZ R24, R0.reuse, R148 ;  /* 0x0000009400187220 */ /* 0x040fe40000410000 */
[C---:B------:R-:W-:Y:S01]  /*9740*/  FMUL.FTZ R26, R0.reuse, R144 ;  /* 0x00000090001a7220 */ /* 0x040fe20000410000 */
[----:B------:R-:W-:Y:S01]  /*9750*/  F2FP.BF16.PACK_AB R46, R31, R46 ;  /* 0x0000002e1f2e723e */ /* 0x000fe200000010ff */
[C---:B------:R-:W-:Y:S01]  /*9760*/  FMUL.FTZ R170, R0.reuse, R141 ;  /* 0x0000008d00aa7220 */ /* 0x040fe20000410000 */
[----:B------:R-:W-:Y:S01]  /*9770*/  F2FP.BF16.PACK_AB R31, R85, R84 ;  /* 0x00000054551f723e */ /* 0x000fe200000010ff */
[C---:B------:R-:W-:Y:S01]  /*9780*/  FMUL.FTZ R18, R0.reuse, R160 ;  /* 0x000000a000127220 */ /* 0x040fe20000410000 */
[----:B------:R1:W5:Y:S01]  /*9790*/  LDL R85, [R1+0x80] ;  /* 0x0000800001557983 */ /* 0x0003620000100800 */
[----:B------:R-:W-:-:S02]  /*97a0*/  FMUL.FTZ R174, R0, R157 ;  /* 0x0000009d00ae7220 */ /* 0x000fc40000410000 */
[C---:B------:R-:W-:Y:S02]  /*97b0*/  FMUL.FTZ R171, R0.reuse, R145 ;  /* 0x0000009100ab7220 */ /* 0x040fe40000410000 */
[C---:B------:R-:W-:Y:S02]  /*97c0*/  FMUL.FTZ R144, R0.reuse, R140 ;  /* 0x0000008c00907220 */ /* 0x040fe40000410000 */
[C---:B------:R-:W-:Y:S02]  /*97d0*/  FMUL.FTZ R169, R0.reuse, R137 ;  /* 0x0000008900a97220 */ /* 0x040fe40000410000 */
[C---:B------:R-:W-:Y:S02]  /*97e0*/  FMUL.FTZ R141, R0.reuse, R136 ;  /* 0x00000088008d7220 */ /* 0x040fe40000410000 */
[C---:B------:R-:W-:Y:S02]  /*97f0*/  FMUL.FTZ R168, R0.reuse, R37 ;  /* 0x0000002500a87220 */ /* 0x040fe40000410000 */
        /* <DEDUP_REMOVED lines=8> */
[C---:B------:R-:W-:Y:S01]  /*9880*/  FMUL.FTZ R148, R0.reuse, R77 ;  /* 0x0000004d00947220 */ /* 0x040fe20000410000 */
[----:B------:R-:W-:Y:S01]  /*9890*/  SHF.R.S32.HI R3, RZ, 0x2, R5 ;  /* 0x00000002ff037819 */ /* 0x000fe20000011405 */
        /* <DEDUP_REMOVED lines=35> */
[----:B------:R-:W-:Y:S01]  /*9ad0*/  FMUL.FTZ R128, R0, R128 ;  /* 0x0000008000807220 */ /* 0x000fe20000410000 */
[----:B------:R-:W-:Y:S01]  /*9ae0*/  SHF.R.S32.HI R0, RZ, 0x1f, R5 ;  /* 0x0000001fff007819 */ /* 0x000fe20000011405 */
[C---:B------:R-:W-:Y:S01]  /*9af0*/  FMUL.FTZ R39, R4.reuse, R39 ;  /* 0x0000002704277220 */ /* 0x040fe20000410000 */
[----:B------:R-:W4:Y:S01]  /*9b00*/  @P0 MUFU.LG2 R6, R6 ;  /* 0x0000000600060308 */ /* 0x000f220000000c00 */
[----:B------:R-:W-:Y:S01]  /*9b10*/  FMUL.FTZ R16, R4, R38 ;  /* 0x0000002604107220 */ /* 0x000fe20000410000 */
[----:B------:R-:W-:Y:S01]  /*9b20*/  LEA.HI R0, R0, R3, RZ, 0x3 ;  /* 0x0000000300007211 */ /* 0x000fe200078f18ff */
[----:B------:R-:W-:-:S03]  /*9b30*/  IMAD R133, R7, c[0x0][0x4e8], R9 ;  /* 0x00013a0007857a24 */ /* 0x000fc600078e0209 */
[----:B------:R-:W-:Y:S02]  /*9b40*/  F2FP.BF16.PACK_AB R54, R39, R16 ;  /* 0x000000102736723e */ /* 0x000fe400000010ff */
[----:B------:R-:W-:Y:S01]  /*9b50*/  LOP3.LUT R0, R0, 0xfffffff8, RZ, 0xc0, !PT ;  /* 0xfffffff800007812 */ /* 0x000fe200078ec0ff */
[----:B------:R-:W1:Y:S03]  /*9b60*/  S2R R16, SR_CTAID.Z ;  /* 0x0000000000107919 */ /* 0x000e660000002700 */
[----:B------:R-:W-:Y:S02]  /*9b70*/  IADD3 R10, R3, -R0, RZ ;  /* 0x80000000030a7210 */ /* 0x000fe40007ffe0ff */
[----:B------:R-:W-:Y:S02]  /*9b80*/  @P1 MOV R3, 0x3f317218 ;  /* 0x3f31721800031802 */ /* 0x000fe40000000f00 */
[----:B------:R-:W-:-:S02]  /*9b90*/  @P0 MOV R0, 0x3f317218 ;  /* 0x3f31721800000802 */ /* 0x000fc40000000f00 */
[----:B------:R-:W-:Y:S01]  /*9ba0*/  MOV R9, UR13 ;  /* 0x0000000d00097c02 */ /* 0x000fe20008000f00 */
[----:B------:R-:W-:Y:S01]  /*9bb0*/  @P1 FMUL.FTZ R9, R3, c[0x0][0x2d0] ;  /* 0x0000b40003091a20 */ /* 0x000fe20000410000 */
[----:B------:R-:W1:Y:S01]  /*9bc0*/  @P1 MUFU.LG2 R11, R11 ;  /* 0x0000000b000b1308 */ /* 0x000e620000000c00 */
[----:B----4-:R-:W-:Y:S02]  /*9bd0*/  @P0 FMUL.FTZ R3, R6, 0.69314718246459960938 ;  /* 0x3f31721806030820 */ /* 0x010fe40000410000 */
[----:B------:R-:W-:Y:S01]  /*9be0*/  @P0 FMUL.FTZ R0, R0, c[0x0][0x2d0] ;  /* 0x0000b40000000a20 */ /* 0x000fe20000410000 */
[----:B------:R-:W-:Y:S01]  /*9bf0*/  UIMAD UR6, UR6, UR4, URZ ;  /* 0x00000004060672a4 */ /* 0x000fe2000f8e023f */
[----:B------:R-:W-:Y:S01]  /*9c00*/  MOV R80, 0xff800000 ;  /* 0xff80000000507802 */ /* 0x000fe20000000f00 */
[----:B------:R-:W-:Y:S02]  /*9c10*/  FMUL.FTZ R52, R4, R42 ;  /* 0x0000002a04347220 */ /* 0x000fe40000410000 */
[----:B------:R-:W-:Y:S01]  /*9c20*/  @P0 FFMA.FTZ R80, R0, R2, R3 ;  /* 0x0000000200500223 */ /* 0x000fe20000010003 */
[----:B------:R-:W-:Y:S01]  /*9c30*/  SHF.R.S32.HI R0, RZ, 0x5, R177 ;  /* 0x00000005ff007819 */ /* 0x000fe200000114b1 */
[----:B------:R-:W-:-:S02]  /*9c40*/  FMUL.FTZ R42, R4, R62 ;  /* 0x0000003e042a7220 */ /* 0x000fc40000410000 */
[C---:B------:R-:W-:Y:S02]  /*9c50*/  FMUL.FTZ R40, R4.reuse, R66 ;  /* 0x0000004204287220 */ /* 0x040fe40000410000 */
[C---:B------:R-:W-:Y:S02]  /*9c60*/  FMUL.FTZ R38, R4.reuse, R70 ;  /* 0x0000004604267220 */ /* 0x040fe40000410000 */
[C---:B------:R-:W-:Y:S02]  /*9c70*/  FMUL.FTZ R36, R4.reuse, R74 ;  /* 0x0000004a04247220 */ /* 0x040fe40000410000 */
[C---:B------:R-:W-:Y:S01]  /*9c80*/  FMUL.FTZ R34, R4.reuse, R78 ;  /* 0x0000004e04227220 */ /* 0x040fe20000410000 */
[----:B------:R-:W-:Y:S01]  /*9c90*/  UIMAD UR5, UR7, UR5, UR6 ;  /* 0x00000005070572a4 */ /* 0x000fe2000f8e0206 */
        /* <DEDUP_REMOVED lines=50> */
[----:B------:R-:W-:Y:S01]  /*9fc0*/  FMUL.FTZ R130, R4, R130 ;  /* 0x0000008204827220 */ /* 0x000fe20000410000 */
[----:B------:R-:W-:Y:S02]  /*9fd0*/  MOV R4, UR10 ;  /* 0x0000000a00047c02 */ /* 0x000fe40008000f00 */
[----:B------:R-:W-:Y:S02]  /*9fe0*/  MOV R8, UR12 ;  /* 0x0000000c00087c02 */ /* 0x000fe40008000f00 */
[----:B------:R-:W-:Y:S01]  /*9ff0*/  SHF.R.S32.HI R3, RZ, 0x1f, R0 ;  /* 0x0000001fff037819 */ /* 0x000fe20000011400 */
[----:B------:R-:W-:Y:S01]  /*a000*/  UIADD3 UR5, UR13, UR5, URZ ;  /* 0x000000050d057290 */ /* 0x000fe2000fffe03f */
[----:B------:R-:W-:Y:S01]  /*a010*/  MOV R6, R4 ;  /* 0x0000000400067202 */ /* 0x000fe20000000f00 */
[----:B------:R-:W4:Y:S01]  /*a020*/  S2R R84, SR_CTAID.X ;  /* 0x0000000000547919 */ /* 0x000f220000002500 */
[----:B------:R-:W-:Y:S02]  /*a030*/  MOV R4, R8 ;  /* 0x0000000800047202 */ /* 0x000fe40000000f00 */
[----:B------:R-:W-:-:S02]  /*a040*/  LEA.HI R3, R3, R0, RZ, 0x3 ;  /* 0x0000000003037211 */ /* 0x000fc400078f18ff */
[----:B-1----:R-:W-:Y:S02]  /*a050*/  SHF.R.S32.HI R8, RZ, 0x1f, R16 ;  /* 0x0000001fff087819 */ /* 0x002fe40000011410 */
[----:B------:R-:W-:Y:S01]  /*a060*/  LEA.HI R2, R17, R17, RZ, 0x1 ;  /* 0x0000001111027211 */ /* 0x000fe200078f08ff */
[----:B------:R-:W-:Y:S01]  /*a070*/  UIADD3 UR8, UR11, UR8, URZ ;  /* 0x000000080b087290 */ /* 0x000fe2000fffe03f */
[----:B------:R-:W-:Y:S01]  /*a080*/  MOV R5, UR11 ;  /* 0x0000000b00057c02 */ /* 0x000fe20008000f00 */
[----:B------:R-:W-:Y:S01]  /*a090*/  @P1 FMUL.FTZ R11, R11, 0.69314718246459960938 ;  /* 0x3f3172180b0b1820 */ /* 0x000fe20000410000 */
[----:B------:R-:W-:Y:S01]  /*a0a0*/  MOV R5, UR5 ;  /* 0x0000000500057c02 */ /* 0x000fe20008000f00 */
[----:B------:R-:W-:Y:S01]  /*a0b0*/  IMAD R82, R8, c[0x0][0x3f0], RZ ;  /* 0x0000fc0008527a24 */ /* 0x000fe200078e02ff */
[----:B------:R-:W-:Y:S02]  /*a0c0*/  LOP3.LUT R3, R3, 0xffffff8, RZ, 0xc0, !PT ;  /* 0x0ffffff803037812 */ /* 0x000fe400078ec0ff */
[----:B------:R-:W-:-:S02]  /*a0d0*/  LOP3.LUT R2, R2, 0x1ffffffe, RZ, 0xc0, !PT ;  /* 0x1ffffffe02027812 */ /* 0x000fc400078ec0ff */
[----:B------:R-:W-:Y:S01]  /*a0e0*/  MOV R81, 0xff800000 ;  /* 0xff80000000517802 */ /* 0x000fe20000000f00 */
[----:B------:R-:W-:Y:S01]  /*a0f0*/  @P1 FFMA.FTZ R81, R9, R132, R11 ;  /* 0x0000008409511223 */ /* 0x000fe2000001000b */
[----:B------:R-:W-:Y:S02]  /*a100*/  F2FP.BF16.PACK_AB R50, R47, R12 ;  /* 0x0000000c2f32723e */ /* 0x000fe400000010ff */
[----:B------:R-:W-:Y:S01]  /*a110*/  F2FP.BF16.PACK_AB R34, R79, R34 ;  /* 0x000000224f22723e */ /* 0x000fe200000010ff */
[----:B------:R-:W-:Y:S01]  /*a120*/  IMAD R79, R8, c[0x0][0x498], RZ ;  /* 0x00012600084f7a24 */ /* 0x000fe200078e02ff */
[----:B------:R-:W-:Y:S02]  /*a130*/  MOV R7, UR8 ;  /* 0x0000000800077c02 */ /* 0x000fe40008000f00 */
[C---:B------:R-:W-:Y:S02]  /*a140*/  IADD3 R9, R0.reuse, -R3, RZ ;  /* 0x8000000300097210 */ /* 0x040fe40007ffe0ff */
[----:B------:R-:W-:Y:S01]  /*a150*/  LEA R12, R0, R17, 0x9 ;  /* 0x00000011000c7211 */ /* 0x000fe200078e48ff */
[C---:B------:R-:W-:Y:S01]  /*a160*/  IMAD R0, R16.reuse, c[0x0][0x3f4], R82 ;  /* 0x0000fd0010007a24 */ /* 0x040fe200078e0252 */
[----:B------:R-:W-:Y:S01]  /*a170*/  IADD3 R11, R17, -R2, RZ ;  /* 0x80000002110b7210 */ /* 0x000fe20007ffe0ff */
[----:B------:R-:W-:Y:S01]  /*a180*/  IMAD.WIDE.U32 R2, R16, c[0x0][0x3f0], R4 ;  /* 0x0000fc0010027a25 */ /* 0x000fe200078e0004 */
[----:B------:R-:W-:-:S02]  /*a190*/  SHF.L.U32 R4, R10, 0x6, RZ ;  /* 0x000000060a047819 */ /* 0x000fc400000006ff */
[----:B------:R-:W-:Y:S01]  /*a1a0*/  SHF.R.S32.HI R8, RZ, 0x2, R179 ;  /* 0x00000002ff087819 */ /* 0x000fe200000114b3 */
[----:B------:R-:W-:Y:S01]  /*a1b0*/  IMAD R79, R16, c[0x0][0x49c], R79 ;  /* 0x00012700104f7a24 */ /* 0x000fe200078e024f */
[----:B------:R-:W-:Y:S01]  /*a1c0*/  LOP3.LUT R5, R10, 0x1, RZ, 0xc0, !PT ;  /* 0x000000010a057812 */ /* 0x000fe200078ec0ff */
[----:B------:R-:W-:Y:S01]  /*a1d0*/  IMAD.WIDE.U32 R16, R16, c[0x0][0x498], R6 ;  /* 0x0001260010107a25 */ /* 0x000fe200078e0006 */
[----:B------:R-:W-:Y:S02]  /*a1e0*/  IADD3 R3, R3, R0, RZ ;  /* 0x0000000003037210 */ /* 0x000fe40007ffe0ff */
[----:B------:R-:W-:Y:S02]  /*a1f0*/  LOP3.LUT R7, R4, 0x1c0, RZ, 0xc0, !PT ;  /* 0x000001c004077812 */ /* 0x000fe400078ec0ff */
[----:B------:R-:W-:Y:S02]  /*a200*/  LEA R0, R9, R8, 0x4 ;  /* 0x0000000809007211 */ /* 0x000fe400078e20ff */
[----:B------:R-:W-:-:S02]  /*a210*/  R2P PR, R10, 0x6 ;  /* 0x000000060a007804 */ /* 0x000fc40000000000 */
[----:B------:R-:W-:Y:S02]  /*a220*/  ISETP.NE.U32.AND P0, PT, R5, 0x1, PT ;  /* 0x000000010500780c */ /* 0x000fe40003f05070 */
[----:B------:R-:W-:Y:S02]  /*a230*/  LEA.HI R7, R7, R7, RZ, 0x1d ;  /* 0x0000000707077211 */ /* 0x000fe400078fe8ff */
[----:B------:R-:W-:Y:S02]  /*a240*/  SHF.R.S32.HI R5, RZ, 0x1f, R15 ;  /* 0x0000001fff057819 */ /* 0x000fe4000001140f */
[----:B------:R-:W-:Y:S02]  /*a250*/  LEA R4, R11, R0, 0x3 ;  /* 0x000000000b047211 */ /* 0x000fe400078e18ff */
[----:B------:R-:W-:Y:S01]  /*a260*/  F2FP.BF16.PACK_AB R32, R83, R32 ;  /* 0x000000205320723e */ /* 0x000fe200000010ff */
[----:B------:R-:W-:Y:S01]  /*a270*/  IMAD R83, R178, c[0x0][0x388], RZ ;  /* 0x0000e200b2537a24 */ /* 0x000fe200078e02ff */
[----:B------:R-:W-:-:S02]  /*a280*/  LEA R7, R12, R7, 0x1 ;  /* 0x000000070c077211 */ /* 0x000fc400078e08ff */
[C---:B----4-:R-:W-:Y:S01]  /*a290*/  LEA R12, R84.reuse, R4, 0x7 ;  /* 0x00000004540c7211 */ /* 0x050fe200078e38ff */
[----:B------:R-:W-:Y:S01]  /*a2a0*/  IMAD R4, R5, c[0x0][0x3e0], RZ ;  /* 0x0000f80005047a24 */ /* 0x000fe200078e02ff */
[----:B------:R-:W-:Y:S01]  /*a2b0*/  LEA R0, R84, R0, 0x7 ;  /* 0x0000000054007211 */ /* 0x000fe200078e38ff */
[----:B------:R-:W-:-:S03]  /*a2c0*/  IMAD.WIDE.U32 R2, R15, c[0x0][0x3e0], R2 ;  /* 0x0000f8000f027a25 */ /* 0x000fc600078e0002 */
[CC--:B------:R-:W-:Y:S01]  /*a2d0*/  ISETP.GE.OR P5, PT, R0.reuse, R83.reuse, P3 ;  /* 0x000000530000720c */ /* 0x0c0fe20001fa6670 */
[----:B------:R-:W-:Y:S01]  /*a2e0*/  IMAD R4, R15, c[0x0][0x3e4], R4 ;  /* 0x0000f9000f047a24 */ /* 0x000fe200078e0204 */
[----:B------:R-:W-:Y:S01]  /*a2f0*/  IADD3 R0, R0, 0x8, RZ ;  /* 0x0000000800007810 */ /* 0x000fe20007ffe0ff */
[----:B------:R-:W-:Y:S01]  /*a300*/  @P4 IMAD.HI.U32 R8, R12, c[0x0][0x4ec], RZ ;  /* 0x00013b000c084a27 */ /* 0x000fe200078e00ff */
[----:B------:R-:W-:Y:S02]  /*a310*/  F2FP.BF16.PACK_AB R14, R176, R14 ;  /* 0x0000000eb00e723e */ /* 0x000fe400000010ff */
[----:B------:R-:W-:Y:S02]  /*a320*/  SHF.L.U32 R7, R7, 0x1, RZ ;  /* 0x0000000107077819 */ /* 0x000fe400000006ff */
[----:B------:R-:W-:Y:S02]  /*a330*/  ISETP.GE.OR P3, PT, R0, R83, P3 ;  /* 0x000000530000720c */ /* 0x000fe40001f66670 */
[----:B------:R-:W-:-:S02]  /*a340*/  IADD3 R3, R3, R4, RZ ;  /* 0x0000000403037210 */ /* 0x000fc40007ffe0ff */
[----:B------:R-:W-:Y:S02]  /*a350*/  MOV R0, R12 ;  /* 0x0000000c00007202 */ /* 0x000fe40000000f00 */
[----:B------:R-:W-:Y:S01]  /*a360*/  @P4 SHF.R.U32.HI R0, RZ, c[0x0][0x4f0], R8 ;  /* 0x00013c00ff004a19 */ /* 0x000fe20000011608 */
[----:B------:R1:W-:Y:S01]  /*a370*/  STS [R7+0x80], R14 ;  /* 0x0000800e07007388 */ /* 0x0003e20000000800 */
[----:B------:R-:W-:Y:S02]  /*a380*/  SHF.R.S32.HI R5, RZ, 0x1f, R133 ;  /* 0x0000001fff057819 */ /* 0x000fe40000011485 */
[----:B------:R-:W-:-:S03]  /*a390*/  IADD3 R9, R7, 0x80, RZ ;  /* 0x0000008007097810 */ /* 0x000fc60007ffe0ff */
[----:B------:R-:W-:Y:S01]  /*a3a0*/  IMAD R4, R5, c[0x0][0x3d8], RZ ;  /* 0x0000f60005047a24 */ /* 0x000fe200078e02ff */
[----:B------:R-:W-:Y:S02]  /*a3b0*/  MOV R5, 0x20 ;  /* 0x0000002000057802 */ /* 0x000fe40000000f00 */
[----:B------:R-:W-:Y:S01]  /*a3c0*/  IADD3 R6, R7, 0x70, RZ ;  /* 0x0000007007067810 */ /* 0x000fe20007ffe0ff */
[----:B------:R-:W-:Y:S01]  /*a3d0*/  IMAD R82, R133, c[0x0][0x3dc], R4 ;  /* 0x0000f70085527a24 */ /* 0x000fe200078e0204 */
[----:B------:R-:W-:Y:S02]  /*a3e0*/  @P0 IADD3 R6, R9, 0x10, RZ ;  /* 0x0000001009060810 */ /* 0x000fe40007ffe0ff */
[----:B------:R-:W-:Y:S02]  /*a3f0*/  SHF.R.S32.HI R4, RZ, 0x1f, R0 ;  /* 0x0000001fff047819 */ /* 0x000fe40000011400 */
[C---:B------:R-:W-:Y:S01]  /*a400*/  IADD3 R10, P0, R0.reuse, R16, RZ ;  /* 0x00000010000a7210 */ /* 0x040fe20007f1e0ff */
[----:B-1----:R-:W-:Y:S01]  /*a410*/  IMAD.WIDE.U32 R14, R133, c[0x0][0x3d8], R2 ;  /* 0x0000f600850e7a25 */ /* 0x002fe200078e0002 */
[----:B------:R-:W-:-:S05]  /*a420*/  IADD3 R3, -R0, RZ, RZ ;  /* 0x000000ff00037210 */ /* 0x000fca0007ffe1ff */
[----:B------:R-:W-:Y:S01]  /*a430*/  IMAD R3, R3, c[0x0][0x4e8], R12 ;  /* 0x00013a0003037a24 */ /* 0x000fe200078e020c */
[----:B------:R-:W-:-:S04]  /*a440*/  SEL R2, R5, 0xffffffe0, !P1 ;  /* 0xffffffe005027807 */ /* 0x000fc80004800000 */
[----:B------:R-:W-:Y:S02]  /*a450*/  SHF.R.S32.HI R5, RZ, 0x1f, R3 ;  /* 0x0000001fff057819 */ /* 0x000fe40000011403 */
[----:B------:R-:W-:Y:S02]  /*a460*/  IADD3.X R11, R4, R17, R79, P0, !PT ;  /* 0x00000011040b7210 */ /* 0x000fe400007fe44f */
[----:B------:R-:W-:Y:S01]  /*a470*/  MOV R4, 0x40 ;  /* 0x0000004000047802 */ /* 0x000fe20000000f00 */
[----:B------:R-:W-:Y:S01]  /*a480*/  IMAD R5, R5, c[0x0][0x488], RZ ;  /* 0x0001220005057a24 */ /* 0x000fe200078e02ff */
[----:B------:R-:W-:Y:S01]  /*a490*/  F2FP.BF16.PACK_AB R13, R167, R13 ;  /* 0x0000000da70d723e */ /* 0x000fe200000010ff */
[----:B------:R-:W-:Y:S01]  /*a4a0*/  IMAD.WIDE.U32 R10, R3, c[0x0][0x488], R10 ;  /* 0x00012200030a7a25 */ /* 0x000fe200078e000a */
[----:B------:R-:W-:Y:S02]  /*a4b0*/  SEL R12, R4, 0xffffffc0, !P2 ;  /* 0xffffffc0040c7807 */ /* 0x000fe40005000000 */
[----:B------:R-:W-:Y:S01]  /*a4c0*/  F2FP.BF16.PACK_AB R18, R175, R18 ;  /* 0x00000012af12723e */ /* 0x000fe200000010ff */
[----:B------:R-:W-:Y:S01]  /*a4d0*/  IMAD R5, R3, c[0x0][0x48c], R5 ;  /* 0x0001230003057a24 */ /* 0x000fe200078e0205 */
[----:B------:R-:W-:-:S02]  /*a4e0*/  F2FP.BF16.PACK_AB R19, R163, R19 ;  /* 0x00000013a313723e */ /* 0x000fc400000010ff */
[----:B------:R-:W-:Y:S02]  /*a4f0*/  F2FP.BF16.PACK_AB R20, R174, R20 ;  /* 0x00000014ae14723e */ /* 0x000fe400000010ff */
[----:B------:R-:W-:Y:S02]  /*a500*/  F2FP.BF16.PACK_AB R23, R159, R23 ;  /* 0x000000179f17723e */ /* 0x000fe400000010ff */
[----:B------:R-:W-:Y:S02]  /*a510*/  IADD3 R0, R7, R2, RZ ;  /* 0x0000000207007210 */ /* 0x000fe40007ffe0ff */
[----:B------:R-:W-:Y:S02]  /*a520*/  F2FP.BF16.PACK_AB R22, R173, R22 ;  /* 0x00000016ad16723e */ /* 0x000fe400000010ff */
[----:B------:R-:W-:Y:S02]  /*a530*/  F2FP.BF16.PACK_AB R21, R155, R21 ;  /* 0x000000159b15723e */ /* 0x000fe400000010ff */
[----:B------:R-:W-:Y:S01]  /*a540*/  IADD3 R2, R2, R6, RZ ;  /* 0x0000000602027210 */ /* 0x000fe20007ffe0ff */
[----:B------:R-:W-:Y:S01]  /*a550*/  STS [R7+0x480], R13 ;  /* 0x0004800d07007388 */ /* 0x000fe20000000800 */
[----:B------:R-:W-:-:S02]  /*a560*/  F2FP.BF16.PACK_AB R24, R172, R24 ;  /* 0x00000018ac18723e */ /* 0x000fc400000010ff */
[----:B------:R-:W-:Y:S02]  /*a570*/  F2FP.BF16.PACK_AB R25, R151, R25 ;  /* 0x000000199719723e */ /* 0x000fe400000010ff */
[----:B------:R-:W-:Y:S01]  /*a580*/  IADD3 R4, R7, R12, RZ ;  /* 0x0000000c07047210 */ /* 0x000fe20007ffe0ff */
[----:B------:R-:W-:Y:S01]  /*a590*/  STS [R6], R18 ;  /* 0x0000001206007388 */ /* 0x000fe20000000800 */
[----:B------:R-:W-:Y:S02]  /*a5a0*/  F2FP.BF16.PACK_AB R26, R171, R26 ;  /* 0x0000001aab1a723e */ /* 0x000fe400000010ff */
[----:B------:R-:W-:Y:S01]  /*a5b0*/  F2FP.BF16.PACK_AB R27, R147, R27 ;  /* 0x0000001b931b723e */ /* 0x000fe200000010ff */
[----:B------:R-:W-:Y:S01]  /*a5c0*/  STS [R6+0x400], R19 ;  /* 0x0004001306007388 */ /* 0x000fe20000000800 */
[----:B------:R-:W-:Y:S02]  /*a5d0*/  IADD3 R8, R12, R6, RZ ;  /* 0x000000060c087210 */ /* 0x000fe40007ffe0ff */
[----:B------:R-:W-:Y:S01]  /*a5e0*/  F2FP.BF16.PACK_AB R59, R170, R144 ;  /* 0x00000090aa3b723e */ /* 0x000fe200000010ff */
[----:B------:R-:W-:Y:S01]  /*a5f0*/  STS [R0+0x80], R20 ;  /* 0x0000801400007388 */ /* 0x000fe20000000800 */
[----:B------:R-:W-:-:S02]  /*a600*/  F2FP.BF16.PACK_AB R58, R143, R142 ;  /* 0x0000008e8f3a723e */ /* 0x000fc400000010ff */
[----:B------:R-:W-:Y:S01]  /*a610*/  IADD3 R3, R12, R0, RZ ;  /* 0x000000000c037210 */ /* 0x000fe20007ffe0ff */
[----:B------:R-:W-:Y:S01]  /*a620*/  STS [R0+0x480], R23 ;  /* 0x0004801700007388 */ /* 0x000fe20000000800 */
[----:B------:R-:W-:Y:S02]  /*a630*/  IADD3 R11, R11, R5, RZ ;  /* 0x000000050b0b7210 */ /* 0x000fe40007ffe0ff */
[----:B------:R-:W-:Y:S01]  /*a640*/  F2FP.BF16.PACK_AB R57, R169, R141 ;  /* 0x0000008da939723e */ /* 0x000fe200000010ff */
[----:B------:R-:W-:Y:S01]  /*a650*/  STS [R2], R22 ;  /* 0x0000001602007388 */ /* 0x000fe20000000800 */
[----:B------:R-:W-:Y:S02]  /*a660*/  F2FP.BF16.PACK_AB R56, R139, R56 ;  /* 0x000000388b38723e */ /* 0x000fe400000010ff */
[----:B------:R-:W-:Y:S01]  /*a670*/  IADD3 R5, R2, R12, RZ ;  /* 0x0000000c02057210 */ /* 0x000fe20007ffe0ff */
[----:B------:R-:W-:Y:S01]  /*a680*/  STS [R2+0x400], R21 ;  /* 0x0004001502007388 */ /* 0x000fe20000000800 */
[----:B------:R-:W-:-:S02]  /*a690*/  F2FP.BF16.PACK_AB R55, R168, R140 ;  /* 0x0000008ca837723e */ /* 0x000fc400000010ff */
[----:B------:R-:W-:Y:S01]  /*a6a0*/  F2FP.BF16.PACK_AB R53, R165, R137 ;  /* 0x00000089a535723e */ /* 0x000fe200000010ff */
[----:B------:R-:W-:Y:S01]  /*a6b0*/  STS [R4+0x80], R24 ;  /* 0x0000801804007388 */ /* 0x000fe20000000800 */
[----:B------:R-:W-:Y:S02]  /*a6c0*/  F2FP.BF16.PACK_AB R52, R43, R52 ;  /* 0x000000342b34723e */ /* 0x000fe400000010ff */
[----:B------:R-:W-:Y:S01]  /*a6d0*/  F2FP.BF16.PACK_AB R51, R164, R136 ;  /* 0x00000088a433723e */ /* 0x000fe200000010ff */
[----:B------:R-:W-:Y:S01]  /*a6e0*/  STS [R4+0x480], R25 ;  /* 0x0004801904007388 */ /* 0x000fe20000000800 */
[----:B------:R-:W-:Y:S02]  /*a6f0*/  F2FP.BF16.PACK_AB R49, R161, R49 ;  /* 0x00000031a131723e */ /* 0x000fe400000010ff */
[----:B------:R-:W-:Y:S01]  /*a700*/  F2FP.BF16.PACK_AB R48, R33, R48 ;  /* 0x000000302130723e */ /* 0x000fe200000010ff */
[----:B------:R-:W-:Y:S01]  /*a710*/  STS [R8], R26 ;  /* 0x0000001a08007388 */ /* 0x000fe20000000800 */
[----:B------:R-:W-:-:S03]  /*a720*/  F2FP.BF16.PACK_AB R47, R160, R135 ;  /* 0x00000087a02f723e */ /* 0x000fc600000010ff */
[----:B------:R-:W-:Y:S01]  /*a730*/  STS [R8+0x400], R27 ;  /* 0x0004001b08007388 */ /* 0x000fe20000000800 */
[----:B------:R-:W-:-:S03]  /*a740*/  F2FP.BF16.PACK_AB R45, R157, R45 ;  /* 0x0000002d9d2d723e */ /* 0x000fc600000010ff */
[----:B------:R-:W-:Y:S01]  /*a750*/  STS [R3+0x80], R59 ;  /* 0x0000803b03007388 */ /* 0x000fe20000000800 */
[----:B------:R-:W-:-:S03]  /*a760*/  F2FP.BF16.PACK_AB R44, R29, R44 ;  /* 0x0000002c1d2c723e */ /* 0x000fc600000010ff */
[----:B------:R-:W-:Y:S01]  /*a770*/  STS [R3+0x480], R58 ;  /* 0x0004803a03007388 */ /* 0x000fe20000000800 */
[----:B------:R-:W-:-:S03]  /*a780*/  F2FP.BF16.PACK_AB R43, R156, R134 ;  /* 0x000000869c2b723e */ /* 0x000fc600000010ff */
        /* <DEDUP_REMOVED lines=18> */
[----:B------:R-:W-:Y:S04]  /*a8b0*/  STS [R2+0x4400], R48 ;  /* 0x0044003002007388 */ /* 0x000fe80000000800 */
[----:B------:R-:W-:Y:S04]  /*a8c0*/  STS [R4+0x4080], R47 ;  /* 0x0040802f04007388 */ /* 0x000fe80000000800 */
        /* <DEDUP_REMOVED lines=33> */
[----:B------:R-:W-:-:S03]  /*aae0*/  LEA R9, P0, R10, c[0x0][0x450], 0x2 ;  /* 0x000114000a097a11 */ /* 0x000fc600078010ff */
        /* <DEDUP_REMOVED lines=13> */
[----:B------:R-:W-:-:S03]  /*abc0*/  LEA.HI.X R11, R10, c[0x0][0x454], R11, 0x2, P0 ;  /* 0x000115000a0b7a11 */ /* 0x000fc600000f140b */
[----:B------:R-:W-:Y:S04]  /*abd0*/  STS [R7+0xc480], R74 ;  /* 0x00c4804a07007388 */ /* 0x000fe80000000800 */
[----:B------:R-:W-:Y:S04]  /*abe0*/  STS [R6+0xc000], R73 ;  /* 0x00c0004906007388 */ /* 0x000fe80000000800 */
[----:B------:R-:W-:Y:S04]  /*abf0*/  STS [R6+0xc400], R72 ;  /* 0x00c4004806007388 */ /* 0x000fe80000000800 */
[----:B------:R-:W-:Y:S04]  /*ac00*/  STS [R0+0xc080], R71 ;  /* 0x00c0804700007388 */ /* 0x000fe80000000800 */
[----:B------:R2:W-:Y:S04]  /*ac10*/  STS [R0+0xc480], R70 ;  /* 0x00c4804600007388 */ /* 0x0005e80000000800 */
[----:B------:R-:W-:Y:S04]  /*ac20*/  STS [R2+0xc000], R69 ;  /* 0x00c0004502007388 */ /* 0x000fe80000000800 */
        /* <DEDUP_REMOVED lines=9> */
[----:B------:R-:W-:Y:S04]  /*acc0*/  SHFL.IDX PT, R12, R9, RZ, 0x1c1f ;  /* 0x001c1fff090c7589 */ /* 0x000fe800000e0000 */
[----:B------:R-:W1:Y:S04]  /*acd0*/  SHFL.IDX PT, R13, R11, RZ, 0x1c1f ;  /* 0x001c1fff0b0d7589 */ /* 0x000e6800000e0000 */
[----:B------:R-:W-:Y:S06]  /*ace0*/  BAR.SYNC.DEFER_BLOCKING 0x1, 0x100 ;  /* 0x0044000000007b1d */ /* 0x000fec0000010000 */
[----:B------:R-:W-:Y:S04]  /*acf0*/  SHFL.IDX PT, R10, R9, 0x1, 0x1c1f ;  /* 0x003c1f00090a7f89 */ /* 0x000fe800000e0000 */
[----:B------:R-:W4:Y:S01]  /*ad00*/  SHFL.IDX PT, R11, R11, 0x1, 0x1c1f ;  /* 0x003c1f000b0b7f89 */ /* 0x000f2200000e0000 */
[----:B--2---:R-:W-:-:S03]  /*ad10*/  SHF.L.U32 R0, R87, 0x1, RZ ;  /* 0x0000000157007819 */ /* 0x004fc600000006ff */
[----:B-1----:R-:W-:Y:S04]  /*ad20*/  @!P5 ST.E [R12.64], R81 ;  /* 0x000000510c00d985 */ /* 0x002fe8000c10190e */
[----:B----4-:R1:W-:Y:S04]  /*ad30*/  @!P3 ST.E [R10.64], R80 ;  /* 0x000000500a00b985 */ /* 0x0103e8000c10190e */
[----:B------:R2:W4:Y:S04]  /*ad40*/  LDS.128 R40, [R0+0x1080] ;  /* 0x0010800000287984 */ /* 0x0005280000000c00 */
[----:B------:R2:W1:Y:S04]  /*ad50*/  LDS.128 R56, [R0+0x2080] ;  /* 0x0020800000387984 */ /* 0x0004680000000c00 */
[----:B------:R2:W2:Y:S04]  /*ad60*/  LDS.128 R68, [R0+0x3080] ;  /* 0x0030800000447984 */ /* 0x0004a80000000c00 */
        /* <DEDUP_REMOVED lines=8> */
[----:B------:R2:W2:Y:S01]  /*adf0*/  LDS.128 R72, [R0+0xf080] ;  /* 0x00f0800000487984 */ /* 0x0004a20000000c00 */
[----:B------:R-:W-:-:S02]  /*ae00*/  IADD3 R2, R15, R82, RZ ;  /* 0x000000520f027210 */ /* 0x000fc40007ffe0ff */
[----:B-1----:R-:W-:-:S04]  /*ae10*/  LEA R11, P0, R14, c[0x0][0x380], 0x1 ;  /* 0x0000e0000e0b7a11 */ /* 0x002fc800078008ff */
[----:B------:R-:W-:Y:S02]  /*ae20*/  LEA.HI.X R10, R14, c[0x0][0x384], R2, 0x1, P0 ;  /* 0x0000e1000e0a7a11 */ /* 0x000fe400000f0c02 */
[----:B---3--:R-:W-:Y:S01]  /*ae30*/  ISETP.GE.AND P0, PT, R86, R83, PT ;  /* 0x000000535600720c */ /* 0x008fe20003f06270 */
[----:B------:R1:W3:Y:S01]  /*ae40*/  SHFL.IDX PT, R2, R11, RZ, 0x181f ;  /* 0x00181fff0b027589 */ /* 0x0002e200000e0000 */
[----:B------:R-:W-:Y:S03]  /*ae50*/  BSSY B0, `(.L_x_6) ;  /* 0x000001f000007945 */ /* 0x000fe60003800000 */
[----:B------:R1:W1:Y:S08]  /*ae60*/  SHFL.IDX PT, R3, R10, RZ, 0x181f ;  /* 0x00181fff0a037589 */ /* 0x00027000000e0000 */
[----:B------:R-:W-:Y:S05]  /*ae70*/  @P0 BRA `(.L_x_7) ;  /* 0x000001c000000947 */ /* 0x000fea0003800000 */
[----:B----4-:R-:W4:Y:S01]  /*ae80*/  LDS.128 R24, [R0+0x80] ;  /* 0x0000800000187984 */ /* 0x010f220000000c00 */
[----:B-----5:R-:W-:-:S02]  /*ae90*/  IADD3 R6, R85, 0x40, RZ ;  /* 0x0000004055067810 */ /* 0x020fc40007ffe0ff */
[C---:B------:R-:W-:Y:S01]  /*aea0*/  IADD3 R7, R85.reuse, 0x80, RZ ;  /* 0x0000008055077810 */ /* 0x040fe20007ffe0ff */
[----:B------:R-:W3:Y:S01]  /*aeb0*/  LDS.128 R20, [R0+0x4080] ;  /* 0x0040800000147984 */ /* 0x000ee20000000c00 */
[----:B------:R-:W-:Y:S02]  /*aec0*/  IADD3 R8, R85, 0xc0, RZ ;  /* 0x000000c055087810 */ /* 0x000fe40007ffe0ff */
[----:B------:R-:W-:Y:S01]  /*aed0*/  ISETP.GE.AND P2, PT, R6, c[0x0][0x3c8], PT ;  /* 0x0000f20006007a0c */ /* 0x000fe20003f46270 */
[----:B------:R-:W2:Y:S01]  /*aee0*/  LDS.128 R16, [R0+0x8080] ;  /* 0x0080800000107984 */ /* 0x000ea20000000c00 */
[----:B------:R-:W-:Y:S02]  /*aef0*/  ISETP.GE.AND P1, PT, R7, c[0x0][0x3c8], PT ;  /* 0x0000f20007007a0c */ /* 0x000fe40003f26270 */
[----:B------:R-:W-:Y:S01]  /*af00*/  ISETP.GE.AND P0, PT, R8, c[0x0][0x3c8], PT ;  /* 0x0000f20008007a0c */ /* 0x000fe20003f06270 */
[----:B------:R1:W2:Y:S01]  /*af10*/  LDS.128 R12, [R0+0xc080] ;  /* 0x00c08000000c7984 */ /* 0x0002a20000000c00 */
[----:B------:R-:W-:-:S07]  /*af20*/  ISETP.GE.AND P3, PT, R85, c[0x0][0x3c8], PT ;  /* 0x0000f20055007a0c */ /* 0x000fce0003f66270 */
[----:B------:R-:W-:-:S04]  /*af30*/  @!P2 SHF.R.S32.HI R4, RZ, 0x1f, R6 ;  /* 0x0000001fff04a819 */ /* 0x000fc80000011406 */
[----:B------:R-:W-:Y:S02]  /*af40*/  @!P0 SHF.R.S32.HI R5, RZ, 0x1f, R8 ;  /* 0x0000001fff058819 */ /* 0x000fe40000011408 */
[----:B------:R-:W-:-:S04]  /*af50*/  @!P2 LEA.HI R6, R4, R6, RZ, 0x3 ;  /* 0x000000060406a211 */ /* 0x000fc800078f18ff */
[----:B------:R-:W-:Y:S02]  /*af60*/  @!P2 LOP3.LUT R6, R6, 0xfffffff8, RZ, 0xc0, !PT ;  /* 0xfffffff80606a812 */ /* 0x000fe400078ec0ff */
[----:B-12---:R-:W-:-:S04]  /*af70*/  @!P1 SHF.R.S32.HI R0, RZ, 0x1f, R7 ;  /* 0x0000001fff009819 */ /* 0x006fc80000011407 */
[----:B------:R-:W-:Y:S01]  /*af80*/  @!P1 LEA.HI R4, R0, R7, RZ, 0x3 ;  /* 0x0000000700049211 */ /* 0x000fe200078f18ff */
[--C-:B---3--:R-:W-:Y:S01]  /*af90*/  @!P2 IMAD.WIDE R6, R6, 0x2, R2.reuse ;  /* 0x000000020606a825 */ /* 0x108fe200078e0202 */
[----:B------:R-:W-:Y:S02]  /*afa0*/  @!P0 LEA.HI R0, R5, R8, RZ, 0x3 ;  /* 0x0000000805008211 */ /* 0x000fe400078f18ff */
[----:B------:R-:W-:Y:S01]  /*afb0*/  @!P1 LOP3.LUT R4, R4, 0xfffffff8, RZ, 0xc0, !PT ;  /* 0xfffffff804049812 */ /* 0x000fe200078ec0ff */
[----:B------:R-:W-:Y:S01]  /*afc0*/  @!P3 IMAD.WIDE R8, R85, 0x2, R2 ;  /* 0x000000025508b825 */ /* 0x000fe200078e0202 */
[----:B------:R-:W-:-:S03]  /*afd0*/  @!P0 LOP3.LUT R0, R0, 0xfffffff8, RZ, 0xc0, !PT ;  /* 0xfffffff800008812 */ /* 0x000fc600078ec0ff */
[--C-:B------:R-:W-:Y:S01]  /*afe0*/  @!P1 IMAD.WIDE R4, R4, 0x2, R2.reuse ;  /* 0x0000000204049825 */ /* 0x100fe200078e0202 */
[----:B----4-:R1:W-:Y:S03]  /*aff0*/  @!P3 ST.E.128 [R8.64], R24 ;  /* 0x000000180800b985 */ /* 0x0103e6000c101d0e */
[----:B------:R-:W-:Y:S01]  /*b000*/  @!P0 IMAD.WIDE R2, R0, 0x2, R2 ;  /* 0x0000000200028825 */ /* 0x000fe200078e0202 */
[----:B------:R1:W-:Y:S04]  /*b010*/  @!P2 ST.E.128 [R6.64], R20 ;  /* 0x000000140600a985 */ /* 0x0003e8000c101d0e */
[----:B------:R1:W-:Y:S04]  /*b020*/  @!P1 ST.E.128 [R4.64], R16 ;  /* 0x0000001004009985 */ /* 0x0003e8000c101d0e */
[----:B------:R1:W-:Y:S02]  /*b030*/  @!P0 ST.E.128 [R2.64], R12 ;  /* 0x0000000c02008985 */ /* 0x0003e4000c101d0e */
.L_x_7:
[----:B----4-:R-:W-:Y:S05]  /*b040*/  BSYNC B0 ;  /* 0x0000000000007941 */ /* 0x010fea0003800000 */
.L_x_6:
[----:B--2---:R-:W-:Y:S01]  /*b050*/  IADD3 R0, R86, 0x20, RZ ;  /* 0x0000002056007810 */ /* 0x004fe20007ffe0ff */
[----:B-1----:R1:W2:Y:S01]  /*b060*/  SHFL.IDX PT, R3, R10, 0x1, 0x181f ;  /* 0x00381f000a037f89 */ /* 0x0022a200000e0000 */
[----:B------:R-:W-:Y:S02]  /*b070*/  BSSY B0, `(.L_x_8) ;  /* 0x000001c000007945 */ /* 0x000fe40003800000 */
[----:B------:R-:W-:Y:S01]  /*b080*/  ISETP.GE.AND P0, PT, R0, R83, PT ;  /* 0x000000530000720c */ /* 0x000fe20003f06270 */
[----:B---3--:R1:W3:-:S12]  /*b090*/  SHFL.IDX PT, R2, R11, 0x1, 0x181f ;  /* 0x00381f000b027f89 */ /* 0x0082d800000e0000 */
[----:B------:R-:W-:Y:S05]  /*b0a0*/  @P0 BRA `(.L_x_9) ;  /* 0x0000018000000947 */ /* 0x000fea0003800000 */
[C---:B-----5:R-:W-:Y:S02]  /*b0b0*/  IADD3 R6, R85.reuse, 0x40, RZ ;  /* 0x0000004055067810 */ /* 0x060fe40007ffe0ff */
[C---:B------:R-:W-:Y:S02]  /*b0c0*/  IADD3 R7, R85.reuse, 0x80, RZ ;  /* 0x0000008055077810 */ /* 0x040fe40007ffe0ff */
[----:B------:R-:W-:Y:S02]  /*b0d0*/  IADD3 R8, R85, 0xc0, RZ ;  /* 0x000000c055087810 */ /* 0x000fe40007ffe0ff */
[----:B------:R-:W-:Y:S02]  /*b0e0*/  ISETP.GE.AND P2, PT, R6, c[0x0][0x3c8], PT ;  /* 0x0000f20006007a0c */ /* 0x000fe40003f46270 */
[----:B------:R-:W-:Y:S02]  /*b0f0*/  ISETP.GE.AND P1, PT, R7, c[0x0][0x3c8], PT ;  /* 0x0000f20007007a0c */ /* 0x000fe40003f26270 */
[----:B------:R-:W-:-:S02]  /*b100*/  ISETP.GE.AND P0, PT, R8, c[0x0][0x3c8], PT ;  /* 0x0000f20008007a0c */ /* 0x000fc40003f06270 */
[----:B------:R-:W-:-:S07]  /*b110*/  ISETP.GE.AND P3, PT, R85, c[0x0][0x3c8], PT ;  /* 0x0000f20055007a0c */ /* 0x000fce0003f66270 */
[----:B------:R-:W-:Y:S02]  /*b120*/  @!P2 SHF.R.S32.HI R4, RZ, 0x1f, R6 ;  /* 0x0000001fff04a819 */ /* 0x000fe40000011406 */
[----:B------:R-:W-:Y:S02]  /*b130*/  @!P1 SHF.R.S32.HI R0, RZ, 0x1f, R7 ;  /* 0x0000001fff009819 */ /* 0x000fe40000011407 */
[----:B------:R-:W-:Y:S02]  /*b140*/  @!P0 SHF.R.S32.HI R5, RZ, 0x1f, R8 ;  /* 0x0000001fff058819 */ /* 0x000fe40000011408 */
[----:B------:R-:W-:Y:S02]  /*b150*/  @!P2 LEA.HI R6, R4, R6, RZ, 0x3 ;  /* 0x000000060406a211 */ /* 0x000fe400078f18ff */
[----:B------:R-:W-:Y:S02]  /*b160*/  @!P1 LEA.HI R4, R0, R7, RZ, 0x3 ;  /* 0x0000000700049211 */ /* 0x000fe400078f18ff */
[----:B------:R-:W-:Y:S01]  /*b170*/  @!P0 LEA.HI R0, R5, R8, RZ, 0x3 ;  /* 0x0000000805008211 */ /* 0x000fe200078f18ff */
[----:B--23--:R-:W-:Y:S01]  /*b180*/  @!P3 IMAD.WIDE R8, R85, 0x2, R2 ;  /* 0x000000025508b825 */ /* 0x00cfe200078e0202 */
[----:B------:R-:W-:-:S02]  /*b190*/  @!P2 LOP3.LUT R6, R6, 0xfffffff8, RZ, 0xc0, !PT ;  /* 0xfffffff80606a812 */ /* 0x000fc400078ec0ff */
[----:B------:R-:W-:Y:S02]  /*b1a0*/  @!P1 LOP3.LUT R4, R4, 0xfffffff8, RZ, 0xc0, !PT ;  /* 0xfffffff804049812 */ /* 0x000fe400078ec0ff */
[----:B------:R-:W-:Y:S01]  /*b1b0*/  @!P0 LOP3.LUT R0, R0, 0xfffffff8, RZ, 0xc0, !PT ;  /* 0xfffffff800008812 */ /* 0x000fe200078ec0ff */
[--C-:B------:R-:W-:Y:S01]  /*b1c0*/  @!P2 IMAD.WIDE R6, R6, 0x2, R2.reuse ;  /* 0x000000020606a825 */ /* 0x100fe200078e0202 */
[----:B------:R2:W-:Y:S03]  /*b1d0*/  @!P3 ST.E.128 [R8.64], R40 ;  /* 0x000000280800b985 */ /* 0x0005e6000c101d0e */
[--C-:B------:R-:W-:Y:S01]  /*b1e0*/  @!P1 IMAD.WIDE R4, R4, 0x2, R2.reuse ;  /* 0x0000000204049825 */ /* 0x100fe200078e0202 */
[----:B------:R2:W-:Y:S03]  /*b1f0*/  @!P2 ST.E.128 [R6.64], R36 ;  /* 0x000000240600a985 */ /* 0x0005e6000c101d0e */
[----:B------:R-:W-:Y:S01]  /*b200*/  @!P0 IMAD.WIDE R2, R0, 0x2, R2 ;  /* 0x0000000200028825 */ /* 0x000fe200078e0202 */
[----:B------:R2:W-:Y:S04]  /*b210*/  @!P1 ST.E.128 [R4.64], R32 ;  /* 0x0000002004009985 */ /* 0x0005e8000c101d0e */
[----:B------:R2:W-:Y:S02]  /*b220*/  @!P0 ST.E.128 [R2.64], R28 ;  /* 0x0000001c02008985 */ /* 0x0005e4000c101d0e */
.L_x_9:
[----:B------:R-:W-:Y:S05]  /*b230*/  BSYNC B0 ;  /* 0x0000000000007941 */ /* 0x000fea0003800000 */
.L_x_8:
[----:B------:R-:W-:Y:S01]  /*b240*/  IADD3 R0, R86, 0x40, RZ ;  /* 0x0000004056007810 */ /* 0x000fe20007ffe0ff */
[----:B--2---:R2:W4:Y:S01]  /*b250*/  SHFL.IDX PT, R3, R10, 0x2, 0x181f ;  /* 0x00581f000a037f89 */ /* 0x00452200000e0000 */
        /* <DEDUP_REMOVED lines=17> */
[----:B---34-:R-:W-:Y:S01]  /*b370*/  @!P3 IMAD.WIDE R8, R85, 0x2, R2 ;  /* 0x000000025508b825 */ /* 0x018fe200078e0202 */
        /* <DEDUP_REMOVED lines=10> */
.L_x_11:
[----:B------:R-:W-:Y:S05]  /*b420*/  BSYNC B0 ;  /* 0x0000000000007941 */ /* 0x000fea0003800000 */
.L_x_10:
[----:B------:R-:W-:Y:S01]  /*b430*/  IADD3 R0, R86, 0x60, RZ ;  /* 0x0000006056007810 */ /* 0x000fe20007ffe0ff */
[----:B---34-:R3:W4:Y:S03]  /*b440*/  SHFL.IDX PT, R3, R10, 0x3, 0x181f ;  /* 0x00781f000a037f89 */ /* 0x01872600000e0000 */
[----:B------:R-:W-:Y:S01]  /*b450*/  ISETP.GE.AND P0, PT, R0, R83, PT ;  /* 0x000000530000720c */ /* 0x000fe20003f06270 */
[----:B------:R3:W1:-:S12]  /*b460*/  SHFL.IDX PT, R2, R11, 0x3, 0x181f ;  /* 0x00781f000b027f89 */ /* 0x00065800000e0000 */
[----:B------:R-:W-:Y:S05]  /*b470*/  @P0 EXIT ;  /* 0x000000000000094d */ /* 0x000fea0003800000 */
[C---:B-----5:R-:W-:Y:S02]  /*b480*/  IADD3 R5, R85.reuse, 0x40, RZ ;  /* 0x0000004055057810 */ /* 0x060fe40007ffe0ff */
[----:B------:R-:W-:Y:S02]  /*b490*/  IADD3 R6, R85, 0x80, RZ ;  /* 0x0000008055067810 */ /* 0x000fe40007ffe0ff */
[----:B------:R-:W-:Y:S02]  /*b4a0*/  ISETP.GE.AND P1, PT, R5, c[0x0][0x3c8], PT ;  /* 0x0000f20005007a0c */ /* 0x000fe40003f26270 */
[----:B------:R-:W-:Y:S02]  /*b4b0*/  ISETP.GE.AND P0, PT, R6, c[0x0][0x3c8], PT ;  /* 0x0000f20006007a0c */ /* 0x000fe40003f06270 */
[----:B------:R-:W-:-:S09]  /*b4c0*/  ISETP.GE.AND P2, PT, R85, c[0x0][0x3c8], PT ;  /* 0x0000f20055007a0c */ /* 0x000fd20003f46270 */
[----:B------:R-:W-:Y:S02]  /*b4d0*/  @!P1 SHF.R.S32.HI R4, RZ, 0x1f, R5 ;  /* 0x0000001fff049819 */ /* 0x000fe40000011405 */
[----:B------:R-:W-:Y:S02]  /*b4e0*/  @!P0 SHF.R.S32.HI R0, RZ, 0x1f, R6 ;  /* 0x0000001fff008819 */ /* 0x000fe40000011406 */
[----:B------:R-:W-:Y:S01]  /*b4f0*/  @!P1 LEA.HI R4, R4, R5, RZ, 0x3 ;  /* 0x0000000504049211 */ /* 0x000fe200078f18ff */
[--C-:B-1--4-:R-:W-:Y:S01]  /*b500*/  @!P2 IMAD.WIDE R8, R85, 0x2, R2.reuse ;  /* 0x000000025508a825 */ /* 0x112fe200078e0202 */
[----:B------:R-:W-:Y:S02]  /*b510*/  @!P0 LEA.HI R0, R0, R6, RZ, 0x3 ;  /* 0x0000000600008211 */ /* 0x000fe400078f18ff */
[----:B------:R-:W-:Y:S02]  /*b520*/  @!P1 LOP3.LUT R4, R4, 0xfffffff8, RZ, 0xc0, !PT ;  /* 0xfffffff804049812 */ /* 0x000fe400078ec0ff */
[----:B------:R-:W-:Y:S01]  /*b530*/  @!P0 LOP3.LUT R0, R0, 0xfffffff8, RZ, 0xc0, !PT ;  /* 0xfffffff800008812 */ /* 0x000fe200078ec0ff */
[----:B------:R1:W-:Y:S02]  /*b540*/  @!P2 ST.E.128 [R8.64], R68 ;  /* 0x000000440800a985 */ /* 0x0003e4000c101d0e */
[----:B------:R-:W-:-:S04]  /*b550*/  @!P1 IMAD.WIDE R6, R4, 0x2, R2 ;  /* 0x0000000204069825 */ /* 0x000fc800078e0202 */
[----:B------:R-:W-:Y:S01]  /*b560*/  @!P0 IMAD.WIDE R4, R0, 0x2, R2 ;  /* 0x0000000200048825 */ /* 0x000fe200078e0202 */
[----:B------:R-:W-:Y:S01]  /*b570*/  IADD3 R0, R85, 0xc0, RZ ;  /* 0x000000c055007810 */ /* 0x000fe20007ffe0ff */
[----:B------:R1:W-:Y:S04]  /*b580*/  @!P1 ST.E.128 [R6.64], R64 ;  /* 0x0000004006009985 */ /* 0x0003e8000c101d0e */
[----:B------:R1:W-:Y:S01]  /*b590*/  @!P0 ST.E.128 [R4.64], R60 ;  /* 0x0000003c04008985 */ /* 0x0003e2000c101d0e */
[----:B------:R-:W-:-:S13]  /*b5a0*/  ISETP.GE.AND P0, PT, R0, c[0x0][0x3c8], PT ;  /* 0x0000f20000007a0c */ /* 0x000fda0003f06270 */
[----:B------:R-:W-:Y:S05]  /*b5b0*/  @P0 EXIT ;  /* 0x000000000000094d */ /* 0x000fea0003800000 */
[----:B-1----:R-:W-:-:S04]  /*b5c0*/  SHF.R.S32.HI R4, RZ, 0x1f, R0 ;  /* 0x0000001fff047819 */ /* 0x002fc80000011400 */
[----:B------:R-:W-:-:S04]  /*b5d0*/  LEA.HI R0, R4, R0, RZ, 0x3 ;  /* 0x0000000004007211 */ /* 0x000fc800078f18ff */
[----:B------:R-:W-:-:S05]  /*b5e0*/  LOP3.LUT R0, R0, 0xfffffff8, RZ, 0xc0, !PT ;  /* 0xfffffff800007812 */ /* 0x000fca00078ec0ff */
[----:B------:R-:W-:-:S05]  /*b5f0*/  IMAD.WIDE R2, R0, 0x2, R2 ;  /* 0x0000000200027825 */ /* 0x000fca00078e0202 */
[----:B------:R-:W-:Y:S01]  /*b600*/  ST.E.128 [R2.64], R72 ;  /* 0x0000004802007985 */ /* 0x000fe2000c101d0e */
[----:B------:R-:W-:Y:S05]  /*b610*/  EXIT ;  /* 0x000000000000794d */ /* 0x000fea0003800000 */
.L_x_12:
[----:B------:R-:W-:-:S00]  /*b620*/  BRA `(.L_x_12) ;  /* 0xfffffff000007947 */ /* 0x000fc0000383ffff */
[----:B------:R-:W-:-:S00]  /*b630*/  NOP ;  /* 0x0000000000007918 */ /* 0x000fc00000000000 */
        /* <DEDUP_REMOVED lines=12> */
.L_x_1766:


//--------------------- .text._ZN7cutlass13device_kernelIN5flash19enable_sm80_to_sm89INS1_16FlashAttnFwdSm80INS1_25CollectiveMainloopFwdSm80ILi8ELi1ELb1EN4cute5tupleIJNS5_1CILi128EEENS7_ILi64EEENS7_ILi256EEEEEELi256ENS_10bfloat16_tEfNS_4arch4Sm80ELb0ELb0ELb1ELb1ELb1ELb0ELb1ELb0EEENS1_21CollectiveEpilogueFwdINS6_IJS8_SA_S9_EEENS6_IJNS7_ILi1EEESI_SI_EEESC_SE_Li256ELb1ELb1ELb0ELb0EEENS1_19SingleTileSchedulerILb1ELb0ELb1ELi128EEEEEEEEEvNT_6ParamsE --------------------------
	.section	.text._ZN7cutlass13device_kernelIN5flash19enable_sm80_to_sm89INS1_16FlashAttnFwdSm80INS1_25CollectiveMainloopFwdSm80ILi8ELi1ELb1EN4cute5tupleIJNS5_1CILi128EEENS7_ILi64EEENS7_ILi256EEEEEELi256ENS_10bfloat16_tEfNS_4arch4Sm80ELb0ELb0ELb1ELb1ELb1ELb0ELb1ELb0EEENS1_21CollectiveEpilogueFwdINS6_IJS8_SA_S9_EEENS6_IJNS7_ILi1EEESI_SI_EEESC_SE_Li256ELb1ELb1ELb0ELb0EEENS1_19SingleTileSchedulerILb1ELb0ELb1ELi128EEEEEEEEEvNT_6ParamsE,"ax",@progbits
	.sectioninfo	@"SHI_REGISTERS=255"
	.align	128
.text._ZN7cutlass13device_kernelIN5flash19enable_sm80_to_sm89INS1_16FlashAttnFwdSm80INS1_25CollectiveMainloopFwdSm80ILi8ELi1ELb1EN4cute5tupleIJNS5_1CILi128EEENS7_ILi64EEENS7_ILi256EEEEEELi256ENS_10bfloat16_tEfNS_4arch4Sm80ELb0ELb0ELb1ELb1ELb1ELb0ELb1ELb0EEENS1_21CollectiveEpilogueFwdINS6_IJS8_SA_S9_EEENS6_IJNS7_ILi1EEESI_SI_EEESC_SE_Li256ELb1ELb1ELb0ELb0EEENS1_19SingleTileSchedulerILb1ELb0ELb1ELi128EEEEEEEEEvNT_6ParamsE:
        .type           _ZN7cutlass13device_kernelIN5flash19enable_sm80_to_sm89INS1_16FlashAttnFwdSm80INS1_25CollectiveMainloopFwdSm80ILi8ELi1ELb1EN4cute5tupleIJNS5_1CILi128EEENS7_ILi64EEENS7_ILi256EEEEEELi256ENS_10bfloat16_tEfNS_4arch4Sm80ELb0ELb0ELb1ELb1ELb1ELb0ELb1ELb0EEENS1_21CollectiveEpilogueFwdINS6_IJS8_SA_S9_EEENS6_IJNS7_ILi1EEESI_SI_EEESC_SE_Li256ELb1ELb1ELb0ELb0EEENS1_19SingleTileSchedulerILb1ELb0ELb1ELi128EEEEEEEEEvNT_6ParamsE,@function
        .size           _ZN7cutlass13device_kernelIN5flash19enable_sm80_to_sm89INS1_16FlashAttnFwdSm80INS1_25CollectiveMainloopFwdSm80ILi8ELi1ELb1EN4cute5tupleIJNS5_1CILi128EEENS7_ILi64EEENS7_ILi256EEEEEELi256ENS_10bfloat16_tEfNS_4arch4Sm80ELb0ELb0ELb1ELb1ELb1ELb0ELb1ELb0EEENS1_21CollectiveEpilogueFwdINS6_IJS8_SA_S9_EEENS6_IJNS7_ILi1EEESI_SI_EEESC_SE_Li256ELb1ELb1ELb0ELb0EEENS1_19SingleTileSchedulerILb1ELb0ELb1ELi128EEEEEEEEEvNT_6ParamsE,(.L_x_1767 - _ZN7cutlass13device_kernelIN5flash19enable_sm80_to_sm89INS1_16FlashAttnFwdSm80INS1_25CollectiveMainloopFwdSm80ILi8ELi1ELb1EN4cute5tupleIJNS5_1CILi128EEENS7_ILi64EEENS7_ILi256EEEEEELi256ENS_10bfloat16_tEfNS_4arch4Sm80ELb0ELb0ELb1ELb1ELb1ELb0ELb1ELb0EEENS1_21CollectiveEpilogueFwdINS6_IJS8_SA_S9_EEENS6_IJNS7_ILi1EEESI_SI_EEESC_SE_Li256ELb1ELb1ELb0ELb0EEENS1_19SingleTileSchedulerILb1ELb0ELb1ELi128EEEEEEEEEvNT_6ParamsE)
        .other          _ZN7cutlass13device_kernelIN5flash19enable_sm80_to_sm89INS1_16FlashAttnFwdSm80INS1_25CollectiveMainloopFwdSm80ILi8ELi1ELb1EN4cute5tupleIJNS5_1CILi128EEENS7_ILi64EEENS7_ILi256EEEEEELi256ENS_10bfloat16_tEfNS_4arch4Sm80ELb0ELb0ELb1ELb1ELb1ELb0ELb1ELb0EEENS1_21CollectiveEpilogueFwdINS6_IJS8_SA_S9_EEENS6_IJNS7_ILi1EEESI_SI_EEESC_SE_Li256ELb1ELb1ELb0ELb0EEENS1_19SingleTileSchedulerILb1ELb0ELb1ELi128EEEEEEEEEvNT_6ParamsE,@"STO_CUDA_ENTRY STV_DEFAULT"
_ZN7cutlass13device_kernelIN5flash19enable_sm80_to_sm89INS1_16FlashAttnFwdSm80INS1_25CollectiveMainloopFwdSm80ILi8ELi1ELb1EN4cute5tupleIJNS5_1CILi128EEENS7_ILi64EEENS7_ILi256EEEEEELi256ENS_10bfloat16_tEfNS_4arch4Sm80ELb0ELb0ELb1ELb1ELb1ELb0ELb1ELb0EEENS1_21CollectiveEpilogueFwdINS6_IJS8_SA_S9_EEENS6_IJNS7_ILi1EEESI_SI_EEESC_SE_Li256ELb1ELb1ELb0ELb0EEENS1_19SingleTileSchedulerILb1ELb0ELb1ELi128EEEEEEEEEvNT_6ParamsE:
[----:B------:R-:W-:Y:S02]  /*0000*/  MOV R1, c[0x0][0x28] ;  /* 0x00000a0000017a02 */ /* 0x000fe40000000f00 */
[----:B------:R-:W1:Y:S01]  /*0010*/  S2R R85, SR_TID.X ;  /* 0x0000000000557919 */ /* 0x000e620000002100 */
[----:B------:R-:W2:Y:S01]  /*0020*/  S2UR UR11, SR_CTAID.Z ;  /* 0x00000000000b79c3 */ /* 0x000ea20000002700 */
[----:B------:R-:W-:Y:S01]  /*0030*/  UMOV UR14, 0x4 ;  /* 0x00000004000e7882 */ /* 0x000fe20000000000 */
[----:B------:R-:W-:Y:S01]  /*0040*/  IADD3 R1, R1, -0xa8, RZ ;  /* 0xffffff5801017810 */ /* 0x000fe20007ffe0ff */
[----:B------:R-:W-:Y:S02]  /*0050*/  ULDC.64 UR6, c[0x0][0x568] ;  /* 0x00015a0000067ab9 */ /* 0x000fe40000000a00 */
[----:B------:R-:W-:-:S03]  /*0060*/  ULDC.64 UR12, c[0x0][0x118] ;  /* 0x00004600000c7ab9 */ /* 0x000fc60000000a00 */
[----:B------:R-:W3:Y:S01]  /*0070*/  S2UR UR5, SR_CTAID.X ;  /* 0x00000000000579c3 */ /* 0x000ee20000002500 */
[----:B-1----:R-:W-:Y:S01]  /*0080*/  SHF.R.U32.HI R0, RZ, 0x5, R85 ;  /* 0x00000005ff007819 */ /* 0x002fe20000011655 */
[----:B--2---:R-:W-:-:S05]  /*0090*/  UIMAD.WIDE UR6, UR11, UR14, UR6 ;  /* 0x0000000e0b0672a5 */ /* 0x004fca000f8e0206 */
[----:B------:R-:W1:Y:S02]  /*00a0*/  SHFL.IDX PT, R0, R0, RZ, 0x1f ;  /* 0x00001fff00007589 */ /* 0x000e6400000e0000 */
[----:B-1----:R-:W-:-:S13]  /*00b0*/  ISETP.NE.AND P0, PT, R0, RZ, PT ;  /* 0x000000ff0000720c */ /* 0x002fda0003f05270 */
[----:B---3--:R-:W-:Y:S05]  /*00c0*/  @!P0 BRA `(.L_x_13) ;  /* 0x000001c000008947 */ /* 0x008fea0003800000 */
[----:B------:R-:W-:-:S04]  /*00d0*/  ISETP.NE.U32.AND P0, PT, RZ, c[0x0][0x568], PT ;  /* 0x00015a00ff007a0c */ /* 0x000fc80003f05070 */
[----:B------:R-:W-:-:S13]  /*00e0*/  ISETP.NE.AND.EX P0, PT, RZ, c[0x0][0x56c], PT, P0 ;  /* 0x00015b00ff007a0c */ /* 0x000fda0003f05300 */
[----:B------:R-:W-:Y:S05]  /*00f0*/  @!P0 BRA `(.L_x_14) ;  /* 0x0000005000008947 */ /* 0x000fea0003800000 */
[----:B------:R-:W-:Y:S02]  /*0100*/  MOV R2, UR6 ;  /* 0x0000000600027c02 */ /* 0x000fe40008000f00 */
[----:B------:R-:W-:-:S05]  /*0110*/  MOV R3, UR7 ;  /* 0x0000000700037c02 */ /* 0x000fca0008000f00 */
[----:B------:R-:W2:Y:S02]  /*0120*/  LDG.E R0, [R2.64] ;  /* 0x0000000c02007981 */ /* 0x000ea4000c1e1900 */
[----:B--2---:R1:W2:Y:S02]  /*0130*/  R2UR UR6, R0 ;  /* 0x00000000000673c2 */ /* 0x0042a400000e0000 */
[----:B-12---:R-:W-:Y:S05]  /*0140*/  BRA `(.L_x_15) ;  /* 0x000000e000007947 */ /* 0x006fea0003800000 */
.L_x_14:
[----:B------:R-:W-:-:S04]  /*0150*/  ISETP.NE.U32.AND P0, PT, RZ, c[0x0][0x560], PT ;  /* 0x00015800ff007a0c */ /* 0x000fc80003f05070 */
[----:B------:R-:W-:-:S13]  /*0160*/  ISETP.NE.AND.EX P0, PT, RZ, c[0x0][0x564], PT, P0 ;  /* 0x00015900ff007a0c */ /* 0x000fda0003f05300 */
[----:B------:R-:W-:Y:S05]  /*0170*/  @!P0 BRA `(.L_x_16) ;  /* 0x000000a000008947 */ /* 0x000fea0003800000 */
[----:B------:R-:W-:Y:S02]  /*0180*/  ULDC.64 UR6, c[0x0][0x560] ;  /* 0x0001580000067ab9 */ /* 0x000fe40000000a00 */
[----:B------:R-:W-:-:S06]  /*0190*/  UIMAD.WIDE UR6, UR11, UR14, UR6 ;  /* 0x0000000e0b0672a5 */ /* 0x000fcc000f8e0206 */
[----:B------:R-:W-:Y:S02]  /*01a0*/  MOV R2, UR6 ;  /* 0x0000000600027c02 */ /* 0x000fe40008000f00 */
[----:B------:R-:W-:-:S05]  /*01b0*/  MOV R3, UR7 ;  /* 0x0000000700037c02 */ /* 0x000fca0008000f00 */
[----:B------:R1:W2:Y:S04]  /*01c0*/  LDG.E R0, [R2.64] ;  /* 0x0000000c02007981 */ /* 0x0002a8000c1e1900 */
[----:B-1----:R-:W3:Y:S01]  /*01d0*/  LDG.E R2, [R2.64+0x4] ;  /* 0x0000040c02027981 */ /* 0x002ee2000c1e1900 */
[----:B--2---:R-:W1:Y:S08]  /*01e0*/  R2UR UR4, R0 ;  /* 0x00000000000473c2 */ /* 0x004e7000000e0000 */
[----:B---3--:R-:W1:Y:S02]  /*01f0*/  R2UR UR6, R2 ;  /* 0x00000000020673c2 */ /* 0x008e6400000e0000 */
[----:B-1----:R-:W-:Y:S01]  /*0200*/  UIADD3 UR6, -UR4, UR6, URZ ;  /* 0x0000000604067290 */ /* 0x002fe2000fffe13f */
[----:B------:R-:W-:Y:S05]  /*0210*/  BRA `(.L_x_15) ;  /* 0x0000001000007947 */ /* 0x000fea0003800000 */
.L_x_16:
[----:B------:R-:W-:Y:S02]  /*0220*/  ULDC UR6, c[0x0][0x54c] ;  /* 0x0001530000067ab9 */ /* 0x000fe40000000800 */
.L_x_15:
[----:B------:R-:W-:Y:S02]  /*0230*/  ULDC UR4, c[0x0][0x548] ;  /* 0x0001520000047ab9 */ /* 0x000fe40000000800 */
[----:B------:R-:W-:-:S02]  /*0240*/  USHF.L.U32 UR5, UR5, 0x7, URZ ;  /* 0x0000000705057899 */ /* 0x000fc4000800063f */
[----:B------:R-:W-:-:S04]  /*0250*/  UIMAD UR4, UR6, UR4, URZ ;  /* 0x00000004060472a4 */ /* 0x000fc8000f8e023f */
[----:B------:R-:W-:-:S04]  /*0260*/  UISETP.GE.AND UP0, UPT, UR5, UR4, UPT ;  /* 0x000000040500728c */ /* 0x000fc8000bf06270 */
[----:B------:R-:W-:Y:S01]  /*0270*/  USEL UR11, UR11, 0xffffffff, !UP0 ;  /* 0xffffffff0b0b7887 */ /* 0x000fe2000c000000 */
[----:B------:R-:W-:Y:S05]  /*0280*/  BRA `(.L_x_17) ;  /* 0x000001b000007947 */ /* 0x000fea0003800000 */
.L_x_13:
        /* <DEDUP_REMOVED lines=8> */
.L_x_18:
        /* <DEDUP_REMOVED lines=13> */
.L_x_20:
[----:B------:R-:W-:Y:S02]  /*03e0*/  ULDC UR6, c[0x0][0x54c] ;  /* 0x0001530000067ab9 */ /* 0x000fe40000000800 */
.L_x_19:
[----:B------:R-:W-:Y:S02]  /*03f0*/  ULDC UR4, c[0x0][0x548] ;  /* 0x0001520000047ab9 */ /* 0x000fe40000000800 */
[----:B------:R-:W-:-:S02]  /*0400*/  USHF.L.U32 UR5, UR5, 0x7, URZ ;  /* 0x0000000705057899 */ /* 0x000fc4000800063f */
[----:B------:R-:W-:-:S04]  /*0410*/  UIMAD UR4, UR6, UR4, URZ ;  /* 0x00000004060472a4 */ /* 0x000fc8000f8e023f */
[----:B------:R-:W-:-:S04]  /*0420*/  UISETP.GE.AND UP0, UPT, UR5, UR4, UPT ;  /* 0x000000040500728c */ /* 0x000fc8000bf06270 */
[----:B------:R-:W-:-:S06]  /*0430*/  USEL UR11, UR11, 0xffffffff, !UP0 ;  /* 0xffffffff0b0b7887 */ /* 0x000fcc000c000000 */
.L_x_17:
[----:B------:R-:W-:-:S13]  /*0440*/  ISETP.LE.AND P0, PT, RZ, UR11, PT ;  /* 0x0000000bff007c0c */ /* 0x000fda000bf03270 */
[----:B------:R-:W-:Y:S05]  /*0450*/  @!P0 EXIT ;  /* 0x000000000000894d */ /* 0x000fea0003800000 */
[----:B------:R-:W-:Y:S02]  /*0460*/  ULDC.64 UR4, c[0x0][0x370] ;  /* 0x0000dc0000047ab9 */ /* 0x000fe40000000a00 */
[----:B------:R-:W-:Y:S02]  /*0470*/  UISETP.NE.U32.AND UP0, UPT, URZ, UR4, UPT ;  /* 0x000000043f00728c */ /* 0x000fe4000bf05070 */
[----:B------:R-:W-:Y:S02]  /*0480*/  ULDC.64 UR6, c[0x0][0x370] ;  /* 0x0000dc0000067ab9 */ /* 0x000fe40000000a00 */
[----:B------:R-:W-:-:S03]  /*0490*/  UISETP.NE.AND.EX UP0, UPT, URZ, UR5, UPT, UP0 ;  /* 0x000000053f00728c */ /* 0x000fc6000bf05300 */
[----:B------:R-:W-:Y:S02]  /*04a0*/  ULDC.64 UR4, c[0x0][0x348] ;  /* 0x0000d20000047ab9 */ /* 0x000fe40000000a00 */
[----:B------:R-:W-:Y:S01]  /*04b0*/  UISETP.NE.U32.AND UP1, UPT, URZ, UR4, UPT ;  /* 0x000000043f00728c */ /* 0x000fe2000bf25070 */
[----:B------:R-:W-:-:S03]  /*04c0*/  PLOP3.LUT P2, PT, PT, PT, UP0, 0x80, 0x0 ;  /* 0x000000000000781c */ /* 0x000fc60003f4f008 */
[----:B------:R-:W-:Y:S02]  /*04d0*/  UISETP.NE.AND.EX UP1, UPT, URZ, UR5, UPT, UP1 ;  /* 0x000000053f00728c */ /* 0x000fe4000bf25310 */
[----:B------:R-:W-:Y:S02]  /*04e0*/  @UP0 UIMAD.WIDE UR6, UR11, UR14, UR6 ;  /* 0x0000000e0b0602a5 */ /* 0x000fe4000f8e0206 */
[----:B------:R-:W-:Y:S02]  /*04f0*/  ULDC.64 UR4, c[0x0][0x348] ;  /* 0x0000d20000047ab9 */ /* 0x000fe40000000a00 */
[----:B------:R-:W-:Y:S01]  /*0500*/  UIMAD.WIDE UR4, UR11, UR14, UR4 ;  /* 0x0000000e0b0472a5 */ /* 0x000fe2000f8e0204 */
[----:B------:R-:W-:Y:S01]  /*0510*/  PLOP3.LUT P0, PT, PT, PT, UP1, 0x80, 0x0 ;  /* 0x000000000000781c */ /* 0x000fe20003f0f018 */
[----:B------:R-:W-:Y:S02]  /*0520*/  IMAD.U32 R2, RZ, RZ, UR6 ;  /* 0x00000006ff027e24 */ /* 0x000fe4000f8e00ff */
[----:B------:R-:W-:-:S02]  /*0530*/  IMAD.U32 R3, RZ, RZ, UR7 ;  /* 0x00000007ff037e24 */ /* 0x000fc4000f8e00ff */
[----:B------:R-:W-:Y:S01]  /*0540*/  MOV R6, UR4 ;  /* 0x0000000400067c02 */ /* 0x000fe20008000f00 */
[----:B------:R-:W-:Y:S01]  /*0550*/  IMAD.U32 R7, RZ, RZ, UR5 ;  /* 0x00000005ff077e24 */ /* 0x000fe2000f8e00ff */
[----:B------:R-:W-:Y:S01]  /*0560*/  ULDC.64 UR4, c[0x0][0x360] ;  /* 0x0000d80000047ab9 */ /* 0x000fe20000000a00 */
[----:B------:R-:W2:Y:S01]  /*0570*/  @P2 LDG.E R2, [R2.64] ;  /* 0x0000000c02022981 */ /* 0x000ea2000c1e1900 */
[----:B------:R-:W-:-:S04]  /*0580*/  UISETP.NE.U32.AND UP0, UPT, URZ, UR4, UPT ;  /* 0x000000043f00728c */ /* 0x000fc8000bf05070 */
[----:B------:R-:W-:Y:S01]  /*0590*/  UISETP.NE.AND.EX UP0, UPT, URZ, UR5, UPT, UP0 ;  /* 0x000000053f00728c */ /* 0x000fe2000bf05300 */
[----:B------:R-:W3:Y:S02]  /*05a0*/  @P0 LDG.E R0, [R6.64] ;  /* 0x0000000c06000981 */ /* 0x000ee4000c1e1900 */
[----:B------:R-:W-:-:S03]  /*05b0*/  ULDC.64 UR4, c[0x0][0x360] ;  /* 0x0000d80000047ab9 */ /* 0x000fc60000000a00 */
[----:B------:R-:W-:-:S05]  /*05c0*/  PLOP3.LUT P1, PT, PT, PT, UP0, 0x80, 0x0 ;  /* 0x000000000000781c */ /* 0x000fca0003f2f008 */
[----:B------:R-:W-:Y:S01]  /*05d0*/  @UP0 UIMAD.WIDE UR4, UR11, UR14, UR4 ;  /* 0x0000000e0b0402a5 */ /* 0x000fe2000f8e0204 */
[----:B------:R-:W-:-:S05]  /*05e0*/  MOV R13, c[0x0][0x168] ;  /* 0x00005a00000d7a02 */ /* 0x000fca0000000f00 */
[----:B------:R-:W-:Y:S01]  /*05f0*/  IMAD.U32 R4, RZ, RZ, UR4 ;  /* 0x00000004ff047e24 */ /* 0x000fe2000f8e00ff */
[----:B------:R-:W-:-:S05]  /*0600*/  MOV R5, UR5 ;  /* 0x0000000500057c02 */ /* 0x000fca0008000f00 */
[----:B------:R1:W5:Y:S01]  /*0610*/  @P1 LDG.E R13, [R4.64] ;  /* 0x0000000c040d1981 */ /* 0x000362000c1e1900 */
[----:B------:R-:W4:Y:S01]  /*0620*/  S2UR UR9, SR_CTAID.Y ;  /* 0x00000000000979c3 */ /* 0x000f220000002600 */
[----:B------:R-:W-:Y:S02]  /*0630*/  UMOV UR10, URZ ;  /* 0x0000003f000a7c82 */ /* 0x000fe40008000000 */
[----:B------:R-:W-:Y:S02]  /*0640*/  UMOV UR15, URZ ;  /* 0x0000003f000f7c82 */ /* 0x000fe40008000000 */
[----:B------:R-:W-:Y:S02]  /*0650*/  ULDC UR5, c[0x0][0x2ac] ;  /* 0x0000ab0000057ab9 */ /* 0x000fe40000000800 */
[----:B------:R-:W-:Y:S02]  /*0660*/  ULDC UR4, c[0x0][0x1d0] ;  /* 0x0000740000047ab9 */ /* 0x000fe40000000800 */
[----:B------:R-:W-:-:S02]  /*0670*/  UIMAD UR4, UR5, UR4, URZ ;  /* 0x00000004050472a4 */ /* 0x000fc4000f8e023f */
[----:B----4-:R-:W-:Y:S01]  /*0680*/  USHF.R.S32.HI UR8, URZ, 0x1f, UR9 ;  /* 0x0000001f3f087899 */ /* 0x010fe20008011409 */
[----:B--2---:R1:W2:Y:S08]  /*0690*/  @P2 R2UR UR10, R2 ;  /* 0x00000000020a23c2 */ /* 0x0042b000000e0000 */
[----:B---3--:R1:W3:Y:S02]  /*06a0*/  @P0 R2UR UR15, R0 ;  /* 0x00000000000f03c2 */ /* 0x0082e400000e0000 */
[----:B-123--:R-:W-:Y:S05]  /*06b0*/  @P1 BRA `(.L_x_21) ;  /* 0x0000004000001947 */ /* 0x00efea0003800000 */
[----:B------:R-:W-:Y:S05]  /*06c0*/  @!P0 BRA `(.L_x_21) ;  /* 0x0000003000008947 */ /* 0x000fea0003800000 */
[----:B------:R-:W2:Y:S04]  /*06d0*/  LDG.E R0, [R6.64] ;  /* 0x0000000c06007981 */ /* 0x000ea8000c1e1900 */
[----:B------:R-:W2:Y:S02]  /*06e0*/  LDG.E R2, [R6.64+0x4] ;  /* 0x0000040c06027981 */ /* 0x000ea4000c1e1900 */
[----:B--2--5:R-:W-:-:S02]  /*06f0*/  IADD3 R13, -R0, R2, RZ ;  /* 0x00000002000d7210 */ /* 0x024fc40007ffe1ff */
.L_x_21:
[----:B------:R-:W-:-:S04]  /*0700*/  ISETP.NE.U32.AND P0, PT, RZ, c[0x0][0x368], PT ;  /* 0x0000da00ff007a0c */ /* 0x000fc80003f05070 */
[----:B------:R-:W-:-:S13]  /*0710*/  ISETP.NE.AND.EX P0, PT, RZ, c[0x0][0x36c], PT, P0 ;  /* 0x0000db00ff007a0c */ /* 0x000fda0003f05300 */
[----:B------:R-:W-:Y:S05]  /*0720*/  @!P0 BRA `(.L_x_22) ;  /* 0x0000007000008947 */ /* 0x000fea0003800000 */
[----:B------:R-:W-:Y:S02]  /*0730*/  ULDC.64 UR4, c[0x0][0x368] ;  /* 0x0000da0000047ab9 */ /* 0x000fe40000000a00 */
[----:B------:R-:W-:-:S06]  /*0740*/  UIMAD.WIDE UR4, UR11, UR14, UR4 ;  /* 0x0000000e0b0472a5 */ /* 0x000fcc000f8e0204 */
[----:B------:R-:W-:Y:S02]  /*0750*/  MOV R2, UR4 ;  /* 0x0000000400027c02 */ /* 0x000fe40008000f00 */
[----:B------:R-:W-:-:S05]  /*0760*/  MOV R3, UR5 ;  /* 0x0000000500037c02 */ /* 0x000fca0008000f00 */
[----:B------:R-:W2:Y:S02]  /*0770*/  LDG.E R0, [R2.64] ;  /* 0x0000000c02007981 */ /* 0x000ea4000c1e1900 */
[----:B--2---:R1:W2:Y:S02]  /*0780*/  R2UR UR4, R0 ;  /* 0x00000000000473c2 */ /* 0x0042a400000e0000 */
[----:B-12---:R-:W-:Y:S05]  /*0790*/  BRA `(.L_x_23) ;  /* 0x000000c000007947 */ /* 0x006fea0003800000 */
.L_x_22:
[----:B------:R-:W-:-:S04]  /*07a0*/  ISETP.NE.U32.AND P0, PT, RZ, c[0x0][0x350], PT ;  /* 0x0000d400ff007a0c */ /* 0x000fc80003f05070 */
[----:B------:R-:W-:-:S13]  /*07b0*/  ISETP.NE.AND.EX P0, PT, RZ, c[0x0][0x354], PT, P0 ;  /* 0x0000d500ff007a0c */ /* 0x000fda0003f05300 */
[----:B------:R-:W-:Y:S05]  /*07c0*/  @!P0 BRA `(.L_x_23) ;  /* 0x0000009000008947 */ /* 0x000fea0003800000 */
[----:B------:R-:W-:Y:S02]  /*07d0*/  ULDC.64 UR4, c[0x0][0x350] ;  /* 0x0000d40000047ab9 */ /* 0x000fe40000000a00 */
[----:B------:R-:W-:-:S06]  /*07e0*/  UIMAD.WIDE UR4, UR11, UR14, UR4 ;  /* 0x0000000e0b0472a5 */ /* 0x000fcc000f8e0204 */
[----:B------:R-:W-:Y:S02]  /*07f0*/  MOV R2, UR4 ;  /* 0x0000000400027c02 */ /* 0x000fe40008000f00 */
[----:B------:R-:W-:-:S05]  /*0800*/  MOV R3, UR5 ;  /* 0x0000000500037c02 */ /* 0x000fca0008000f00 */
[----:B------:R-:W2:Y:S04]  /*0810*/  LDG.E R4, [R2.64] ;  /* 0x0000000c02047981 */ /* 0x000ea8000c1e1900 */
[----:B------:R-:W3:Y:S01]  /*0820*/  LDG.E R0, [R2.64+0x4] ;  /* 0x0000040c02007981 */ /* 0x000ee2000c1e1900 */
[----:B--2---:R-:W1:Y:S08]  /*0830*/  R2UR UR5, R4 ;  /* 0x00000000040573c2 */ /* 0x004e7000000e0000 */
[----:B---3--:R-:W1:Y:S02]  /*0840*/  R2UR UR4, R0 ;  /* 0x00000000000473c2 */ /* 0x008e6400000e0000 */
[----:B-1----:R-:W-:-:S06]  /*0850*/  UIADD3 UR4, -UR5, UR4, URZ ;  /* 0x0000000405047290 */ /* 0x002fcc000fffe13f */
.L_x_23:
[----:B------:R-:W-:Y:S01]  /*0860*/  UIADD3 UR7, -UR10, UR4, URZ ;  /* 0x000000040a077290 */ /* 0x000fe2000fffe13f */
[----:B------:R-:W-:Y:S01]  /*0870*/  PLOP3.LUT P2, PT, PT, PT, PT, 0x80, 0x0 ;  /* 0x000000000000781c */ /* 0x000fe20003f4f070 */
[----:B------:R-:W-:Y:S01]  /*0880*/  CS2R R10, SRZ ;  /* 0x00000000000a7805 */ /* 0x000fe2000001ff00 */
[----:B------:R-:W-:Y:S01]  /*0890*/  IMAD.MOV.U32 R130, RZ, RZ, RZ ;  /* 0x000000ffff827224 */ /* 0x000fe200078e00ff */
[----:B------:R-:W-:Y:S01]  /*08a0*/  UISETP.GE.AND UP0, UPT, UR7, 0x1, UPT ;  /* 0x000000010700788c */ /* 0x000fe2000bf06270 */
[----:B------:R-:W-:Y:S01]  /*08b0*/  CS2R R128, SRZ ;  /* 0x0000000000807805 */ /* 0x000fe2000001ff00 */
[----:B------:R-:W-:Y:S01]  /*08c0*/  UIADD3 UR4, UR7, 0x3f, URZ ;  /* 0x0000003f07047890 */ /* 0x000fe2000fffe03f */
[----:B------:R-:W-:Y:S01]  /*08d0*/  CS2R R14, SRZ ;  /* 0x00000000000e7805 */ /* 0x000fe2000001ff00 */
[----:B------:R-:W-:Y:S01]  /*08e0*/  IMAD.MOV.U32 R126, RZ, RZ, RZ ;  /* 0x000000ffff7e7224 */ /* 0x000fe200078e00ff */
[----:B------:R-:W-:Y:S01]  /*08f0*/  CS2R R124, SRZ ;  /* 0x00000000007c7805 */ /* 0x000fe2000001ff00 */
[----:B------:R-:W-:Y:S01]  /*0900*/  PLOP3.LUT P0, PT, PT, PT, UP0, 0x80, 0x0 ;  /* 0x000000000000781c */ /* 0x000fe20003f0f008 */
[----:B------:R-:W-:Y:S01]  /*0910*/  USHF.R.S32.HI UR6, URZ, 0x1f, UR4 ;  /* 0x0000001f3f067899 */ /* 0x000fe20008011404 */
[----:B------:R-:W-:Y:S01]  /*0920*/  MOV R122, RZ ;  /* 0x000000ff007a7202 */ /* 0x000fe20000000f00 */
[----:B------:R-:W-:Y:S01]  /*0930*/  CS2R R120, SRZ ;  /* 0x0000000000787805 */ /* 0x000fe2000001ff00 */
[----:B------:R-:W-:Y:S01]  /*0940*/  CS2R R118, SRZ ;  /* 0x0000000000767805 */ /* 0x000fe2000001ff00 */
[----:B------:R-:W-:Y:S01]  /*0950*/  ULEA.HI UR6, UR6, UR4, URZ, 0x6 ;  /* 0x0000000406067291 */ /* 0x000fe2000f8f303f */
[----:B------:R-:W-:Y:S01]  /*0960*/  CS2R R116, SRZ ;  /* 0x0000000000747805 */ /* 0x000fe2000001ff00 */
[----:B------:R-:W-:Y:S01]  /*0970*/  CS2R R16, SRZ ;  /* 0x0000000000107805 */ /* 0x000fe2000001ff00 */
[----:B------:R-:W-:Y:S01]  /*0980*/  IMAD.MOV.U32 R114, RZ, RZ, RZ ;  /* 0x000000ffff727224 */ /* 0x000fe200078e00ff */
[----:B------:R-:W-:Y:S01]  /*0990*/  CS2R R112, SRZ ;  /* 0x0000000000707805 */ /* 0x000fe2000001ff00 */
[----:B------:R-:W-:Y:S01]  /*09a0*/  CS2R R18, SRZ ;  /* 0x0000000000127805 */ /* 0x000fe2000001ff00 */
[----:B------:R-:W-:Y:S01]  /*09b0*/  MOV R110, RZ ;  /* 0x000000ff006e7202 */ /* 0x000fe20000000f00 */
[----:B------:R-:W-:Y:S01]  /*09c0*/  CS2R R108, SRZ ;  /* 0x00000000006c7805 */ /* 0x000fe2000001ff00 */
[----:B------:R-:W-:Y:S01]  /*09d0*/  CS2R R106, SRZ ;  /* 0x00000000006a7805 */ /* 0x000fe2000001ff00 */
[----:B------:R-:W-:Y:S01]  /*09e0*/  CS2R R20, SRZ ;  /* 0x0000000000147805 */ /* 0x000fe2000001ff00 */
[----:B------:R-:W-:Y:S01]  /*09f0*/  IMAD.MOV.U32 R104, RZ, RZ, RZ ;  /* 0x000000ffff687224 */ /* 0x000fe200078e00ff */
[----:B------:R-:W-:Y:S01]  /*0a00*/  CS2R R102, SRZ ;  /* 0x0000000000667805 */ /* 0x000fe2000001ff00 */
[----:B------:R-:W-:Y:S01]  /*0a10*/  MOV R23, RZ ;  /* 0x000000ff00177202 */ /* 0x000fe20000000f00 */
[----:B------:R-:W-:Y:S01]  /*0a20*/  IMAD.MOV.U32 R100, RZ, RZ, RZ ;  /* 0x000000ffff647224 */ /* 0x000fe200078e00ff */
[----:B------:R-:W-:Y:S01]  /*0a30*/  CS2R R98, SRZ ;  /* 0x0000000000627805 */ /* 0x000fe2000001ff00 */
[----:B------:R-:W-:Y:S01]  /*0a40*/  CS2R R24, SRZ ;  /* 0x0000000000187805 */ /* 0x000fe2000001ff00 */
[----:B------:R-:W-:Y:S01]  /*0a50*/  MOV R96, RZ ;  /* 0x000000ff00607202 */ /* 0x000fe20000000f00 */
[----:B------:R-:W-:Y:S01]  /*0a60*/  CS2R R94, SRZ ;  /* 0x00000000005e7805 */ /* 0x000fe2000001ff00 */
        /* <DEDUP_REMOVED lines=27> */
[----:B------:R-:W-:Y:S01]  /*0c20*/  CS2R R46, SRZ ;  /* 0x00000000002e7805 */ /* 0x000fe2000001ff00 */
[----:B------:R-:W-:Y:S01]  /*0c30*/  CS2R R8, SRZ ;  /* 0x0000000000087805 */ /* 0x000fe2000001ff00 */
[----:B------:R-:W-:Y:S01]  /*0c40*/  CS2R R42, SRZ ;  /* 0x00000000002a7805 */ /* 0x000fe2000001ff00 */
[----:B------:R-:W-:Y:S01]  /*0c50*/  IMAD.MOV.U32 R41, RZ, RZ, RZ ;  /* 0x000000ffff297224 */ /* 0x000fe200078e00ff */
        /* <DEDUP_REMOVED lines=19> */
[----:B------:R-:W-:Y:S05]  /*0d90*/  @!P0 BRA `(.L_x_24) ;  /* 0x0000955000008947 */ /* 0x000fea0003800000 */
[----:B------:R-:W-:Y:S02]  /*0da0*/  ULDC.64 UR4, c[0x0][0x340] ;  /* 0x0000d00000047ab9 */ /* 0x000fe40000000a00 */
[----:B------:R-:W-:-:S04]  /*0db0*/  UISETP.NE.U32.AND UP0, UPT, URZ, UR4, UPT ;  /* 0x000000043f00728c */ /* 0x000fc8000bf05070 */
[----:B------:R-:W-:-:S03]  /*0dc0*/  UISETP.NE.AND.EX UP0, UPT, URZ, UR5, UPT, UP0 ;  /* 0x000000053f00728c */ /* 0x000fc6000bf05300 */
[----:B------:R-:W-:-:S03]  /*0dd0*/  ULDC.64 UR4, c[0x0][0x340] ;  /* 0x0000d00000047ab9 */ /* 0x000fc60000000a00 */
[----:B------:R-:W-:-:S05]  /*0de0*/  PLOP3.LUT P0, PT, PT, PT, UP0, 0x80, 0x0 ;  /* 0x000000000000781c */ /* 0x000fca0003f0f008 */
[----:B------:R-:W-:-:S06]  /*0df0*/  @UP0 UIMAD.WIDE UR4, UR11, UR14, UR4 ;  /* 0x0000000e0b0402a5 */ /* 0x000fcc000f8e0204 */
[----:B------:R-:W-:Y:S02]  /*0e00*/  IMAD.U32 R2, RZ, RZ, UR4 ;  /* 0x00000004ff027e24 */ /* 0x000fe4000f8e00ff */
[----:B------:R-:W-:Y:S01]  /*0e10*/  IMAD.U32 R3, RZ, RZ, UR5 ;  /* 0x00000005ff037e24 */ /* 0x000fe2000f8e00ff */
[----:B------:R-:W-:Y:S01]  /*0e20*/  SHF.R.S32.HI R32, RZ, 0x1f, R85 ;  /* 0x0000001fff207819 */ /* 0x000fe20000011455 */
[----:B------:R-:W-:Y:S01]  /*0e30*/  USHF.R.S32.HI UR6, URZ, 0x6, UR6 ;  /* 0x000000063f067899 */ /* 0x000fe20008011406 */
[----:B------:R-:W-:Y:S01]  /*0e40*/  IMAD.MOV.U32 R88, RZ, RZ, c[0x0][0x2b8] ;  /* 0x0000ae00ff587624 */ /* 0x000fe200078e00ff */
[----:B------:R-:W-:Y:S01]  /*0e50*/  ULDC.64 UR4, c[0x0][0x2b0] ;  /* 0x0000ac0000047ab9 */ /* 0x000fe20000000a00 */
[----:B------:R-:W-:Y:S01]  /*0e60*/  LEA.HI R18, R32, R85, RZ, 0x3 ;  /* 0x0000005520127211 */ /* 0x000fe200078f18ff */
[----:B------:R-:W2:Y:S01]  /*0e70*/  @P0 LDG.E R0, [R2.64] ;  /* 0x0000000c02000981 */ /* 0x000ea2000c1e1900 */
[----:B------:R-:W-:-:S03]  /*0e80*/  IMAD.MOV.U32 R19, RZ, RZ, RZ ;  /* 0x000000ffff137224 */ /* 0x000fc600078e00ff */
[----:B------:R-:W-:Y:S01]  /*0e90*/  BAR.SYNC.DEFER_BLOCKING 0x0 ;  /* 0x0000000000007b1d */ /* 0x000fe20000010000 */
[----:B------:R-:W-:Y:S02]  /*0ea0*/  SHF.R.S32.HI R21, RZ, 0x3, R18 ;  /* 0x00000003ff157819 */ /* 0x000fe40000011412 */
[----:B------:R-:W-:-:S03]  /*0eb0*/  ISETP.NE.AND P1, PT, R88, 0x1, PT ;  /* 0x000000015800780c */ /* 0x000fc60003f25270 */
[----:B------:R-:W1:Y:S01]  /*0ec0*/  S2R R17, SR_CTAID.X ;  /* 0x0000000000117919 */ /* 0x000e620000002500 */
[----:B------:R-:W-:Y:S01]  /*0ed0*/  USEL UR19, UR11, URZ, !UP1 ;  /* 0x0000003f0b137287 */ /* 0x000fe2000c800000 */
[----:B-----5:R-:W-:Y:S01]  /*0ee0*/  IMAD R13, R13, c[0x0][0x2c4], RZ ;  /* 0x0000b1000d0d7a24 */ /* 0x020fe200078e02ff */
[----:B--2---:R2:W3:Y:S02]  /*0ef0*/  @P0 R2UR UR18, R0 ;  /* 0x00000000001203c2 */ /* 0x0044e400000e0000 */
[----:B---3--:R-:W-:Y:S02]  /*0f00*/  @!UP0 UMOV UR18, UR11 ;  /* 0x0000000b00128c82 */ /* 0x008fe40008000000 */
[----:B------:R-:W-:Y:S02]  /*0f10*/  USHF.R.S32.HI UR14, URZ, 0x1f, UR18 ;  /* 0x0000001f3f0e7899 */ /* 0x000fe40008011412 */
[----:B------:R-:W-:Y:S02]  /*0f20*/  UIMAD.WIDE.U32 UR16, UR18, UR4, URZ ;  /* 0x00000004121072a5 */ /* 0x000fe4000f8e003f */
[----:B------:R-:W-:-:S04]  /*0f30*/  UIMAD UR14, UR14, UR4, URZ ;  /* 0x000000040e0e72a4 */ /* 0x000fc8000f8e023f */
[----:B------:R-:W-:Y:S01]  /*0f40*/  UIMAD UR14, UR18, UR5, UR14 ;  /* 0x00000005120e72a4 */ /* 0x000fe2000f8e020e */
[----:B--2---:R-:W-:-:S03]  /*0f50*/  LOP3.LUT R0, R18, 0xfffffff8, RZ, 0xc0, !PT ;  /* 0xfffffff812007812 */ /* 0x004fc600078ec0ff */
[----:B------:R-:W-:Y:S02]  /*0f60*/  UIADD3 UR14, UR17, UR14, URZ ;  /* 0x0000000e110e7290 */ /* 0x000fe4000fffe03f */
[----:B------:R-:W-:Y:S01]  /*0f70*/  USHF.R.S32.HI UR18, URZ, 0x1f, UR15 ;  /* 0x0000001f3f127899 */ /* 0x000fe2000801140f */
[----:B------:R-:W-:Y:S01]  /*0f80*/  IMAD.IADD R20, R85, 0x1, -R0 ;  /* 0x0000000155147824 */ /* 0x000fe200078e0a00 */
[----:B------:R-:W-:Y:S01]  /*0f90*/  ULDC.64 UR4, c[0x0][0x178] ;  /* 0x00005e0000047ab9 */ /* 0x000fe20000000a00 */
[----:B------:R-:W-:Y:S02]  /*0fa0*/  IMAD.U32 R0, RZ, RZ, UR6 ;  /* 0x00000006ff007e24 */ /* 0x000fe4000f8e00ff */
[----:B------:R-:W-:-:S04]  /*0fb0*/  IMAD R87, R20, 0x20, R21 ;  /* 0x0000002014577824 */ /* 0x000fc800078e0215 */
[--C-:B------:R-:W-:Y:S01]  /*0fc0*/  IMAD R0, R0, 0x40, R87.reuse ;  /* 0x0000004000007824 */ /* 0x100fe200078e0257 */
[----:B------:R-:W-:Y:S02]  /*0fd0*/  UIMAD UR18, UR18, UR4, URZ ;  /* 0x00000004121272a4 */ /* 0x000fe4000f8e023f */
[----:B------:R-:W-:Y:S01]  /*0fe0*/  UIMAD.WIDE.U32 UR20, UR15, UR4, URZ ;  /* 0x000000040f1472a5 */ /* 0x000fe2000f8e003f */
[----:B-1----:R-:W-:Y:S01]  /*0ff0*/  IMAD R4, R17, 0x80, R87 ;  /* 0x0000008011047824 */ /* 0x002fe200078e0257 */
[----:B------:R-:W-:Y:S01]  /*1000*/  IADD3 R0, R0, -0x40, RZ ;  /* 0xffffffc000007810 */ /* 0x000fe20007ffe0ff */
[----:B------:R-:W-:Y:S01]  /*1010*/  IMAD.SHL.U32 R133, R20, 0x8, RZ ;  /* 0x0000000814857824 */ /* 0x000fe200078e00ff */
[----:B------:R-:W-:Y:S02]  /*1020*/  STL [R1+0x84], R87 ;  /* 0x0000845701007387 */ /* 0x000fe40000100800 */
[C---:B------:R-:W-:Y:S02]  /*1030*/  ISETP.GE.AND P0, PT, R0.reuse, UR7, PT ;  /* 0x0000000700007c0c */ /* 0x040fe4000bf06270 */
[----:B------:R-:W-:-:S02]  /*1040*/  IADD3 R16, R0, UR10, RZ ;  /* 0x0000000a00107c10 */ /* 0x000fc4000fffe0ff */
[----:B------:R-:W-:-:S03]  /*1050*/  ISETP.GT.OR P0, PT, R87, 0x3f, P0 ;  /* 0x0000003f5700780c */ /* 0x000fc60000704670 */
[----:B------:R-:W-:-:S04]  /*1060*/  @P1 IMAD.HI.U32 R0, R16, c[0x0][0x2bc], RZ ;  /* 0x0000af0010001a27 */ /* 0x000fc800078e00ff */
[----:B------:R-:W-:Y:S01]  /*1070*/  IMAD.MOV.U32 R12, RZ, RZ, R16 ;  /* 0x000000ffff0c7224 */ /* 0x000fe200078e0010 */
[----:B------:R-:W-:-:S05]  /*1080*/  @P1 SHF.R.U32.HI R12, RZ, c[0x0][0x2c0], R0 ;  /* 0x0000b000ff0c1a19 */ /* 0x000fca0000011600 */
[----:B------:R-:W-:-:S04]  /*1090*/  @!P0 IADD3 R0, P2, R12, UR16, RZ ;  /* 0x000000100c008c10 */ /* 0x000fc8000ff5e0ff */
[----:B------:R-:W-:Y:S02]  /*10a0*/  @!P0 LEA R2, P1, R0, c[0x0][0x2a0], 0x2 ;  /* 0x0000a80000028a11 */ /* 0x000fe400078210ff */
[----:B------:R-:W-:-:S04]  /*10b0*/  @!P0 LEA.HI.X.SX32 R3, R12, UR14, 0x1, P2 ;  /* 0x0000000e0c038c11 */ /* 0x000fc800090f0eff */
[----:B------:R-:W-:-:S05]  /*10c0*/  @!P0 LEA.HI.X R3, R0, c[0x0][0x2a4], R3, 0x2, P1 ;  /* 0x0000a90000038a11 */ /* 0x000fca00008f1403 */
[----:B------:R1:W2:Y:S01]  /*10d0*/  @!P0 LDG.E R19, [R2.64] ;  /* 0x0000000c02138981 */ /* 0x0002a2000c1e1900 */
[----:B------:R-:W-:Y:S01]  /*10e0*/  IMAD.MOV.U32 R0, RZ, RZ, c[0x0][0x2c4] ;  /* 0x0000b100ff007624 */ /* 0x000fe200078e00ff */
[----:B------:R-:W-:Y:S01]  /*10f0*/  UIMAD UR18, UR15, UR5, UR18 ;  /* 0x000000050f1272a4 */ /* 0x000fe2000f8e0212 */
[----:B------:R-:W-:Y:S01]  /*1100*/  IMAD R17, R17, 0x80, R21 ;  /* 0x0000008011117824 */ /* 0x000fe200078e0215 */
[C---:B------:R-:W-:Y:S01]  /*1110*/  IADD3 R52, R133.reuse, 0x40, RZ ;  /* 0x0000004085347810 */ /* 0x040fe20007ffe0ff */
[----:B------:R-:W-:Y:S01]  /*1120*/  ULDC.64 UR4, c[0x0][0x1b8] ;  /* 0x00006e0000047ab9 */ /* 0x000fe20000000a00 */
[----:B------:R-:W-:Y:S01]  /*1130*/  ISETP.NE.AND P0, PT, R0, 0x1, PT ;  /* 0x000000010000780c */ /* 0x000fe20003f05270 */
[----:B------:R-:W-:Y:S01]  /*1140*/  UIADD3 UR21, UR21, UR18, URZ ;  /* 0x0000001215157290 */ /* 0x000fe2000fffe03f */
[----:B------:R-:W-:Y:S01]  /*1150*/  IMAD.MOV.U32 R0, RZ, RZ, R4 ;  /* 0x000000ffff007224 */ /* 0x000fe200078e0004 */
[----:B------:R-:W-:Y:S01]  /*1160*/  UIMAD UR15, UR8, UR4, URZ ;  /* 0x00000004080f72a4 */ /* 0x000fe2000f8e023f */
[C---:B------:R-:W-:Y:S01]  /*1170*/  IADD3 R53, R133.reuse, 0x80, RZ ;  /* 0x0000008085357810 */ /* 0x040fe20007ffe0ff */
[----:B------:R-:W-:Y:S01]  /*1180*/  USHF.R.S32.HI UR18, URZ, 0x1f, UR11 ;  /* 0x0000001f3f127899 */ /* 0x000fe2000801140b */
[C---:B------:R-:W-:Y:S01]  /*1190*/  IADD3 R23, R133.reuse, 0xc0, RZ ;  /* 0x000000c085177810 */ /* 0x040fe20007ffe0ff */
[----:B------:R-:W-:Y:S01]  /*11a0*/  UIMAD UR15, UR9, UR5, UR15 ;  /* 0x00000005090f72a4 */ /* 0x000fe2000f8e020f */
[----:B------:R-:W-:Y:S01]  /*11b0*/  ISETP.GE.AND P4, PT, R133, c[0x0][0x198], PT ;  /* 0x0000660085007a0c */ /* 0x000fe20003f86270 */
[----:B------:R-:W-:Y:S01]  /*11c0*/  UIMAD.WIDE.U32 UR20, UR9, UR4, UR20 ;  /* 0x00000004091472a5 */ /* 0x000fe2000f8e0014 */
[----:B------:R-:W-:Y:S01]  /*11d0*/  ISETP.GE.AND P3, PT, R52, c[0x0][0x198], PT ;  /* 0x0000660034007a0c */ /* 0x000fe20003f66270 */
[----:B------:R-:W-:Y:S01]  /*11e0*/  USEL UR18, UR18, URZ, !UP1 ;  /* 0x0000003f12127287 */ /* 0x000fe2000c800000 */
[----:B------:R-:W-:Y:S01]  /*11f0*/  ISETP.GE.AND P2, PT, R53, c[0x0][0x198], PT ;  /* 0x0000660035007a0c */ /* 0x000fe20003f46270 */
[----:B------:R-:W-:Y:S01]  /*1200*/  ULDC.64 UR4, c[0x0][0x1c0] ;  /* 0x0000700000047ab9 */ /* 0x000fe20000000a00 */
[----:B------:R-:W-:Y:S01]  /*1210*/  ISETP.GE.AND P5, PT, R23, c[0x0][0x198], PT ;  /* 0x0000660017007a0c */ /* 0x000fe20003fa6270 */
[----:B------:R-:W-:Y:S01]  /*1220*/  UIMAD UR18, UR18, UR4, URZ ;  /* 0x00000004121272a4 */ /* 0x000fe2000f8e023f */
[----:B------:R-:W-:Y:S01]  /*1230*/  LOP3.LUT P6, RZ, R20, 0x2, RZ, 0xc0, !PT ;  /* 0x0000000214ff7812 */ /* 0x000fe200078cc0ff */
[----:B------:R-:W-:Y:S01]  /*1240*/  UIADD3 UR21, UR21, UR15, URZ ;  /* 0x0000000f15157290 */ /* 0x000fe2000fffe03f */
[----:B------:R-:W-:Y:S01]  /*1250*/  LEA.HI R84, R32, R85, RZ, 0x5 ;  /* 0x0000005520547211 */ /* 0x000fe200078f28ff */
[----:B-1----:R-:W-:Y:S01]  /*1260*/  @P0 IMAD.HI.U32 R2, R4, c[0x0][0x2c8], RZ ;  /* 0x0000b20004020a27 */ /* 0x002fe200078e00ff */
[----:B------:R-:W-:-:S02]  /*1270*/  UIMAD UR5, UR19, UR5, UR18 ;  /* 0x00000005130572a4 */ /* 0x000fc4000f8e0212 */
[----:B------:R-:W-:Y:S01]  /*1280*/  UIMAD.WIDE.U32 UR20, UR19, UR4, UR20 ;  /* 0x00000004131472a5 */ /* 0x000fe2000f8e0014 */
[----:B------:R-:W-:Y:S01]  /*1290*/  IMAD.SHL.U32 R232, R84, 0x20, RZ ;  /* 0x0000002054e87824 */ /* 0x000fe200078e00ff */
[----:B------:R-:W-:Y:S01]  /*12a0*/  @P0 SHF.R.U32.HI R0, RZ, c[0x0][0x2cc], R2 ;  /* 0x0000b300ff000a19 */ /* 0x000fe20000011602 */
[----:B------:R-:W-:Y:S02]  /*12b0*/  UISETP.GE.AND UP0, UPT, UR7, 0x41, UPT ;  /* 0x000000410700788c */ /* 0x000fe4000bf06270 */
[----:B------:R-:W-:Y:S01]  /*12c0*/  UIADD3 UR5, UR21, UR5, URZ ;  /* 0x0000000515057290 */ /* 0x000fe2000fffe03f */
[--C-:B------:R-:W-:Y:S01]  /*12d0*/  SHF.R.S32.HI R6, RZ, 0x1f, R0.reuse ;  /* 0x0000001fff067819 */ /* 0x100fe20000011400 */
[----:B------:R-:W-:Y:S01]  /*12e0*/  IMAD.MOV R5, RZ, RZ, -R0 ;  /* 0x000000ffff057224 */ /* 0x000fe200078e0a00 */
[----:B------:R-:W-:Y:S01]  /*12f0*/  LOP3.LUT R232, R232, 0x7ffffc00, RZ, 0xc0, !PT ;  /* 0x7ffffc00e8e87812 */ /* 0x000fe200078ec0ff */
[----:B------:R-:W-:Y:S02]  /*1300*/  IMAD.U32 R3, RZ, RZ, UR21 ;  /* 0x00000015ff037e24 */ /* 0x000fe4000f8e00ff */
[----:B------:R-:W-:-:S02]  /*1310*/  IMAD.U32 R2, RZ, RZ, UR20 ;  /* 0x00000014ff027e24 */ /* 0x000fc4000f8e00ff */
[----:B------:R-:W-:Y:S01]  /*1320*/  IMAD.U32 R3, RZ, RZ, UR5 ;  /* 0x00000005ff037e24 */ /* 0x000fe2000f8e00ff */
[----:B------:R-:W-:Y:S01]  /*1330*/  ULDC.64 UR4, c[0x0][0x1e8] ;  /* 0x00007a0000047ab9 */ /* 0x000fe20000000a00 */
[----:B------:R-:W-:Y:S01]  /*1340*/  IMAD R6, R6, c[0x0][0x1b0], RZ ;  /* 0x00006c0006067a24 */ /* 0x000fe200078e02ff */
[----:B------:R-:W-:Y:S01]  /*1350*/  UIMAD UR15, UR8, UR4, URZ ;  /* 0x00000004080f72a4 */ /* 0x000fe2000f8e023f */
[----:B------:R-:W-:Y:S01]  /*1360*/  IMAD R4, R5, c[0x0][0x2c4], R4 ;  /* 0x0000b10005047a24 */ /* 0x000fe200078e0204 */
[----:B------:R-:W-:Y:S01]  /*1370*/  UIMAD.WIDE.U32 UR18, UR9, UR4, URZ ;  /* 0x00000004091272a5 */ /* 0x000fe2000f8e003f */
[C---:B------:R-:W-:Y:S01]  /*1380*/  IMAD R5, R0.reuse, c[0x0][0x1b4], R6 ;  /* 0x00006d0000057a24 */ /* 0x040fe200078e0206 */
[----:B------:R-:W-:Y:S01]  /*1390*/  UIMAD UR15, UR9, UR5, UR15 ;  /* 0x00000005090f72a4 */ /* 0x000fe2000f8e020f */
[----:B------:R-:W-:Y:S01]  /*13a0*/  IMAD.WIDE.U32 R2, R0, c[0x0][0x1b0], R2 ;  /* 0x00006c0000027a25 */ /* 0x000fe200078e0002 */
[----:B------:R-:W-:Y:S01]  /*13b0*/  SHF.R.S32.HI R0, RZ, 0x1f, R4 ;  /* 0x0000001fff007819 */ /* 0x000fe20000011404 */
[----:B------:R-:W-:-:S02]  /*13c0*/  ULDC.64 UR4, c[0x0][0x210] ;  /* 0x0000840000047ab9 */ /* 0x000fc40000000a00 */
[----:B------:R-:W-:Y:S01]  /*13d0*/  IMAD.IADD R3, R3, 0x1, R5 ;  /* 0x0000000103037824 */ /* 0x000fe200078e0205 */
[----:B------:R-:W-:Y:S01]  /*13e0*/  UIADD3 UR15, UR19, UR15, URZ ;  /* 0x0000000f130f7290 */ /* 0x000fe2000fffe03f */
[----:B------:R-:W-:Y:S01]  /*13f0*/  IMAD R0, R0, c[0x0][0x1a8], RZ ;  /* 0x00006a0000007a24 */ /* 0x000fe200078e02ff */
[----:B------:R-:W-:Y:S01]  /*1400*/  UIMAD.WIDE.U32 UR20, UR9, UR4, URZ ;  /* 0x00000004091472a5 */ /* 0x000fe2000f8e003f */
[----:B------:R-:W-:Y:S01]  /*1410*/  IMAD.SHL.U32 R5, R21, 0x40, RZ ;  /* 0x0000004015057824 */ /* 0x000fe200078e00ff */
[----:B------:R-:W-:Y:S01]  /*1420*/  UIMAD UR4, UR8, UR4, URZ ;  /* 0x00000004080472a4 */ /* 0x000fe2000f8e023f */
[C---:B------:R-:W-:Y:S02]  /*1430*/  IMAD R6, R4.reuse, c[0x0][0x1ac], R0 ;  /* 0x00006b0004067a24 */ /* 0x040fe400078e0200 */
[----:B------:R-:W-:Y:S01]  /*1440*/  IMAD.WIDE.U32 R2, R4, c[0x0][0x1a8], R2 ;  /* 0x00006a0004027a25 */ /* 0x000fe200078e0002 */
[----:B------:R-:W-:Y:S01]  /*1450*/  LOP3.LUT R0, R5, 0x1c0, RZ, 0xc0, !PT ;  /* 0x000001c005007812 */ /* 0x000fe200078ec0ff */
[----:B------:R-:W-:-:S02]  /*1460*/  UIMAD UR5, UR9, UR5, UR4 ;  /* 0x00000005090572a4 */ /* 0x000fc4000f8e0204 */
[----:B------:R-:W-:Y:S01]  /*1470*/  ULEA UR4, UR6, 0xffffffc0, 0x6 ;  /* 0xffffffc006047891 */ /* 0x000fe2000f8e303f */
[----:B------:R-:W-:Y:S01]  /*1480*/  SHF.R.U32.HI R5, RZ, 0x3, R0 ;  /* 0x00000003ff057819 */ /* 0x000fe20000011600 */
[----:B------:R-:W-:Y:S01]  /*1490*/  UIADD3 UR5, UR21, UR5, URZ ;  /* 0x0000000515057290 */ /* 0x000fe2000fffe03f */
[----:B------:R-:W-:Y:S01]  /*14a0*/  LOP3.LUT R4, R0, 0x38, R133, 0xf8, !PT ;  /* 0x0000003800047812 */ /* 0x000fe200078ef885 */
[----:B------:R-:W-:Y:S01]  /*14b0*/  IMAD.IADD R0, R3, 0x1, R6 ;  /* 0x0000000103007824 */ /* 0x000fe200078e0206 */
[----:B------:R-:W-:Y:S01]  /*14c0*/  LEA R15, P0, R2, c[0x0][0x160], 0x1 ;  /* 0x00005800020f7a11 */ /* 0x000fe200078008ff */
[----:B------:R-:W-:Y:S01]  /*14d0*/  UIADD3 UR4, UR7, -UR4, URZ ;  /* 0x8000000407047290 */ /* 0x000fe2000fffe03f */
[----:B------:R-:W-:Y:S02]  /*14e0*/  LEA.HI R3, R32, R85, RZ, 0x6 ;  /* 0x0000005520037211 */ /* 0x000fe400078f30ff */
[----:B------:R-:W-:Y:S02]  /*14f0*/  LEA.HI.X R14, R2, c[0x0][0x164], R0, 0x1, P0 ;  /* 0x00005900020e7a11 */ /* 0x000fe400000f0c00 */
[----:B------:R-:W-:Y:S01]  /*1500*/  SHFL.IDX PT, R2, R15, RZ, 0x181f ;  /* 0x00181fff0f027589 */ /* 0x000fe200000e0000 */
[----:B------:R-:W-:Y:S01]  /*1510*/  IMAD.SHL.U32 R0, R3, 0x8, RZ ;  /* 0x0000000803007824 */ /* 0x000fe200078e00ff */
[----:B------:R-:W-:-:S02]  /*1520*/  LOP3.LUT R4, R4, R5, RZ, 0x3c, !PT ;  /* 0x0000000504047212 */ /* 0x000fc400078e3cff */
[----:B------:R-:W1:Y:S01]  /*1530*/  SHFL.IDX PT, R3, R14, RZ, 0x181f ;  /* 0x00181fff0e037589 */ /* 0x000e6200000e0000 */
[----:B------:R-:W-:Y:S02]  /*1540*/  ISETP.GE.AND P0, PT, R17, R13, PT ;  /* 0x0000000d1100720c */ /* 0x000fe40003f06270 */
[----:B------:R-:W-:Y:S02]  /*1550*/  LOP3.LUT R6, R4, 0xfffffe00, R0, 0xf8, !PT ;  /* 0xfffffe0004067812 */ /* 0x000fe400078ef800 */
[----:B------:R-:W-:Y:S02]  /*1560*/  SHF.R.S32.HI R5, RZ, 0x1f, R52 ;  /* 0x0000001fff057819 */ /* 0x000fe40000011434 */
[----:B------:R-:W-:Y:S01]  /*1570*/  SHF.R.S32.HI R4, RZ, 0x1f, R53 ;  /* 0x0000001fff047819 */ /* 0x000fe20000011435 */
[----:B------:R-:W-:Y:S01]  /*1580*/  IMAD.SHL.U32 R86, R6, 0x2, RZ ;  /* 0x0000000206567824 */ /* 0x000fe200078e00ff */
[----:B------:R-:W-:Y:S02]  /*1590*/  SHF.R.S32.HI R0, RZ, 0x1f, R23 ;  /* 0x0000001fff007819 */ /* 0x000fe40000011417 */
[----:B------:R-:W-:-:S02]  /*15a0*/  LEA.HI R5, R5, R52, RZ, 0x3 ;  /* 0x0000003405057211 */ /* 0x000fc400078f18ff */
[----:B------:R-:W-:Y:S02]  /*15b0*/  LEA.HI R4, R4, R53, RZ, 0x3 ;  /* 0x0000003504047211 */ /* 0x000fe400078f18ff */
[----:B------:R-:W-:Y:S02]  /*15c0*/  LEA.HI R0, R0, R23, RZ, 0x3 ;  /* 0x0000001700007211 */ /* 0x000fe400078f18ff */
[----:B------:R-:W-:Y:S02]  /*15d0*/  LOP3.LUT R134, R5, 0xfffffff8, RZ, 0xc0, !PT ;  /* 0xfffffff805867812 */ /* 0x000fe400078ec0ff */
[----:B------:R-:W-:Y:S01]  /*15e0*/  LOP3.LUT R176, R4, 0xfffffff8, RZ, 0xc0, !PT ;  /* 0xfffffff804b07812 */ /* 0x000fe200078ec0ff */
[----:B------:R-:W-:Y:S01]  /*15f0*/  SHFL.IDX PT, R5, R14, 0x1, 0x181f ;  /* 0x00381f000e057f89 */ /* 0x000fe200000e0000 */
[----:B------:R-:W-:Y:S02]  /*1600*/  LOP3.LUT R177, R0, 0xfffffff8, RZ, 0xc0, !PT ;  /* 0xfffffff800b17812 */ /* 0x000fe400078ec0ff */
[----:B------:R-:W-:Y:S01]  /*1610*/  IADD3 R0, R17, 0x20, RZ ;  /* 0x0000002011007810 */ /* 0x000fe20007ffe0ff */
[----:B------:R-:W3:Y:S01]  /*1620*/  SHFL.IDX PT, R4, R15, 0x1, 0x181f ;  /* 0x00381f000f047f89 */ /* 0x000ee200000e0000 */
[----:B-1----:R-:W-:Y:S01]  /*1630*/  @!P0 IMAD.WIDE R10, R133, 0x2, R2 ;  /* 0x00000002850a8825 */ /* 0x002fe200078e0202 */
[----:B------:R-:W-:-:S02]  /*1640*/  IADD3 R21, -R21, UR4, RZ ;  /* 0x0000000415157c10 */ /* 0x000fc4000fffe1ff */
[----:B------:R-:W-:Y:S01]  /*1650*/  SHF.R.S32.HI R178, RZ, 0x1f, R134 ;  /* 0x0000001fffb27819 */ /* 0x000fe20000011486 */
[----:B------:R-:W-:Y:S01]  /*1660*/  @!P0 IMAD.WIDE R8, R134, 0x2, R2 ;  /* 0x0000000286088825 */ /* 0x000fe200078e0202 */
[----:B------:R1:W-:Y:S01]  /*1670*/  @!P0 LDGSTS.E.BYPASS.LTC128B.128 [R86+0x100], [R10.64], !P4 ;  /* 0x001000000a568fae */ /* 0x0003e2000e101d4c */
[----:B------:R-:W-:Y:S02]  /*1680*/  SHF.R.S32.HI R179, RZ, 0x1f, R176 ;  /* 0x0000001fffb37819 */ /* 0x000fe400000114b0 */
[--C-:B------:R-:W-:Y:S01]  /*1690*/  @!P0 IMAD.WIDE R6, R176, 0x2, R2.reuse ;  /* 0x00000002b0068825 */ /* 0x100fe200078e0202 */
[----:B------:R3:W-:Y:S03]  /*16a0*/  @!P0 LDGSTS.E.BYPASS.LTC128B.128 [R86+0x4100], [R8.64], !P3 ;  /* 0x0410000008568fae */ /* 0x0007e6000d901d4c */
[----:B------:R-:W-:Y:S01]  /*16b0*/  @!P0 IMAD.WIDE R2, R177, 0x2, R2 ;  /* 0x00000002b1028825 */ /* 0x000fe200078e0202 */
[----:B------:R4:W-:Y:S04]  /*16c0*/  @!P0 LDGSTS.E.BYPASS.LTC128B.128 [R86+0x8100], [R6.64], !P2 ;  /* 0x0810000006568fae */ /* 0x0009e8000d101d4c */
[----:B------:R4:W-:Y:S01]  /*16d0*/  @!P0 LDGSTS.E.BYPASS.LTC128B.128 [R86+0xc100], [R2.64], !P5 ;  /* 0x0c10000002568fae */ /* 0x0009e2000e901d4c */
[----:B------:R-:W-:Y:S01]  /*16e0*/  ISETP.GE.AND P0, PT, R0, R13, PT ;  /* 0x0000000d0000720c */ /* 0x000fe20003f06270 */
[----:B------:R-:W-:-:S04]  /*16f0*/  IMAD.MOV R0, RZ, RZ, -R12 ;  /* 0x000000ffff007224 */ /* 0x000fc800078e0a0c */
[----:B------:R-:W-:Y:S01]  /*1700*/  IMAD R22, R0, c[0x0][0x2b8], R16 ;  /* 0x0000ae0000167a24 */ /* 0x000fe200078e0210 */
[----:B------:R-:W-:-:S04]  /*1710*/  IADD3 R0, R17, 0x40, RZ ;  /* 0x0000004011007810 */ /* 0x000fc80007ffe0ff */
[----:B-1----:R-:W-:-:S03]  /*1720*/  SHF.R.S32.HI R10, RZ, 0x1f, R22 ;  /* 0x0000001fff0a7819 */ /* 0x002fc60000011416 */
[----:B---3--:R-:W-:-:S04]  /*1730*/  @!P0 IMAD.WIDE R8, R134, 0x2, R4 ;  /* 0x0000000286088825 */ /* 0x008fc800078e0204 */
[--C-:B----4-:R-:W-:Y:S01]  /*1740*/  @!P0 IMAD.WIDE R6, R133, 0x2, R4.reuse ;  /* 0x0000000285068825 */ /* 0x110fe200078e0204 */
[----:B------:R-:W-:Y:S04]  /*1750*/  SHFL.IDX PT, R2, R15, 0x2, 0x181f ;  /* 0x00581f000f027f89 */ /* 0x000fe800000e0000 */
[----:B------:R-:W1:Y:S04]  /*1760*/  SHFL.IDX PT, R3, R14, 0x2, 0x181f ;  /* 0x00581f000e037f89 */ /* 0x000e6800000e0000 */
[----:B------:R3:W-:Y:S04]  /*1770*/  @!P0 LDGSTS.E.BYPASS.LTC128B.128 [R86+0x1100], [R6.64], !P4 ;  /* 0x0110000006568fae */ /* 0x0007e8000e101d4c */
[----:B------:R1:W-:Y:S01]  /*1780*/  @!P0 LDGSTS.E.BYPASS.LTC128B.128 [R86+0x5100], [R8.64], !P3 ;  /* 0x0510000008568fae */ /* 0x0003e2000d901d4c */
[----:B---3--:R-:W-:-:S04]  /*1790*/  @!P0 IMAD.WIDE R6, R176, 0x2, R4 ;  /* 0x00000002b0068825 */ /* 0x008fc800078e0204 */
[----:B------:R-:W-:Y:S01]  /*17a0*/  @!P0 IMAD.WIDE R4, R177, 0x2, R4 ;  /* 0x00000002b1048825 */ /* 0x000fe200078e0204 */
[----:B------:R3:W-:Y:S04]  /*17b0*/  @!P0 LDGSTS.E.BYPASS.LTC128B.128 [R86+0x9100], [R6.64], !P2 ;  /* 0x0910000006568fae */ /* 0x0007e8000d101d4c */
[----:B------:R4:W-:Y:S01]  /*17c0*/  @!P0 LDGSTS.E.BYPASS.LTC128B.128 [R86+0xd100], [R4.64], !P5 ;  /* 0x0d10000004568fae */ /* 0x0009e2000e901d4c */
[----:B------:R-:W-:Y:S01]  /*17d0*/  ISETP.GE.AND P0, PT, R0, R13, PT ;  /* 0x0000000d0000720c */ /* 0x000fe20003f06270 */
[----:B------:R-:W-:-:S04]  /*17e0*/  IMAD R0, R10, c[0x0][0x1e0], RZ ;  /* 0x000078000a007a24 */ /* 0x000fc800078e02ff */
[----:B------:R-:W-:-:S08]  /*17f0*/  IMAD R0, R22, c[0x0][0x1e4], R0 ;  /* 0x0000790016007a24 */ /* 0x000fd000078e0200 */
[----:B-1----:R-:W-:-:S05]  /*1800*/  @!P0 IMAD.WIDE R8, R133, 0x2, R2 ;  /* 0x0000000285088825 */ /* 0x002fca00078e0202 */
[----:B------:R1:W-:Y:S01]  /*1810*/  @!P0 LDGSTS.E.BYPASS.LTC128B.128 [R86+0x2100], [R8.64], !P4 ;  /* 0x0210000008568fae */ /* 0x0003e2000e101d4c */
[----:B---3--:R-:W-:-:S04]  /*1820*/  @!P0 IMAD.WIDE R6, R134, 0x2, R2 ;  /* 0x0000000286068825 */ /* 0x008fc800078e0202 */
[----:B----4-:R-:W-:Y:S01]  /*1830*/  IMAD.WIDE.U32 R4, R22, c[0x0][0x1e0], RZ ;  /* 0x0000780016047a25 */ /* 0x010fe200078e00ff */
[----:B------:R3:W-:Y:S03]  /*1840*/  @!P0 LDGSTS.E.BYPASS.LTC128B.128 [R86+0x6100], [R6.64], !P3 ;  /* 0x0610000006568fae */ /* 0x0007e6000d901d4c */
[----:B------:R-:W-:Y:S02]  /*1850*/  IMAD.IADD R5, R5, 0x1, R0 ;  /* 0x0000000105057824 */ /* 0x000fe400078e0200 */
[----:B-1----:R-:W-:-:S04]  /*1860*/  @!P0 IMAD.WIDE R8, R176, 0x2, R2 ;  /* 0x00000002b0088825 */ /* 0x002fc800078e0202 */
[----:B------:R-:W-:Y:S01]  /*1870*/  @!P0 IMAD.WIDE R2, R177, 0x2, R2 ;  /* 0x00000002b1028825 */ /* 0x000fe200078e0202 */
[----:B------:R1:W-:Y:S03]  /*1880*/  @!P0 LDGSTS.E.BYPASS.LTC128B.128 [R86+0xa100], [R8.64], !P2 ;  /* 0x0a10000008568fae */ /* 0x0003e6000d101d4c */
[----:B---3--:R-:W-:Y:S01]  /*1890*/  IMAD R6, R10, c[0x0][0x208], RZ ;  /* 0x000082000a067a24 */ /* 0x008fe200078e02ff */
[----:B------:R3:W-:Y:S03]  /*18a0*/  @!P0 LDGSTS.E.BYPASS.LTC128B.128 [R86+0xe100], [R2.64], !P5 ;  /* 0x0e10000002568fae */ /* 0x0007e6000e901d4c */
[----:B------:R-:W-:Y:S01]  /*18b0*/  IMAD R6, R22, c[0x0][0x20c], R6 ;  /* 0x0000830016067a24 */ /* 0x000fe200078e0206 */
[----:B-1----:R-:W-:-:S04]  /*18c0*/  IADD3 R8, R17, 0x60, RZ ;  /* 0x0000006011087810 */ /* 0x002fc80007ffe0ff */
[----:B------:R-:W-:Y:S01]  /*18d0*/  ISETP.GE.AND P1, PT, R8, R13, PT ;  /* 0x0000000d0800720c */ /* 0x000fe20003f26270 */
[----:B---3--:R-:W-:-:S04]  /*18e0*/  IMAD.WIDE.U32 R2, R22, c[0x0][0x208], RZ ;  /* 0x0000820016027a25 */ /* 0x008fc800078e00ff */
[----:B------:R-:W-:Y:S02]  /*18f0*/  IMAD.IADD R3, R3, 0x1, R6 ;  /* 0x0000000103037824 */ /* 0x000fe400078e0206 */
[----:B------:R-:W-:Y:S01]  /*1900*/  SHFL.IDX PT, R6, R15, 0x3, 0x181f ;  /* 0x00781f000f067f89 */ /* 0x000fe200000e0000 */
[----:B--2---:R-:W-:Y:S01]  /*1910*/  SHF.R.S32.HI R9, RZ, 0x1f, R19 ;  /* 0x0000001fff097819 */ /* 0x004fe20000011413 */
[----:B------:R-:W-:Y:S02]  /*1920*/  IMAD.WIDE.U32 R4, R19, c[0x0][0x1f0], R4 ;  /* 0x00007c0013047a25 */ /* 0x000fe400078e0004 */
[----:B------:R1:W-:Y:S02]  /*1930*/  STL [R1+0x50], R19 ;  /* 0x0000501301007387 */ /* 0x0003e40000100800 */
[----:B------:R-:W-:Y:S02]  /*1940*/  IMAD R0, R9, c[0x0][0x1f0], RZ ;  /* 0x00007c0009007a24 */ /* 0x000fe400078e02ff */
[----:B------:R-:W-:Y:S01]  /*1950*/  STL [R1+0x4c], R86 ;  /* 0x00004c5601007387 */ /* 0x000fe20000100800 */
[----:B------:R-:W-:-:S03]  /*1960*/  IMAD.WIDE.U32 R2, R19, c[0x0][0x218], R2 ;  /* 0x0000860013027a25 */ /* 0x000fc600078e0002 */
[----:B------:R-:W-:Y:S01]  /*1970*/  STL [R1+0x54], R22 ;  /* 0x0000541601007387 */ /* 0x000fe20000100800 */
[----:B------:R-:W-:Y:S01]  /*1980*/  IMAD R7, R19, c[0x0][0x1f4], R0 ;  /* 0x00007d0013077a24 */ /* 0x000fe200078e0200 */
[----:B------:R-:W-:-:S04]  /*1990*/  IADD3 R0, P0, R4, UR18, RZ ;  /* 0x0000001204007c10 */ /* 0x000fc8000ff1e0ff */
[----:B------:R-:W-:Y:S02]  /*19a0*/  IADD3.X R4, R5, UR15, R7, P0, !PT ;  /* 0x0000000f05047c10 */ /* 0x000fe400087fe407 */
[----:B------:R-:W-:Y:S01]  /*19b0*/  LEA R13, P0, R0, c[0x0][0x1c8], 0x1 ;  /* 0x00007200000d7a11 */ /* 0x000fe200078008ff */
[----:B------:R-:W2:Y:S01]  /*19c0*/  SHFL.IDX PT, R7, R14, 0x3, 0x181f ;  /* 0x00781f000e077f89 */ /* 0x000ea200000e0000 */
[----:B------:R-:W-:Y:S02]  /*19d0*/  LEA.HI R5, R32, R85, RZ, 0x4 ;  /* 0x0000005520057211 */ /* 0x000fe400078f20ff */
[----:B------:R-:W-:Y:S01]  /*19e0*/  LEA.HI.X R12, R0, c[0x0][0x1cc], R4, 0x1, P0 ;  /* 0x00007300000c7a11 */ /* 0x000fe200000f0c04 */
[----:B------:R-:W-:Y:S01]  /*19f0*/  IMAD R4, R9, c[0x0][0x218], RZ ;  /* 0x0000860009047a24 */ /* 0x000fe200078e02ff */
[----:B------:R-:W-:Y:S01]  /*1a00*/  LOP3.LUT R0, R5, 0xfffffff0, RZ, 0xc0, !PT ;  /* 0xfffffff005007812 */ /* 0x000fe200078ec0ff */
[----:B------:R-:W-:Y:S01]  /*1a10*/  IMAD.SHL.U32 R9, R20, 0x40, RZ ;  /* 0x0000004014097824 */ /* 0x000fe200078e00ff */
[----:B------:R-:W-:Y:S01]  /*1a20*/  SHF.R.S32.HI R10, RZ, 0x4, R5 ;  /* 0x00000004ff0a7819 */ /* 0x000fe20000011405 */
[----:B------:R-:W-:Y:S01]  /*1a30*/  IMAD R4, R19, c[0x0][0x21c], R4 ;  /* 0x0000870013047a24 */ /* 0x000fe200078e0204 */
[----:B------:R-:W-:Y:S01]  /*1a40*/  IADD3 R8, P0, R2, UR20, RZ ;  /* 0x0000001402087c10 */ /* 0x000fe2000ff1e0ff */
[----:B------:R-:W-:Y:S01]  /*1a50*/  IMAD.IADD R2, R85, 0x1, -R0 ;  /* 0x0000000155027824 */ /* 0x000fe200078e0a00 */
[----:B------:R-:W-:-:S02]  /*1a60*/  LEA.HI R5, R5, R10, RZ, 0x1 ;  /* 0x0000000a05057211 */ /* 0x000fc400078f08ff */
[----:B------:R-:W-:Y:S02]  /*1a70*/  LOP3.LUT R0, R9, 0x1c0, RZ, 0xc0, !PT ;  /* 0x000001c009007812 */ /* 0x000fe400078ec0ff */
[----:B------:R-:W-:Y:S02]  /*1a80*/  IADD3.X R9, R3, UR5, R4, P0, !PT ;  /* 0x0000000503097c10 */ /* 0x000fe400087fe404 */
[----:B------:R-:W-:Y:S02]  /*1a90*/  LOP3.LUT R4, R5, 0xfffffffe, RZ, 0xc0, !PT ;  /* 0xfffffffe05047812 */ /* 0x000fe400078ec0ff */
[----:B------:R-:W-:Y:S02]  /*1aa0*/  LOP3.LUT R5, R0, 0x8, R18, 0xf8, !PT ;  /* 0x0000000800057812 */ /* 0x000fe400078ef812 */
[----:B------:R-:W-:Y:S01]  /*1ab0*/  SHF.R.U32.HI R0, RZ, 0x3, R0 ;  /* 0x00000003ff007819 */ /* 0x000fe20000011600 */
[----:B-1----:R-:W-:Y:S01]  /*1ac0*/  IMAD.IADD R19, R10, 0x1, -R4 ;  /* 0x000000010a137824 */ /* 0x002fe200078e0a04 */
[----:B------:R-:W-:-:S02]  /*1ad0*/  LEA R3, P0, R8, c[0x0][0x1f8], 0x1 ;  /* 0x00007e0008037a11 */ /* 0x000fc400078008ff */
[----:B------:R-:W-:Y:S02]  /*1ae0*/  SHF.R.S32.HI R11, RZ, 0x1f, R2 ;  /* 0x0000001fff0b7819 */ /* 0x000fe40000011402 */
[----:B------:R-:W-:Y:S01]  /*1af0*/  LOP3.LUT R5, R5, R0, RZ, 0x3c, !PT ;  /* 0x0000000005057212 */ /* 0x000fe200078e3cff */
[----:B------:R-:W1:Y:S01]  /*1b00*/  SHFL.IDX PT, R17, R3, RZ, 0x181f ;  /* 0x00181fff03117589 */ /* 0x000e6200000e0000 */
[----:B------:R-:W-:Y:S01]  /*1b10*/  LEA.HI.X R0, R8, c[0x0][0x1fc], R9, 0x1, P0 ;  /* 0x00007f0008007a11 */ /* 0x000fe200000f0c09 */
[--C-:B--2---:R-:W-:Y:S01]  /*1b20*/  @!P1 IMAD.WIDE R8, R133, 0x2, R6.reuse ;  /* 0x0000000285089825 */ /* 0x104fe200078e0206 */
[----:B------:R-:W-:Y:S01]  /*1b30*/  LEA.HI R22, R11, R2, RZ, 0x3 ;  /* 0x000000020b167211 */ /* 0x000fe200078f18ff */
[----:B------:R2:W-:Y:S01]  /*1b40*/  SHFL.IDX PT, R15, R3, 0x1, 0x181f ;  /* 0x00381f00030f7f89 */ /* 0x0005e200000e0000 */
[----:B------:R-:W-:Y:S01]  /*1b50*/  ISETP.GE.AND P0, PT, R21, 0x1, PT ;  /* 0x000000011500780c */ /* 0x000fe20003f06270 */
[----:B------:R-:W-:Y:S01]  /*1b60*/  @!P1 IMAD.WIDE R10, R176, 0x2, R6 ;  /* 0x00000002b00a9825 */ /* 0x000fe200078e0206 */
[----:B------:R-:W-:Y:S01]  /*1b70*/  LOP3.LUT R4, R22, 0xfffffff8, RZ, 0xc0, !PT ;  /* 0xfffffff816047812 */ /* 0x000fe200078ec0ff */
[----:B------:R-:W-:Y:S04]  /*1b80*/  SHFL.IDX PT, R16, R0, RZ, 0x181f ;  /* 0x00181fff00107589 */ /* 0x000fe800000e0000 */
[----:B------:R3:W-:Y:S01]  /*1b90*/  SHFL.IDX PT, R14, R0, 0x1, 0x181f ;  /* 0x00381f00000e7f89 */ /* 0x0007e200000e0000 */
[----:B------:R-:W-:-:S03]  /*1ba0*/  IMAD.IADD R18, R2, 0x1, -R4 ;  /* 0x0000000102127824 */ /* 0x000fc600078e0a04 */
[----:B------:R-:W-:Y:S04]  /*1bb0*/  SHFL.IDX PT, R4, R13, RZ, 0x181f ;  /* 0x00181fff0d047589 */ /* 0x000fe800000e0000 */
[----:B------:R4:W-:Y:S01]  /*1bc0*/  @!P1 LDGSTS.E.BYPASS.LTC128B.128 [R86+0x3100], [R8.64], !P4 ;  /* 0x0310000008569fae */ /* 0x0009e2000e101d4c */
[----:B------:R-:W-:Y:S01]  /*1bd0*/  ISETP.GE.AND P4, PT, R52, c[0x0][0x1d4], PT ;  /* 0x0000750034007a0c */ /* 0x000fe20003f86270 */
[----:B--2---:R-:W-:-:S04]  /*1be0*/  @!P1 IMAD.WIDE R2, R134, 0x2, R6 ;  /* 0x0000000286029825 */ /* 0x004fc800078e0206 */
[----:B------:R-:W-:Y:S01]  /*1bf0*/  @!P1 IMAD.WIDE R6, R177, 0x2, R6 ;  /* 0x00000002b1069825 */ /* 0x000fe200078e0206 */
[----:B------:R2:W-:Y:S03]  /*1c00*/  @!P1 LDGSTS.E.BYPASS.LTC128B.128 [R86+0x7100], [R2.64], !P3 ;  /* 0x0710000002569fae */ /* 0x0005e6000d901d4c */
[----:B---3--:R-:W-:Y:S01]  /*1c10*/  IMAD R0, R19, 0x200, R5 ;  /* 0x0000020013007824 */ /* 0x008fe200078e0205 */
[----:B------:R3:W-:Y:S03]  /*1c20*/  @!P1 LDGSTS.E.BYPASS.LTC128B.128 [R86+0xb100], [R10.64], !P2 ;  /* 0x0b1000000a569fae */ /* 0x0007e6000d101d4c */
[----:B------:R-:W-:Y:S01]  /*1c30*/  IMAD.SHL.U32 R135, R0, 0x2, RZ ;  /* 0x0000000200877824 */ /* 0x000fe200078e00ff */
[----:B------:R-:W3:Y:S04]  /*1c40*/  SHFL.IDX PT, R5, R12, RZ, 0x181f ;  /* 0x00181fff0c057589 */ /* 0x000ee800000e0000 */
[----:B------:R4:W-:Y:S01]  /*1c50*/  @!P1 LDGSTS.E.BYPASS.LTC128B.128 [R86+0xf100], [R6.64], !P5 ;  /* 0x0f10000006569fae */ /* 0x0009e2000e901d4c */
[----:B------:R-:W-:-:S02]  /*1c60*/  ISETP.GE.AND P5, PT, R133, c[0x0][0x1d4], PT ;  /* 0x0000750085007a0c */ /* 0x000fc40003fa6270 */
[C---:B------:R-:W-:Y:S01]  /*1c70*/  IADD3 R0, R135.reuse, 0x10100, RZ ;  /* 0x0001010087007810 */ /* 0x040fe20007ffe0ff */
[----:B------:R-:W0:Y:S01]  /*1c80*/  LDGDEPBAR ;  /* 0x00000000000079af */ /* 0x000e220000000000 */
[----:B------:R-:W-:Y:S02]  /*1c90*/  IADD3 R89, R135, 0x10120, RZ ;  /* 0x0001012087597810 */ /* 0x000fe40007ffe0ff */
[----:B------:R-:W-:Y:S01]  /*1ca0*/  @P6 IADD3 R89, R0, -0x20, RZ ;  /* 0xffffffe000596810 */ /* 0x000fe20007ffe0ff */
[----:B------:R-:W-:Y:S01]  /*1cb0*/  IMAD.SHL.U32 R0, R18, 0x40, RZ ;  /* 0x0000004012007824 */ /* 0x000fe200078e00ff */
[----:B------:R-:W-:-:S03]  /*1cc0*/  ISETP.GE.AND P6, PT, R133, c[0x0][0x1d4], PT ;  /* 0x0000750085007a0c */ /* 0x000fc60003fc6270 */
[----:B------:R-:W-:Y:S01]  /*1cd0*/  STL [R1+0x4], R89 ;  /* 0x0000045901007387 */ /* 0x000fe20000100800 */
[----:B------:R-:W-:Y:S01]  /*1ce0*/  LOP3.LUT R0, R0, 0x1c0, RZ, 0xc0, !PT ;  /* 0x000001c000007812 */ /* 0x000fe200078ec0ff */
[----:B--2---:R-:W-:-:S05]  /*1cf0*/  IMAD.WIDE R2, R133, 0x2, RZ ;  /* 0x0000000285027825 */ /* 0x004fca00078e02ff */
[----:B-1----:R-:W-:Y:S01]  /*1d00*/  IADD3 R30, P3, R17, R2, RZ ;  /* 0x00000002111e7210 */ /* 0x002fe20007f7e0ff */
[----:B---3--:R-:W-:Y:S01]  /*1d10*/  @P0 IMAD.WIDE R10, R134, 0x2, R4 ;  /* 0x00000002860a0825 */ /* 0x008fe200078e0204 */
[----:B------:R-:W-:Y:S02]  /*1d20*/  IADD3 R28, P2, R2, R15, RZ ;  /* 0x0000000f021c7210 */ /* 0x000fe40007f5e0ff */
[----:B------:R-:W-:Y:S01]  /*1d30*/  SHFL.IDX PT, R2, R13, 0x1, 0x181f ;  /* 0x00381f000d027f89 */ /* 0x000fe200000e0000 */
[----:B------:R-:W-:Y:S01]  /*1d40*/  IMAD.X R31, R16, 0x1, R3, P3 ;  /* 0x00000001101f7824 */ /* 0x000fe200018e0603 */
[----:B------:R-:W-:Y:S01]  /*1d50*/  ISETP.GE.AND P3, PT, R53, c[0x0][0x1d4], PT ;  /* 0x0000750035007a0c */ /* 0x000fe20003f66270 */
[----:B------:R-:W-:Y:S01]  /*1d60*/  IMAD.X R29, R3, 0x1, R14, P2 ;  /* 0x00000001031d7824 */ /* 0x000fe200010e060e */
[----:B------:R-:W-:Y:S01]  /*1d70*/  ISETP.GE.AND P2, PT, R23, c[0x0][0x1d4], PT ;  /* 0x0000750017007a0c */ /* 0x000fe20003f46270 */
[----:B------:R1:W2:Y:S01]  /*1d80*/  SHFL.IDX PT, R3, R12, 0x1, 0x181f ;  /* 0x00381f000c037f89 */ /* 0x0002a200000e0000 */
[----:B----4-:R-:W-:-:S04]  /*1d90*/  @P0 IMAD.WIDE R8, R176, 0x2, R4 ;  /* 0x00000002b0080825 */ /* 0x010fc800078e0204 */
[----:B------:R-:W-:-:S05]  /*1da0*/  IMAD.WIDE R6, R134, 0x2, RZ ;  /* 0x0000000286067825 */ /* 0x000fca00078e02ff */
[----:B------:R-:W-:-:S05]  /*1db0*/  IADD3 R26, P1, R17, R6, RZ ;  /* 0x00000006111a7210 */ /* 0x000fca0007f3e0ff */
[----:B------:R-:W-:Y:S01]  /*1dc0*/  IMAD.X R27, R16, 0x1, R7, P1 ;  /* 0x00000001101b7824 */ /* 0x000fe200008e0607 */
[----:B------:R-:W-:-:S05]  /*1dd0*/  IADD3 R24, P1, R6, R15, RZ ;  /* 0x0000000f06187210 */ /* 0x000fca0007f3e0ff */
[----:B------:R-:W-:Y:S02]  /*1de0*/  IMAD.X R25, R7, 0x1, R14, P1 ;  /* 0x0000000107197824 */ /* 0x000fe400008e060e */
[----:B-1----:R-:W-:-:S04]  /*1df0*/  @P0 IMAD.WIDE R12, R133, 0x2, R4 ;  /* 0x00000002850c0825 */ /* 0x002fc800078e0204 */
[----:B------:R-:W-:Y:S01]  /*1e00*/  @P0 IMAD.WIDE R4, R177, 0x2, R4 ;  /* 0x00000002b1040825 */ /* 0x000fe200078e0204 */
[----:B------:R1:W-:Y:S04]  /*1e10*/  @P0 LDGSTS.E.BYPASS.LTC128B.128 [R86+0x10100], [R12.64], !P5 ;  /* 0x101000000c560fae */ /* 0x0003e8000e901d4c */
[----:B------:R3:W-:Y:S04]  /*1e20*/  @P0 LDGSTS.E.BYPASS.LTC128B.128 [R86+0x12100], [R10.64], !P4 ;  /* 0x121000000a560fae */ /* 0x0007e8000e101d4c */
[----:B------:R4:W-:Y:S04]  /*1e30*/  @P0 LDGSTS.E.BYPASS.LTC128B.128 [R86+0x14100], [R8.64], !P3 ;  /* 0x1410000008560fae */ /* 0x0009e8000d901d4c */
[----:B------:R1:W-:Y:S01]  /*1e40*/  @P0 LDGSTS.E.BYPASS.LTC128B.128 [R86+0x16100], [R4.64], !P2 ;  /* 0x1610000004560fae */ /* 0x0003e2000d101d4c */
[----:B------:R-:W-:-:S13]  /*1e50*/  ISETP.GT.AND P0, PT, R21, 0x20, PT ;  /* 0x000000201500780c */ /* 0x000fda0003f04270 */
[----:B--2---:R-:W-:-:S05]  /*1e60*/  @P0 IMAD.WIDE R6, R133, 0x2, R2 ;  /* 0x0000000285060825 */ /* 0x004fca00078e0202 */
[----:B------:R2:W-:Y:S01]  /*1e70*/  @P0 LDGSTS.E.BYPASS.LTC128B.128 [R86+0x11100], [R6.64], !P5 ;  /* 0x1110000006560fae */ /* 0x0005e2000e901d4c */
[----:B----4-:R-:W-:Y:S02]  /*1e80*/  IMAD.SHL.U32 R8, R19, 0x8, RZ ;  /* 0x0000000813087824 */ /* 0x010fe400078e00ff */
[----:B-1----:R-:W-:-:S03]  /*1e90*/  IMAD.WIDE R4, R176, 0x2, RZ ;  /* 0x00000002b0047825 */ /* 0x002fc600078e02ff */
[----:B------:R-:W-:Y:S02]  /*1ea0*/  LOP3.LUT R8, R0, 0x8, R8, 0xf8, !PT ;  /* 0x0000000800087812 */ /* 0x000fe400078ef808 */
[----:B------:R-:W-:Y:S02]  /*1eb0*/  SHF.R.U32.HI R0, RZ, 0x3, R0 ;  /* 0x00000003ff007819 */ /* 0x000fe40000011600 */
[----:B------:R-:W-:Y:S02]  /*1ec0*/  IADD3 R12, P1, R17, R4, RZ ;  /* 0x00000004110c7210 */ /* 0x000fe40007f3e0ff */
[----:B------:R-:W-:Y:S01]  /*1ed0*/  LOP3.LUT R0, R8, R0, RZ, 0x3c, !PT ;  /* 0x0000000008007212 */ /* 0x000fe200078e3cff */
[----:B------:R-:W-:-:S04]  /*1ee0*/  @P0 IMAD.WIDE R8, R134, 0x2, R2 ;  /* 0x0000000286080825 */ /* 0x000fc800078e0202 */
[----:B------:R-:W-:Y:S01]  /*1ef0*/  IMAD.X R13, R16, 0x1, R5, P1 ;  /* 0x00000001100d7824 */ /* 0x000fe200008e0605 */
[----:B------:R1:W-:Y:S01]  /*1f00*/  @P0 LDGSTS.E.BYPASS.LTC128B.128 [R86+0x13100], [R8.64], !P4 ;  /* 0x1310000008560fae */ /* 0x0003e2000e101d4c */
[----:B---3--:R-:W-:Y:S01]  /*1f10*/  IADD3 R10, P1, R4, R15, RZ ;  /* 0x0000000f040a7210 */ /* 0x008fe20007f3e0ff */
[----:B--2---:R-:W-:-:S04]  /*1f20*/  @P0 IMAD.WIDE R6, R176, 0x2, R2 ;  /* 0x00000002b0060825 */ /* 0x004fc800078e0202 */
[----:B------:R-:W-:Y:S01]  /*1f30*/  @P0 IMAD.WIDE R2, R177, 0x2, R2 ;  /* 0x00000002b1020825 */ /* 0x000fe200078e0202 */
[----:B------:R2:W-:Y:S03]  /*1f40*/  @P0 LDGSTS.E.BYPASS.LTC128B.128 [R86+0x15100], [R6.64], !P3 ;  /* 0x1510000006560fae */ /* 0x0005e6000d901d4c */
[----:B------:R-:W-:Y:S01]  /*1f50*/  IMAD.X R11, R5, 0x1, R14, P1 ;  /* 0x00000001050b7824 */ /* 0x000fe200008e060e */
[----:B------:R3:W-:Y:S01]  /*1f60*/  @P0 LDGSTS.E.BYPASS.LTC128B.128 [R86+0x17100], [R2.64], !P2 ;  /* 0x1710000002560fae */ /* 0x0007e2000d101d4c */
[----:B------:R-:W-:-:S03]  /*1f70*/  IMAD.WIDE R4, R177, 0x2, RZ ;  /* 0x00000002b1047825 */ /* 0x000fc600078e02ff */
[----:B------:R-:W0:Y:S02]  /*1f80*/  LDGDEPBAR ;  /* 0x00000000000079af */ /* 0x000e240000000000 */
[----:B-1----:R-:W-:-:S05]  /*1f90*/  IADD3 R8, P1, R17, R4, RZ ;  /* 0x0000000411087210 */ /* 0x002fca0007f3e0ff */
[----:B------:R-:W-:Y:S01]  /*1fa0*/  IMAD.X R9, R16, 0x1, R5, P1 ;  /* 0x0000000110097824 */ /* 0x000fe200008e0605 */
[----:B------:R-:W-:Y:S02]  /*1fb0*/  LOP3.LUT P1, RZ, R18, 0x4, RZ, 0xc0, !PT ;  /* 0x0000000412ff7812 */ /* 0x000fe4000782c0ff */
[----:B--2---:R-:W-:Y:S01]  /*1fc0*/  IADD3 R6, P0, R4, R15, RZ ;  /* 0x0000000f04067210 */ /* 0x004fe20007f1e0ff */
[----:B------:R-:W-:Y:S02]  /*1fd0*/  IMAD.MOV.U32 R4, RZ, RZ, 0x10 ;  /* 0x00000010ff047424 */ /* 0x000fe400078e00ff */
[----:B---3--:R-:W-:Y:S01]  /*1fe0*/  IMAD.SHL.U32 R3, R22, 0x40, RZ ;  /* 0x0000004016037824 */ /* 0x008fe200078e00ff */
[----:B------:R-:W-:-:S04]  /*1ff0*/  DEPBAR.LE SB0, 0x1 ;  /* 0x000080400000791a */ /* 0x000fc80000000000 */
[----:B------:R-:W-:Y:S01]  /*2000*/  LOP3.LUT R3, R0, 0xfffffe00, R3, 0xf8, !PT ;  /* 0xfffffe0000037812 */ /* 0x000fe200078ef803 */
[----:B------:R-:W-:Y:S01]  /*2010*/  IMAD.X R7, R5, 0x1, R14, P0 ;  /* 0x0000000105077824 */ /* 0x000fe200000e060e */
[----:B------:R-:W-:Y:S01]  /*2020*/  BAR.SYNC.DEFER_BLOCKING 0x0 ;  /* 0x0000000000007b1d */ /* 0x000fe20000010000 */
[----:B------:R-:W-:Y:S01]  /*2030*/  LOP3.LUT P0, RZ, R18, 0x2, RZ, 0xc0, !PT ;  /* 0x0000000212ff7812 */ /* 0x000fe2000780c0ff */
[----:B------:R-:W-:Y:S01]  /*2040*/  IMAD.MOV.U32 R0, RZ, RZ, 0x20 ;  /* 0x00000020ff007424 */ /* 0x000fe200078e00ff */
[----:B------:R-:W-:Y:S01]  /*2050*/  IADD3 R5, R89, 0x1000, RZ ;  /* 0x0000100059057810 */ /* 0x000fe20007ffe0ff */
[----:B------:R-:W-:Y:S01]  /*2060*/  IMAD.IADD R232, R3, 0x1, R232 ;  /* 0x0000000103e87824 */ /* 0x000fe200078e02e8 */
[----:B------:R-:W-:Y:S01]  /*2070*/  SEL R4, R4, 0xfffffff0, !P0 ;  /* 0xfffffff004047807 */ /* 0x000fe20004000000 */
[----:B------:R-:W-:Y:S01]  /*2080*/  IMAD.MOV.U32 R2, RZ, RZ, 0x40 ;  /* 0x00000040ff027424 */ /* 0x000fe200078e00ff */
[----:B------:R-:W-:Y:S02]  /*2090*/  SEL R0, R0, 0xffffffe0, !P1 ;  /* 0xffffffe000007807 */ /* 0x000fe40004800000 */
[C---:B------:R-:W-:Y:S01]  /*20a0*/  LEA R240, R232.reuse, 0x100, 0x1 ;  /* 0x00000100e8f07811 */ /* 0x040fe200078e08ff */
[----:B------:R-:W-:Y:S01]  /*20b0*/  IMAD.SHL.U32 R232, R232, 0x2, RZ ;  /* 0x00000002e8e87824 */ /* 0x000fe200078e00ff */
[----:B------:R-:W-:-:S02]  /*20c0*/  ISETP.LT.OR P0, PT, R21, 0x1, P6 ;  /* 0x000000011500780c */ /* 0x000fc40003701670 */
[----:B------:R-:W-:Y:S01]  /*20d0*/  ISETP.GE.AND P1, PT, R52, c[0x0][0x1d4], PT ;  /* 0x0000750034007a0c */ /* 0x000fe20003f26270 */
[--C-:B------:R-:W-:Y:S01]  /*20e0*/  IMAD R236, R4, 0x2, R240.reuse ;  /* 0x0000000204ec7824 */ /* 0x100fe200078e02f0 */
[----:B------:R-:W-:Y:S01]  /*20f0*/  ISETP.GE.AND P6, PT, R53, c[0x0][0x1d4], PT ;  /* 0x0000750035007a0c */ /* 0x000fe20003fc6270 */
[C---:B------:R-:W-:Y:S02]  /*2100*/  IMAD R240, R0.reuse, 0x2, R240 ;  /* 0x0000000200f07824 */ /* 0x040fe400078e02f0 */
[----:B------:R-:W-:Y:S01]  /*2110*/  IMAD R244, R0, 0x2, R236 ;  /* 0x0000000200f47824 */ /* 0x000fe200078e02ec */
[----:B------:R-:W-:Y:S04]  /*2120*/  LDSM.16.M88.4 R168, [R232+0x100] ;  /* 0x00010000e8a8783b */ /* 0x000fe80000000200 */
[----:B------:R-:W-:Y:S04]  /*2130*/  LDSM.16.M88.4 R200, [R232+0x4100] ;  /* 0x00410000e8c8783b */ /* 0x000fe80000000200 */
[----:B------:R-:W-:Y:S04]  /*2140*/  LDSM.16.M88.4 R216, [R232+0x8100] ;  /* 0x00810000e8d8783b */ /* 0x000fe80000000200 */
[----:B------:R-:W-:Y:S04]  /*2150*/  LDSM.16.M88.4 R172, [R236] ;  /* 0x00000000ecac783b */ /* 0x000fe80000000200 */
        /* <DEDUP_REMOVED lines=8> */
[----:B------:R-:W-:Y:S04]  /*21e0*/  LDSM.16.M88.4 R232, [R232+0xc100] ;  /* 0x00c10000e8e8783b */ /* 0x000fe80000000200 */
[----:B------:R-:W-:Y:S04]  /*21f0*/  LDSM.16.M88.4 R236, [R236+0xc000] ;  /* 0x00c00000ecec783b */ /* 0x000fe80000000200 */
[----:B------:R-:W-:Y:S04]  /*2200*/  LDSM.16.M88.4 R240, [R240+0xc000] ;  /* 0x00c00000f0f0783b */ /* 0x000fe80000000200 */
[----:B------:R-:W-:Y:S04]  /*2210*/  LDSM.16.M88.4 R244, [R244+0xc000] ;  /* 0x00c00000f4f4783b */ /* 0x000fe80000000200 */
[----:B------:R-:W-:Y:S06]  /*2220*/  BAR.SYNC.DEFER_BLOCKING 0x0 ;  /* 0x0000000000007b1d */ /* 0x000fec0000010000 */
[----:B------:R-:W-:-:S04]  /*2230*/  DEPBAR.LE SB0, 0x0 ;  /* 0x000080000000791a */ /* 0x000fc80000000000 */
[----:B------:R-:W-:Y:S06]  /*2240*/  BAR.SYNC.DEFER_BLOCKING 0x0 ;  /* 0x0000000000007b1d */ /* 0x000fec0000010000 */
[----:B------:R-:W1:Y:S04]  /*2250*/  LDSM.16.M88.4 R32, [R135+0x10100] ;  /* 0x010100008720783b */ /* 0x000e680000000200 */
[----:B------:R-:W-:Y:S04]  /*2260*/  LDSM.16.M88.4 R40, [R135+0x10900] ;  /* 0x010900008728783b */ /* 0x000fe80000000200 */
[----:B------:R-:W-:Y:S04]  /*2270*/  LDSM.16.M88.4 R44, [R135+0x11100] ;  /* 0x01110000872c783b */ /* 0x000fe80000000200 */
[----:B------:R-:W-:Y:S04]  /*2280*/  LDSM.16.M88.4 R48, [R135+0x11900] ;  /* 0x011900008730783b */ /* 0x000fe80000000200 */
[----:B------:R-:W2:Y:S04]  /*2290*/  LDSM.16.M88.4 R36, [R89] ;  /* 0x000000005924783b */ /* 0x000ea80000000200 */
[----:B------:R-:W3:Y:S04]  /*22a0*/  LDSM.16.M88.4 R60, [R89+0x800] ;  /* 0x00080000593c783b */ /* 0x000ee80000000200 */
[----:B------:R-:W4:Y:S04]  /*22b0*/  LDSM.16.M88.4 R68, [R89+0x1000] ;  /* 0x001000005944783b */ /* 0x000f280000000200 */
[----:B------:R-:W3:Y:S04]  /*22c0*/  LDSM.16.M88.4 R76, [R89+0x1800] ;  /* 0x00180000594c783b */ /* 0x000ee80000000200 */
[----:B------:R-:W-:Y:S01]  /*22d0*/  @!PT LDS RZ, [RZ] ;  /* 0x00000000fffff984 */ /* 0x000fe20000000800 */
[----:B------:R-:W-:Y:S01]  /*22e0*/  @!PT LDS RZ, [RZ] ;  /* 0x00000000fffff984 */ /* 0x000fe20000000800 */
[----:B------:R-:W-:Y:S01]  /*22f0*/  @!PT LDS RZ, [RZ] ;  /* 0x00000000fffff984 */ /* 0x000fe20000000800 */
[----:B------:R2:W-:Y:S01]  /*2300*/  LDGSTS.E.BYPASS.LTC128B.128 [R86+0x100], [R30.64], !P0 ;  /* 0x001000001e567fae */ /* 0x0005e2000c101d4c */
[C---:B------:R-:W-:Y:S01]  /*2310*/  ISETP.LT.OR P0, PT, R21.reuse, 0x1, P1 ;  /* 0x000000011500780c */ /* 0x040fe20000f01670 */
[----:B-1----:R-:W-:Y:S11]  /*2320*/  HMMA.16816.F32.BF16 R16, R168, R32, RZ ;  /* 0x00000020a810723c */ /* 0x002ff600000418ff */
[----:B------:R-:W-:Y:S01]  /*2330*/  @!UPT UIADD3 URZ, URZ, URZ, URZ ;  /* 0x0000003f3f3ff290 */ /* 0x000fe2000fffe03f */
[----:B------:R1:W-:Y:S01]  /*2340*/  LDGSTS.E.BYPASS.LTC128B.128 [R86+0x2100], [R26.64], !P0 ;  /* 0x021000001a567fae */ /* 0x0003e2000c101d4c */
[----:B------:R-:W-:Y:S02]  /*2350*/  ISETP.LT.OR P0, PT, R21, 0x1, P6 ;  /* 0x000000011500780c */ /* 0x000fe40003701670 */
[----:B------:R-:W-:-:S11]  /*2360*/  ISETP.GE.AND P6, PT, R23, c[0x0][0x1d4], PT ;  /* 0x0000750017007a0c */ /* 0x000fd60003fc6270 */
[----:B------:R1:W-:Y:S01]  /*2370*/  LDGSTS.E.BYPASS.LTC128B.128 [R86+0x4100], [R12.64], !P0 ;  /* 0x041000000c567fae */ /* 0x0003e2000c101d4c */
[----:B------:R-:W-:Y:S01]  /*2380*/  ISETP.LT.OR P0, PT, R21, 0x1, P6 ;  /* 0x000000011500780c */ /* 0x000fe20003701670 */
[----:B--2---:R-:W-:Y:S08]  /*2390*/  HMMA.16816.F32.BF16 R64, R172, R36, R16 ;  /* 0x00000024ac40723c */ /* 0x004ff00000041810 */
[----:B------:R-:W-:Y:S04]  /*23a0*/  HMMA.16816.F32.BF16 R16, R168, R42, RZ ;  /* 0x0000002aa810723c */ /* 0x000fe800000418ff */
[----:B------:R2:W-:Y:S01]  /*23b0*/  LDGSTS.E.BYPASS.LTC128B.128 [R86+0x6100], [R8.64], !P0 ;  /* 0x0610000008567fae */ /* 0x0005e2000c101d4c */
[----:B------:R-:W-:-:S04]  /*23c0*/  ISETP.GE.AND P0, PT, R133, c[0x0][0x1d4], PT ;  /* 0x0000750085007a0c */ /* 0x000fc80003f06270 */
[C---:B------:R-:W-:Y:S01]  /*23d0*/  ISETP.LT.OR P0, PT, R21.reuse, 0x21, P0 ;  /* 0x000000211500780c */ /* 0x040fe20000701670 */
[C---:B-1----:R-:W-:Y:S11]  /*23e0*/  HMMA.16816.F32.BF16 R12, R168.reuse, R34, RZ ;  /* 0x00000022a80c723c */ /* 0x042ff600000418ff */
[----:B------:R-:W-:Y:S01]  /*23f0*/  @!UPT UIADD3 URZ, URZ, URZ, URZ ;  /* 0x0000003f3f3ff290 */ /* 0x000fe2000fffe03f */
[----:B------:R1:W-:Y:S01]  /*2400*/  LDGSTS.E.BYPASS.LTC128B.128 [R86+0x1100], [R28.64], !P0 ;  /* 0x011000001c567fae */ /* 0x0003e2000c101d4c */
[----:B------:R-:W-:Y:S02]  /*2410*/  ISETP.LT.OR P0, PT, R21, 0x21, P1 ;  /* 0x000000211500780c */ /* 0x000fe40000f01670 */
[----:B------:R-:W-:Y:S01]  /*2420*/  ISETP.GE.AND P1, PT, R53, c[0x0][0x1d4], PT ;  /* 0x0000750035007a0c */ /* 0x000fe20003f26270 */
[----:B------:R-:W-:Y:S03]  /*2430*/  HMMA.16816.F32.BF16 R32, R168, R48, RZ ;  /* 0x00000030a820723c */ /* 0x000fe600000418ff */
[----:B------:R-:W-:-:S05]  /*2440*/  ISETP.LT.OR P1, PT, R21, 0x21, P1 ;  /* 0x000000211500780c */ /* 0x000fca0000f21670 */
[----:B---3--:R-:W-:Y:S02]  /*2450*/  HMMA.16816.F32.BF16 R16, R172, R62, R16 ;  /* 0x0000003eac10723c */ /* 0x008fe40000041810 */
[----:B------:R3:W-:Y:S01]  /*2460*/  LDGSTS.E.BYPASS.LTC128B.128 [R86+0x3100], [R24.64], !P0 ;  /* 0x0310000018567fae */ /* 0x0007e2000c101d4c */
[----:B------:R-:W-:-:S04]  /*2470*/  LOP3.LUT P0, RZ, R20, 0x4, RZ, 0xc0, !PT ;  /* 0x0000000414ff7812 */ /* 0x000fc8000780c0ff */
[----:B------:R-:W-:Y:S01]  /*2480*/  SEL R2, R2, 0xffffffc0, !P0 ;  /* 0xffffffc002027807 */ /* 0x000fe20004000000 */
[----:B------:R-:W-:Y:S01]  /*2490*/  HMMA.16816.F32.BF16 R56, R172, R38, R12 ;  /* 0x00000026ac38723c */ /* 0x000fe2000004180c */
[----:B------:R-:W-:Y:S01]  /*24a0*/  ISETP.LT.OR P0, PT, R21, 0x21, P6 ;  /* 0x000000211500780c */ /* 0x000fe20003701670 */
[----:B------:R2:W-:Y:S01]  /*24b0*/  LDGSTS.E.BYPASS.LTC128B.128 [R86+0x5100], [R10.64], !P1 ;  /* 0x051000000a567fae */ /* 0x0005e2000c901d4c */
[----:B------:R-:W-:Y:S01]  /*24c0*/  ISETP.GT.AND P1, PT, R87, 0x3f, PT ;  /* 0x0000003f5700780c */ /* 0x000fe20003f24270 */
[----:B------:R-:W-:Y:S02]  /*24d0*/  IMAD.IADD R90, R135, 0x1, R2 ;  /* 0x00000001875a7824 */ /* 0x000fe400078e0202 */
[----:B------:R-:W-:Y:S01]  /*24e0*/  IMAD.IADD R250, R2, 0x1, R89 ;  /* 0x0000000102fa7824 */ /* 0x000fe200078e0259 */
[----:B------:R-:W-:Y:S01]  /*24f0*/  IADD3 R2, R86, 0x100, RZ ;  /* 0x0000010056027810 */ /* 0x000fe20007ffe0ff */
[C---:B------:R-:W-:Y:S01]  /*2500*/  HMMA.16816.F32.BF16 R12, R168.reuse, R40, RZ ;  /* 0x00000028a80c723c */ /* 0x040fe200000418ff */
[----:B------:R-:W-:Y:S04]  /*2510*/  STL [R1], R90 ;  /* 0x0000005a01007387 */ /* 0x000fe80000100800 */
[----:B------:R2:W-:Y:S03]  /*2520*/  STL [R1+0x58], R2 ;  /* 0x0000580201007387 */ /* 0x0005e60000100800 */
[----:B-1----:R-:W-:Y:S01]  /*2530*/  HMMA.16816.F32.BF16 R28, R168, R46, RZ ;  /* 0x0000002ea81c723c */ /* 0x002fe200000418ff */
[----:B------:R1:W-:Y:S01]  /*2540*/  LDGSTS.E.BYPASS.LTC128B.128 [R86+0x7100], [R6.64], !P0 ;  /* 0x0710000006567fae */ /* 0x0003e2000c101d4c */
[----:B------:R-:W-:-:S03]  /*2550*/  PLOP3.LUT P0, PT, PT, PT, UP0, 0x40, 0x0 ;  /* 0x000000000000781c */ /* 0x000fc60003f0e808 */
[----:B------:R-:W4:Y:S03]  /*2560*/  LDSM.16.M88.4 R40, [R90+0x10100] ;  /* 0x010100005a28783b */ /* 0x000f260000000200 */
[C---:B---3--:R-:W-:Y:S01]  /*2570*/  HMMA.16816.F32.BF16 R24, R168.reuse, R44, RZ ;  /* 0x0000002ca818723c */ /* 0x048fe200000418ff */
[----:B------:R-:W3:Y:S04]  /*2580*/  LDSM.16.M88.4 R52, [R90+0x11100] ;  /* 0x011100005a34783b */ /* 0x000ee80000000200 */
[----:B------:R-:W3:Y:S03]  /*2590*/  LDSM.16.M88.4 R44, [R90+0x10900] ;  /* 0x010900005a2c783b */ /* 0x000ee60000000200 */
[----:B------:R-:W-:Y:S01]  /*25a0*/  HMMA.16816.F32.BF16 R36, R168, R50, RZ ;  /* 0x00000032a824723c */ /* 0x000fe200000418ff */
[----:B------:R-:W3:Y:S04]  /*25b0*/  LDSM.16.M88.4 R72, [R90+0x11900] ;  /* 0x011900005a48783b */ /* 0x000ee80000000200 */
[----:B------:R-:W3:Y:S01]  /*25c0*/  LDSM.16.M88.4 R48, [R250] ;  /* 0x00000000fa30783b */ /* 0x000ee20000000200 */
[----:B--2---:R-:W-:-:S02]  /*25d0*/  IADD3 R2, R89, 0x1800, RZ ;  /* 0x0000180059027810 */ /* 0x004fc40007ffe0ff */
[----:B------:R-:W-:Y:S01]  /*25e0*/  HMMA.16816.F32.BF16 R8, R172, R60, R12 ;  /* 0x0000003cac08723c */ /* 0x000fe2000004180c */
[----:B------:R-:W2:Y:S01]  /*25f0*/  LDSM.16.M88.4 R60, [R250+0x800] ;  /* 0x00080000fa3c783b */ /* 0x000ea20000000200 */
[----:B-1----:R-:W-:-:S03]  /*2600*/  IADD3 R6, R89, 0x800, RZ ;  /* 0x0000080059067810 */ /* 0x002fc60007ffe0ff */
[----:B------:R-:W-:Y:S03]  /*2610*/  LDSM.16.M88.4 R80, [R250+0x3800] ;  /* 0x00380000fa50783b */ /* 0x000fe60000000200 */
[C---:B----4-:R-:W-:Y:S01]  /*2620*/  HMMA.16816.F32.BF16 R20, R172.reuse, R68, R24 ;  /* 0x00000044ac14723c */ /* 0x050fe20000041818 */
[----:B------:R1:W-:Y:S04]  /*2630*/  STL [R1+0x40], R6 ;  /* 0x0000400601007387 */ /* 0x0003e80000100800 */
[----:B------:R4:W-:Y:S03]  /*2640*/  STL [R1+0x3c], R5 ;  /* 0x00003c0501007387 */ /* 0x0009e60000100800 */
[C---:B------:R-:W-:Y:S01]  /*2650*/  HMMA.16816.F32.BF16 R24, R172.reuse, R70, R28 ;  /* 0x00000046ac18723c */ /* 0x040fe2000004181c */
[----:B------:R-:W2:Y:S04]  /*2660*/  LDSM.16.M88.4 R68, [R250+0x1000] ;  /* 0x00100000fa44783b */ /* 0x000ea80000000200 */
[----:B------:R3:W-:Y:S03]  /*2670*/  STL [R1+0x38], R2 ;  /* 0x0000380201007387 */ /* 0x0007e60000100800 */
[C---:B------:R-:W-:Y:S01]  /*2680*/  HMMA.16816.F32.BF16 R28, R172.reuse, R76, R32 ;  /* 0x0000004cac1c723c */ /* 0x040fe20000041820 */
[----:B------:R-:W0:Y:S07]  /*2690*/  LDGDEPBAR ;  /* 0x00000000000079af */ /* 0x000e2e0000000000 */
[----:B------:R-:W-:Y:S01]  /*26a0*/  HMMA.16816.F32.BF16 R32, R172, R78, R36 ;  /* 0x0000004eac20723c */ /* 0x000fe20000041824 */
[----:B------:R-:W2:Y:S01]  /*26b0*/  LDSM.16.M88.4 R76, [R250+0x1800] ;  /* 0x00180000fa4c783b */ /* 0x000ea20000000200 */
[----:B-1----:R-:W-:-:S02]  /*26c0*/  IADD3 R6, R89, 0x2000, RZ ;  /* 0x0000200059067810 */ /* 0x002fc40007ffe0ff */
[----:B----4-:R-:W-:-:S03]  /*26d0*/  IADD3 R5, R89, 0x2800, RZ ;  /* 0x0000280059057810 */ /* 0x010fc60007ffe0ff */
[----:B------:R1:W-:Y:S01]  /*26e0*/  STL [R1+0x34], R6 ;  /* 0x0000340601007387 */ /* 0x0003e20000100800 */
[----:B------:R-:W-:Y:S03]  /*26f0*/  HMMA.16816.F32.BF16 R36, R192, R40, R64 ;  /* 0x00000028c024723c */ /* 0x000fe60000041840 */
[----:B------:R-:W-:Y:S01]  /*2700*/  LDSM.16.M88.4 R64, [R135+0x13100] ;  /* 0x013100008740783b */ /* 0x000fe20000000200 */
[----:B---3--:R-:W-:-:S03]  /*2710*/  IADD3 R2, R89, 0x3000, RZ ;  /* 0x0000300059027810 */ /* 0x008fc60007ffe0ff */
[----:B------:R3:W-:Y:S01]  /*2720*/  STL [R1+0x30], R5 ;  /* 0x0000300501007387 */ /* 0x0007e20000100800 */
[C---:B------:R-:W-:Y:S03]  /*2730*/  HMMA.16816.F32.BF16 R40, R192.reuse, R42, R56 ;  /* 0x0000002ac028723c */ /* 0x040fe60000041838 */
[----:B------:R-:W-:Y:S04]  /*2740*/  LDSM.16.M88.4 R56, [R135+0x12900] ;  /* 0x012900008738783b */ /* 0x000fe80000000200 */
[----:B------:R4:W-:Y:S01]  /*2750*/  STL [R1+0x2c], R2 ;  /* 0x00002c0201007387 */ /* 0x0009e20000100800 */
[C---:B------:R-:W-:Y:S08]  /*2760*/  HMMA.16816.F32.BF16 R20, R192.reuse, R52, R20 ;  /* 0x00000034c014723c */ /* 0x040ff00000041814 */
[----:B------:R-:W-:Y:S01]  /*2770*/  HMMA.16816.F32.BF16 R24, R192, R54, R24 ;  /* 0x00000036c018723c */ /* 0x000fe20000041818 */
[----:B------:R-:W2:Y:S01]  /*2780*/  LDSM.16.M88.4 R52, [R135+0x12100] ;  /* 0x012100008734783b */ /* 0x000ea20000000200 */
[----:B-1----:R-:W-:-:S05]  /*2790*/  IADD3 R6, R89, 0x3800, RZ ;  /* 0x0000380059067810 */ /* 0x002fca0007ffe0ff */
[----:B------:R1:W-:Y:S01]  /*27a0*/  STL [R1+0x28], R6 ;  /* 0x0000280601007387 */ /* 0x0003e20000100800 */
[----:B------:R-:W-:Y:S01]  /*27b0*/  HMMA.16816.F32.BF16 R12, R192, R44, R8 ;  /* 0x0000002cc00c723c */ /* 0x000fe20000041808 */
[----:B---3--:R-:W-:-:S05]  /*27c0*/  IADD3 R5, R89, 0x4000, RZ ;  /* 0x0000400059057810 */ /* 0x008fca0007ffe0ff */
[----:B------:R3:W-:Y:S02]  /*27d0*/  STL [R1+0x24], R5 ;  /* 0x0000240501007387 */ /* 0x0007e40000100800 */
[C---:B------:R-:W-:Y:S01]  /*27e0*/  HMMA.16816.F32.BF16 R8, R192.reuse, R46, R16 ;  /* 0x0000002ec008723c */ /* 0x040fe20000041810 */
[C---:B----4-:R-:W-:Y:S01]  /*27f0*/  IADD3 R2, R89.reuse, 0x4800, RZ ;  /* 0x0000480059027810 */ /* 0x050fe20007ffe0ff */
[----:B------:R-:W-:Y:S04]  /*2800*/  LDSM.16.M88.4 R44, [R89+0x2000] ;  /* 0x00200000592c783b */ /* 0x000fe80000000200 */
[----:B------:R4:W-:Y:S02]  /*2810*/  STL [R1+0x20], R2 ;  /* 0x0000200201007387 */ /* 0x0009e40000100800 */
[C---:B------:R-:W-:Y:S08]  /*2820*/  HMMA.16816.F32.BF16 R28, R192.reuse, R72, R28 ;  /* 0x00000048c01c723c */ /* 0x040ff0000004181c */
[----:B------:R-:W-:Y:S01]  /*2830*/  HMMA.16816.F32.BF16 R32, R192, R74, R32 ;  /* 0x0000004ac020723c */ /* 0x000fe20000041820 */
[----:B------:R-:W2:Y:S01]  /*2840*/  LDSM.16.M88.4 R72, [R135+0x13900] ;  /* 0x013900008748783b */ /* 0x000ea20000000200 */
[----:B-1----:R-:W-:-:S02]  /*2850*/  IADD3 R6, R89, 0x5000, RZ ;  /* 0x0000500059067810 */ /* 0x002fc40007ffe0ff */
[----:B---3--:R-:W-:-:S04]  /*2860*/  IADD3 R5, R89, 0x5800, RZ ;  /* 0x0000580059057810 */ /* 0x008fc80007ffe0ff */
[C---:B------:R-:W-:Y:S01]  /*2870*/  HMMA.16816.F32.BF16 R36, R196.reuse, R48, R36 ;  /* 0x00000030c424723c */ /* 0x040fe20000041824 */
[----:B------:R1:W-:Y:S04]  /*2880*/  STL [R1+0x1c], R6 ;  /* 0x00001c0601007387 */ /* 0x0003e80000100800 */
[----:B------:R3:W-:Y:S01]  /*2890*/  STL [R1+0x18], R5 ;  /* 0x0000180501007387 */ /* 0x0007e20000100800 */
[C---:B----4-:R-:W-:Y:S02]  /*28a0*/  IADD3 R2, R89.reuse, 0x6000, RZ ;  /* 0x0000600059027810 */ /* 0x050fe40007ffe0ff */
[C---:B------:R-:W-:Y:S01]  /*28b0*/  HMMA.16816.F32.BF16 R40, R196.reuse, R50, R40 ;  /* 0x00000032c428723c */ /* 0x040fe20000041828 */
[----:B------:R-:W-:Y:S04]  /*28c0*/  LDSM.16.M88.4 R48, [R90+0x12100] ;  /* 0x012100005a30783b */ /* 0x000fe80000000200 */
[----:B------:R4:W-:Y:S03]  /*28d0*/  STL [R1+0x14], R2 ;  /* 0x0000140201007387 */ /* 0x0009e60000100800 */
[C---:B--2---:R-:W-:Y:S08]  /*28e0*/  HMMA.16816.F32.BF16 R16, R196.reuse, R60, R12 ;  /* 0x0000003cc410723c */ /* 0x044ff0000004180c */
[----:B------:R-:W-:Y:S01]  /*28f0*/  HMMA.16816.F32.BF16 R12, R196, R62, R8 ;  /* 0x0000003ec40c723c */ /* 0x000fe20000041808 */
[----:B------:R-:W2:Y:S01]  /*2900*/  LDSM.16.M88.4 R60, [R89+0x2800] ;  /* 0x00280000593c783b */ /* 0x000ea20000000200 */
[----:B-1----:R-:W-:-:S02]  /*2910*/  IADD3 R6, R89, 0x6800, RZ ;  /* 0x0000680059067810 */ /* 0x002fc40007ffe0ff */
[----:B---3--:R-:W-:-:S03]  /*2920*/  IADD3 R5, R89, 0x7000, RZ ;  /* 0x0000700059057810 */ /* 0x008fc60007ffe0ff */
[----:B------:R-:W-:Y:S01]  /*2930*/  STL [R1+0x10], R6 ;  /* 0x0000100601007387 */ /* 0x000fe20000100800 */
[----:B------:R-:W-:Y:S01]  /*2940*/  HMMA.16816.F32.BF16 R8, R196, R68, R20 ;  /* 0x00000044c408723c */ /* 0x000fe20000041814 */
[----:B----4-:R-:W-:-:S07]  /*2950*/  IADD3 R2, R89, 0x7800, RZ ;  /* 0x0000780059027810 */ /* 0x010fce0007ffe0ff */
[C---:B------:R-:W-:Y:S01]  /*2960*/  HMMA.16816.F32.BF16 R24, R196.reuse, R70, R24 ;  /* 0x00000046c418723c */ /* 0x040fe20000041818 */
[----:B------:R-:W1:Y:S04]  /*2970*/  LDSM.16.M88.4 R68, [R89+0x3000] ;  /* 0x003000005944783b */ /* 0x000e680000000200 */
[----:B------:R-:W-:Y:S03]  /*2980*/  STL [R1+0x8], R2 ;  /* 0x0000080201007387 */ /* 0x000fe60000100800 */
[C---:B------:R-:W-:Y:S01]  /*2990*/  HMMA.16816.F32.BF16 R28, R196.reuse, R76, R28 ;  /* 0x0000004cc41c723c */ /* 0x040fe2000004181c */
[----:B------:R-:W-:Y:S07]  /*29a0*/  STL [R1+0xc], R5 ;  /* 0x00000c0501007387 */ /* 0x000fee0000100800 */
[----:B------:R-:W-:Y:S01]  /*29b0*/  HMMA.16816.F32.BF16 R32, R196, R78, R32 ;  /* 0x0000004ec420723c */ /* 0x000fe20000041820 */
[----:B------:R-:W3:Y:S07]  /*29c0*/  LDSM.16.M88.4 R76, [R89+0x3800] ;  /* 0x00380000594c783b */ /* 0x000eee0000000200 */
[C---:B------:R-:W-:Y:S08]  /*29d0*/  HMMA.16816.F32.BF16 R36, R200.reuse, R52, R36 ;  /* 0x00000034c824723c */ /* 0x040ff00000041824 */
[C---:B------:R-:W-:Y:S01]  /*29e0*/  HMMA.16816.F32.BF16 R40, R200.reuse, R54, R40 ;  /* 0x00000036c828723c */ /* 0x040fe20000041828 */
[----:B------:R-:W4:Y:S07]  /*29f0*/  LDSM.16.M88.4 R52, [R90+0x12900] ;  /* 0x012900005a34783b */ /* 0x000f2e0000000200 */
[C---:B------:R-:W-:Y:S08]  /*2a00*/  HMMA.16816.F32.BF16 R20, R200.reuse, R56, R16 ;  /* 0x00000038c814723c */ /* 0x040ff00000041810 */
[C---:B------:R-:W-:Y:S01]  /*2a10*/  HMMA.16816.F32.BF16 R16, R200.reuse, R58, R12 ;  /* 0x0000003ac810723c */ /* 0x040fe2000004180c */
[----:B------:R-:W1:Y:S07]  /*2a20*/  LDSM.16.M88.4 R56, [R90+0x13100] ;  /* 0x013100005a38783b */ /* 0x000e6e0000000200 */
[C---:B------:R-:W-:Y:S08]  /*2a30*/  HMMA.16816.F32.BF16 R12, R200.reuse, R64, R8 ;  /* 0x00000040c80c723c */ /* 0x040ff00000041808 */
[C---:B------:R-:W-:Y:S01]  /*2a40*/  HMMA.16816.F32.BF16 R8, R200.reuse, R66, R24 ;  /* 0x00000042c808723c */ /* 0x040fe20000041818 */
[----:B------:R-:W-:Y:S07]  /*2a50*/  LDSM.16.M88.4 R64, [R135+0x15100] ;  /* 0x015100008740783b */ /* 0x000fee0000000200 */
[C---:B------:R-:W-:Y:S08]  /*2a60*/  HMMA.16816.F32.BF16 R28, R200.reuse, R72, R28 ;  /* 0x00000048c81c723c */ /* 0x040ff0000004181c */
[----:B------:R-:W-:Y:S01]  /*2a70*/  HMMA.16816.F32.BF16 R32, R200, R74, R32 ;  /* 0x0000004ac820723c */ /* 0x000fe20000041820 */
[----:B------:R-:W3:Y:S07]  /*2a80*/  LDSM.16.M88.4 R72, [R90+0x13900] ;  /* 0x013900005a48783b */ /* 0x000eee0000000200 */
[C---:B------:R-:W-:Y:S08]  /*2a90*/  HMMA.16816.F32.BF16 R36, R204.reuse, R44, R36 ;  /* 0x0000002ccc24723c */ /* 0x040ff00000041824 */
[C---:B------:R-:W-:Y:S01]  /*2aa0*/  HMMA.16816.F32.BF16 R40, R204.reuse, R46, R40 ;  /* 0x0000002ecc28723c */ /* 0x040fe20000041828 */
[----:B------:R-:W4:Y:S07]  /*2ab0*/  LDSM.16.M88.4 R44, [R250+0x2000] ;  /* 0x00200000fa2c783b */ /* 0x000f2e0000000200 */
[C---:B--2---:R-:W-:Y:S08]  /*2ac0*/  HMMA.16816.F32.BF16 R24, R204.reuse, R60, R20 ;  /* 0x0000003ccc18723c */ /* 0x044ff00000041814 */
[C---:B------:R-:W-:Y:S01]  /*2ad0*/  HMMA.16816.F32.BF16 R20, R204.reuse, R62, R16 ;  /* 0x0000003ecc14723c */ /* 0x040fe20000041810 */
[----:B------:R-:W2:Y:S07]  /*2ae0*/  LDSM.16.M88.4 R60, [R250+0x2800] ;  /* 0x00280000fa3c783b */ /* 0x000eae0000000200 */
[C---:B-1----:R-:W-:Y:S08]  /*2af0*/  HMMA.16816.F32.BF16 R16, R204.reuse, R68, R12 ;  /* 0x00000044cc10723c */ /* 0x042ff0000004180c */
[C---:B------:R-:W-:Y:S01]  /*2b00*/  HMMA.16816.F32.BF16 R12, R204.reuse, R70, R8 ;  /* 0x00000046cc0c723c */ /* 0x040fe20000041808 */
[----:B------:R-:W1:Y:S07]  /*2b10*/  LDSM.16.M88.4 R68, [R250+0x3000] ;  /* 0x00300000fa44783b */ /* 0x000e6e0000000200 */
[C---:B---3--:R-:W-:Y:S08]  /*2b20*/  HMMA.16816.F32.BF16 R8, R204.reuse, R76, R28 ;  /* 0x0000004ccc08723c */ /* 0x048ff0000004181c */
[----:B------:R-:W-:Y:S01]  /*2b30*/  HMMA.16816.F32.BF16 R32, R204, R78, R32 ;  /* 0x0000004ecc20723c */ /* 0x000fe20000041820 */
[----:B------:R-:W-:Y:S07]  /*2b40*/  LDSM.16.M88.4 R76, [R135+0x15900] ;  /* 0x01590000874c783b */ /* 0x000fee0000000200 */
[C---:B------:R-:W-:Y:S08]  /*2b50*/  HMMA.16816.F32.BF16 R36, R208.reuse, R48, R36 ;  /* 0x00000030d024723c */ /* 0x040ff00000041824 */
[C---:B------:R-:W-:Y:S01]  /*2b60*/  HMMA.16816.F32.BF16 R40, R208.reuse, R50, R40 ;  /* 0x00000032d028723c */ /* 0x040fe20000041828 */
[----:B------:R-:W3:Y:S07]  /*2b70*/  LDSM.16.M88.4 R48, [R135+0x14100] ;  /* 0x014100008730783b */ /* 0x000eee0000000200 */
[C---:B----4-:R-:W-:Y:S08]  /*2b80*/  HMMA.16816.F32.BF16 R28, R208.reuse, R52, R24 ;  /* 0x00000034d01c723c */ /* 0x050ff00000041818 */
[C---:B------:R-:W-:Y:S01]  /*2b90*/  HMMA.16816.F32.BF16 R24, R208.reuse, R54, R20 ;  /* 0x00000036d018723c */ /* 0x040fe20000041814 */
[----:B------:R-:W-:Y:S07]  /*2ba0*/  LDSM.16.M88.4 R52, [R89+0x4800] ;  /* 0x004800005934783b */ /* 0x000fee0000000200 */
[C---:B------:R-:W-:Y:S08]  /*2bb0*/  HMMA.16816.F32.BF16 R20, R208.reuse, R56, R16 ;  /* 0x00000038d014723c */ /* 0x040ff00000041810 */
[C---:B------:R-:W-:Y:S01]  /*2bc0*/  HMMA.16816.F32.BF16 R16, R208.reuse, R58, R12 ;  /* 0x0000003ad010723c */ /* 0x040fe2000004180c */
[----:B------:R-:W4:Y:S07]  /*2bd0*/  LDSM.16.M88.4 R56, [R135+0x14900] ;  /* 0x014900008738783b */ /* 0x000f2e0000000200 */
[C---:B------:R-:W-:Y:S08]  /*2be0*/  HMMA.16816.F32.BF16 R12, R208.reuse, R72, R8 ;  /* 0x00000048d00c723c */ /* 0x040ff00000041808 */
[----:B------:R-:W-:Y:S01]  /*2bf0*/  HMMA.16816.F32.BF16 R8, R208, R74, R32 ;  /* 0x0000004ad008723c */ /* 0x000fe20000041820 */
[----:B------:R-:W-:Y:S07]  /*2c00*/  LDSM.16.M88.4 R72, [R89+0x5800] ;  /* 0x005800005948783b */ /* 0x000fee0000000200 */
[C---:B------:R-:W-:Y:S08]  /*2c10*/  HMMA.16816.F32.BF16 R36, R212.reuse, R44, R36 ;  /* 0x0000002cd424723c */ /* 0x040ff00000041824 */
[C---:B------:R-:W-:Y:S01]  /*2c20*/  HMMA.16816.F32.BF16 R40, R212.reuse, R46, R40 ;  /* 0x0000002ed428723c */ /* 0x040fe20000041828 */
[----:B------:R-:W3:Y:S07]  /*2c30*/  LDSM.16.M88.4 R44, [R89+0x4000] ;  /* 0x00400000592c783b */ /* 0x000eee0000000200 */
[C---:B--2---:R-:W-:Y:S08]  /*2c40*/  HMMA.16816.F32.BF16 R32, R212.reuse, R60, R28 ;  /* 0x0000003cd420723c */ /* 0x044ff0000004181c */
[C---:B------:R-:W-:Y:S01]  /*2c50*/  HMMA.16816.F32.BF16 R28, R212.reuse, R62, R24 ;  /* 0x0000003ed41c723c */ /* 0x040fe20000041818 */
[----:B------:R-:W2:Y:S07]  /*2c60*/  LDSM.16.M88.4 R60, [R89+0x5000] ;  /* 0x00500000593c783b */ /* 0x000eae0000000200 */
[C---:B-1----:R-:W-:Y:S08]  /*2c70*/  HMMA.16816.F32.BF16 R24, R212.reuse, R68, R20 ;  /* 0x00000044d418723c */ /* 0x042ff00000041814 */
[C---:B------:R-:W-:Y:S01]  /*2c80*/  HMMA.16816.F32.BF16 R20, R212.reuse, R70, R16 ;  /* 0x00000046d414723c */ /* 0x040fe20000041810 */
[----:B------:R-:W-:Y:S07]  /*2c90*/  LDSM.16.M88.4 R68, [R90+0x14900] ;  /* 0x014900005a44783b */ /* 0x000fee0000000200 */
[C---:B------:R-:W-:Y:S08]  /*2ca0*/  HMMA.16816.F32.BF16 R16, R212.reuse, R80, R12 ;  /* 0x00000050d410723c */ /* 0x040ff0000004180c */
[----:B------:R-:W-:Y:S08]  /*2cb0*/  HMMA.16816.F32.BF16 R12, R212, R82, R8 ;  /* 0x00000052d40c723c */ /* 0x000ff00000041808 */
[C---:B---3--:R-:W-:Y:S08]  /*2cc0*/  HMMA.16816.F32.BF16 R8, R216.reuse, R48, R36 ;  /* 0x00000030d808723c */ /* 0x048ff00000041824 */
[C---:B------:R-:W-:Y:S01]  /*2cd0*/  HMMA.16816.F32.BF16 R40, R216.reuse, R50, R40 ;  /* 0x00000032d828723c */ /* 0x040fe20000041828 */
[----:B------:R-:W1:Y:S07]  /*2ce0*/  LDSM.16.M88.4 R48, [R90+0x14100] ;  /* 0x014100005a30783b */ /* 0x000e6e0000000200 */
[C---:B----4-:R-:W-:Y:S08]  /*2cf0*/  HMMA.16816.F32.BF16 R36, R216.reuse, R56, R32 ;  /* 0x00000038d824723c */ /* 0x050ff00000041820 */
[C---:B------:R-:W-:Y:S01]  /*2d00*/  HMMA.16816.F32.BF16 R32, R216.reuse, R58, R28 ;  /* 0x0000003ad820723c */ /* 0x040fe2000004181c */
[----:B------:R-:W-:Y:S07]  /*2d10*/  LDSM.16.M88.4 R56, [R90+0x15900] ;  /* 0x015900005a38783b */ /* 0x000fee0000000200 */
[C---:B------:R-:W-:Y:S08]  /*2d20*/  HMMA.16816.F32.BF16 R28, R216.reuse, R64, R24 ;  /* 0x00000040d81c723c */ /* 0x040ff00000041818 */
        /* <DEDUP_REMOVED lines=8> */
[----:B-1----:R-:W-:Y:S01]  /*2db0*/  HMMA.16816.F32.BF16 R16, R224, R48, R12 ;  /* 0x00000030e010723c */ /* 0x002fe2000004180c */
        /* <DEDUP_REMOVED lines=70> */
[----:B------:R-:W2:Y:S06]  /*3220*/  MUFU.TANH R65, R29 ;  /* 0x0000001d00417308 */ /* 0x000eac0000002400 */
[----:B------:R-:W-:Y:S01]  /*3230*/  SHF.R.S32.HI R59, RZ, 0x1f, R133 ;  /* 0x0000001fff3b7819 */ /* 0x000fe20000011485 */
[----:B------:R-:W-:Y:S01]  /*3240*/  HMMA.16816.F32.BF16 R8, R232, R66, R68 ;  /* 0x00000042e808723c */ /* 0x000fe20000041844 */
[----:B------:R-:W2:Y:S01]  /*3250*/  MUFU.TANH R64, R30 ;  /* 0x0000001e00407308 */ /* 0x000ea20000002400 */
[----:B------:R-:W-:-:S06]  /*3260*/  SHF.R.S32.HI R58, RZ, 0x1f, R177 ;  /* 0x0000001fff3a7819 */ /* 0x000fcc00000114b1 */
[----:B-1----:R-:W-:Y:S01]  /*3270*/  HMMA.16816.F32.BF16 R32, R236, R54, R36 ;  /* 0x00000036ec20723c */ /* 0x002fe20000041824 */
[----:B------:R-:W1:Y:S07]  /*3280*/  LDSM.16.M88.4 R36, [R90+0x17900] ;  /* 0x017900005a24783b */ /* 0x000e6e0000000200 */
        /* <DEDUP_REMOVED lines=8> */
[----:B------:R-:W-:Y:S02]  /*3310*/  HMMA.16816.F32.BF16 R8, R236, R50, R8 ;  /* 0x00000032ec08723c */ /* 0x000fe40000041808 */
[----:B------:R-:W1:Y:S06]  /*3320*/  MUFU.TANH R49, R13 ;  /* 0x0000000d00317308 */ /* 0x000e6c0000002400 */
[----:B--2---:R-:W-:Y:S01]  /*3330*/  HMMA.16816.F32.BF16 R28, R240, R42, R32 ;  /* 0x0000002af01c723c */ /* 0x004fe20000041820 */
[----:B------:R-:W2:Y:S01]  /*3340*/  LDSM.16.M88.4 R32, [R250+0x7800] ;  /* 0x00780000fa20783b */ /* 0x000ea20000000200 */
[----:B------:R-:W-:Y:S01]  /*3350*/  FMUL.FTZ R24, R24, c[0x0][0x320] ;  /* 0x0000c80018187a20 */ /* 0x000fe20000410000 */
[----:B------:R-:W2:Y:S01]  /*3360*/  MUFU.TANH R48, R14 ;  /* 0x0000000e00307308 */ /* 0x000ea20000002400 */
[----:B------:R-:W-:Y:S01]  /*3370*/  FMUL.FTZ R25, R25, c[0x0][0x320] ;  /* 0x0000c80019197a20 */ /* 0x000fe20000410000 */
[----:B------:R-:W-:-:S04]  /*3380*/  DEPBAR.LE SB0, 0x0 ;  /* 0x000080000000791a */ /* 0x000fc80000000000 */
[----:B------:R-:W-:Y:S02]  /*3390*/  FMUL.FTZ R26, R26, c[0x0][0x320] ;  /* 0x0000c8001a1a7a20 */ /* 0x000fe40000410000 */
[----:B------:R-:W-:Y:S01]  /*33a0*/  FMUL.FTZ R27, R27, c[0x0][0x320] ;  /* 0x0000c8001b1b7a20 */ /* 0x000fe20000410000 */
[----:B------:R-:W2:Y:S04]  /*33b0*/  MUFU.TANH R56, R24 ;  /* 0x0000001800387308 */ /* 0x000ea80000002400 */
[----:B-1----:R-:W-:Y:S04]  /*33c0*/  HMMA.16816.F32.BF16 R8, R240, R38, R8 ;  /* 0x00000026f008723c */ /* 0x002fe80000041808 */
[----:B------:R-:W1:Y:S08]  /*33d0*/  MUFU.TANH R55, R25 ;  /* 0x0000001900377308 */ /* 0x000e700000002400 */
[----:B------:R-:W1:Y:S08]  /*33e0*/  MUFU.TANH R54, R26 ;  /* 0x0000001a00367308 */ /* 0x000e700000002400 */
[----:B------:R1:W1:Y:S04]  /*33f0*/  MUFU.TANH R53, R27 ;  /* 0x0000001b00357308 */ /* 0x0002680000002400 */
[C---:B--2---:R-:W-:Y:S08]  /*3400*/  HMMA.16816.F32.BF16 R8, R244.reuse, R34, R8 ;  /* 0x00000022f408723c */ /* 0x044ff00000041808 */
[----:B-1----:R-:W-:Y:S01]  /*3410*/  HMMA.16816.F32.BF16 R24, R244, R44, R16 ;  /* 0x0000002cf418723c */ /* 0x002fe20000041810 */
[----:B------:R1:W2:Y:S07]  /*3420*/  MUFU.TANH R45, R15 ;  /* 0x0000000f002d7308 */ /* 0x0002ae0000002400 */
[----:B------:R-:W-:Y:S08]  /*3430*/  HMMA.16816.F32.BF16 R16, R240, R36, R20 ;  /* 0x00000024f010723c */ /* 0x000ff00000041814 */
[----:B------:R-:W-:-:S02]  /*3440*/  FMUL.FTZ R8, R8, c[0x0][0x320] ;  /* 0x0000c80008087a20 */ /* 0x000fc40000410000 */
[----:B------:R-:W-:Y:S01]  /*3450*/  FMUL.FTZ R9, R9, c[0x0][0x320] ;  /* 0x0000c80009097a20 */ /* 0x000fe20000410000 */
[----:B------:R-:W-:Y:S01]  /*3460*/  HMMA.16816.F32.BF16 R20, R244, R46, R28 ;  /* 0x0000002ef414723c */ /* 0x000fe2000004181c */
[----:B------:R-:W-:Y:S02]  /*3470*/  FMUL.FTZ R10, R10, c[0x0][0x320] ;  /* 0x0000c8000a0a7a20 */ /* 0x000fe40000410000 */
[----:B------:R-:W-:Y:S01]  /*3480*/  FMUL.FTZ R11, R11, c[0x0][0x320] ;  /* 0x0000c8000b0b7a20 */ /* 0x000fe20000410000 */
[----:B------:R2:W2:Y:S01]  /*3490*/  MUFU.TANH R31, R9 ;  /* 0x00000009001f7308 */ /* 0x0004a20000002400 */
[----:B------:R-:W-:Y:S02]  /*34a0*/  FMUL.FTZ R24, R24, c[0x0][0x320] ;  /* 0x0000c80018187a20 */ /* 0x000fe40000410000 */
[----:B------:R-:W-:Y:S02]  /*34b0*/  FMUL.FTZ R25, R25, c[0x0][0x320] ;  /* 0x0000c80019197a20 */ /* 0x000fe40000410000 */
[----:B------:R-:W-:-:S03]  /*34c0*/  FMUL.FTZ R26, R26, c[0x0][0x320] ;  /* 0x0000c8001a1a7a20 */ /* 0x000fc60000410000 */
[----:B------:R2:W2:Y:S01]  /*34d0*/  MUFU.TANH R44, R24 ;  /* 0x00000018002c7308 */ /* 0x0004a20000002400 */
[----:B------:R-:W-:Y:S01]  /*34e0*/  FMUL.FTZ R27, R27, c[0x0][0x320] ;  /* 0x0000c8001b1b7a20 */ /* 0x000fe20000410000 */
[----:B-1----:R-:W-:Y:S06]  /*34f0*/  HMMA.16816.F32.BF16 R12, R244, R32, R16 ;  /* 0x00000020f40c723c */ /* 0x002fec0000041810 */
[----:B------:R1:W1:Y:S04]  /*3500*/  MUFU.TANH R43, R25 ;  /* 0x00000019002b7308 */ /* 0x0002680000002400 */
[----:B------:R-:W-:-:S02]  /*3510*/  FMUL.FTZ R20, R20, c[0x0][0x320] ;  /* 0x0000c80014147a20 */ /* 0x000fc40000410000 */
[----:B------:R-:W-:Y:S02]  /*3520*/  FMUL.FTZ R21, R21, c[0x0][0x320] ;  /* 0x0000c80015157a20 */ /* 0x000fe40000410000 */
[----:B------:R-:W-:Y:S01]  /*3530*/  FMUL.FTZ R22, R22, c[0x0][0x320] ;  /* 0x0000c80016167a20 */ /* 0x000fe20000410000 */
[----:B------:R1:W1:Y:S01]  /*3540*/  MUFU.TANH R42, R26 ;  /* 0x0000001a002a7308 */ /* 0x0002620000002400 */
[----:B------:R-:W-:-:S07]  /*3550*/  FMUL.FTZ R23, R23, c[0x0][0x320] ;  /* 0x0000c80017177a20 */ /* 0x000fce0000410000 */
[----:B------:R1:W1:Y:S01]  /*3560*/  MUFU.TANH R41, R27 ;  /* 0x0000001b00297308 */ /* 0x0002620000002400 */
[----:B------:R-:W-:Y:S02]  /*3570*/  FMUL.FTZ R12, R12, c[0x0][0x320] ;  /* 0x0000c8000c0c7a20 */ /* 0x000fe40000410000 */
[----:B------:R-:W-:Y:S02]  /*3580*/  FMUL.FTZ R13, R13, c[0x0][0x320] ;  /* 0x0000c8000d0d7a20 */ /* 0x000fe40000410000 */
[----:B------:R-:W-:-:S03]  /*3590*/  FMUL.FTZ R14, R14, c[0x0][0x320] ;  /* 0x0000c8000e0e7a20 */ /* 0x000fc60000410000 */
[----:B------:R1:W1:Y:S01]  /*35a0*/  MUFU.TANH R40, R20 ;  /* 0x0000001400287308 */ /* 0x0002620000002400 */
[----:B------:R-:W-:-:S07]  /*35b0*/  FMUL.FTZ R15, R15, c[0x0][0x320] ;  /* 0x0000c8000f0f7a20 */ /* 0x000fce0000410000 */
        /* <DEDUP_REMOVED lines=12> */
[----:B--234-:R-:W-:Y:S01]  /*3680*/  ULEA UR7, UR6, UR10, 0x6 ;  /* 0x0000000a06077291 */ /* 0x01cfe2000f8e303f */
[----:B------:R-:W-:Y:S01]  /*3690*/  ISETP.NE.AND P6, PT, R88, 0x1, PT ;  /* 0x000000015800780c */ /* 0x000fe20003fc5270 */
[----:B------:R-:W-:-:S04]  /*36a0*/  IMAD.MOV.U32 R9, RZ, RZ, RZ ;  /* 0x000000ffff097224 */ /* 0x000fc800078e00ff */
[----:B------:R-:W-:-:S05]  /*36b0*/  IMAD.U32 R5, RZ, RZ, UR7 ;  /* 0x00000007ff057e24 */ /* 0x000fca000f8e00ff */
[----:B------:R-:W-:-:S05]  /*36c0*/  IADD3 R5, R5, -0x80, R87 ;  /* 0xffffff8005057810 */ /* 0x000fca0007ffe057 */
[----:B------:R-:W-:-:S04]  /*36d0*/  @P6 IMAD.HI.U32 R6, R5, c[0x0][0x2bc], RZ ;  /* 0x0000af0005066a27 */ /* 0x000fc800078e00ff */
[----:B------:R-:W-:Y:S01]  /*36e0*/  IMAD.MOV.U32 R2, RZ, RZ, R5 ;  /* 0x000000ffff027224 */ /* 0x000fe200078e0005 */
[----:B------:R-:W-:-:S04]  /*36f0*/  @P6 SHF.R.U32.HI R2, RZ, c[0x0][0x2c0], R6 ;  /* 0x0000b000ff026a19 */ /* 0x000fc80000011606 */
[----:B------:R-:W-:-:S04]  /*3700*/  @!P1 IADD3 R7, P0, R2, UR16, RZ ;  /* 0x0000001002079c10 */ /* 0x000fc8000ff1e0ff */
[----:B-1----:R-:W-:Y:S02]  /*3710*/  @!P1 LEA.HI.X.SX32 R8, R2, UR14, 0x1, P0 ;  /* 0x0000000e02089c11 */ /* 0x002fe400080f0eff */
[----:B------:R-:W-:-:S04]  /*3720*/  @!P1 LEA R6, P0, R7, c[0x0][0x2a0], 0x2 ;  /* 0x0000a80007069a11 */ /* 0x000fc800078010ff */
[----:B------:R-:W-:-:S05]  /*3730*/  @!P1 LEA.HI.X R7, R7, c[0x0][0x2a4], R8, 0x2, P0 ;  /* 0x0000a90007079a11 */ /* 0x000fca00000f1408 */
[----:B------:R1:W2:Y:S01]  /*3740*/  @!P1 LDG.E R9, [R6.64] ;  /* 0x0000000c06099981 */ /* 0x0002a2000c1e1900 */
[----:B------:R-:W-:Y:S01]  /*3750*/  IMAD.MOV R2, RZ, RZ, -R2 ;  /* 0x000000ffff027224 */ /* 0x000fe200078e0a02 */
[----:B------:R-:W-:Y:S01]  /*3760*/  SEL R28, RZ, 0x10, P5 ;  /* 0x00000010ff1c7807 */ /* 0x000fe20002800000 */
[----:B------:R-:W-:Y:S01]  /*3770*/  IMAD.SHL.U32 R12, R133, 0x2, RZ ;  /* 0x00000002850c7824 */ /* 0x000fe200078e00ff */
[----:B------:R-:W-:Y:S01]  /*3780*/  SEL R27, RZ, 0x10, P4 ;  /* 0x00000010ff1b7807 */ /* 0x000fe20002000000 */
[----:B------:R-:W-:Y:S01]  /*3790*/  IMAD R10, R2, c[0x0][0x2b8], R5 ;  /* 0x0000ae00020a7a24 */ /* 0x000fe200078e0205 */
[----:B------:R-:W-:Y:S01]  /*37a0*/  IADD3 R20, -R28, 0x10, RZ ;  /* 0x000000101c147810 */ /* 0x000fe20007ffe1ff */
[----:B------:R-:W-:Y:S01]  /*37b0*/  IMAD.SHL.U32 R22, R177, 0x2, RZ ;  /* 0x00000002b1167824 */ /* 0x000fe200078e00ff */
[----:B------:R-:W-:Y:S02]  /*37c0*/  IADD3 R18, -R27, 0x10, RZ ;  /* 0x000000101b127810 */ /* 0x000fe40007ffe1ff */
[----:B------:R-:W-:Y:S01]  /*37d0*/  SHF.R.S32.HI R2, RZ, 0x1f, R10 ;  /* 0x0000001fff027819 */ /* 0x000fe2000001140a */
[----:B------:R3:W-:Y:S01]  /*37e0*/  STL [R1+0x54], R10 ;  /* 0x0000540a01007387 */ /* 0x0007e20000100800 */
[----:B------:R-:W-:-:S02]  /*37f0*/  LOP3.LUT R20, R20, 0xf, RZ, 0xc0, !PT ;  /* 0x0000000f14147812 */ /* 0x000fc400078ec0ff */
[----:B------:R-:W-:Y:S01]  /*3800*/  SEL R26, RZ, 0x10, P3 ;  /* 0x00000010ff1a7807 */ /* 0x000fe20001800000 */
[----:B------:R-:W-:Y:S01]  /*3810*/  IMAD R2, R2, c[0x0][0x1e0], RZ ;  /* 0x0000780002027a24 */ /* 0x000fe200078e02ff */
[----:B------:R-:W-:Y:S02]  /*3820*/  SHF.L.U64.HI R8, R133, 0x1, R59 ;  /* 0x0000000185087819 */ /* 0x000fe4000001023b */
[----:B------:R-:W-:Y:S01]  /*3830*/  LOP3.LUT R18, R18, 0xf, RZ, 0xc0, !PT ;  /* 0x0000000f12127812 */ /* 0x000fe200078ec0ff */
[----:B------:R-:W-:Y:S01]  /*3840*/  IMAD R2, R10, c[0x0][0x1e4], R2 ;  /* 0x000079000a027a24 */ /* 0x000fe200078e0202 */
[----:B------:R-:W-:Y:S02]  /*3850*/  IADD3 R16, -R26, 0x10, RZ ;  /* 0x000000101a107810 */ /* 0x000fe40007ffe1ff */
[----:B------:R-:W-:Y:S02]  /*3860*/  SEL R25, RZ, 0x10, P2 ;  /* 0x00000010ff197807 */ /* 0x000fe40001000000 */
[----:B------:R-:W-:Y:S01]  /*3870*/  SHF.L.U64.HI R11, R134, 0x1, R178 ;  /* 0x00000001860b7819 */ /* 0x000fe200000102b2 */
[----:B-1----:R-:W-:Y:S01]  /*3880*/  IMAD.WIDE.U32 R6, R10, c[0x0][0x1e0], RZ ;  /* 0x000078000a067a25 */ /* 0x002fe200078e00ff */
[----:B------:R-:W-:-:S02]  /*3890*/  LOP3.LUT R16, R16, 0xf, RZ, 0xc0, !PT ;  /* 0x0000000f10107812 */ /* 0x000fc400078ec0ff */
[----:B------:R-:W-:Y:S01]  /*38a0*/  IADD3 R14, -R25, 0x10, RZ ;  /* 0x00000010190e7810 */ /* 0x000fe20007ffe1ff */
[----:B------:R-:W-:Y:S01]  /*38b0*/  IMAD.IADD R7, R7, 0x1, R2 ;  /* 0x0000000107077824 */ /* 0x000fe200078e0202 */
[----:B------:R-:W-:Y:S02]  /*38c0*/  SHF.L.U64.HI R23, R176, 0x1, R179 ;  /* 0x00000001b0177819 */ /* 0x000fe400000102b3 */
[----:B------:R-:W-:Y:S02]  /*38d0*/  LOP3.LUT R14, R14, 0xf, RZ, 0xc0, !PT ;  /* 0x0000000f0e0e7812 */ /* 0x000fe400078ec0ff */
[----:B------:R-:W-:Y:S01]  /*38e0*/  SHF.L.U64.HI R24, R177, 0x1, R58 ;  /* 0x00000001b1187819 */ /* 0x000fe2000001023a */
[----:B---3--:R-:W-:Y:S01]  /*38f0*/  IMAD.SHL.U32 R10, R134, 0x2, RZ ;  /* 0x00000002860a7824 */ /* 0x008fe200078e00ff */
[----:B--2---:R-:W-:Y:S01]  /*3900*/  SHF.R.S32.HI R2, RZ, 0x1f, R9 ;  /* 0x0000001fff027819 */ /* 0x004fe20000011409 */
[----:B------:R-:W-:Y:S01]  /*3910*/  IMAD.WIDE.U32 R6, R9, c[0x0][0x1f0], R6 ;  /* 0x00007c0009067a25 */ /* 0x000fe200078e0006 */
[----:B------:R1:W-:Y:S03]  /*3920*/  STL [R1+0x50], R9 ;  /* 0x0000500901007387 */ /* 0x0003e60000100800 */
[----:B------:R-:W-:-:S04]  /*3930*/  IMAD R2, R2, c[0x0][0x1f0], RZ ;  /* 0x00007c0002027a24 */ /* 0x000fc800078e02ff */
[----:B------:R-:W-:Y:S01]  /*3940*/  IMAD R5, R9, c[0x0][0x1f4], R2 ;  /* 0x00007d0009057a24 */ /* 0x000fe200078e0202 */
[----:B------:R-:W-:-:S04]  /*3950*/  IADD3 R2, P0, R6, UR18, RZ ;  /* 0x0000001206027c10 */ /* 0x000fc8000ff1e0ff */
[----:B------:R-:W-:Y:S02]  /*3960*/  IADD3.X R6, R7, UR15, R5, P0, !PT ;  /* 0x0000000f07067c10 */ /* 0x000fe400087fe405 */
[----:B------:R-:W-:-:S04]  /*3970*/  LEA R7, P0, R2, c[0x0][0x1c8], 0x1 ;  /* 0x0000720002077a11 */ /* 0x000fc800078008ff */
[----:B------:R-:W-:Y:S02]  /*3980*/  LEA.HI.X R6, R2, c[0x0][0x1cc], R6, 0x1, P0 ;  /* 0x0000730002067a11 */ /* 0x000fe400000f0c06 */
[----:B------:R-:W2:Y:S04]  /*3990*/  SHFL.IDX PT, R2, R7, 0x1, 0x181f ;  /* 0x00381f0007027f89 */ /* 0x000ea800000e0000 */
[----:B------:R-:W3:Y:S01]  /*39a0*/  SHFL.IDX PT, R5, R6, 0x1, 0x181f ;  /* 0x00381f0006057f89 */ /* 0x000ee200000e0000 */
[----:B-1----:R-:W-:Y:S01]  /*39b0*/  IMAD.SHL.U32 R9, R176, 0x2, RZ ;  /* 0x00000002b0097824 */ /* 0x002fe200078e00ff */
[----:B--2---:R-:W-:-:S04]  /*39c0*/  IADD3 R20, P6, P0, R20, R2, R12 ;  /* 0x0000000214147210 */ /* 0x004fc800078de00c */
[----:B---3--:R-:W-:Y:S02]  /*39d0*/  IADD3.X R21, RZ, R5, R8, P6, P0 ;  /* 0x00000005ff157210 */ /* 0x008fe400037e0408 */
[----:B------:R-:W-:-:S04]  /*39e0*/  IADD3 R18, P6, P0, R18, R2, R10 ;  /* 0x0000000212127210 */ /* 0x000fc800078de00a */
[----:B------:R-:W-:Y:S02]  /*39f0*/  IADD3.X R19, RZ, R5, R11, P6, P0 ;  /* 0x00000005ff137210 */ /* 0x000fe400037e040b */
[----:B------:R-:W-:-:S04]  /*3a00*/  IADD3 R16, P6, P0, R16, R2, R9 ;  /* 0x0000000210107210 */ /* 0x000fc800078de009 */
[-C--:B------:R-:W-:Y:S02]  /*3a10*/  IADD3.X R17, RZ, R5.reuse, R23, P6, P0 ;  /* 0x00000005ff117210 */ /* 0x080fe400037e0417 */
[----:B------:R-:W-:Y:S02]  /*3a20*/  IADD3 R14, P6, P0, R14, R2, R22 ;  /* 0x000000020e0e7210 */ /* 0x000fe400078de016 */
[----:B------:R-:W1:Y:S02]  /*3a30*/  SHFL.IDX PT, R2, R7, RZ, 0x181f ;  /* 0x00181fff07027589 */ /* 0x000e6400000e0000 */
[----:B------:R-:W-:Y:S02]  /*3a40*/  IADD3.X R15, RZ, R5, R24, P6, P0 ;  /* 0x00000005ff0f7210 */ /* 0x000fe400037e0418 */
[----:B------:R-:W2:Y:S01]  /*3a50*/  SHFL.IDX PT, R5, R6, RZ, 0x181f ;  /* 0x00181fff06057589 */ /* 0x000ea200000e0000 */
[----:B-1----:R-:W-:-:S05]  /*3a60*/  IADD3 R12, P0, R2, R12, RZ ;  /* 0x0000000c020c7210 */ /* 0x002fca0007f1e0ff */
[----:B--2---:R-:W-:Y:S01]  /*3a70*/  IMAD.X R13, R5, 0x1, R8, P0 ;  /* 0x00000001050d7824 */ /* 0x004fe200000e0608 */
[----:B------:R-:W-:-:S04]  /*3a80*/  IADD3 R10, P0, R2, R10, RZ ;  /* 0x0000000a020a7210 */ /* 0x000fc80007f1e0ff */
[----:B------:R1:W-:Y:S01]  /*3a90*/  LDGSTS.E.BYPASS.LTC128B.128 [R86+0x10100], [R12.64], !P5 ;  /* 0x101000000c567fae */ /* 0x0003e2000e901d4c */
[----:B------:R-:W-:Y:S01]  /*3aa0*/  IMAD.X R11, R5, 0x1, R11, P0 ;  /* 0x00000001050b7824 */ /* 0x000fe200000e060b */
[----:B------:R-:W-:-:S04]  /*3ab0*/  IADD3 R8, P0, R2, R9, RZ ;  /* 0x0000000902087210 */ /* 0x000fc80007f1e0ff */
[----:B------:R1:W-:Y:S01]  /*3ac0*/  LDGSTS.E.BYPASS.LTC128B.128 [R86+0x12100], [R10.64], !P4 ;  /* 0x121000000a567fae */ /* 0x0003e2000e101d4c */
[----:B------:R-:W-:Y:S01]  /*3ad0*/  IMAD.X R9, R5, 0x1, R23, P0 ;  /* 0x0000000105097824 */ /* 0x000fe200000e0617 */
[----:B------:R-:W-:-:S04]  /*3ae0*/  IADD3 R6, P0, R2, R22, RZ ;  /* 0x0000001602067210 */ /* 0x000fc80007f1e0ff */
[----:B------:R1:W-:Y:S01]  /*3af0*/  LDGSTS.E.BYPASS.LTC128B.128 [R86+0x14100], [R8.64], !P3 ;  /* 0x1410000008567fae */ /* 0x0003e2000d901d4c */
[----:B------:R-:W-:Y:S01]  /*3b00*/  IMAD.X R7, R5, 0x1, R24, P0 ;  /* 0x0000000105077824 */ /* 0x000fe200000e0618 */
[----:B------:R-:W-:-:S04]  /*3b10*/  ISETP.NE.U32.AND P0, PT, R28, RZ, PT ;  /* 0x000000ff1c00720c */ /* 0x000fc80003f05070 */
[----:B------:R1:W-:Y:S09]  /*3b20*/  LDGSTS.E.BYPASS.LTC128B.128 [R86+0x16100], [R6.64], !P2 ;  /* 0x1610000006567fae */ /* 0x0003f2000d101d4c */
[----:B------:R1:W-:Y:S01]  /*3b30*/  LDGSTS.E.BYPASS.LTC128B.128.ZFILL [R86+0x11100], [R20.64], P0 ;  /* 0x1110000014567fae */ /* 0x0003e20008141d4c */
[----:B------:R-:W-:-:S13]  /*3b40*/  ISETP.NE.U32.AND P0, PT, R27, RZ, PT ;  /* 0x000000ff1b00720c */ /* 0x000fda0003f05070 */
[----:B------:R1:W-:Y:S01]  /*3b50*/  LDGSTS.E.BYPASS.LTC128B.128.ZFILL [R86+0x13100], [R18.64], P0 ;  /* 0x1310000012567fae */ /* 0x0003e20008141d4c */
[----:B------:R-:W-:-:S13]  /*3b60*/  ISETP.NE.U32.AND P0, PT, R26, RZ, PT ;  /* 0x000000ff1a00720c */ /* 0x000fda0003f05070 */
[----:B------:R1:W-:Y:S01]  /*3b70*/  LDGSTS.E.BYPASS.LTC128B.128.ZFILL [R86+0x15100], [R16.64], P0 ;  /* 0x1510000010567fae */ /* 0x0003e20008141d4c */
[----:B------:R-:W-:-:S13]  /*3b80*/  ISETP.NE.U32.AND P0, PT, R25, RZ, PT ;  /* 0x000000ff1900720c */ /* 0x000fda0003f05070 */
[----:B------:R1:W-:Y:S02]  /*3b90*/  LDGSTS.E.BYPASS.LTC128B.128.ZFILL [R86+0x17100], [R14.64], P0 ;  /* 0x171000000e567fae */ /* 0x0003e40008141d4c */
.L_x_25:
[----:B--234-:R-:W-:Y:S01]  /*3ba0*/  LOP3.LUT R2, R84, 0xffffffe0, RZ, 0xc0, !PT ;  /* 0xffffffe054027812 */ /* 0x01cfe200078ec0ff */
[----:B-1----:R-:W-:Y:S01]  /*3bb0*/  IMAD.U32 R6, RZ, RZ, UR4 ;  /* 0x00000004ff067e24 */ /* 0x002fe2000f8e00ff */
[----:B------:R-:W0:Y:S01]  /*3bc0*/  LDGDEPBAR ;  /* 0x00000000000079af */ /* 0x000e220000000000 */
[----:B------:R-:W-:Y:S02]  /*3bd0*/  IMAD.SHL.U32 R248, R3, 0x2, RZ ;  /* 0x0000000203f87824 */ /* 0x000fe400078e00ff */
[----:B------:R-:W-:Y:S02]  /*3be0*/  IMAD.IADD R2, R85, 0x1, -R2 ;  /* 0x0000000155027824 */ /* 0x000fe400078e0a02 */
[----:B------:R-:W-:Y:S01]  /*3bf0*/  IMAD R249, R4, 0x2, R248 ;  /* 0x0000000204f97824 */ /* 0x000fe200078e02f8 */
[C---:B------:R-:W-:Y:S01]  /*3c00*/  LEA R252, R0.reuse, R248, 0x1 ;  /* 0x000000f800fc7211 */ /* 0x040fe200078e08ff */
[----:B------:R-:W-:Y:S01]  /*3c10*/  LDSM.16.MT88.4 R60, [R248+0x2900] ;  /* 0x00290000f83c783b */ /* 0x000fe20000004200 */
[----:B------:R-:W-:Y:S01]  /*3c20*/  SHF.R.S32.HI R5, RZ, 0x1f, R2 ;  /* 0x0000001fff057819 */ /* 0x000fe20000011402 */
[----:B------:R-:W-:-:S02]  /*3c30*/  IMAD R251, R0, 0x2, R249 ;  /* 0x0000000200fb7824 */ /* 0x000fc400078e02f9 */
[----:B------:R-:W-:Y:S01]  /*3c40*/  LDSM.16.MT88.4 R24, [R252+0x100] ;  /* 0x00010000fc18783b */ /* 0x000fe20000004200 */
[----:B------:R-:W-:-:S03]  /*3c50*/  LEA.HI R5, R5, R2, RZ, 0x2 ;  /* 0x0000000205057211 */ /* 0x000fc600078f10ff */
[----:B------:R-:W-:Y:S01]  /*3c60*/  LDSM.16.MT88.4 R84, [R249+0x2900] ;  /* 0x00290000f954783b */ /* 0x000fe20000004200 */
[----:B------:R-:W-:-:S03]  /*3c70*/  LOP3.LUT R5, R5, 0x7ffffffc, RZ, 0xc0, !PT ;  /* 0x7ffffffc05057812 */ /* 0x000fc600078ec0ff */
[----:B------:R-:W-:Y:S01]  /*3c80*/  LDSM.16.MT88.4 R76, [R249+0x900] ;  /* 0x00090000f94c783b */ /* 0x000fe20000004200 */
[----:B------:R-:W-:-:S03]  /*3c90*/  IADD3 R2, R2, -R5, RZ ;  /* 0x8000000502027210 */ /* 0x000fc60007ffe0ff */
[----:B------:R-:W-:Y:S02]  /*3ca0*/  LDSM.16.MT88.4 R68, [R252+0x900] ;  /* 0x00090000fc44783b */ /* 0x000fe40000004200 */
[----:B------:R-:W-:-:S05]  /*3cb0*/  IMAD R2, R2, -0x2, R6 ;  /* 0xfffffffe02027824 */ /* 0x000fca00078e0206 */
[----:B------:R-:W-:-:S04]  /*3cc0*/  ISETP.GT.AND P0, PT, R2, RZ, PT ;  /* 0x000000ff0200720c */ /* 0x000fc80003f04270 */
[----:B------:R-:W-:Y:S02]  /*3cd0*/  FSEL R15, R74, -INF , P0 ;  /* 0xff8000004a0f7808 */ /* 0x000fe40000000000 */
[----:B------:R-:W-:Y:S02]  /*3ce0*/  FSEL R10, R80, -INF , P0 ;  /* 0xff800000500a7808 */ /* 0x000fe40000000000 */
[----:B------:R-:W-:Y:S01]  /*3cf0*/  ISETP.GT.AND P0, PT, R2, 0x1, PT ;  /* 0x000000010200780c */ /* 0x000fe20003f04270 */
[----:B------:R-:W-:Y:S03]  /*3d00*/  LDSM.16.MT88.4 R80, [R249+0x2100] ;  /* 0x00210000f950783b */ /* 0x000fe60000004200 */
        /* <DEDUP_REMOVED lines=54> */
[----:B------:R-:W-:Y:S02]  /*4070*/  FMNMX.FTZ R13, R19, R13, !PT ;  /* 0x0000000d130d7209 */ /* 0x000fe40007810000 */
[----:B------:R-:W-:Y:S02]  /*4080*/  ISETP.GT.AND P0, PT, R2, 0x38, PT ;  /* 0x000000380200780c */ /* 0x000fe40003f04270 */
[----:B------:R-:W-:Y:S02]  /*4090*/  FMNMX.FTZ R5, R106, R5, !PT ;  /* 0x000000056a057209 */ /* 0x000fe40007810000 */
[----:B------:R-:W-:Y:S02]  /*40a0*/  FMNMX.FTZ R13, R18, R13, !PT ;  /* 0x0000000d120d7209 */ /* 0x000fe40007810000 */
[----:B------:R-:W-:Y:S02]  /*40b0*/  FSEL R108, R29, -INF , P0 ;  /* 0xff8000001d6c7808 */ /* 0x000fe40000000000 */
[----:B------:R-:W-:-:S02]  /*40c0*/  FSEL R104, R33, -INF , P0 ;  /* 0xff80000021687808 */ /* 0x000fc40000000000 */
[----:B------:R-:W-:Y:S01]  /*40d0*/  ISETP.GT.AND P0, PT, R2, 0x39, PT ;  /* 0x000000390200780c */ /* 0x000fe20003f04270 */
[----:B------:R-:W-:Y:S01]  /*40e0*/  LDSM.16.MT88.4 R32, [R248+0x900] ;  /* 0x00090000f820783b */ /* 0x000fe20000004200 */
[----:B------:R-:W-:Y:S02]  /*40f0*/  FMNMX.FTZ R2, R105, R5, !PT ;  /* 0x0000000569027209 */ /* 0x000fe40007810000 */
[----:B------:R-:W-:Y:S02]  /*4100*/  FMNMX.FTZ R5, R17, R13, !PT ;  /* 0x0000000d11057209 */ /* 0x000fe40007810000 */
[----:B------:R-:W-:Y:S02]  /*4110*/  FSEL R102, R31, -INF , P0 ;  /* 0xff8000001f667808 */ /* 0x000fe40000000000 */
[----:B------:R-:W-:Y:S01]  /*4120*/  FMNMX.FTZ R5, R16, R5, !PT ;  /* 0x0000000510057209 */ /* 0x000fe20007810000 */
[----:B------:R-:W-:Y:S01]  /*4130*/  LDSM.16.MT88.4 R28, [R249+0x100] ;  /* 0x00010000f91c783b */ /* 0x000fe20000004200 */
[----:B------:R-:W-:-:S02]  /*4140*/  FMNMX.FTZ R2, R104, R2, !PT ;  /* 0x0000000268027209 */ /* 0x000fc40007810000 */
        /* <DEDUP_REMOVED lines=14> */
[----:B------:R-:W1:Y:S01]  /*4230*/  SHFL.BFLY PT, R132, R2, 0x1, 0x1f ;  /* 0x0c201f0002847f89 */ /* 0x000e6200000e0000 */
[----:B------:R-:W-:-:S05]  /*4240*/  FMNMX.FTZ R5, R101, R5, !PT ;  /* 0x0000000565057209 */ /* 0x000fca0007810000 */
[----:B------:R-:W2:Y:S01]  /*4250*/  SHFL.BFLY PT, R23, R5, 0x2, 0x1f ;  /* 0x0c401f0005177f89 */ /* 0x000ea200000e0000 */
[----:B-1----:R-:W-:-:S04]  /*4260*/  FMNMX.FTZ R132, R2, R132, !PT ;  /* 0x0000008402847209 */ /* 0x002fc80007810000 */
[C---:B------:R-:W-:Y:S01]  /*4270*/  FSETP.NEU.FTZ.AND P0, PT, R132.reuse, -INF , PT ;  /* 0xff8000008400780b */ /* 0x040fe20003f1d000 */
[----:B------:R-:W-:Y:S01]  /*4280*/  FMUL.FTZ R13, R132, c[0x0][0x2d0] ;  /* 0x0000b400840d7a20 */ /* 0x000fe20000410000 */
[----:B--2---:R-:W-:-:S04]  /*4290*/  FMNMX.FTZ R2, R5, R23, !PT ;  /* 0x0000001705027209 */ /* 0x004fc80007810000 */
[----:B------:R-:W-:Y:S01]  /*42a0*/  FSEL R13, R13, RZ, P0 ;  /* 0x000000ff0d0d7208 */ /* 0x000fe20000000000 */
[----:B------:R-:W1:Y:S04]  /*42b0*/  SHFL.BFLY PT, R5, R2, 0x1, 0x1f ;  /* 0x0c201f0002057f89 */ /* 0x000e6800000e0000 */
[--C-:B------:R-:W-:Y:S02]  /*42c0*/  FFMA.FTZ R12, R12, c[0x0][0x2d0], -R13.reuse ;  /* 0x0000b4000c0c7a23 */ /* 0x100fe4000001080d */
[--C-:B------:R-:W-:Y:S02]  /*42d0*/  FFMA.FTZ R14, R14, c[0x0][0x2d0], -R13.reuse ;  /* 0x0000b4000e0e7a23 */ /* 0x100fe4000001080d */
[----:B------:R2:W-:Y:S01]  /*42e0*/  MUFU.EX2 R98, R12 ;  /* 0x0000000c00627308 */ /* 0x0005e20000000800 */
[----:B------:R-:W-:-:S02]  /*42f0*/  FFMA.FTZ R10, R10, c[0x0][0x2d0], -R13 ;  /* 0x0000b4000a0a7a23 */ /* 0x000fc4000001080d */
[--C-:B------:R-:W-:Y:S02]  /*4300*/  FFMA.FTZ R9, R9, c[0x0][0x2d0], -R13.reuse ;  /* 0x0000b40009097a23 */ /* 0x100fe4000001080d */
[--C-:B------:R-:W-:Y:S02]  /*4310*/  FFMA.FTZ R8, R8, c[0x0][0x2d0], -R13.reuse ;  /* 0x0000b40008087a23 */ /* 0x100fe4000001080d */
[--C-:B------:R-:W-:Y:S01]  /*4320*/  FFMA.FTZ R7, R7, c[0x0][0x2d0], -R13.reuse ;  /* 0x0000b40007077a23 */ /* 0x100fe2000001080d */
[----:B------:R-:W-:Y:S01]  /*4330*/  MUFU.EX2 R100, R14 ;  /* 0x0000000e00647308 */ /* 0x000fe20000000800 */
[--C-:B------:R-:W-:Y:S02]  /*4340*/  FFMA.FTZ R11, R11, c[0x0][0x2d0], -R13.reuse ;  /* 0x0000b4000b0b7a23 */ /* 0x100fe4000001080d */
[----:B------:R-:W-:Y:S01]  /*4350*/  FFMA.FTZ R6, R6, c[0x0][0x2d0], -R13 ;  /* 0x0000b40006067a23 */ /* 0x000fe2000001080d */
[----:B-1----:R-:W-:-:S04]  /*4360*/  FMNMX.FTZ R2, R5, R2, !PT ;  /* 0x0000000205027209 */ /* 0x002fc80007810000 */
[----:B------:R-:W-:Y:S01]  /*4370*/  MUFU.EX2 R91, R10 ;  /* 0x0000000a005b7308 */ /* 0x000fe20000000800 */
[C---:B------:R-:W-:Y:S01]  /*4380*/  FSETP.NEU.FTZ.AND P0, PT, R2.reuse, -INF , PT ;  /* 0xff8000000200780b */ /* 0x040fe20003f1d000 */
[----:B--2---:R-:W-:-:S06]  /*4390*/  FMUL.FTZ R12, R2, c[0x0][0x2d0] ;  /* 0x0000b400020c7a20 */ /* 0x004fcc0000410000 */
[----:B------:R-:W1:Y:S01]  /*43a0*/  MUFU.EX2 R90, R9 ;  /* 0x00000009005a7308 */ /* 0x000e620000000800 */
[----:B------:R-:W-:Y:S02]  /*43b0*/  FSEL R12, R12, RZ, P0 ;  /* 0x000000ff0c0c7208 */ /* 0x000fe40000000000 */
[----:B------:R-:W-:-:S03]  /*43c0*/  PLOP3.LUT P0, PT, PT, PT, UP0, 0x40, 0x0 ;  /* 0x000000000000781c */ /* 0x000fc60003f0e808 */
[--C-:B------:R-:W-:Y:S02]  /*43d0*/  FFMA.FTZ R3, R19, c[0x0][0x2d0], -R12.reuse ;  /* 0x0000b40013037a23 */ /* 0x100fe4000001080c */
[--C-:B------:R-:W-:Y:S01]  /*43e0*/  FFMA.FTZ R15, R15, c[0x0][0x2d0], -R12.reuse ;  /* 0x0000b4000f0f7a23 */ /* 0x100fe2000001080c */
[----:B------:R1:W-:Y:S01]  /*43f0*/  MUFU.EX2 R93, R8 ;  /* 0x00000008005d7308 */ /* 0x0003e20000000800 */
[----:B------:R-:W-:-:S07]  /*4400*/  FFMA.FTZ R20, R20, c[0x0][0x2d0], -R12 ;  /* 0x0000b40014147a23 */ /* 0x000fce000001080c */
[----:B------:R2:W-:Y:S08]  /*4410*/  MUFU.EX2 R14, R3 ;  /* 0x00000003000e7308 */ /* 0x0005f00000000800 */
[----:B------:R-:W-:Y:S01]  /*4420*/  MUFU.EX2 R88, R15 ;  /* 0x0000000f00587308 */ /* 0x000fe20000000800 */
[----:B-1----:R-:W-:Y:S01]  /*4430*/  F2FP.BF16.PACK_AB R8, R90, R91 ;  /* 0x0000005b5a08723e */ /* 0x002fe200000010ff */
[----:B--2---:R-:W-:-:S06]  /*4440*/  FFMA.FTZ R3, R18, c[0x0][0x2d0], -R12 ;  /* 0x0000b40012037a23 */ /* 0x004fcc000001080c */
[----:B------:R-:W1:Y:S08]  /*4450*/  MUFU.EX2 R92, R7 ;  /* 0x00000007005c7308 */ /* 0x000e700000000800 */
[----:B------:R-:W2:Y:S08]  /*4460*/  MUFU.EX2 R15, R20 ;  /* 0x00000014000f7308 */ /* 0x000eb00000000800 */
[----:B------:R3:W4:Y:S01]  /*4470*/  MUFU.EX2 R89, R3 ;  /* 0x0000000300597308 */ /* 0x0007220000000800 */
[----:B-1----:R-:W-:-:S07]  /*4480*/  F2FP.BF16.PACK_AB R10, R92, R93 ;  /* 0x0000005d5c0a723e */ /* 0x002fce00000010ff */
[----:B------:R4:W-:Y:S01]  /*4490*/  MUFU.EX2 R99, R11 ;  /* 0x0000000b00637308 */ /* 0x0009e20000000800 */
[----:B--2---:R-:W-:Y:S01]  /*44a0*/  F2FP.BF16.PACK_AB R9, R15, R88 ;  /* 0x000000580f09723e */ /* 0x004fe200000010ff */
[----:B---3--:R-:W-:-:S06]  /*44b0*/  FFMA.FTZ R3, R17, c[0x0][0x2d0], -R12 ;  /* 0x0000b40011037a23 */ /* 0x008fcc000001080c */
[----:B------:R-:W1:Y:S01]  /*44c0*/  MUFU.EX2 R96, R6 ;  /* 0x0000000600607308 */ /* 0x000e620000000800 */
[----:B----4-:R-:W-:-:S07]  /*44d0*/  F2FP.BF16.PACK_AB R11, R89, R14 ;  /* 0x0000000e590b723e */ /* 0x010fce00000010ff */
[----:B------:R2:W-:Y:S01]  /*44e0*/  MUFU.EX2 R94, R3 ;  /* 0x00000003005e7308 */ /* 0x0005e20000000800 */
[----:B------:R-:W-:Y:S01]  /*44f0*/  HMMA.16816.F32.BF16 R40, R8, R24, RZ ;  /* 0x000000180828723c */ /* 0x000fe200000418ff */
[----:B-1----:R-:W-:Y:S02]  /*4500*/  F2FP.BF16.PACK_AB R4, R98, R96 ;  /* 0x000000606204723e */ /* 0x002fe400000010ff */
[----:B------:R-:W-:-:S05]  /*4510*/  F2FP.BF16.PACK_AB R6, R100, R99 ;  /* 0x000000636406723e */ /* 0x000fca00000010ff */
[----:B------:R-:W-:Y:S01]  /*4520*/  HMMA.16816.F32.BF16 R56, R8, R28, RZ ;  /* 0x0000001c0838723c */ /* 0x000fe200000418ff */
[----:B--2---:R-:W-:-:S04]  /*4530*/  FFMA.FTZ R3, R16, c[0x0][0x2d0], -R12 ;  /* 0x0000b40010037a23 */ /* 0x004fc8000001080c */
[----:B------:R1:W2:Y:S03]  /*4540*/  MUFU.EX2 R95, R3 ;  /* 0x00000003005f7308 */ /* 0x0002a60000000800 */
[C---:B------:R-:W-:Y:S08]  /*4550*/  HMMA.16816.F32.BF16 R16, R8.reuse, R38, RZ ;  /* 0x000000260810723c */ /* 0x040ff000000418ff */
[----:B------:R-:W-:Y:S01]  /*4560*/  HMMA.16816.F32.BF16 R44, R8, R30, RZ ;  /* 0x0000001e082c723c */ /* 0x000fe200000418ff */
[----:B-1----:R-:W-:Y:S01]  /*4570*/  FFMA.FTZ R3, R21, c[0x0][0x2d0], -R12 ;  /* 0x0000b40015037a23 */ /* 0x002fe2000001080c */
[----:B--2---:R-:W-:-:S06]  /*4580*/  F2FP.BF16.PACK_AB R5, R95, R94 ;  /* 0x0000005e5f05723e */ /* 0x004fcc00000010ff */
[----:B------:R-:W-:Y:S01]  /*4590*/  HMMA.16816.F32.BF16 R28, R8, R50, RZ ;  /* 0x00000032081c723c */ /* 0x000fe200000418ff */
[----:B------:R1:W-:Y:S02]  /*45a0*/  MUFU.EX2 R97, R3 ;  /* 0x0000000300617308 */ /* 0x0003e40000000800 */
[----:B-1----:R-:W-:-:S05]  /*45b0*/  FFMA.FTZ R3, R22, c[0x0][0x2d0], -R12 ;  /* 0x0000b40016037a23 */ /* 0x002fca000001080c */
[C---:B------:R-:W-:Y:S01]  /*45c0*/  HMMA.16816.F32.BF16 R20, R8.reuse, R36, RZ ;  /* 0x000000240814723c */ /* 0x040fe200000418ff */
[----:B------:R-:W1:Y:S07]  /*45d0*/  MUFU.EX2 R103, R3 ;  /* 0x0000000300677308 */ /* 0x000e6e0000000800 */
[C---:B------:R-:W-:Y:S08]  /*45e0*/  HMMA.16816.F32.BF16 R36, R8.reuse, R26, RZ ;  /* 0x0000001a0824723c */ /* 0x040ff000000418ff */
[----:B------:R-:W-:Y:S01]  /*45f0*/  HMMA.16816.F32.BF16 R24, R8, R52, RZ ;  /* 0x000000340818723c */ /* 0x000fe200000418ff */
[----:B-1----:R-:W-:-:S07]  /*4600*/  F2FP.BF16.PACK_AB R7, R103, R97 ;  /* 0x000000616707723e */ /* 0x002fce00000010ff */
[----:B------:R-:W-:Y:S08]  /*4610*/  HMMA.16816.F32.BF16 R120, R4, R34, R16 ;  /* 0x000000220478723c */ /* 0x000ff00000041810 */
[----:B------:R-:W-:Y:S08]  /*4620*/  HMMA.16816.F32.BF16 R16, R8, R80, RZ ;  /* 0x000000500810723c */ /* 0x000ff000000418ff */
[----:B------:R-:W-:Y:S08]  /*4630*/  HMMA.16816.F32.BF16 R164, R4, R32, R20 ;  /* 0x0000002004a4723c */ /* 0x000ff00000041814 */
[----:B------:R-:W-:Y:S01]  /*4640*/  HMMA.16816.F32.BF16 R32, R8, R48, RZ ;  /* 0x000000300820723c */ /* 0x000fe200000418ff */
[----:B------:R-:W1:Y:S01]  /*4650*/  LDSM.16.MT88.4 R48, [R252+0x2100] ;  /* 0x00210000fc30783b */ /* 0x000e620000004200 */
[----:B------:R-:W-:Y:S01]  /*4660*/  IMAD.MOV.U32 R130, RZ, RZ, R122 ;  /* 0x000000ffff827224 */ /* 0x000fe200078e007a */
[----:B------:R-:W-:Y:S01]  /*4670*/  MOV R129, R123 ;  /* 0x0000007b00817202 */ /* 0x000fe20000000f00 */
[----:B------:R-:W-:-:S02]  /*4680*/  IMAD.MOV.U32 R128, RZ, RZ, R120 ;  /* 0x000000ffff807224 */ /* 0x000fc400078e0078 */
[----:B------:R-:W-:Y:S02]  /*4690*/  IMAD.MOV.U32 R127, RZ, RZ, R121 ;  /* 0x000000ffff7f7224 */ /* 0x000fe400078e0079 */
[C---:B------:R-:W-:Y:S08]  /*46a0*/  HMMA.16816.F32.BF16 R24, R4.reuse, R60, R24 ;  /* 0x0000003c0418723c */ /* 0x040ff00000041818 */
[C---:B------:R-:W-:Y:S08]  /*46b0*/  HMMA.16816.F32.BF16 R16, R4.reuse, R84, R16 ;  /* 0x000000540410723c */ /* 0x040ff00000041810 */
[----:B------:R-:W-:Y:S01]  /*46c0*/  HMMA.16816.F32.BF16 R148, R4, R78, R44 ;  /* 0x0000004e0494723c */ /* 0x000fe2000004182c */
[----:B------:R-:W-:Y:S07]  /*46d0*/  LDSM.16.MT88.4 R44, [R248+0x4100] ;  /* 0x00410000f82c783b */ /* 0x000fee0000004200 */
[----:B------:R-:W-:Y:S01]  /*46e0*/  MOV R145, R25 ;  /* 0x0000001900917202 */ /* 0x000fe20000000f00 */
[----:B------:R-:W-:Y:S01]  /*46f0*/  IMAD.MOV.U32 R144, RZ, RZ, R26 ;  /* 0x000000ffff907224 */ /* 0x000fe200078e001a */
[----:B------:R-:W-:Y:S01]  /*4700*/  MOV R138, R24 ;  /* 0x00000018008a7202 */ /* 0x000fe20000000f00 */
[----:B------:R-:W-:Y:S01]  /*4710*/  IMAD.MOV.U32 R139, RZ, RZ, R27 ;  /* 0x000000ffff8b7224 */ /* 0x000fe200078e001b */
[----:B------:R-:W-:Y:S01]  /*4720*/  HMMA.16816.F32.BF16 R20, R8, R54, RZ ;  /* 0x000000360814723c */ /* 0x000fe200000418ff */
[----:B------:R-:W2:Y:S03]  /*4730*/  LDSM.16.MT88.4 R24, [R252+0x2900] ;  /* 0x00290000fc18783b */ /* 0x000ea60000004200 */
[----:B------:R-:W-:Y:S01]  /*4740*/  IMAD.MOV.U32 R137, RZ, RZ, R19 ;  /* 0x000000ffff897224 */ /* 0x000fe200078e0013 */
[----:B------:R-:W-:Y:S01]  /*4750*/  MOV R131, R17 ;  /* 0x0000001100837202 */ /* 0x000fe20000000f00 */
[----:B------:R-:W-:Y:S01]  /*4760*/  IMAD.MOV.U32 R136, RZ, RZ, R18 ;  /* 0x000000ffff887224 */ /* 0x000fe200078e0012 */
[----:B------:R-:W-:Y:S01]  /*4770*/  LDSM.16.MT88.4 R52, [R249+0x4100] ;  /* 0x00410000f934783b */ /* 0x000fe20000004200 */
[----:B------:R-:W-:Y:S01]  /*4780*/  HMMA.16816.F32.BF16 R120, R4, R68, R40 ;  /* 0x000000440478723c */ /* 0x000fe20000041828 */
[----:B------:R-:W-:-:S02]  /*4790*/  IMAD.MOV.U32 R80, RZ, RZ, R16 ;  /* 0x000000ffff507224 */ /* 0x000fc400078e0010 */
[----:B------:R-:W3:Y:S05]  /*47a0*/  LDSM.16.MT88.4 R40, [R251+0x2900] ;  /* 0x00290000fb28783b */ /* 0x000eea0000004200 */
[C---:B------:R-:W-:Y:S08]  /*47b0*/  HMMA.16816.F32.BF16 R28, R4.reuse, R66, R28 ;  /* 0x00000042041c723c */ /* 0x040ff0000004181c */
[----:B------:R-:W-:Y:S08]  /*47c0*/  HMMA.16816.F32.BF16 R32, R4, R64, R32 ;  /* 0x000000400420723c */ /* 0x000ff00000041820 */
[----:B-1----:R-:W-:Y:S01]  /*47d0*/  HMMA.16816.F32.BF16 R16, R8, R48, RZ ;  /* 0x000000300810723c */ /* 0x002fe200000418ff */
[----:B------:R-:W-:Y:S01]  /*47e0*/  IMAD.MOV.U32 R124, RZ, RZ, R120 ;  /* 0x000000ffff7c7224 */ /* 0x000fe200078e0078 */
[----:B------:R-:W-:Y:S01]  /*47f0*/  MOV R126, R122 ;  /* 0x0000007a007e7202 */ /* 0x000fe20000000f00 */
[----:B------:R-:W-:Y:S01]  /*4800*/  IMAD.MOV.U32 R125, RZ, RZ, R123 ;  /* 0x000000ffff7d7224 */ /* 0x000fe200078e007b */
[----:B------:R-:W-:-:S04]  /*4810*/  MOV R123, R121 ;  /* 0x00000079007b7202 */ /* 0x000fc80000000f00 */
[C---:B------:R-:W-:Y:S01]  /*4820*/  HMMA.16816.F32.BF16 R156, R4.reuse, R76, R56 ;  /* 0x0000004c049c723c */ /* 0x040fe20000041838 */
[----:B------:R-:W1:Y:S01]  /*4830*/  LDSM.16.MT88.4 R56, [R248+0x4900] ;  /* 0x00490000f838783b */ /* 0x000e620000004200 */
[----:B------:R-:W-:Y:S01]  /*4840*/  IMAD.MOV.U32 R153, RZ, RZ, R29 ;  /* 0x000000ffff997224 */ /* 0x000fe200078e001d */
[----:B------:R-:W-:Y:S01]  /*4850*/  MOV R152, R30 ;  /* 0x0000001e00987202 */ /* 0x000fe20000000f00 */
[----:B------:R-:W-:Y:S02]  /*4860*/  IMAD.MOV.U32 R147, RZ, RZ, R31 ;  /* 0x000000ffff937224 */ /* 0x000fe400078e001f */
[----:B------:R-:W-:Y:S02]  /*4870*/  IMAD.MOV.U32 R146, RZ, RZ, R28 ;  /* 0x000000ffff927224 */ /* 0x000fe400078e001c */
[----:B------:R-:W-:Y:S01]  /*4880*/  HMMA.16816.F32.BF16 R140, R4, R70, R36 ;  /* 0x00000046048c723c */ /* 0x000fe20000041824 */
[----:B------:R-:W-:Y:S01]  /*4890*/  IMAD.MOV.U32 R120, RZ, RZ, R32 ;  /* 0x000000ffff787224 */ /* 0x000fe200078e0020 */
[----:B------:R-:W-:Y:S01]  /*48a0*/  MOV R118, R34 ;  /* 0x0000002200767202 */ /* 0x000fe20000000f00 */
[----:B------:R-:W-:-:S02]  /*48b0*/  IMAD.MOV.U32 R81, RZ, RZ, R33 ;  /* 0x000000ffff517224 */ /* 0x000fc400078e0021 */
[----:B------:R-:W-:-:S03]  /*48c0*/  IMAD.MOV.U32 R119, RZ, RZ, R35 ;  /* 0x000000ffff777224 */ /* 0x000fc600078e0023 */
[----:B------:R-:W-:Y:S01]  /*48d0*/  HMMA.16816.F32.BF16 R64, R4, R62, R20 ;  /* 0x0000003e0440723c */ /* 0x000fe20000041814 */
[----:B------:R-:W4:Y:S07]  /*48e0*/  LDSM.16.MT88.4 R60, [R252+0x4100] ;  /* 0x00410000fc3c783b */ /* 0x000f2e0000004200 */
[C---:B------:R-:W-:Y:S08]  /*48f0*/  HMMA.16816.F32.BF16 R20, R8.reuse, R82, RZ ;  /* 0x000000520814723c */ /* 0x040ff000000418ff */
[C---:B------:R-:W-:Y:S01]  /*4900*/  HMMA.16816.F32.BF16 R36, R8.reuse, R50, RZ ;  /* 0x000000320824723c */ /* 0x040fe200000418ff */
[----:B------:R-:W5:Y:S07]  /*4910*/  LDSM.16.MT88.4 R48, [R249+0x4900] ;  /* 0x00490000f930783b */ /* 0x000f6e0000004200 */
[C---:B------:R-:W-:Y:S08]  /*4920*/  HMMA.16816.F32.BF16 R28, R8.reuse, R74, RZ ;  /* 0x0000004a081c723c */ /* 0x040ff000000418ff */
[----:B------:R-:W-:Y:S08]  /*4930*/  HMMA.16816.F32.BF16 R32, R8, R72, RZ ;  /* 0x000000480820723c */ /* 0x000ff000000418ff */
[----:B--2---:R-:W-:Y:S08]  /*4940*/  HMMA.16816.F32.BF16 R72, R4, R24, R16 ;  /* 0x000000180448723c */ /* 0x004ff00000041810 */
[----:B------:R-:W-:Y:S07]  /*4950*/  HMMA.16816.F32.BF16 R16, R8, R44, RZ ;  /* 0x0000002c0810723c */ /* 0x000fee00000418ff */
[----:B------:R-:W-:Y:S01]  /*4960*/  IMAD.MOV.U32 R44, RZ, RZ, R130 ;  /* 0x000000ffff2c7224 */ /* 0x000fe200078e0082 */
[----:B------:R-:W-:Y:S01]  /*4970*/  HMMA.16816.F32.BF16 R68, R4, R86, R20 ;  /* 0x000000560444723c */ /* 0x000fe20000041814 */
[----:B------:R-:W-:-:S07]  /*4980*/  IMAD.MOV.U32 R45, RZ, RZ, R129 ;  /* 0x000000ffff2d7224 */ /* 0x000fce00078e0081 */
[C---:B------:R-:W-:Y:S01]  /*4990*/  HMMA.16816.F32.BF16 R76, R4.reuse, R26, R36 ;  /* 0x0000001a044c723c */ /* 0x040fe20000041824 */
[----:B------:R-:W2:Y:S07]  /*49a0*/  LDSM.16.MT88.4 R36, [R252+0x4900] ;  /* 0x00490000fc24783b */ /* 0x000eae0000004200 */
[C---:B---3--:R-:W-:Y:S08]  /*49b0*/  HMMA.16816.F32.BF16 R160, R4.reuse, R42, R28 ;  /* 0x0000002a04a0723c */ /* 0x048ff0000004181c */
[----:B------:R-:W-:Y:S01]  /*49c0*/  HMMA.16816.F32.BF16 R84, R4, R40, R32 ;  /* 0x000000280454723c */ /* 0x000fe20000041820 */
[----:B------:R-:W3:Y:S07]  /*49d0*/  LDSM.16.MT88.4 R40, [R251+0x4100] ;  /* 0x00410000fb28783b */ /* 0x000eee0000004200 */
[----:B------:R-:W-:Y:S07]  /*49e0*/  HMMA.16816.F32.BF16 R24, R8, R54, RZ ;  /* 0x000000360818723c */ /* 0x000fee00000418ff */
[----:B------:R-:W-:Y:S01]  /*49f0*/  MOV R54, R144 ;  /* 0x0000009000367202 */ /* 0x000fe20000000f00 */
[----:B-1----:R-:W-:Y:S01]  /*4a00*/  HMMA.16816.F32.BF16 R16, R4, R56, R16 ;  /* 0x000000380410723c */ /* 0x002fe20000041810 */
[----:B------:R-:W-:Y:S01]  /*4a10*/  IMAD.MOV.U32 R122, RZ, RZ, R163 ;  /* 0x000000ffff7a7224 */ /* 0x000fe200078e00a3 */
[----:B------:R-:W-:Y:S01]  /*4a20*/  MOV R121, R161 ;  /* 0x000000a100797202 */ /* 0x000fe20000000f00 */
[----:B------:R-:W-:-:S02]  /*4a30*/  IMAD.MOV.U32 R83, RZ, RZ, R162 ;  /* 0x000000ffff537224 */ /* 0x000fc400078e00a2 */
[----:B------:R-:W-:Y:S02]  /*4a40*/  IMAD.MOV.U32 R82, RZ, RZ, R160 ;  /* 0x000000ffff527224 */ /* 0x000fe400078e00a0 */
[----:B------:R-:W-:Y:S01]  /*4a50*/  IMAD.MOV.U32 R55, RZ, RZ, R139 ;  /* 0x000000ffff377224 */ /* 0x000fe200078e008b */
[C---:B----4-:R-:W-:Y:S07]  /*4a60*/  HMMA.16816.F32.BF16 R20, R8.reuse, R60, RZ ;  /* 0x0000003c0814723c */ /* 0x050fee00000418ff */
[----:B------:R-:W-:Y:S01]  /*4a70*/  IMAD.MOV.U32 R61, RZ, RZ, R153 ;  /* 0x000000ffff3d7224 */ /* 0x000fe200078e0099 */
[----:B------:R-:W-:Y:S01]  /*4a80*/  HMMA.16816.F32.BF16 R28, R8, R52, RZ ;  /* 0x00000034081c723c */ /* 0x000fe200000418ff */
[----:B------:R-:W-:-:S06]  /*4a90*/  IMAD.MOV.U32 R60, RZ, RZ, R146 ;  /* 0x000000ffff3c7224 */ /* 0x000fcc00078e0092 */
[----:B------:R-:W-:Y:S01]  /*4aa0*/  IMAD.MOV.U32 R53, RZ, RZ, R145 ;  /* 0x000000ffff357224 */ /* 0x000fe200078e0091 */
[----:B-----5:R-:W-:Y:S01]  /*4ab0*/  HMMA.16816.F32.BF16 R160, R4, R50, R24 ;  /* 0x0000003204a0723c */ /* 0x020fe20000041818 */
[----:B------:R-:W1:Y:S01]  /*4ac0*/  LDSM.16.MT88.4 R24, [R251+0x4900] ;  /* 0x00490000fb18783b */ /* 0x000e620000004200 */
[----:B------:R-:W-:Y:S01]  /*4ad0*/  MOV R57, R19 ;  /* 0x0000001300397202 */ /* 0x000fe20000000f00 */
[----:B------:R-:W-:Y:S01]  /*4ae0*/  IMAD.MOV.U32 R56, RZ, RZ, R17 ;  /* 0x000000ffff387224 */ /* 0x000fe200078e0011 */
[----:B------:R-:W-:Y:S01]  /*4af0*/  MOV R3, R16 ;  /* 0x0000001000037202 */ /* 0x000fe20000000f00 */
[----:B------:R-:W-:Y:S02]  /*4b00*/  IMAD.MOV.U32 R0, RZ, RZ, R18 ;  /* 0x000000ffff007224 */ /* 0x000fe400078e0012 */
[----:B------:R-:W-:Y:S01]  /*4b10*/  IMAD.MOV.U32 R52, RZ, RZ, R138 ;  /* 0x000000ffff347224 */ /* 0x000fe200078e008a */
[----:B------:R-:W-:Y:S01]  /*4b20*/  HMMA.16816.F32.BF16 R16, R8, R62, RZ ;  /* 0x0000003e0810723c */ /* 0x000fe200000418ff */
[----:B------:R-:W-:Y:S01]  /*4b30*/  IMAD.MOV.U32 R50, RZ, RZ, R136 ;  /* 0x000000ffff327224 */ /* 0x000fe200078e0088 */
[----:B------:R-:W-:-:S05]  /*4b40*/  MOV R51, R122 ;  /* 0x0000007a00337202 */ /* 0x000fca0000000f00 */
[----:B------:R-:W-:Y:S01]  /*4b50*/  IMAD.MOV.U32 R62, RZ, RZ, R152 ;  /* 0x000000ffff3e7224 */ /* 0x000fe200078e0098 */
[----:B--2---:R-:W-:Y:S01]  /*4b60*/  HMMA.16816.F32.BF16 R184, R4, R36, R20 ;  /* 0x0000002404b8723c */ /* 0x004fe20000041814 */
[----:B------:R-:W-:-:S06]  /*4b70*/  MOV R63, R147 ;  /* 0x00000093003f7202 */ /* 0x000fcc0000000f00 */
[----:B------:R-:W-:Y:S01]  /*4b80*/  MOV R36, R80 ;  /* 0x0000005000247202 */ /* 0x000fe20000000f00 */
[----:B------:R-:W-:Y:S01]  /*4b90*/  HMMA.16816.F32.BF16 R188, R4, R48, R28 ;  /* 0x0000003004bc723c */ /* 0x000fe2000004181c */
[----:B------:R-:W2:Y:S01]  /*4ba0*/  LDSM.16.MT88.4 R28, [R248+0x6100] ;  /* 0x00610000f81c783b */ /* 0x000ea20000004200 */
[----:B------:R-:W-:Y:S01]  /*4bb0*/  IMAD.MOV.U32 R37, RZ, RZ, R131 ;  /* 0x000000ffff257224 */ /* 0x000fe200078e0083 */
[----:B------:R-:W-:-:S04]  /*4bc0*/  MOV R80, R128 ;  /* 0x0000008000507202 */ /* 0x000fc80000000f00 */
[----:B------:R-:W-:Y:S01]  /*4bd0*/  MOV R49, R137 ;  /* 0x0000008900317202 */ /* 0x000fe20000000f00 */
[----:B---3--:R-:W-:Y:S01]  /*4be0*/  HMMA.16816.F32.BF16 R20, R8, R40, RZ ;  /* 0x000000280814723c */ /* 0x008fe200000418ff */
[----:B------:R-:W-:-:S06]  /*4bf0*/  IMAD.MOV.U32 R48, RZ, RZ, R123 ;  /* 0x000000ffff307224 */ /* 0x000fcc00078e007b */
[----:B------:R-:W-:Y:S01]  /*4c00*/  MOV R40, R57 ;  /* 0x0000003900287202 */ /* 0x000fe20000000f00 */
[----:B------:R-:W-:Y:S01]  /*4c10*/  HMMA.16816.F32.BF16 R152, R4, R38, R16 ;  /* 0x000000260498723c */ /* 0x000fe20000041810 */
[----:B------:R-:W-:Y:S01]  /*4c20*/  MOV R41, R82 ;  /* 0x0000005200297202 */ /* 0x000fe20000000f00 */
[----:B------:R-:W-:-:S05]  /*4c30*/  FFMA.FTZ R82, R105, c[0x0][0x2d0], -R13 ;  /* 0x0000b40069527a23 */ /* 0x000fca000001080d */
[----:B------:R-:W-:Y:S01]  /*4c40*/  IMAD.MOV.U32 R38, RZ, RZ, R121 ;  /* 0x000000ffff267224 */ /* 0x000fe200078e0079 */
[----:B------:R-:W-:Y:S01]  /*4c50*/  HMMA.16816.F32.BF16 R16, R8, R42, RZ ;  /* 0x0000002a0810723c */ /* 0x000fe200000418ff */
[----:B------:R-:W-:Y:S02]  /*4c60*/  IMAD.MOV.U32 R39, RZ, RZ, R83 ;  /* 0x000000ffff277224 */ /* 0x000fe400078e0053 */
[----:B------:R-:W-:-:S04]  /*4c70*/  FFMA.FTZ R83, R106, c[0x0][0x2d0], -R13 ;  /* 0x0000b4006a537a23 */ /* 0x000fc8000001080d */
[----:B------:R-:W-:Y:S01]  /*4c80*/  IMAD.MOV.U32 R42, RZ, RZ, R56 ;  /* 0x000000ffff2a7224 */ /* 0x000fe200078e0038 */
[----:B-1----:R-:W-:Y:S01]  /*4c90*/  HMMA.16816.F32.BF16 R144, R4, R24, R20 ;  /* 0x000000180490723c */ /* 0x002fe20000041814 */
[----:B------:R-:W1:Y:S01]  /*4ca0*/  LDSM.16.MT88.4 R20, [R248+0x6900] ;  /* 0x00690000f814783b */ /* 0x000e620000004200 */
[----:B------:R-:W-:Y:S02]  /*4cb0*/  IMAD.MOV.U32 R43, RZ, RZ, R0 ;  /* 0x000000ffff2b7224 */ /* 0x000fe400078e0000 */
[----:B------:R-:W-:Y:S01]  /*4cc0*/  FADD.FTZ R0, R91, R90 ;  /* 0x0000005a5b007221 */ /* 0x000fe20000010000 */
[----:B------:R-:W-:Y:S01]  /*4cd0*/  MOV R90, R3 ;  /* 0x00000003005a7202 */ /* 0x000fe20000000f00 */
[----:B------:R-:W-:Y:S01]  /*4ce0*/  FADD.FTZ R3, R88, R15 ;  /* 0x0000000f58037221 */ /* 0x000fe20000010000 */
[----:B------:R-:W-:Y:S01]  /*4cf0*/  MOV R106, R43 ;  /* 0x0000002b006a7202 */ /* 0x000fe20000000f00 */
[----:B------:R-:W-:Y:S01]  /*4d00*/  HMMA.16816.F32.BF16 R32, R8, R46, RZ ;  /* 0x0000002e0820723c */ /* 0x000fe200000418ff */
[----:B------:R-:W-:-:S02]  /*4d10*/  IMAD.MOV.U32 R91, RZ, RZ, R51 ;  /* 0x000000ffff5b7224 */ /* 0x000fc400078e0033 */
[----:B------:R-:W-:Y:S02]  /*4d20*/  FADD.FTZ R3, R14, R3 ;  /* 0x000000030e037221 */ /* 0x000fe40000010000 */
[----:B------:R-:W-:Y:S02]  /*4d30*/  IMAD.MOV.U32 R105, RZ, RZ, R42 ;  /* 0x000000ffff697224 */ /* 0x000fe400078e002a */
[----:B------:R-:W-:Y:S01]  /*4d40*/  IMAD.MOV.U32 R47, RZ, RZ, R127 ;  /* 0x000000ffff2f7224 */ /* 0x000fe200078e007f */
[----:B------:R-:W-:Y:S01]  /*4d50*/  HMMA.16816.F32.BF16 R136, R4, R26, R16 ;  /* 0x0000001a0488723c */ /* 0x000fe20000041810 */
[----:B------:R-:W3:Y:S01]  /*4d60*/  LDSM.16.MT88.4 R24, [R249+0x6100] ;  /* 0x00610000f918783b */ /* 0x000ee20000004200 */
[----:B------:R-:W-:Y:S02]  /*4d70*/  IMAD.MOV.U32 R46, RZ, RZ, R124 ;  /* 0x000000ffff2e7224 */ /* 0x000fe400078e007c */
[----:B------:R-:W-:Y:S01]  /*4d80*/  FADD.FTZ R3, R89, R3 ;  /* 0x0000000359037221 */ /* 0x000fe20000010000 */
[----:B------:R-:W-:Y:S01]  /*4d90*/  MOV R89, R38 ;  /* 0x0000002600597202 */ /* 0x000fe20000000f00 */
[----:B------:R-:W-:Y:S01]  /*4da0*/  IMAD.MOV.U32 R88, RZ, RZ, R41 ;  /* 0x000000ffff587224 */ /* 0x000fe200078e0029 */
[----:B------:R-:W-:Y:S01]  /*4db0*/  MOV R51, R46 ;  /* 0x0000002e00337202 */ /* 0x000fe20000000f00 */
[----:B--2---:R-:W-:Y:S01]  /*4dc0*/  HMMA.16816.F32.BF16 R16, R8, R28, RZ ;  /* 0x0000001c0810723c */ /* 0x004fe200000418ff */
[----:B------:R-:W-:-:S02]  /*4dd0*/  FADD.FTZ R3, R94, R3 ;  /* 0x000000035e037221 */ /* 0x000fc40000010000 */
[----:B------:R-:W-:Y:S02]  /*4de0*/  IMAD.MOV.U32 R46, RZ, RZ, R80 ;  /* 0x000000ffff2e7224 */ /* 0x000fe400078e0050 */
[----:B------:R-:W-:Y:S02]  /*4df0*/  FADD.FTZ R3, R95, R3 ;  /* 0x000000035f037221 */ /* 0x000fe40000010000 */
[----:B------:R-:W-:Y:S01]  /*4e00*/  IMAD.MOV.U32 R95, RZ, RZ, R49 ;  /* 0x000000ffff5f7224 */ /* 0x000fe200078e0031 */
[----:B------:R-:W-:Y:S01]  /*4e10*/  HMMA.16816.F32.BF16 R180, R4, R58, R32 ;  /* 0x0000003a04b4723c */ /* 0x000fe20000041820 */
[--C-:B------:R-:W-:Y:S02]  /*4e20*/  FFMA.FTZ R28, R116, c[0x0][0x2d0], -R12.reuse ;  /* 0x0000b400741c7a23 */ /* 0x100fe4000001080c */
[----:B------:R-:W-:Y:S01]  /*4e30*/  FFMA.FTZ R49, R113, c[0x0][0x2d0], -R12 ;  /* 0x0000b40071317a23 */ /* 0x000fe2000001080c */
[----:B------:R-:W-:Y:S01]  /*4e40*/  MOV R113, R48 ;  /* 0x0000003000717202 */ /* 0x000fe20000000f00 */
[----:B------:R-:W-:-:S02]  /*4e50*/  IMAD.MOV.U32 R94, RZ, RZ, R50 ;  /* 0x000000ffff5e7224 */ /* 0x000fc400078e0032 */
[----:B------:R-:W-:Y:S01]  /*4e60*/  IMAD.MOV.U32 R34, RZ, RZ, R126 ;  /* 0x000000ffff227224 */ /* 0x000fe200078e007e */
[----:B------:R-:W-:Y:S01]  /*4e70*/  MOV R35, R125 ;  /* 0x0000007d00237202 */ /* 0x000fe20000000f00 */
[----:B------:R-:W-:Y:S02]  /*4e80*/  IMAD.MOV.U32 R32, RZ, RZ, R120 ;  /* 0x000000ffff207224 */ /* 0x000fe400078e0078 */
[----:B------:R-:W-:Y:S02]  /*4e90*/  IMAD.MOV.U32 R33, RZ, RZ, R81 ;  /* 0x000000ffff217224 */ /* 0x000fe400078e0051 */
[--C-:B------:R-:W-:Y:S01]  /*4ea0*/  FFMA.FTZ R29, R110, c[0x0][0x2d0], -R13.reuse ;  /* 0x0000b4006e1d7a23 */ /* 0x100fe2000001080d */
[----:B------:R-:W-:Y:S01]  /*4eb0*/  MOV R116, R32 ;  /* 0x0000002000747202 */ /* 0x000fe20000000f00 */
[--C-:B------:R-:W-:Y:S01]  /*4ec0*/  FFMA.FTZ R81, R104, c[0x0][0x2d0], -R13.reuse ;  /* 0x0000b40068517a23 */ /* 0x100fe2000001080d */
[----:B-1----:R-:W-:Y:S01]  /*4ed0*/  HMMA.16816.F32.BF16 R128, R4, R20, R16 ;  /* 0x000000140480723c */ /* 0x002fe20000041810 */
[----:B------:R-:W-:-:S02]  /*4ee0*/  FFMA.FTZ R80, R102, c[0x0][0x2d0], -R13 ;  /* 0x0000b40066507a23 */ /* 0x000fc4000001080d */
[--C-:B------:R-:W-:Y:S02]  /*4ef0*/  FFMA.FTZ R32, R115, c[0x0][0x2d0], -R12.reuse ;  /* 0x0000b40073207a23 */ /* 0x100fe4000001080c */
[--C-:B------:R-:W-:Y:S01]  /*4f00*/  FFMA.FTZ R48, R111, c[0x0][0x2d0], -R12.reuse ;  /* 0x0000b4006f307a23 */ /* 0x100fe2000001080c */
[----:B------:R-:W-:Y:S01]  /*4f10*/  MOV R111, R45 ;  /* 0x0000002d006f7202 */ /* 0x000fe20000000f00 */
[----:B------:R-:W-:Y:S01]  /*4f20*/  FFMA.FTZ R50, R108, c[0x0][0x2d0], -R12 ;  /* 0x0000b4006c327a23 */ /* 0x000fe2000001080c */
[----:B------:R-:W-:Y:S01]  /*4f30*/  HMMA.16816.F32.BF16 R16, R8, R30, RZ ;  /* 0x0000001e0810723c */ /* 0x000fe200000418ff */
[----:B------:R-:W-:Y:S01]  /*4f40*/  MOV R108, R46 ;  /* 0x0000002e006c7202 */ /* 0x000fe20000000f00 */
[----:B------:R-:W-:Y:S02]  /*4f50*/  IMAD.MOV.U32 R110, RZ, RZ, R44 ;  /* 0x000000ffff6e7224 */ /* 0x000fe400078e002c */
[----:B------:R-:W-:Y:S01]  /*4f60*/  FADD.FTZ R0, R93, R0 ;  /* 0x000000005d007221 */ /* 0x000fe20000010000 */
[----:B------:R-:W-:Y:S01]  /*4f70*/  MOV R93, R37 ;  /* 0x00000025005d7202 */ /* 0x000fe20000000f00 */
[----:B------:R-:W-:-:S02]  /*4f80*/  IMAD.MOV.U32 R104, RZ, RZ, R90 ;  /* 0x000000ffff687224 */ /* 0x000fc400078e005a */
[--C-:B------:R-:W-:Y:S02]  /*4f90*/  FFMA.FTZ R30, R109, c[0x0][0x2d0], -R13.reuse ;  /* 0x0000b4006d1e7a23 */ /* 0x100fe4000001080d */
[----:B------:R-:W-:Y:S02]  /*4fa0*/  FFMA.FTZ R31, R107, c[0x0][0x2d0], -R13 ;  /* 0x0000b4006b1f7a23 */ /* 0x000fe4000001080d */
[----:B------:R-:W-:Y:S02]  /*4fb0*/  IMAD.MOV.U32 R109, RZ, RZ, R47 ;  /* 0x000000ffff6d7224 */ /* 0x000fe400078e002f */
[----:B------:R-:W-:Y:S02]  /*4fc0*/  IMAD.MOV.U32 R107, RZ, RZ, R40 ;  /* 0x000000ffff6b7224 */ /* 0x000fe400078e0028 */
[----:B------:R-:W-:Y:S02]  /*4fd0*/  FADD.FTZ R0, R92, R0 ;  /* 0x000000005c007221 */ /* 0x000fe40000010000 */
[----:B------:R-:W-:-:S02]  /*4fe0*/  IMAD.MOV.U32 R90, RZ, RZ, R39 ;  /* 0x000000ffff5a7224 */ /* 0x000fc400078e0027 */
[----:B------:R-:W-:Y:S02]  /*4ff0*/  FADD.FTZ R0, R96, R0 ;  /* 0x0000000060007221 */ /* 0x000fe40000010000 */
[----:B------:R-:W-:Y:S02]  /*5000*/  IMAD.MOV.U32 R92, RZ, RZ, R36 ;  /* 0x000000ffff5c7224 */ /* 0x000fe400078e0024 */
[----:B------:R-:W-:Y:S01]  /*5010*/  HMMA.16816.F32.BF16 R124, R4, R22, R16 ;  /* 0x00000016047c723c */ /* 0x000fe20000041810 */
[----:B------:R-:W1:Y:S01]  /*5020*/  LDSM.16.MT88.4 R20, [R249+0x6900] ;  /* 0x00690000f914783b */ /* 0x000e620000004200 */
[----:B------:R-:W-:Y:S02]  /*5030*/  FADD.FTZ R0, R98, R0 ;  /* 0x0000000062007221 */ /* 0x000fe40000010000 */
[----:B------:R-:W-:Y:S02]  /*5040*/  IMAD.MOV.U32 R115, RZ, RZ, R35 ;  /* 0x000000ffff737224 */ /* 0x000fe400078e0023 */
[----:B------:R-:W-:-:S02]  /*5050*/  FADD.FTZ R0, R99, R0 ;  /* 0x0000000063007221 */ /* 0x000fc40000010000 */
[----:B---3--:R-:W-:Y:S07]  /*5060*/  HMMA.16816.F32.BF16 R16, R8, R24, RZ ;  /* 0x000000180810723c */ /* 0x008fee00000418ff */
[--C-:B------:R-:W-:Y:S02]  /*5070*/  FFMA.FTZ R25, R117, c[0x0][0x2d0], -R12.reuse ;  /* 0x0000b40075197a23 */ /* 0x100fe4000001080c */
[----:B------:R-:W-:Y:S02]  /*5080*/  IMAD.MOV.U32 R117, RZ, RZ, R33 ;  /* 0x000000ffff757224 */ /* 0x000fe400078e0021 */
[----:B------:R-:W-:-:S02]  /*5090*/  FFMA.FTZ R33, R114, c[0x0][0x2d0], -R12 ;  /* 0x0000b40072217a23 */ /* 0x000fc4000001080c */
[----:B------:R-:W-:Y:S02]  /*50a0*/  FADD.FTZ R24, R100, R0 ;  /* 0x0000000064187221 */ /* 0x000fe40000010000 */
[----:B------:R-:W-:Y:S01]  /*50b0*/  MUFU.EX2 R0, R29 ;  /* 0x0000001d00007308 */ /* 0x000fe20000000800 */
[----:B------:R-:W-:-:S08]  /*50c0*/  IMAD.MOV.U32 R114, RZ, RZ, R34 ;  /* 0x000000ffff727224 */ /* 0x000fd000078e0022 */
[----:B-1----:R-:W-:Y:S08]  /*50d0*/  HMMA.16816.F32.BF16 R120, R4, R20, R16 ;  /* 0x000000140478723c */ /* 0x002ff00000041810 */
[----:B------:R-:W-:Y:S07]  /*50e0*/  HMMA.16816.F32.BF16 R16, R8, R26, RZ ;  /* 0x0000001a0810723c */ /* 0x000fee00000418ff */
[----:B------:R-:W-:-:S02]  /*50f0*/  FFMA.FTZ R26, R112, c[0x0][0x2d0], -R13 ;  /* 0x0000b400701a7a23 */ /* 0x000fc4000001080d */
[----:B------:R-:W-:Y:S02]  /*5100*/  IMAD.MOV.U32 R112, RZ, RZ, R51 ;  /* 0x000000ffff707224 */ /* 0x000fe400078e0033 */
[----:B------:R-:W-:Y:S02]  /*5110*/  FFMA.FTZ R51, R101, c[0x0][0x2d0], -R12 ;  /* 0x0000b40065337a23 */ /* 0x000fe4000001080c */
[----:B------:R-:W-:Y:S02]  /*5120*/  FADD.FTZ R27, R97, R3 ;  /* 0x00000003611b7221 */ /* 0x000fe40000010000 */
[----:B------:R-:W1:Y:S09]  /*5130*/  MUFU.EX2 R3, R26 ;  /* 0x0000001a00037308 */ /* 0x000e720000000800 */
[----:B------:R-:W-:Y:S01]  /*5140*/  HMMA.16816.F32.BF16 R56, R4, R22, R16 ;  /* 0x000000160438723c */ /* 0x000fe20000041810 */
[----:B------:R-:W2:Y:S04]  /*5150*/  LDSM.16.MT88.4 R20, [R252+0x6100] ;  /* 0x00610000fc14783b */ /* 0x000ea80000004200 */
[----:B------:R-:W3:Y:S03]  /*5160*/  LDSM.16.MT88.4 R16, [R252+0x6900] ;  /* 0x00690000fc10783b */ /* 0x000ee60000004200 */
[----:B--2---:R-:W-:Y:S11]  /*5170*/  HMMA.16816.F32.BF16 R12, R8, R20, RZ ;  /* 0x00000014080c723c */ /* 0x004ff600000418ff */
[----:B------:R-:W-:Y:S11]  /*5180*/  @!UPT UIADD3 URZ, URZ, URZ, URZ ;  /* 0x0000003f3f3ff290 */ /* 0x000ff6000fffe03f */
[----:B------:R-:W-:Y:S02]  /*5190*/  @!UPT UIADD3 URZ, URZ, URZ, URZ ;  /* 0x0000003f3f3ff290 */ /* 0x000fe4000fffe03f */
[----:B---3--:R-:W-:Y:S08]  /*51a0*/  HMMA.16816.F32.BF16 R44, R4, R16, R12 ;  /* 0x00000010042c723c */ /* 0x008ff0000004180c */
[----:B------:R-:W-:Y:S11]  /*51b0*/  HMMA.16816.F32.BF16 R12, R8, R22, RZ ;  /* 0x00000016080c723c */ /* 0x000ff600000418ff */
[----:B------:R-:W-:Y:S11]  /*51c0*/  @!UPT UIADD3 URZ, URZ, URZ, URZ ;  /* 0x0000003f3f3ff290 */ /* 0x000ff6000fffe03f */
[----:B------:R-:W-:Y:S02]  /*51d0*/  @!UPT UIADD3 URZ, URZ, URZ, URZ ;  /* 0x0000003f3f3ff290 */ /* 0x000fe4000fffe03f */
[----:B------:R-:W-:Y:S01]  /*51e0*/  HMMA.16816.F32.BF16 R40, R4, R18, R12 ;  /* 0x000000120428723c */ /* 0x000fe2000004180c */
[----:B------:R-:W2:Y:S07]  /*51f0*/  LDSM.16.MT88.4 R12, [R251+0x6100] ;  /* 0x00610000fb0c783b */ /* 0x000eae0000004200 */
[C---:B--2---:R-:W-:Y:S08]  /*5200*/  HMMA.16816.F32.BF16 R16, R8.reuse, R12, RZ ;  /* 0x0000000c0810723c */ /* 0x044ff000000418ff */
[----:B------:R-:W-:Y:S01]  /*5210*/  HMMA.16816.F32.BF16 R8, R8, R14, RZ ;  /* 0x0000000e0808723c */ /* 0x000fe200000418ff */
[----:B------:R-:W2:Y:S11]  /*5220*/  LDSM.16.MT88.4 R12, [R251+0x6900] ;  /* 0x00690000fb0c783b */ /* 0x000eb60000004200 */
[----:B------:R-:W-:Y:S04]  /*5230*/  @!UPT UIADD3 URZ, URZ, URZ, URZ ;  /* 0x0000003f3f3ff290 */ /* 0x000fe8000fffe03f */
[C---:B--2---:R-:W-:Y:S01]  /*5240*/  HMMA.16816.F32.BF16 R36, R4.reuse, R12, R16 ;  /* 0x0000000c0424723c */ /* 0x044fe20000041810 */
[----:B------:R-:W-:Y:S07]  /*5250*/  MUFU.EX2 R12, R33 ;  /* 0x00000021000c7308 */ /* 0x000fee0000000800 */
[----:B------:R-:W-:Y:S01]  /*5260*/  HMMA.16816.F32.BF16 R20, R4, R14, R8 ;  /* 0x0000000e0414723c */ /* 0x000fe20000041808 */
[----:B------:R-:W2:Y:S06]  /*5270*/  MUFU.EX2 R5, R30 ;  /* 0x0000001e00057308 */ /* 0x000eac0000000800 */
[----:B-1----:R-:W-:-:S02]  /*5280*/  FADD.FTZ R4, R3, R24 ;  /* 0x0000001803047221 */ /* 0x002fc40000010000 */
[----:B------:R-:W1:Y:S01]  /*5290*/  MUFU.EX2 R6, R31 ;  /* 0x0000001f00067308 */ /* 0x000e620000000800 */
[----:B------:R-:W-:Y:S02]  /*52a0*/  FADD.FTZ R10, R103, R27 ;  /* 0x0000001b670a7221 */ /* 0x000fe40000010000 */
[C---:B------:R-:W-:Y:S01]  /*52b0*/  FADD.FTZ R9, R0.reuse, R4 ;  /* 0x0000000400097221 */ /* 0x040fe20000010000 */
[----:B------:R-:W-:-:S04]  /*52c0*/  F2FP.BF16.PACK_AB R4, R0, R3 ;  /* 0x000000030004723e */ /* 0x000fc800000010ff */
[----:B------:R-:W3:Y:S01]  /*52d0*/  MUFU.EX2 R8, R25 ;  /* 0x0000001900087308 */ /* 0x000ee20000000800 */
[----:B--2---:R-:W-:-:S07]  /*52e0*/  FADD.FTZ R0, R5, R9 ;  /* 0x0000000905007221 */ /* 0x004fce0000010000 */
[----:B------:R-:W2:Y:S01]  /*52f0*/  MUFU.EX2 R7, R28 ;  /* 0x0000001c00077308 */ /* 0x000ea20000000800 */
[C---:B-1----:R-:W-:Y:S01]  /*5300*/  FADD.FTZ R14, R6.reuse, R0 ;  /* 0x00000000060e7221 */ /* 0x042fe20000010000 */
[----:B------:R-:W-:Y:S01]  /*5310*/  F2FP.BF16.PACK_AB R6, R6, R5 ;  /* 0x000000050606723e */ /* 0x000fe200000010ff */
[----:B---3--:R-:W-:-:S05]  /*5320*/  FADD.FTZ R3, R8, R10 ;  /* 0x0000000a08037221 */ /* 0x008fca0000010000 */
[----:B------:R-:W1:Y:S01]  /*5330*/  MUFU.EX2 R0, R32 ;  /* 0x0000002000007308 */ /* 0x000e620000000800 */
[C---:B--2---:R-:W-:Y:S01]  /*5340*/  F2FP.BF16.PACK_AB R5, R7.reuse, R8 ;  /* 0x000000080705723e */ /* 0x044fe200000010ff */
[----:B------:R-:W-:Y:S01]  /*5350*/  FADD.FTZ R3, R7, R3 ;  /* 0x0000000307037221 */ /* 0x000fe20000010000 */
[----:B------:R-:W2:Y:S01]  /*5360*/  LDSM.16.MT88.4 R8, [R248+0x1100] ;  /* 0x00110000f808783b */ /* 0x000ea20000004200 */
[----:B-1----:R-:W-:Y:S02]  /*5370*/  F2FP.BF16.PACK_AB R7, R12, R0 ;  /* 0x000000000c07723e */ /* 0x002fe400000010ff */
[----:B------:R-:W-:-:S05]  /*5380*/  FADD.FTZ R13, R0, R3 ;  /* 0x00000003000d7221 */ /* 0x000fca0000010000 */
[C---:B--2---:R-:W-:Y:S08]  /*5390*/  HMMA.16816.F32.BF16 R164, R4.reuse, R8, R164 ;  /* 0x0000000804a4723c */ /* 0x044ff000000418a4 */
        /* <DEDUP_REMOVED lines=28> */
[----:B------:R-:W1:Y:S04]  /*5560*/  LDSM.16.MT88.4 R8, [R252+0x5100] ;  /* 0x00510000fc08783b */ /* 0x000e680000004200 */
[----:B------:R-:W-:Y:S03]  /*5570*/  LDSM.16.MT88.4 R160, [R248+0x1900] ;  /* 0x00190000f8a0783b */ /* 0x000fe60000004200 */
[C---:B-1----:R-:W-:Y:S11]  /*5580*/  HMMA.16816.F32.BF16 R112, R4.reuse, R8, R184 ;  /* 0x000000080470723c */ /* 0x042ff600000418b8 */
[----:B------:R-:W-:Y:S11]  /*5590*/  @!UPT UIADD3 URZ, URZ, URZ, URZ ;  /* 0x0000003f3f3ff290 */ /* 0x000ff6000fffe03f */
[----:B------:R-:W-:Y:S02]  /*55a0*/  @!UPT UIADD3 URZ, URZ, URZ, URZ ;  /* 0x0000003f3f3ff290 */ /* 0x000fe4000fffe03f */
[----:B------:R-:W-:Y:S01]  /*55b0*/  MOV R9, R115 ;  /* 0x0000007300097202 */ /* 0x000fe20000000f00 */
[----:B------:R-:W-:Y:S02]  /*55c0*/  IMAD.MOV.U32 R8, RZ, RZ, R112 ;  /* 0x000000ffff087224 */ /* 0x000fe400078e0070 */
[----:B------:R-:W-:Y:S02]  /*55d0*/  IMAD.MOV.U32 R110, RZ, RZ, R113 ;  /* 0x000000ffff6e7224 */ /* 0x000fe400078e0071 */
[----:B------:R-:W-:Y:S02]  /*55e0*/  IMAD.MOV.U32 R109, RZ, RZ, R114 ;  /* 0x000000ffff6d7224 */ /* 0x000fe400078e0072 */
[C---:B------:R-:W-:Y:S07]  /*55f0*/  HMMA.16816.F32.BF16 R112, R4.reuse, R10, R152 ;  /* 0x0000000a0470723c */ /* 0x040fee0000041898 */
[----:B------:R-:W-:Y:S01]  /*5600*/  IMAD.MOV.U32 R155, RZ, RZ, R9 ;  /* 0x000000ffff9b7224 */ /* 0x000fe200078e0009 */
[----:B------:R-:W-:Y:S01]  /*5610*/  MOV R152, R8 ;  /* 0x0000000800987202 */ /* 0x000fe20000000f00 */
[----:B------:R-:W-:Y:S01]  /*5620*/  IMAD.MOV.U32 R154, RZ, RZ, R109 ;  /* 0x000000ffff9a7224 */ /* 0x000fe200078e006d */
[----:B------:R-:W1:Y:S01]  /*5630*/  LDSM.16.MT88.4 R8, [R251+0x5100] ;  /* 0x00510000fb08783b */ /* 0x000e620000004200 */
[----:B------:R-:W-:Y:S11]  /*5640*/  MOV R153, R110 ;  /* 0x0000006e00997202 */ /* 0x000ff60000000f00 */
[----:B------:R-:W-:Y:S02]  /*5650*/  @!UPT UIADD3 URZ, URZ, URZ, URZ ;  /* 0x0000003f3f3ff290 */ /* 0x000fe4000fffe03f */
[----:B------:R-:W-:Y:S01]  /*5660*/  IMAD.MOV.U32 R108, RZ, RZ, R113 ;  /* 0x000000ffff6c7224 */ /* 0x000fe200078e0071 */
[----:B------:R-:W-:Y:S01]  /*5670*/  MOV R15, R114 ;  /* 0x00000072000f7202 */ /* 0x000fe20000000f00 */
[----:B------:R-:W-:Y:S02]  /*5680*/  IMAD.MOV.U32 R3, RZ, RZ, R115 ;  /* 0x000000ffff037224 */ /* 0x000fe400078e0073 */
[----:B------:R-:W-:Y:S01]  /*5690*/  IMAD.MOV.U32 R0, RZ, RZ, R112 ;  /* 0x000000ffff007224 */ /* 0x000fe200078e0070 */
[C---:B-1----:R-:W-:Y:S07]  /*56a0*/  HMMA.16816.F32.BF16 R188, R4.reuse, R8, R144 ;  /* 0x0000000804bc723c */ /* 0x042fee0000041890 */
[----:B------:R-:W-:Y:S01]  /*56b0*/  IMAD.MOV.U32 R145, RZ, RZ, R108 ;  /* 0x000000ffff917224 */ /* 0x000fe200078e006c */
[C---:B------:R-:W-:Y:S01]  /*56c0*/  HMMA.16816.F32.BF16 R112, R4.reuse, R10, R136 ;  /* 0x0000000a0470723c */ /* 0x040fe20000041888 */
[----:B------:R-:W1:Y:S01]  /*56d0*/  LDSM.16.MT88.4 R8, [R248+0x7100] ;  /* 0x00710000f808783b */ /* 0x000e620000004200 */
[----:B------:R-:W-:Y:S01]  /*56e0*/  IMAD.MOV.U32 R146, RZ, RZ, R15 ;  /* 0x000000ffff927224 */ /* 0x000fe200078e000f */
[----:B------:R-:W-:Y:S01]  /*56f0*/  MOV R147, R3 ;  /* 0x0000000300937202 */ /* 0x000fe20000000f00 */
[----:B------:R-:W-:Y:S01]  /*5700*/  IMAD.MOV.U32 R144, RZ, RZ, R0 ;  /* 0x000000ffff907224 */ /* 0x000fe200078e0000 */
[----:B------:R-:W-:Y:S01]  /*5710*/  MUFU.EX2 R3, R83 ;  /* 0x0000005300037308 */ /* 0x000fe20000000800 */
[----:B------:R-:W-:Y:S07]  /*5720*/  LDSM.16.MT88.4 R136, [R251+0x1900] ;  /* 0x00190000fb88783b */ /* 0x000fee0000004200 */
[----:B------:R-:W2:Y:S01]  /*5730*/  MUFU.EX2 R0, R82 ;  /* 0x0000005200007308 */ /* 0x000ea20000000800 */
[C---:B-1----:R-:W-:Y:S07]  /*5740*/  HMMA.16816.F32.BF16 R108, R4.reuse, R8, R128 ;  /* 0x00000008046c723c */ /* 0x042fee0000041880 */
[----:B--2---:R-:W-:Y:S01]  /*5750*/  F2FP.BF16.PACK_AB R128, R0, R3 ;  /* 0x000000030080723e */ /* 0x004fe200000010ff */
[C---:B------:R-:W-:Y:S01]  /*5760*/  HMMA.16816.F32.BF16 R124, R4.reuse, R10, R124 ;  /* 0x0000000a047c723c */ /* 0x040fe2000004187c */
[----:B------:R-:W1:Y:S07]  /*5770*/  LDSM.16.MT88.4 R8, [R249+0x7100] ;  /* 0x00710000f908783b */ /* 0x000e6e0000004200 */
[C---:B-1----:R-:W-:Y:S08]  /*5780*/  HMMA.16816.F32.BF16 R116, R4.reuse, R8, R120 ;  /* 0x000000080474723c */ /* 0x042ff00000041878 */
[----:B------:R-:W-:Y:S11]  /*5790*/  HMMA.16816.F32.BF16 R8, R4, R10, R56 ;  /* 0x0000000a0408723c */ /* 0x000ff60000041838 */
[----:B------:R-:W-:Y:S05]  /*57a0*/  @!UPT UIADD3 URZ, URZ, URZ, URZ ;  /* 0x0000003f3f3ff290 */ /* 0x000fea000fffe03f */
[----:B------:R-:W-:Y:S01]  /*57b0*/  IMAD.MOV.U32 R123, RZ, RZ, R116 ;  /* 0x000000ffff7b7224 */ /* 0x000fe200078e0074 */
[----:B------:R-:W-:Y:S01]  /*57c0*/  MOV R122, R117 ;  /* 0x00000075007a7202 */ /* 0x000fe20000000f00 */
[----:B------:R-:W-:Y:S02]  /*57d0*/  IMAD.MOV.U32 R121, RZ, RZ, R118 ;  /* 0x000000ffff797224 */ /* 0x000fe400078e0076 */
[----:B------:R-:W-:-:S04]  /*57e0*/  IMAD.MOV.U32 R120, RZ, RZ, R119 ;  /* 0x000000ffff787224 */ /* 0x000fc800078e0077 */
[----:B------:R-:W-:Y:S01]  /*57f0*/  MOV R58, R8 ;  /* 0x00000008003a7202 */ /* 0x000fe20000000f00 */
[----:B------:R-:W-:Y:S01]  /*5800*/  IMAD.MOV.U32 R57, RZ, RZ, R9 ;  /* 0x000000ffff397224 */ /* 0x000fe200078e0009 */
[----:B------:R-:W-:Y:S01]  /*5810*/  MOV R15, R11 ;  /* 0x0000000b000f7202 */ /* 0x000fe20000000f00 */
[----:B------:R-:W-:Y:S02]  /*5820*/  IMAD.MOV.U32 R56, RZ, RZ, R10 ;  /* 0x000000ffff387224 */ /* 0x000fe400078e000a */
[----:B------:R-:W1:Y:S02]  /*5830*/  LDSM.16.MT88.4 R8, [R252+0x7100] ;  /* 0x00710000fc08783b */ /* 0x000e640000004200 */
[C---:B-1----:R-:W-:Y:S08]  /*5840*/  HMMA.16816.F32.BF16 R116, R4.reuse, R8, R44 ;  /* 0x000000080474723c */ /* 0x042ff0000004182c */
[C---:B------:R-:W-:Y:S01]  /*5850*/  HMMA.16816.F32.BF16 R184, R4.reuse, R10, R40 ;  /* 0x0000000a04b8723c */ /* 0x040fe20000041828 */
[----:B------:R-:W1:Y:S04]  /*5860*/  LDSM.16.MT88.4 R8, [R251+0x7100] ;  /* 0x00710000fb08783b */ /* 0x000e680000004200 */
[----:B------:R-:W2:Y:S03]  /*5870*/  LDSM.16.MT88.4 R40, [R248+0x3900] ;  /* 0x00390000f828783b */ /* 0x000ea60000004200 */
[C---:B-1----:R-:W-:Y:S01]  /*5880*/  HMMA.16816.F32.BF16 R180, R4.reuse, R8, R36 ;  /* 0x0000000804b4723c */ /* 0x042fe20000041824 */
[----:B------:R-:W-:Y:S06]  /*5890*/  MUFU.EX2 R8, R50 ;  /* 0x0000003200087308 */ /* 0x000fec0000000800 */
[----:B------:R-:W-:Y:S01]  /*58a0*/  FADD.FTZ R9, R3, R14 ;  /* 0x0000000e03097221 */ /* 0x000fe20000010000 */
[----:B------:R-:W-:Y:S01]  /*58b0*/  HMMA.16816.F32.BF16 R20, R4, R10, R20 ;  /* 0x0000000a0414723c */ /* 0x000fe20000041814 */
[----:B------:R-:W1:Y:S01]  /*58c0*/  MUFU.EX2 R7, R49 ;  /* 0x0000003100077308 */ /* 0x000e620000000800 */
[----:B------:R-:W-:Y:S01]  /*58d0*/  MOV R14, R56 ;  /* 0x00000038000e7202 */ /* 0x000fe20000000f00 */
[----:B------:R-:W-:-:S04]  /*58e0*/  FADD.FTZ R9, R0, R9 ;  /* 0x0000000900097221 */ /* 0x000fc80000010000 */
[----:B------:R-:W-:Y:S02]  /*58f0*/  FADD.FTZ R10, R12, R13 ;  /* 0x0000000d0c0a7221 */ /* 0x000fe40000010000 */
[----:B------:R-:W3:Y:S01]  /*5900*/  MUFU.EX2 R6, R48 ;  /* 0x0000003000067308 */ /* 0x000ee20000000800 */
[----:B------:R-:W-:Y:S02]  /*5910*/  IMAD.MOV.U32 R12, RZ, RZ, R58 ;  /* 0x000000ffff0c7224 */ /* 0x000fe400078e003a */
[----:B------:R-:W-:Y:S02]  /*5920*/  IMAD.MOV.U32 R13, RZ, RZ, R57 ;  /* 0x000000ffff0d7224 */ /* 0x000fe400078e0039 */
[----:B------:R-:W4:Y:S03]  /*5930*/  LDSM.16.MT88.4 R56, [R252+0x3900] ;  /* 0x00390000fc38783b */ /* 0x000f260000004200 */
[----:B------:R5:W2:Y:S01]  /*5940*/  MUFU.EX2 R11, R51 ;  /* 0x00000033000b7308 */ /* 0x000aa20000000800 */
[----:B-1----:R-:W-:-:S07]  /*5950*/  FADD.FTZ R3, R7, R10 ;  /* 0x0000000a07037221 */ /* 0x002fce0000010000 */
[----:B------:R-:W1:Y:S01]  /*5960*/  MUFU.EX2 R5, R81 ;  /* 0x0000005100057308 */ /* 0x000e620000000800 */
[----:B---3--:R-:W-:Y:S02]  /*5970*/  F2FP.BF16.PACK_AB R129, R6, R7 ;  /* 0x000000070681723e */ /* 0x008fe400000010ff */
[----:B------:R-:W-:Y:S01]  /*5980*/  MOV R7, R155 ;  /* 0x0000009b00077202 */ /* 0x000fe20000000f00 */
[----:B-----5:R-:W3:Y:S04]  /*5990*/  LDSM.16.MT88.4 R48, [R249+0x3900] ;  /* 0x00390000f930783b */ /* 0x020ee80000004200 */
[----:B------:R-:W5:Y:S01]  /*59a0*/  MUFU.EX2 R4, R80 ;  /* 0x0000005000047308 */ /* 0x000f620000000800 */
[----:B--2---:R-:W-:Y:S01]  /*59b0*/  F2FP.BF16.PACK_AB R131, R11, R8 ;  /* 0x000000080b83723e */ /* 0x004fe200000010ff */
[----:B-1----:R-:W-:Y:S01]  /*59c0*/  FADD.FTZ R0, R5, R9 ;  /* 0x0000000905007221 */ /* 0x002fe20000010000 */
[C---:B-----5:R-:W-:Y:S01]  /*59d0*/  F2FP.BF16.PACK_AB R130, R4.reuse, R5 ;  /* 0x000000050482723e */ /* 0x060fe200000010ff */
[----:B------:R-:W-:Y:S02]  /*59e0*/  LDSM.16.MT88.4 R80, [R249+0x5900] ;  /* 0x00590000f950783b */ /* 0x000fe40000004200 */
[----:B------:R-:W-:Y:S01]  /*59f0*/  FADD.FTZ R0, R4, R0 ;  /* 0x0000000004007221 */ /* 0x000fe20000010000 */
[----:B------:R-:W-:Y:S01]  /*5a00*/  MOV R5, R153 ;  /* 0x0000009900057202 */ /* 0x000fe20000000f00 */
[----:B------:R-:W-:-:S02]  /*5a10*/  IMAD.MOV.U32 R4, RZ, RZ, R152 ;  /* 0x000000ffff047224 */ /* 0x000fc400078e0098 */
[C---:B------:R-:W-:Y:S01]  /*5a20*/  HMMA.16816.F32.BF16 R36, R128.reuse, R40, R52 ;  /* 0x000000288024723c */ /* 0x040fe20000041834 */
[----:B------:R1:W-:Y:S07]  /*5a30*/  STL [R1+0x5c], R0 ;  /* 0x00005c0001007387 */ /* 0x0003ee0000100800 */
[C---:B----4-:R-:W-:Y:S01]  /*5a40*/  HMMA.16816.F32.BF16 R52, R128.reuse, R56, R72 ;  /* 0x000000388034723c */ /* 0x050fe20000041848 */
[----:B------:R-:W2:Y:S07]  /*5a50*/  LDSM.16.MT88.4 R72, [R248+0x5900] ;  /* 0x00590000f848783b */ /* 0x000eae0000004200 */
[C---:B---3--:R-:W-:Y:S01]  /*5a60*/  HMMA.16816.F32.BF16 R44, R128.reuse, R48, R64 ;  /* 0x00000030802c723c */ /* 0x048fe20000041840 */
[----:B------:R-:W3:Y:S07]  /*5a70*/  LDSM.16.MT88.4 R64, [R251+0x3900] ;  /* 0x00390000fb40783b */ /* 0x000eee0000004200 */
[----:B------:R-:W-:Y:S01]  /*5a80*/  HMMA.16816.F32.BF16 R40, R128, R42, R60 ;  /* 0x0000002a8028723c */ /* 0x000fe2000004183c */
[----:B-1----:R-:W-:-:S02]  /*5a90*/  FADD.FTZ R0, R6, R3 ;  /* 0x0000000306007221 */ /* 0x002fc40000010000 */
[----:B------:R-:W-:Y:S02]  /*5aa0*/  IMAD.MOV.U32 R6, RZ, RZ, R154 ;  /* 0x000000ffff067224 */ /* 0x000fe400078e009a */
[----:B------:R-:W1:Y:S01]  /*5ab0*/  LDSM.16.MT88.4 R152, [R249+0x1900] ;  /* 0x00190000f998783b */ /* 0x000e620000004200 */
[----:B------:R-:W-:Y:S02]  /*5ac0*/  FADD.FTZ R0, R8, R0 ;  /* 0x0000000008007221 */ /* 0x000fe40000010000 */
[----:B------:R-:W-:Y:S02]  /*5ad0*/  HMMA.16816.F32.BF16 R48, R128, R50, R68 ;  /* 0x000000328030723c */ /* 0x000fe40000041844 */
[----:B------:R-:W-:-:S06]  /*5ae0*/  FADD.FTZ R0, R11, R0 ;  /* 0x000000000b007221 */ /* 0x000fcc0000010000 */
[C---:B------:R-:W-:Y:S01]  /*5af0*/  HMMA.16816.F32.BF16 R164, R128.reuse, R160, R164 ;  /* 0x000000a080a4723c */ /* 0x040fe200000418a4 */
[----:B------:R-:W-:Y:S07]  /*5b00*/  STL [R1+0x80], R0 ;  /* 0x0000800001007387 */ /* 0x000fee0000100800 */
[C---:B------:R-:W-:Y:S07]  /*5b10*/  HMMA.16816.F32.BF16 R160, R128.reuse, R162, R16 ;  /* 0x000000a280a0723c */ /* 0x040fee0000041810 */
[----:B------:R-:W-:Y:S01]  /*5b20*/  IMAD.MOV.U32 R16, RZ, RZ, R123 ;  /* 0x000000ffff107224 */ /* 0x000fe200078e007b */
[C---:B--2---:R-:W-:Y:S01]  /*5b30*/  HMMA.16816.F32.BF16 R68, R128.reuse, R72, R92 ;  /* 0x000000488044723c */ /* 0x044fe2000004185c */
[----:B------:R-:W-:Y:S01]  /*5b40*/  MOV R17, R122 ;  /* 0x0000007a00117202 */ /* 0x000fe20000000f00 */
[----:B------:R-:W-:Y:S01]  /*5b50*/  IMAD.MOV.U32 R18, RZ, RZ, R121 ;  /* 0x000000ffff127224 */ /* 0x000fe200078e0079 */
[----:B------:R-:W-:Y:S01]  /*5b60*/  MOV R19, R120 ;  /* 0x0000007800137202 */ /* 0x000fe20000000f00 */
[----:B------:R-:W-:Y:S01]  /*5b70*/  IMAD.MOV.U32 R120, RZ, RZ, R144 ;  /* 0x000000ffff787224 */ /* 0x000fe200078e0090 */
[----:B------:R-:W-:Y:S01]  /*5b80*/  MOV R121, R145 ;  /* 0x0000009100797202 */ /* 0x000fe20000000f00 */
[----:B------:R-:W-:Y:S01]  /*5b90*/  IMAD.MOV.U32 R122, RZ, RZ, R146 ;  /* 0x000000ffff7a7224 */ /* 0x000fe200078e0092 */
[----:B------:R-:W-:Y:S01]  /*5ba0*/  MOV R123, R147 ;  /* 0x00000093007b7202 */ /* 0x000fe20000000f00 */
[C---:B---3--:R-:W-:Y:S01]  /*5bb0*/  HMMA.16816.F32.BF16 R60, R128.reuse, R64, R84 ;  /* 0x00000040803c723c */ /* 0x048fe20000041854 */
[----:B------:R-:W-:Y:S07]  /*5bc0*/  LDSM.16.MT88.4 R144, [R252+0x1900] ;  /* 0x00190000fc90783b */ /* 0x000fee0000004200 */
[C---:B------:R-:W-:Y:S01]  /*5bd0*/  HMMA.16816.F32.BF16 R64, R128.reuse, R66, R88 ;  /* 0x000000428040723c */ /* 0x040fe20000041858 */
[----:B------:R-:W2:Y:S07]  /*5be0*/  LDSM.16.MT88.4 R88, [R252+0x5900] ;  /* 0x00590000fc58783b */ /* 0x000eae0000004200 */
[C---:B------:R-:W-:Y:S01]  /*5bf0*/  HMMA.16816.F32.BF16 R72, R128.reuse, R74, R96 ;  /* 0x0000004a8048723c */ /* 0x040fe20000041860 */
[----:B------:R-:W3:Y:S07]  /*5c00*/  LDSM.16.MT88.4 R96, [R251+0x5900] ;  /* 0x00590000fb60783b */ /* 0x000eee0000004200 */
[C---:B------:R-:W-:Y:S08]  /*5c10*/  HMMA.16816.F32.BF16 R56, R128.reuse, R58, R76 ;  /* 0x0000003a8038723c */ /* 0x040ff0000004184c */
[C---:B------:R-:W-:Y:S08]  /*5c20*/  HMMA.16816.F32.BF16 R76, R128.reuse, R80, R100 ;  /* 0x00000050804c723c */ /* 0x040ff00000041864 */
[C---:B------:R-:W-:Y:S01]  /*5c30*/  HMMA.16816.F32.BF16 R80, R128.reuse, R82, R104 ;  /* 0x000000528050723c */ /* 0x040fe20000041868 */
[----:B------:R-:W4:Y:S07]  /*5c40*/  LDSM.16.MT88.4 R104, [R248+0x7900] ;  /* 0x00790000f868783b */ /* 0x000f2e0000004200 */
[C---:B-1----:R-:W-:Y:S08]  /*5c50*/  HMMA.16816.F32.BF16 R156, R128.reuse, R152, R156 ;  /* 0x00000098809c723c */ /* 0x042ff0000004189c */
[C---:B--2---:R-:W-:Y:S01]  /*5c60*/  HMMA.16816.F32.BF16 R84, R128.reuse, R88, R4 ;  /* 0x000000588054723c */ /* 0x044fe20000041804 */
[----:B------:R-:W-:Y:S07]  /*5c70*/  LDSM.16.MT88.4 R4, [R251+0x7900] ;  /* 0x00790000fb04783b */ /* 0x000fee0000004200 */
[C---:B---3--:R-:W-:Y:S08]  /*5c80*/  HMMA.16816.F32.BF16 R92, R128.reuse, R96, R188 ;  /* 0x00000060805c723c */ /* 0x048ff000000418bc */
[C---:B------:R-:W-:Y:S01]  /*5c90*/  HMMA.16816.F32.BF16 R88, R128.reuse, R90, R120 ;  /* 0x0000005a8058723c */ /* 0x040fe20000041878 */
[----:B------:R-:W1:Y:S07]  /*5ca0*/  LDSM.16.MT88.4 R120, [R252+0x7900] ;  /* 0x00790000fc78783b */ /* 0x000e6e0000004200 */
[C---:B------:R-:W-:Y:S01]  /*5cb0*/  HMMA.16816.F32.BF16 R96, R128.reuse, R98, R112 ;  /* 0x000000628060723c */ /* 0x040fe20000041870 */
[----:B------:R-:W2:Y:S07]  /*5cc0*/  LDSM.16.MT88.4 R112, [R249+0x7900] ;  /* 0x00790000f970783b */ /* 0x000eae0000004200 */
[C---:B----4-:R-:W-:Y:S08]  /*5cd0*/  HMMA.16816.F32.BF16 R100, R128.reuse, R104, R108 ;  /* 0x000000688064723c */ /* 0x050ff0000004186c */
[C---:B------:R-:W-:Y:S08]  /*5ce0*/  HMMA.16816.F32.BF16 R148, R128.reuse, R144, R148 ;  /* 0x000000908094723c */ /* 0x040ff00000041894 */
[C---:B------:R-:W-:Y:S08]  /*5cf0*/  HMMA.16816.F32.BF16 R140, R128.reuse, R136, R140 ;  /* 0x00000088808c723c */ /* 0x040ff0000004188c */
[C---:B------:R-:W-:Y:S08]  /*5d00*/  HMMA.16816.F32.BF16 R104, R128.reuse, R106, R124 ;  /* 0x0000006a8068723c */ /* 0x040ff0000004187c */
[C---:B-1----:R-:W-:Y:S08]  /*5d10*/  HMMA.16816.F32.BF16 R116, R128.reuse, R120, R116 ;  /* 0x000000788074723c */ /* 0x042ff00000041874 */
[C---:B--2---:R-:W-:Y:S08]  /*5d20*/  HMMA.16816.F32.BF16 R108, R128.reuse, R112, R16 ;  /* 0x00000070806c723c */ /* 0x044ff00000041810 */
[C---:B------:R-:W-:Y:S08]  /*5d30*/  HMMA.16816.F32.BF16 R152, R128.reuse, R154, R24 ;  /* 0x0000009a8098723c */ /* 0x040ff00000041818 */
[C---:B------:R-:W-:Y:S08]  /*5d40*/  HMMA.16816.F32.BF16 R144, R128.reuse, R146, R28 ;  /* 0x000000928090723c */ /* 0x040ff0000004181c */
[C---:B------:R-:W-:Y:S08]  /*5d50*/  HMMA.16816.F32.BF16 R136, R128.reuse, R138, R32 ;  /* 0x0000008a8088723c */ /* 0x040ff00000041820 */
[C---:B------:R-:W-:Y:S08]  /*5d60*/  HMMA.16816.F32.BF16 R112, R128.reuse, R114, R12 ;  /* 0x000000728070723c */ /* 0x040ff0000004180c */
[C---:B------:R-:W-:Y:S08]  /*5d70*/  HMMA.16816.F32.BF16 R120, R128.reuse, R122, R184 ;  /* 0x0000007a8078723c */ /* 0x040ff000000418b8 */
[C---:B------:R-:W-:Y:S08]  /*5d80*/  HMMA.16816.F32.BF16 R124, R128.reuse, R4, R180 ;  /* 0x00000004807c723c */ /* 0x040ff000000418b4 */
[----:B------:R-:W-:Y:S01]  /*5d90*/  HMMA.16816.F32.BF16 R128, R128, R6, R20 ;  /* 0x000000068080723c */ /* 0x000fe20000041814 */
[----:B------:R-:W-:Y:S07]  /*5da0*/  @P0 BRA `(.L_x_26) ;  /* 0x00003b7000000947 */ /* 0x000fee0003800000 */
[----:B------:R-:W-:Y:S01]  /*5db0*/  SHF.R.S32.HI R15, RZ, 0x1f, R133 ;  /* 0x0000001fff0f7819 */ /* 0x000fe20000011485 */
[C---:B------:R-:W-:Y:S01]  /*5dc0*/  IMAD.SHL.U32 R3, R133.reuse, 0x2, RZ ;  /* 0x0000000285037824 */ /* 0x040fe200078e00ff */
[----:B------:R-:W-:Y:S01]  /*5dd0*/  SHF.L.U64.HI R0, R134, 0x1, R178 ;  /* 0x0000000186007819 */ /* 0x000fe200000102b2 */
[----:B------:R-:W-:Y:S01]  /*5de0*/  UIADD3 UR6, UR6, -0x2, URZ ;  /* 0xfffffffe06067890 */ /* 0x000fe2000fffe03f */
[----:B------:R-:W-:Y:S01]  /*5df0*/  SHF.L.U64.HI R4, R133, 0x1, R15 ;  /* 0x0000000185047819 */ /* 0x000fe2000001020f */
[----:B------:R-:W-:Y:S01]  /*5e00*/  IMAD.MOV.U32 R133, RZ, RZ, R132 ;  /* 0x000000ffff857224 */ /* 0x000fe200078e0084 */
[----:B------:R-:W-:-:S03]  /*5e10*/  SHF.R.S32.HI R15, RZ, 0x1f, R177 ;  /* 0x0000001fff0f7819 */ /* 0x000fc600000114b1 */
[----:B------:R1:W-:Y:S04]  /*5e20*/  STL [R1+0x7c], R4 ;  /* 0x00007c0401007387 */ /* 0x0003e80000100800 */
[----:B------:R2:W-:Y:S04]  /*5e30*/  STL [R1+0x78], R3 ;  /* 0x0000780301007387 */ /* 0x0005e80000100800 */
[----:B------:R3:W-:Y:S01]  /*5e40*/  STL [R1+0x74], R0 ;  /* 0x0000740001007387 */ /* 0x0007e20000100800 */
[----:B-1----:R-:W-:Y:S02]  /*5e50*/  IMAD.SHL.U32 R4, R134, 0x2, RZ ;  /* 0x0000000286047824 */ /* 0x002fe400078e00ff */
[----:B------:R-:W-:Y:S01]  /*5e60*/  IMAD.MOV.U32 R134, RZ, RZ, R2 ;  /* 0x000000ffff867224 */ /* 0x000fe200078e0002 */
[----:B------:R-:W-:-:S02]  /*5e70*/  SHF.L.U64.HI R2, R177, 0x1, R15 ;  /* 0x00000001b1027819 */ /* 0x000fc4000001020f */
[C---:B--2---:R-:W-:Y:S01]  /*5e80*/  SHF.L.U64.HI R3, R176.reuse, 0x1, R179 ;  /* 0x00000001b0037819 */ /* 0x044fe200000102b3 */
[----:B------:R-:W-:Y:S01]  /*5e90*/  STL [R1+0x70], R4 ;  /* 0x0000700401007387 */ /* 0x000fe20000100800 */
[----:B---3--:R-:W-:-:S03]  /*5ea0*/  IMAD.SHL.U32 R0, R176, 0x2, RZ ;  /* 0x00000002b0007824 */ /* 0x008fc600078e00ff */
[----:B------:R-:W-:Y:S04]  /*5eb0*/  STL [R1+0x6c], R3 ;  /* 0x00006c0301007387 */ /* 0x000fe80000100800 */
[----:B------:R1:W-:Y:S02]  /*5ec0*/  STL [R1+0x68], R0 ;  /* 0x0000680001007387 */ /* 0x0003e40000100800 */
[----:B-1----:R-:W-:-:S05]  /*5ed0*/  IMAD.SHL.U32 R0, R177, 0x2, RZ ;  /* 0x00000002b1007824 */ /* 0x002fca00078e00ff */
[----:B------:R1:W-:Y:S04]  /*5ee0*/  STL [R1+0x60], R0 ;  /* 0x0000600001007387 */ /* 0x0003e80000100800 */
[----:B------:R1:W-:Y:S01]  /*5ef0*/  STL [R1+0x64], R2 ;  /* 0x0000640201007387 */ /* 0x0003e20000100800 */
[----:B------:R-:W-:Y:S05]  /*5f00*/  BRA `(.L_x_27) ;  /* 0x0000045000007947 */ /* 0x000fea0003800000 */
.L_x_29:
[----:B------:R-:W2:Y:S01]  /*5f10*/  LDL R5, [R1+0x84] ;  /* 0x0000840001057983 */ /* 0x000ea20000100800 */
[----:B------:R-:W-:Y:S01]  /*5f20*/  IMAD.MOV.U32 R2, RZ, RZ, c[0x0][0x2b8] ;  /* 0x0000ae00ff027624 */ /* 0x000fe200078e00ff */
[----:B------:R-:W-:Y:S01]  /*5f30*/  ULEA UR4, UR6, UR10, 0x6 ;  /* 0x0000000a06047291 */ /* 0x000fe2000f8e303f */
[----:B------:R-:W-:Y:S01]  /*5f40*/  IMAD.MOV.U32 R8, RZ, RZ, RZ ;  /* 0x000000ffff087224 */ /* 0x000fe200078e00ff */
[----:B------:R-:W3:Y:S02]  /*5f50*/  LDL R31, [R1+0x78] ;  /* 0x00007800011f7983 */ /* 0x000ee40000100800 */
[----:B------:R-:W-:Y:S02]  /*5f60*/  ISETP.NE.AND P6, PT, R2, 0x1, PT ;  /* 0x000000010200780c */ /* 0x000fe40003fc5270 */
[----:B------:R-:W4:Y:S01]  /*5f70*/  LDL R30, [R1+0x7c] ;  /* 0x00007c00011e7983 */ /* 0x000f220000100800 */
[----:B------:R-:W-:Y:S03]  /*5f80*/  IMAD.U32 R2, RZ, RZ, UR4 ;  /* 0x00000004ff027e24 */ /* 0x000fe6000f8e00ff */
[----:B------:R-:W5:Y:S04]  /*5f90*/  LDL R29, [R1+0x70] ;  /* 0x00007000011d7983 */ /* 0x000f680000100800 */
[----:B------:R-:W3:Y:S04]  /*5fa0*/  LDL R28, [R1+0x74] ;  /* 0x00007400011c7983 */ /* 0x000ee80000100800 */
        /* <DEDUP_REMOVED lines=29> */
[----:B------:R-:W-:Y:S01]  /*6180*/  LEA.HI.X R7, R0, c[0x0][0x1cc], R7, 0x1, P0 ;  /* 0x0000730000077a11 */ /* 0x000fe200000f0c07 */
[----:B------:R-:W3:Y:S04]  /*6190*/  SHFL.IDX PT, R5, R2, RZ, 0x181f ;  /* 0x00181fff02057589 */ /* 0x000ee800000e0000 */
[----:B------:R-:W4:Y:S04]  /*61a0*/  SHFL.IDX PT, R6, R7, RZ, 0x181f ;  /* 0x00181fff07067589 */ /* 0x000f2800000e0000 */
[----:B------:R-:W1:Y:S04]  /*61b0*/  SHFL.IDX PT, R0, R2, 0x1, 0x181f ;  /* 0x00381f0002007f89 */ /* 0x000e6800000e0000 */
[----:B------:R-:W2:Y:S01]  /*61c0*/  SHFL.IDX PT, R2, R7, 0x1, 0x181f ;  /* 0x00381f0007027f89 */ /* 0x000ea200000e0000 */
[C---:B---3--:R-:W-:Y:S05]  /*61d0*/  IADD3 R8, P0, R5.reuse, R31, RZ ;  /* 0x0000001f05087210 */ /* 0x048fea0007f1e0ff */
[C---:B----4-:R-:W-:Y:S05]  /*61e0*/  IMAD.X R9, R6.reuse, 0x1, R30, P0 ;  /* 0x0000000106097824 */ /* 0x050fea00000e061e */
[----:B------:R5:W-:Y:S02]  /*61f0*/  LDGSTS.E.BYPASS.LTC128B.128 [R132+0x10100], [R8.64], !P5 ;  /* 0x1010000008847fae */ /* 0x000be4000e901d4c */
[C---:B-----5:R-:W-:Y:S04]  /*6200*/  IADD3 R8, P0, R5.reuse, R29, RZ ;  /* 0x0000001d05087210 */ /* 0x060fe80007f1e0ff */
[CC--:B------:R-:W-:Y:S02]  /*6210*/  IADD3.X R9, R6.reuse, R28.reuse, RZ, P0, !PT ;  /* 0x0000001c06097210 */ /* 0x0c0fe400007fe4ff */
[C---:B------:R-:W-:Y:S03]  /*6220*/  IADD3 R10, P0, R5.reuse, R27, RZ ;  /* 0x0000001b050a7210 */ /* 0x040fe60007f1e0ff */
[----:B------:R3:W-:Y:S02]  /*6230*/  LDGSTS.E.BYPASS.LTC128B.128 [R132+0x12100], [R8.64], !P4 ;  /* 0x1210000008847fae */ /* 0x0007e4000e101d4c */
[C---:B------:R-:W-:Y:S05]  /*6240*/  IMAD.X R11, R6.reuse, 0x1, R26, P0 ;  /* 0x00000001060b7824 */ /* 0x040fea00000e061a */
[----:B------:R4:W-:Y:S01]  /*6250*/  LDGSTS.E.BYPASS.LTC128B.128 [R132+0x14100], [R10.64], !P3 ;  /* 0x141000000a847fae */ /* 0x0009e2000d901d4c */
[----:B---3--:R-:W-:Y:S05]  /*6260*/  IADD3 R8, P0, R5, R25, RZ ;  /* 0x0000001905087210 */ /* 0x008fea0007f1e0ff */
[----:B------:R-:W-:Y:S01]  /*6270*/  IMAD.X R9, R6, 0x1, R24, P0 ;  /* 0x0000000106097824 */ /* 0x000fe200000e0618 */
[----:B-1----:R-:W-:Y:S04]  /*6280*/  IADD3 R6, P0, R0, R31, RZ ;  /* 0x0000001f00067210 */ /* 0x002fe80007f1e0ff */
[----:B------:R1:W-:Y:S01]  /*6290*/  LDGSTS.E.BYPASS.LTC128B.128 [R132+0x16100], [R8.64], !P2 ;  /* 0x1610000008847fae */ /* 0x0003e2000d101d4c */
[----:B--2---:R-:W-:Y:S05]  /*62a0*/  IMAD.X R7, R2, 0x1, R30, P0 ;  /* 0x0000000102077824 */ /* 0x004fea00000e061e */
        /* <DEDUP_REMOVED lines=11> */
.L_x_27:
[----:B------:R-:W2:Y:S01]  /*6360*/  LDL R4, [R1+0x54] ;  /* 0x0000540001047983 */ /* 0x000ea20000100800 */
[----:B------:R-:W-:Y:S04]  /*6370*/  DEPBAR.LE SB0, 0x0 ;  /* 0x000080000000791a */ /* 0x000fe80000000000 */
[----:B------:R-:W3:Y:S01]  /*6380*/  LDL R6, [R1+0x50] ;  /* 0x0000500001067983 */ /* 0x000ee20000100800 */
[----:B------:R-:W-:Y:S04]  /*6390*/  UISETP.GE.AND UP0, UPT, UR6, 0x1, UPT ;  /* 0x000000010600788c */ /* 0x000fe8000bf06270 */
[----:B------:R4:W-:Y:S05]  /*63a0*/  STL [R1+0xa0], R42 ;  /* 0x0000a02a01007387 */ /* 0x0009ea0000100800 */
[----:B------:R1:W-:Y:S05]  /*63b0*/  STL [R1+0x9c], R41 ;  /* 0x00009c2901007387 */ /* 0x0003ea0000100800 */
[----:B------:R1:W-:Y:S05]  /*63c0*/  STL [R1+0x98], R40 ;  /* 0x0000982801007387 */ /* 0x0003ea0000100800 */
[----:B------:R1:W-:Y:S05]  /*63d0*/  STL [R1+0x94], R39 ;  /* 0x0000942701007387 */ /* 0x0003ea0000100800 */
[----:B------:R1:W-:Y:S05]  /*63e0*/  STL [R1+0x90], R38 ;  /* 0x0000902601007387 */ /* 0x0003ea0000100800 */
[----:B------:R1:W-:Y:S05]  /*63f0*/  STL [R1+0x8c], R37 ;  /* 0x00008c2501007387 */ /* 0x0003ea0000100800 */
[----:B------:R1:W-:Y:S05]  /*6400*/  STL [R1+0x88], R36 ;  /* 0x0000882401007387 */ /* 0x0003ea0000100800 */
[----:B------:R-:W3:Y:S05]  /*6410*/  LDL R22, [R1+0x3c] ;  /* 0x00003c0001167983 */ /* 0x000eea0000100800 */
[----:B------:R-:W3:Y:S05]  /*6420*/  LDL R23, [R1+0x40] ;  /* 0x0000400001177983 */ /* 0x000eea0000100800 */
[----:B------:R-:W3:Y:S05]  /*6430*/  LDL R20, [R1+0x78] ;  /* 0x0000780001147983 */ /* 0x000eea0000100800 */
[----:B------:R-:W3:Y:S05]  /*6440*/  LDL R21, [R1+0x38] ;  /* 0x0000380001157983 */ /* 0x000eea0000100800 */
[----:B----4-:R-:W4:Y:S05]  /*6450*/  LDL R42, [R1+0x7c] ;  /* 0x00007c00012a7983 */ /* 0x010f2a0000100800 */
[----:B------:R-:W4:Y:S05]  /*6460*/  LDL R5, [R1+0x4] ;  /* 0x0000040001057983 */ /* 0x000f2a0000100800 */
[----:B-1----:R-:W4:Y:S05]  /*6470*/  LDL R41, [R1+0x70] ;  /* 0x0000700001297983 */ /* 0x002f2a0000100800 */
[----:B------:R-:W4:Y:S05]  /*6480*/  LDL R40, [R1+0x74] ;  /* 0x0000740001287983 */ /* 0x000f2a0000100800 */
[----:B------:R-:W4:Y:S05]  /*6490*/  LDL R29, [R1+0x58] ;  /* 0x00005800011d7983 */ /* 0x000f2a0000100800 */
[----:B------:R-:W4:Y:S05]  /*64a0*/  LDL R39, [R1+0x68] ;  /* 0x0000680001277983 */ /* 0x000f2a0000100800 */
[----:B------:R-:W4:Y:S05]  /*64b0*/  LDL R132, [R1+0x4c] ;  /* 0x00004c0001847983 */ /* 0x000f2a0000100800 */
[----:B------:R-:W4:Y:S05]  /*64c0*/  LDL R38, [R1+0x6c] ;  /* 0x00006c0001267983 */ /* 0x000f2a0000100800 */
[----:B------:R-:W4:Y:S05]  /*64d0*/  LDL R37, [R1+0x60] ;  /* 0x0000600001257983 */ /* 0x000f2a0000100800 */
[----:B------:R-:W4:Y:S05]  /*64e0*/  LDL R36, [R1+0x64] ;  /* 0x0000640001247983 */ /* 0x000f2a0000100800 */
[----:B------:R-:W-:Y:S06]  /*64f0*/  BAR.SYNC.DEFER_BLOCKING 0x0 ;  /* 0x0000000000007b1d */ /* 0x000fec0000010000 */
[----:B------:R-:W-:Y:S05]  /*6500*/  LDSM.16.M88.4 R8, [R135+0x10100] ;  /* 0x010100008708783b */ /* 0x000fea0000000200 */
[----:B------:R-:W-:Y:S05]  /*6510*/  LDSM.16.M88.4 R16, [R135+0x10900] ;  /* 0x010900008710783b */ /* 0x000fea0000000200 */
[----:B------:R-:W-:Y:S05]  /*6520*/  LDSM.16.M88.4 R24, [R135+0x11100] ;  /* 0x011100008718783b */ /* 0x000fea0000000200 */
[----:B------:R-:W-:Y:S01]  /*6530*/  LDSM.16.M88.4 R32, [R135+0x11900] ;  /* 0x011900008720783b */ /* 0x000fe20000000200 */
[----:B--2---:R-:W-:Y:S01]  /*6540*/  SHF.R.S32.HI R0, RZ, 0x1f, R4 ;  /* 0x0000001fff007819 */ /* 0x004fe20000011404 */
[----:B------:R-:W-:Y:S04]  /*6550*/  IMAD.WIDE.U32 R2, R4, c[0x0][0x208], RZ ;  /* 0x0000820004027a25 */ /* 0x000fe800078e00ff */
[----:B------:R-:W-:Y:S04]  /*6560*/  IMAD R0, R0, c[0x0][0x208], RZ ;  /* 0x0000820000007a24 */ /* 0x000fe800078e02ff */
[----:B------:R-:W-:Y:S01]  /*6570*/  IMAD R0, R4, c[0x0][0x20c], R0 ;  /* 0x0000830004007a24 */ /* 0x000fe200078e0200 */
[----:B---3--:R-:W-:Y:S04]  /*6580*/  SHF.R.S32.HI R4, RZ, 0x1f, R6 ;  /* 0x0000001fff047819 */ /* 0x008fe80000011406 */
        /* <DEDUP_REMOVED lines=8> */
[----:B------:R-:W1:Y:S05]  /*6610*/  SHFL.IDX PT, R0, R3, RZ, 0x181f ;  /* 0x00181fff03007589 */ /* 0x000e6a00000e0000 */
[----:B------:R-:W4:Y:S05]  /*6620*/  SHFL.IDX PT, R2, R28, RZ, 0x181f ;  /* 0x00181fff1c027589 */ /* 0x000f2a00000e0000 */
[----:B------:R2:W-:Y:S05]  /*6630*/  LDSM.16.M88.4 R184, [R22] ;  /* 0x0000000016b8783b */ /* 0x0005ea0000000200 */
[----:B------:R-:W-:Y:S05]  /*6640*/  LDSM.16.M88.4 R180, [R23] ;  /* 0x0000000017b4783b */ /* 0x000fea0000000200 */
[----:B------:R-:W3:Y:S01]  /*6650*/  SHFL.IDX PT, R3, R3, 0x1, 0x181f ;  /* 0x00381f0003037f89 */ /* 0x000ee200000e0000 */
[----:B-1----:R-:W-:Y:S04]  /*6660*/  IADD3 R12, P0, R0, R20, RZ ;  /* 0x00000014000c7210 */ /* 0x002fe80007f1e0ff */
[----:B------:R-:W1:Y:S01]  /*6670*/  SHFL.IDX PT, R28, R28, 0x1, 0x181f ;  /* 0x00381f001c1c7f89 */ /* 0x000e6200000e0000 */
[----:B----4-:R-:W-:Y:S04]  /*6680*/  IADD3.X R13, R2, R42, RZ, P0, !PT ;  /* 0x0000002a020d7210 */ /* 0x010fe800007fe4ff */
[----:B------:R-:W-:Y:S05]  /*6690*/  LDSM.16.M88.4 R188, [R21] ;  /* 0x0000000015bc783b */ /* 0x000fea0000000200 */
[----:B------:R4:W1:Y:S01]  /*66a0*/  LDSM.16.M88.4 R176, [R5] ;  /* 0x0000000005b0783b */ /* 0x0008620000000200 */
[----:B------:R-:W-:Y:S04]  /*66b0*/  IADD3 R14, P0, R0, R41, RZ ;  /* 0x00000029000e7210 */ /* 0x000fe80007f1e0ff */
[----:B------:R-:W-:Y:S01]  /*66c0*/  IADD3.X R15, R2, R40, RZ, P0, !PT ;  /* 0x00000028020f7210 */ /* 0x000fe200007fe4ff */
[----:B------:R-:W-:Y:S01]  /*66d0*/  @!PT LDS RZ, [RZ] ;  /* 0x00000000fffff984 */ /* 0x000fe20000000800 */
[----:B------:R-:W-:Y:S01]  /*66e0*/  @!PT LDS RZ, [RZ] ;  /* 0x00000000fffff984 */ /* 0x000fe20000000800 */
[----:B------:R-:W-:Y:S01]  /*66f0*/  @!PT LDS RZ, [RZ] ;  /* 0x00000000fffff984 */ /* 0x000fe20000000800 */
[----:B------:R1:W-:Y:S01]  /*6700*/  LDGSTS.E.BYPASS.LTC128B.128 [R29], [R12.64], !P5 ;  /* 0x000000000c1d7fae */ /* 0x0003e2000e901d4c */
[----:B--2---:R-:W-:Y:S01]  /*6710*/  IADD3 R22, P0, R0, R39, RZ ;  /* 0x0000002700167210 */ /* 0x004fe20007f1e0ff */
[C---:B----4-:R-:W-:Y:S03]  /*6720*/  HMMA.16816.F32.BF16 R4, R168.reuse, R8, RZ ;  /* 0x00000008a804723c */ /* 0x050fe600000418ff */
[----:B------:R2:W-:Y:S01]  /*6730*/  LDGSTS.E.BYPASS.LTC128B.128 [R132+0x2100], [R14.64], !P4 ;  /* 0x021000000e847fae */ /* 0x0005e2000e101d4c */
[----:B------:R-:W-:Y:S04]  /*6740*/  IADD3.X R23, R2, R38, RZ, P0, !PT ;  /* 0x0000002602177210 */ /* 0x000fe800007fe4ff */
[C---:B------:R-:W-:Y:S01]  /*6750*/  HMMA.16816.F32.BF16 R8, R168.reuse, R10, RZ ;  /* 0x0000000aa808723c */ /* 0x040fe200000418ff */
[----:B------:R4:W-:Y:S03]  /*6760*/  LDGSTS.E.BYPASS.LTC128B.128 [R132+0x4100], [R22.64], !P3 ;  /* 0x0410000016847fae */ /* 0x0009e6000d901d4c */
[----:B------:R-:W-:Y:S04]  /*6770*/  IADD3 R30, P0, R0, R37, RZ ;  /* 0x00000025001e7210 */ /* 0x000fe80007f1e0ff */
[----:B------:R-:W-:Y:S04]  /*6780*/  IADD3.X R31, R2, R36, RZ, P0, !PT ;  /* 0x00000024021f7210 */ /* 0x000fe800007fe4ff */
[C---:B---3--:R-:W-:Y:S01]  /*6790*/  IADD3 R20, P0, R3.reuse, R20, RZ ;  /* 0x0000001403147210 */ /* 0x048fe20007f1e0ff */
[----:B------:R3:W-:Y:S03]  /*67a0*/  LDGSTS.E.BYPASS.LTC128B.128 [R132+0x6100], [R30.64], !P2 ;  /* 0x061000001e847fae */ /* 0x0007e6000d101d4c */
[C---:B-1----:R-:W-:Y:S02]  /*67b0*/  IADD3.X R21, R28.reuse, R42, RZ, P0, !PT ;  /* 0x0000002a1c157210 */ /* 0x042fe400007fe4ff */
[----:B------:R1:W5:Y:S01]  /*67c0*/  LDL.LU R42, [R1+0xa0] ;  /* 0x0000a000012a7983 */ /* 0x0003620000300800 */
[C---:B--2---:R-:W-:Y:S04]  /*67d0*/  HMMA.16816.F32.BF16 R12, R168.reuse, R16, RZ ;  /* 0x00000010a80c723c */ /* 0x044fe800000418ff */
[----:B------:R2:W-:Y:S04]  /*67e0*/  LDGSTS.E.BYPASS.LTC128B.128 [R29+0x1000], [R20.64], !P5 ;  /* 0x01000000141d7fae */ /* 0x0005e8000e901d4c */
[C---:B------:R-:W-:Y:S01]  /*67f0*/  HMMA.16816.F32.BF16 R16, R168.reuse, R18, RZ ;  /* 0x00000012a810723c */ /* 0x040fe200000418ff */
[C---:B----4-:R-:W-:Y:S02]  /*6800*/  IADD3 R22, P0, R3.reuse, R41, RZ ;  /* 0x0000002903167210 */ /* 0x050fe40007f1e0ff */
[----:B------:R1:W5:Y:S02]  /*6810*/  LDL.LU R41, [R1+0x9c] ;  /* 0x00009c0001297983 */ /* 0x0003640000300800 */
[C---:B------:R-:W-:Y:S03]  /*6820*/  IADD3.X R23, R28.reuse, R40, RZ, P0, !PT ;  /* 0x000000281c177210 */ /* 0x040fe600007fe4ff */
[----:B------:R1:W5:Y:S05]  /*6830*/  LDL.LU R40, [R1+0x98] ;  /* 0x0000980001287983 */ /* 0x00036a0000300800 */
[----:B------:R4:W-:Y:S01]  /*6840*/  LDGSTS.E.BYPASS.LTC128B.128 [R29+0x3000], [R22.64], !P4 ;  /* 0x03000000161d7fae */ /* 0x0009e2000e101d4c */
[C---:B--2---:R-:W-:Y:S04]  /*6850*/  IADD3 R20, P0, R3.reuse, R39, RZ ;  /* 0x0000002703147210 */ /* 0x044fe80007f1e0ff */
[----:B------:R1:W5:Y:S01]  /*6860*/  LDL.LU R39, [R1+0x94] ;  /* 0x0000940001277983 */ /* 0x0003620000300800 */
[C---:B------:R-:W-:Y:S02]  /*6870*/  IADD3.X R21, R28.reuse, R38, RZ, P0, !PT ;  /* 0x000000261c157210 */ /* 0x040fe400007fe4ff */
[----:B------:R-:W-:Y:S02]  /*6880*/  IADD3 R2, P0, R3, R37, RZ ;  /* 0x0000002503027210 */ /* 0x000fe40007f1e0ff */
[----:B------:R-:W2:Y:S02]  /*6890*/  LDL R0, [R1] ;  /* 0x0000000001007983 */ /* 0x000ea40000100800 */
[----:B------:R-:W-:Y:S03]  /*68a0*/  IADD3.X R3, R28, R36, RZ, P0, !PT ;  /* 0x000000241c037210 */ /* 0x000fe600007fe4ff */
[----:B------:R4:W-:Y:S01]  /*68b0*/  LDGSTS.E.BYPASS.LTC128B.128 [R29+0x5000], [R20.64], !P3 ;  /* 0x05000000141d7fae */ /* 0x0009e2000d901d4c */
[----:B------:R-:W-:Y:S04]  /*68c0*/  PLOP3.LUT P0, PT, PT, PT, UP0, 0x80, 0x0 ;  /* 0x000000000000781c */ /* 0x000fe80003f0f008 */
[----:B------:R1:W-:Y:S05]  /*68d0*/  LDGSTS.E.BYPASS.LTC128B.128 [R29+0x7000], [R2.64], !P2 ;  /* 0x07000000021d7fae */ /* 0x0003ea000d101d4c */
[----:B------:R-:W0:Y:S05]  /*68e0*/  LDGDEPBAR ;  /* 0x00000000000079af */ /* 0x000e2a0000000000 */
[----:B------:R2:W5:Y:S05]  /*68f0*/  LDL.LU R38, [R1+0x90] ;  /* 0x0000900001267983 */ /* 0x00056a0000300800 */
[----:B------:R2:W5:Y:S05]  /*6900*/  LDL.LU R37, [R1+0x8c] ;  /* 0x00008c0001257983 */ /* 0x00056a0000300800 */
[----:B------:R2:W5:Y:S01]  /*6910*/  LDL.LU R36, [R1+0x88] ;  /* 0x0000880001247983 */ /* 0x0005620000300800 */
[C---:B----4-:R-:W-:Y:S04]  /*6920*/  HMMA.16816.F32.BF16 R20, R168.reuse, R24, RZ ;  /* 0x00000018a814723c */ /* 0x050fe800000418ff */
[----:B-1----:R-:W4:Y:S04]  /*6930*/  LDL R3, [R1+0x28] ;  /* 0x0000280001037983 */ /* 0x002f280000100800 */
[C---:B------:R-:W-:Y:S01]  /*6940*/  HMMA.16816.F32.BF16 R24, R168.reuse, R26, RZ ;  /* 0x0000001aa818723c */ /* 0x040fe200000418ff */
[----:B------:R-:W4:Y:S07]  /*6950*/  LDL R2, [R1+0x2c] ;  /* 0x00002c0001027983 */ /* 0x000f2e0000100800 */
[C---:B---3--:R-:W-:Y:S08]  /*6960*/  HMMA.16816.F32.BF16 R28, R168.reuse, R32, RZ ;  /* 0x00000020a81c723c */ /* 0x048ff000000418ff */
        /* <DEDUP_REMOVED lines=8> */
[----:B------:R-:W3:Y:S05]  /*69f0*/  LDL R188, [R1+0x34] ;  /* 0x0000340001bc7983 */ /* 0x000eea0000100800 */
[----:B------:R-:W3:Y:S02]  /*6a00*/  LDL R189, [R1+0x30] ;  /* 0x0000300001bd7983 */ /* 0x000ee40000100800 */
[----:B------:R-:W-:Y:S03]  /*6a10*/  HMMA.16816.F32.BF16 R32, R172, R190, R32 ;  /* 0x000000beac20723c */ /* 0x000fe60000041820 */
[----:B--2---:R-:W1:Y:S05]  /*6a20*/  LDSM.16.M88.4 R176, [R0+0x10100] ;  /* 0x0101000000b0783b */ /* 0x004e6a0000000200 */
[----:B------:R-:W2:Y:S05]  /*6a30*/  LDSM.16.M88.4 R180, [R0+0x10900] ;  /* 0x0109000000b4783b */ /* 0x000eaa0000000200 */
[----:B------:R-:W-:Y:S01]  /*6a40*/  LDSM.16.M88.4 R184, [R0+0x11900] ;  /* 0x0119000000b8783b */ /* 0x000fe20000000200 */
[C---:B-1----:R-:W-:Y:S08]  /*6a50*/  HMMA.16816.F32.BF16 R4, R192.reuse, R176, R4 ;  /* 0x000000b0c004723c */ /* 0x042ff00000041804 */
[C---:B------:R-:W-:Y:S01]  /*6a60*/  HMMA.16816.F32.BF16 R8, R192.reuse, R178, R8 ;  /* 0x000000b2c008723c */ /* 0x040fe20000041808 */
[----:B------:R-:W1:Y:S07]  /*6a70*/  LDSM.16.M88.4 R176, [R0+0x11100] ;  /* 0x0111000000b0783b */ /* 0x000e6e0000000200 */
[C---:B--2---:R-:W-:Y:S08]  /*6a80*/  HMMA.16816.F32.BF16 R12, R192.reuse, R180, R12 ;  /* 0x000000b4c00c723c */ /* 0x044ff0000004180c */
[C---:B------:R-:W-:Y:S01]  /*6a90*/  HMMA.16816.F32.BF16 R16, R192.reuse, R182, R16 ;  /* 0x000000b6c010723c */ /* 0x040fe20000041810 */
[----:B------:R-:W2:Y:S07]  /*6aa0*/  LDSM.16.M88.4 R180, [R250] ;  /* 0x00000000fab4783b */ /* 0x000eae0000000200 */
[C---:B-1----:R-:W-:Y:S08]  /*6ab0*/  HMMA.16816.F32.BF16 R20, R192.reuse, R176, R20 ;  /* 0x000000b0c014723c */ /* 0x042ff00000041814 */
[C---:B------:R-:W-:Y:S01]  /*6ac0*/  HMMA.16816.F32.BF16 R24, R192.reuse, R178, R24 ;  /* 0x000000b2c018723c */ /* 0x040fe20000041818 */
[----:B------:R-:W1:Y:S07]  /*6ad0*/  LDSM.16.M88.4 R176, [R250+0x800] ;  /* 0x00080000fab0783b */ /* 0x000e6e0000000200 */
[C---:B------:R-:W-:Y:S08]  /*6ae0*/  HMMA.16816.F32.BF16 R28, R192.reuse, R184, R28 ;  /* 0x000000b8c01c723c */ /* 0x040ff0000004181c */
[----:B------:R-:W-:Y:S01]  /*6af0*/  HMMA.16816.F32.BF16 R32, R192, R186, R32 ;  /* 0x000000bac020723c */ /* 0x000fe20000041820 */
        /* <DEDUP_REMOVED lines=8> */
[C---:B------:R-:W-:Y:S01]  /*6b80*/  HMMA.16816.F32.BF16 R24, R196.reuse, R186, R24 ;  /* 0x000000bac418723c */ /* 0x040fe20000041818 */
[----:B------:R-:W3:Y:S07]  /*6b90*/  LDSM.16.M88.4 R184, [R135+0x12900] ;  /* 0x0129000087b8783b */ /* 0x000eee0000000200 */
[C---:B--2---:R-:W-:Y:S08]  /*6ba0*/  HMMA.16816.F32.BF16 R28, R196.reuse, R180, R28 ;  /* 0x000000b4c41c723c */ /* 0x044ff0000004181c */
[----:B------:R-:W-:Y:S01]  /*6bb0*/  HMMA.16816.F32.BF16 R32, R196, R182, R32 ;  /* 0x000000b6c420723c */ /* 0x000fe20000041820 */
[----:B------:R-:W2:Y:S07]  /*6bc0*/  LDSM.16.M88.4 R180, [R135+0x13100] ;  /* 0x0131000087b4783b */ /* 0x000eae0000000200 */
[C---:B-1----:R-:W-:Y:S08]  /*6bd0*/  HMMA.16816.F32.BF16 R4, R200.reuse, R176, R4 ;  /* 0x000000b0c804723c */ /* 0x042ff00000041804 */
[C---:B------:R-:W-:Y:S01]  /*6be0*/  HMMA.16816.F32.BF16 R8, R200.reuse, R178, R8 ;  /* 0x000000b2c808723c */ /* 0x040fe20000041808 */
[----:B------:R-:W1:Y:S07]  /*6bf0*/  LDSM.16.M88.4 R176, [R135+0x13900] ;  /* 0x0139000087b0783b */ /* 0x000e6e0000000200 */
[C---:B---3--:R-:W-:Y:S08]  /*6c00*/  HMMA.16816.F32.BF16 R12, R200.reuse, R184, R12 ;  /* 0x000000b8c80c723c */ /* 0x048ff0000004180c */
[C---:B------:R-:W-:Y:S01]  /*6c10*/  HMMA.16816.F32.BF16 R16, R200.reuse, R186, R16 ;  /* 0x000000bac810723c */ /* 0x040fe20000041810 */
[----:B------:R3:W4:Y:S07]  /*6c20*/  LDSM.16.M88.4 R184, [R188] ;  /* 0x00000000bcb8783b */ /* 0x00072e0000000200 */
[C---:B--2---:R-:W-:Y:S08]  /*6c30*/  HMMA.16816.F32.BF16 R20, R200.reuse, R180, R20 ;  /* 0x000000b4c814723c */ /* 0x044ff00000041814 */
[C---:B------:R-:W-:Y:S01]  /*6c40*/  HMMA.16816.F32.BF16 R24, R200.reuse, R182, R24 ;  /* 0x000000b6c818723c */ /* 0x040fe20000041818 */
[----:B------:R2:W4:Y:S05]  /*6c50*/  LDSM.16.M88.4 R180, [R189] ;  /* 0x00000000bdb4783b */ /* 0x00052a0000000200 */
[----:B---3--:R-:W3:Y:S02]  /*6c60*/  LDL R188, [R1+0x20] ;  /* 0x0000200001bc7983 */ /* 0x008ee40000100800 */
[C---:B-1----:R-:W-:Y:S08]  /*6c70*/  HMMA.16816.F32.BF16 R28, R200.reuse, R176, R28 ;  /* 0x000000b0c81c723c */ /* 0x042ff0000004181c */
[----:B------:R-:W-:Y:S01]  /*6c80*/  HMMA.16816.F32.BF16 R32, R200, R178, R32 ;  /* 0x000000b2c820723c */ /* 0x000fe20000041820 */
[----:B----4-:R1:W4:Y:S05]  /*6c90*/  LDSM.16.M88.4 R176, [R2] ;  /* 0x0000000002b0783b */ /* 0x01032a0000000200 */
[----:B--2---:R-:W2:Y:S02]  /*6ca0*/  LDL R189, [R1+0x24] ;  /* 0x0000240001bd7983 */ /* 0x004ea40000100800 */
[C---:B------:R-:W-:Y:S08]  /*6cb0*/  HMMA.16816.F32.BF16 R4, R204.reuse, R184, R4 ;  /* 0x000000b8cc04723c */ /* 0x040ff00000041804 */
[C---:B------:R-:W-:Y:S01]  /*6cc0*/  HMMA.16816.F32.BF16 R8, R204.reuse, R186, R8 ;  /* 0x000000bacc08723c */ /* 0x040fe20000041808 */
[----:B------:R4:W4:Y:S07]  /*6cd0*/  LDSM.16.M88.4 R184, [R3] ;  /* 0x0000000003b8783b */ /* 0x00092e0000000200 */
[C---:B------:R-:W-:Y:S01]  /*6ce0*/  HMMA.16816.F32.BF16 R12, R204.reuse, R180, R12 ;  /* 0x000000b4cc0c723c */ /* 0x040fe2000004180c */
[----:B-1----:R-:W2:Y:S07]  /*6cf0*/  LDL R2, [R1+0x18] ;  /* 0x0000180001027983 */ /* 0x002eae0000100800 */
[C---:B------:R-:W-:Y:S01]  /*6d00*/  HMMA.16816.F32.BF16 R16, R204.reuse, R182, R16 ;  /* 0x000000b6cc10723c */ /* 0x040fe20000041810 */
[----:B------:R-:W1:Y:S05]  /*6d10*/  LDSM.16.M88.4 R180, [R0+0x12100] ;  /* 0x0121000000b4783b */ /* 0x000e6a0000000200 */
[----:B----4-:R-:W4:Y:S02]  /*6d20*/  LDL R3, [R1+0x1c] ;  /* 0x00001c0001037983 */ /* 0x010f240000100800 */
        /* <DEDUP_REMOVED lines=39> */
[----:B---3--:R1:W-:Y:S05]  /*6fa0*/  LDSM.16.M88.4 R176, [R188] ;  /* 0x00000000bcb0783b */ /* 0x0083ea0000000200 */
[----:B--2---:R2:W2:Y:S05]  /*6fb0*/  LDSM.16.M88.4 R180, [R189] ;  /* 0x00000000bdb4783b */ /* 0x0044aa0000000200 */
[----:B-1----:R-:W3:Y:S05]  /*6fc0*/  LDL R188, [R1+0x10] ;  /* 0x0000100001bc7983 */ /* 0x002eea0000100800 */
[----:B--2---:R-:W2:Y:S05]  /*6fd0*/  LDL R189, [R1+0x14] ;  /* 0x0000140001bd7983 */ /* 0x004eaa0000100800 */
[----:B----4-:R1:W4:Y:S01]  /*6fe0*/  LDSM.16.M88.4 R184, [R3] ;  /* 0x0000000003b8783b */ /* 0x0103220000000200 */
        /* <DEDUP_REMOVED lines=47> */
[----:B---3--:R-:W-:Y:S05]  /*72e0*/  LDSM.16.M88.4 R184, [R188] ;  /* 0x00000000bcb8783b */ /* 0x008fea0000000200 */
[----:B--2---:R-:W1:Y:S05]  /*72f0*/  LDSM.16.M88.4 R176, [R189] ;  /* 0x00000000bdb0783b */ /* 0x004e6a0000000200 */
[----:B------:R-:W2:Y:S01]  /*7300*/  LDSM.16.M88.4 R180, [R3] ;  /* 0x0000000003b4783b */ /* 0x000ea20000000200 */
[C---:B-1----:R-:W-:Y:S08]  /*7310*/  HMMA.16816.F32.BF16 R4, R236.reuse, R176, R4 ;  /* 0x000000b0ec04723c */ /* 0x042ff00000041804 */
[C---:B------:R-:W-:Y:S01]  /*7320*/  HMMA.16816.F32.BF16 R8, R236.reuse, R178, R8 ;  /* 0x000000b2ec08723c */ /* 0x040fe20000041808 */
[----:B----4-:R-:W1:Y:S07]  /*7330*/  LDSM.16.M88.4 R176, [R2] ;  /* 0x0000000002b0783b */ /* 0x010e6e0000000200 */
        /* <DEDUP_REMOVED lines=30> */
[----:B------:R-:W-:Y:S01]  /*7520*/  MUFU.TANH R183, R4 ;  /* 0x0000000400b77308 */ /* 0x000fe20000002400 */
        /* <DEDUP_REMOVED lines=8> */
[----:B-1----:R1:W-:Y:S01]  /*75b0*/  STL [R1+0x48], R0 ;  /* 0x0000480001007387 */ /* 0x0023e20000100800 */
[----:B------:R-:W-:Y:S02]  /*75c0*/  FMUL.FTZ R16, R16, c[0x0][0x320] ;  /* 0x0000c80010107a20 */ /* 0x000fe40000410000 */
[----:B------:R-:W-:Y:S02]  /*75d0*/  FMUL.FTZ R17, R17, c[0x0][0x320] ;  /* 0x0000c80011117a20 */ /* 0x000fe40000410000 */
[----:B------:R-:W-:Y:S01]  /*75e0*/  FMUL.FTZ R18, R18, c[0x0][0x320] ;  /* 0x0000c80012127a20 */ /* 0x000fe20000410000 */
[----:B------:R2:W-:Y:S01]  /*75f0*/  MUFU.TANH R191, R6 ;  /* 0x0000000600bf7308 */ /* 0x0005e20000002400 */
[----:B------:R-:W-:Y:S09]  /*7600*/  FMUL.FTZ R19, R19, c[0x0][0x320] ;  /* 0x0000c80013137a20 */ /* 0x000ff20000410000 */
[----:B------:R-:W-:Y:S10]  /*7610*/  MUFU.TANH R184, R8 ;  /* 0x0000000800b87308 */ /* 0x000ff40000002400 */
[----:B------:R-:W-:Y:S01]  /*7620*/  MUFU.TANH R182, R9 ;  /* 0x0000000900b67308 */ /* 0x000fe20000002400 */
[----:B--2---:R-:W2:Y:S09]  /*7630*/  LDSM.16.M88.4 R4, [R250+0x7000] ;  /* 0x00700000fa04783b */ /* 0x004eb20000000200 */
[----:B-1----:R-:W1:Y:S10]  /*7640*/  MUFU.TANH R0, R10 ;  /* 0x0000000a00007308 */ /* 0x002e740000002400 */
[----:B------:R3:W4:Y:S10]  /*7650*/  MUFU.TANH R190, R11 ;  /* 0x0000000b00be7308 */ /* 0x0007340000002400 */
[----:B------:R-:W4:Y:S01]  /*7660*/  MUFU.TANH R181, R12 ;  /* 0x0000000c00b57308 */ /* 0x000f220000002400 */
[----:B-1----:R-:W-:Y:S09]  /*7670*/  STL [R1+0x44], R0 ;  /* 0x0000440001007387 */ /* 0x002ff20000100800 */
[----:B------:R-:W1:Y:S01]  /*7680*/  MUFU.TANH R180, R13 ;  /* 0x0000000d00b47308 */ /* 0x000e620000002400 */
[----:B---3--:R-:W3:Y:S01]  /*7690*/  LDSM.16.M88.4 R8, [R250+0x7800] ;  /* 0x00780000fa08783b */ /* 0x008ee20000000200 */
[----:B------:R-:W-:Y:S08]  /*76a0*/  DEPBAR.LE SB0, 0x0 ;  /* 0x000080000000791a */ /* 0x000ff00000000000 */
[----:B------:R-:W1:Y:S01]  /*76b0*/  MUFU.TANH R189, R14 ;  /* 0x0000000e00bd7308 */ /* 0x000e620000002400 */
[----:B------:R-:W-:Y:S01]  /*76c0*/  BAR.SYNC.DEFER_BLOCKING 0x0 ;  /* 0x0000000000007b1d */ /* 0x000fe20000010000 */
[C---:B--2---:R-:W-:Y:S08]  /*76d0*/  HMMA.16816.F32.BF16 R20, R244.reuse, R4, R20 ;  /* 0x00000004f414723c */ /* 0x044ff00000041814 */
[----:B------:R-:W2:Y:S01]  /*76e0*/  MUFU.TANH R188, R15 ;  /* 0x0000000f00bc7308 */ /* 0x000ea20000002400 */
[C---:B------:R-:W-:Y:S09]  /*76f0*/  HMMA.16816.F32.BF16 R24, R244.reuse, R6, R24 ;  /* 0x00000006f418723c */ /* 0x040ff20000041818 */
[----:B------:R1:W1:Y:S06]  /*7700*/  MUFU.TANH R178, R16 ;  /* 0x0000001000b27308 */ /* 0x00026c0000002400 */
[----:B------:R-:W-:Y:S02]  /*7710*/  FMUL.FTZ R20, R20, c[0x0][0x320] ;  /* 0x0000c80014147a20 */ /* 0x000fe40000410000 */
[----:B------:R-:W-:Y:S02]  /*7720*/  FMUL.FTZ R22, R22, c[0x0][0x320] ;  /* 0x0000c80016167a20 */ /* 0x000fe40000410000 */
[----:B------:R2:W2:Y:S01]  /*7730*/  MUFU.TANH R177, R17 ;  /* 0x0000001100b17308 */ /* 0x0004a20000002400 */
[----:B------:R-:W-:Y:S01]  /*7740*/  FMUL.FTZ R23, R23, c[0x0][0x320] ;  /* 0x0000c80017177a20 */ /* 0x000fe20000410000 */
[C---:B---3--:R-:W-:Y:S08]  /*7750*/  HMMA.16816.F32.BF16 R28, R244.reuse, R8, R28 ;  /* 0x00000008f41c723c */ /* 0x048ff0000004181c */
[----:B------:R3:W3:Y:S01]  /*7760*/  MUFU.TANH R187, R18 ;  /* 0x0000001200bb7308 */ /* 0x0006e20000002400 */
[----:B------:R-:W-:Y:S03]  /*7770*/  HMMA.16816.F32.BF16 R32, R244, R10, R32 ;  /* 0x0000000af420723c */ /* 0x000fe60000041820 */
[----:B-1----:R-:W-:Y:S06]  /*7780*/  FMUL.FTZ R16, R25, c[0x0][0x320] ;  /* 0x0000c80019107a20 */ /* 0x002fec0000410000 */
[----:B------:R1:W1:Y:S06]  /*7790*/  MUFU.TANH R186, R19 ;  /* 0x0000001300ba7308 */ /* 0x00026c0000002400 */
[----:B------:R-:W-:Y:S04]  /*77a0*/  FMUL.FTZ R15, R28, c[0x0][0x320] ;  /* 0x0000c8001c0f7a20 */ /* 0x000fe80000410000 */
[----:B------:R4:W4:Y:S01]  /*77b0*/  MUFU.TANH R176, R20 ;  /* 0x0000001400b07308 */ /* 0x0009220000002400 */
[----:B------:R-:W-:Y:S02]  /*77c0*/  FMUL.FTZ R14, R29, c[0x0][0x320] ;  /* 0x0000c8001d0e7a20 */ /* 0x000fe40000410000 */
[----:B--2---:R-:W-:Y:S02]  /*77d0*/  FMUL.FTZ R17, R31, c[0x0][0x320] ;  /* 0x0000c8001f117a20 */ /* 0x004fe40000410000 */
[----:B---3--:R-:W-:Y:S02]  /*77e0*/  FMUL.FTZ R18, R24, c[0x0][0x320] ;  /* 0x0000c80018127a20 */ /* 0x008fe40000410000 */
[----:B------:R-:W-:Y:S02]  /*77f0*/  FMUL.FTZ R13, R32, c[0x0][0x320] ;  /* 0x0000c800200d7a20 */ /* 0x000fe40000410000 */
[----:B------:R-:W-:Y:S01]  /*7800*/  FMUL.FTZ R12, R33, c[0x0][0x320] ;  /* 0x0000c800210c7a20 */ /* 0x000fe20000410000 */
[----:B------:R2:W3:Y:S01]  /*7810*/  MUFU.TANH R179, R22 ;  /* 0x0000001600b37308 */ /* 0x0004e20000002400 */
[----:B------:R-:W-:Y:S02]  /*7820*/  FMUL.FTZ R4, R34, c[0x0][0x320] ;  /* 0x0000c80022047a20 */ /* 0x000fe40000410000 */
[----:B------:R-:W-:Y:S02]  /*7830*/  FMUL.FTZ R0, R35, c[0x0][0x320] ;  /* 0x0000c80023007a20 */ /* 0x000fe40000410000 */
[----:B-1----:R-:W-:Y:S05]  /*7840*/  FMUL.FTZ R19, R30, c[0x0][0x320] ;  /* 0x0000c8001e137a20 */ /* 0x002fea0000410000 */
[----:B------:R-:W1:Y:S01]  /*7850*/  MUFU.TANH R23, R23 ;  /* 0x0000001700177308 */ /* 0x000e620000002400 */
[----:B----4-:R-:W-:Y:S02]  /*7860*/  FMUL.FTZ R20, R21, c[0x0][0x320] ;  /* 0x0000c80015147a20 */ /* 0x010fe40000410000 */
[----:B------:R-:W-:Y:S07]  /*7870*/  FMUL.FTZ R21, R27, c[0x0][0x320] ;  /* 0x0000c8001b157a20 */ /* 0x000fee0000410000 */
[----:B------:R-:W4:Y:S01]  /*7880*/  MUFU.TANH R20, R20 ;  /* 0x0000001400147308 */ /* 0x000f220000002400 */
[----:B--2---:R-:W-:Y:S09]  /*7890*/  FMUL.FTZ R22, R26, c[0x0][0x320] ;  /* 0x0000c8001a167a20 */ /* 0x004ff20000410000 */
[----:B------:R-:W2:Y:S10]  /*78a0*/  MUFU.TANH R18, R18 ;  /* 0x0000001200127308 */ /* 0x000eb40000002400 */
        /* <DEDUP_REMOVED lines=11> */
[----:B-12345:R-:W-:-:S05]  /*7960*/  @P0 BRA `(.L_x_29) ;  /* 0xffffe5a000000947 */ /* 0x03efca000383ffff */
.L_x_28:
[----:B----4-:R-:W2:Y:S01]  /*7970*/  LDL.LU R8, [R1+0x5c] ;  /* 0x00005c0001087983 */ /* 0x010ea20000300800 */
[----:B------:R-:W-:Y:S02]  /*7980*/  FMNMX.FTZ R0, R183, R133, !PT ;  /* 0x00000085b7007209 */ /* 0x000fe40007810000 */
[----:B------:R-:W-:Y:S01]  /*7990*/  ISETP.LT.AND P0, PT, RZ, UR6, PT ;  /* 0x00000006ff007c0c */ /* 0x000fe2000bf01270 */
[----:B------:R-:W3:Y:S01]  /*79a0*/  LDL.LU R24, [R1+0x48] ;  /* 0x0000480001187983 */ /* 0x000ee20000300800 */
[----:B------:R-:W-:Y:S01]  /*79b0*/  FMNMX.FTZ R0, R185, R0, !PT ;  /* 0x00000000b9007209 */ /* 0x000fe20007810000 */
[----:B------:R-:W-:Y:S02]  /*79c0*/  UIADD3 UR6, UR6, -0x1, URZ ;  /* 0xffffffff06067890 */ /* 0x000fe4000fffe03f */
[----:B------:R-:W4:Y:S01]  /*79d0*/  LDL.LU R10, [R1+0x44] ;  /* 0x00004400010a7983 */ /* 0x000f220000300800 */
[----:B------:R-:W-:Y:S03]  /*79e0*/  FMNMX.FTZ R0, R184, R0, !PT ;  /* 0x00000000b8007209 */ /* 0x000fe60007810000 */
        /* <DEDUP_REMOVED lines=19> */
[C---:B------:R-:W-:Y:S02]  /*7b20*/  FMUL.FTZ R2, R132.reuse, c[0x0][0x2d0] ;  /* 0x0000b40084027a20 */ /* 0x040fe40000410000 */
[----:B------:R-:W-:Y:S02]  /*7b30*/  FADD.FTZ R0, -R132, R133 ;  /* 0x0000008584007221 */ /* 0x000fe40000010100 */
[--C-:B------:R-:W-:Y:S02]  /*7b40*/  FFMA.FTZ R183, R183, c[0x0][0x2d0], -R2.reuse ;  /* 0x0000b400b7b77a23 */ /* 0x100fe40000010802 */
        /* <DEDUP_REMOVED lines=18> */
[----:B------:R-:W-:Y:S02]  /*7c70*/  FFMA.FTZ R11, R18, c[0x0][0x2d0], -R2 ;  /* 0x0000b400120b7a23 */ /* 0x000fe40000010802 */
[C---:B-1----:R-:W-:Y:S02]  /*7c80*/  FMUL.FTZ R32, R6.reuse, R136 ;  /* 0x0000008806207220 */ /* 0x042fe40000410000 */
[C---:B------:R-:W-:Y:S01]  /*7c90*/  FMUL.FTZ R33, R6.reuse, R137 ;  /* 0x0000008906217220 */ /* 0x040fe20000410000 */
[----:B------:R-:W1:Y:S01]  /*7ca0*/  MUFU.EX2 R7, R7 ;  /* 0x0000000700077308 */ /* 0x000e620000000800 */
[C---:B------:R-:W-:Y:S01]  /*7cb0*/  FMUL.FTZ R12, R6.reuse, R156 ;  /* 0x0000009c060c7220 */ /* 0x040fe20000410000 */
[----:B------:R-:W-:Y:S01]  /*7cc0*/  MOV R156, R25 ;  /* 0x00000019009c7202 */ /* 0x000fe20000000f00 */
[C---:B------:R-:W-:Y:S02]  /*7cd0*/  FMUL.FTZ R25, R6.reuse, R145 ;  /* 0x0000009106197220 */ /* 0x040fe40000410000 */
[C---:B------:R-:W-:Y:S01]  /*7ce0*/  FMUL.FTZ R13, R6.reuse, R157 ;  /* 0x0000009d060d7220 */ /* 0x040fe20000410000 */
[----:B------:R-:W-:Y:S01]  /*7cf0*/  MOV R157, R28 ;  /* 0x0000001c009d7202 */ /* 0x000fe20000000f00 */
[C---:B------:R-:W-:Y:S02]  /*7d00*/  FMUL.FTZ R28, R6.reuse, R140 ;  /* 0x0000008c061c7220 */ /* 0x040fe40000410000 */
[C---:B------:R-:W-:Y:S01]  /*7d10*/  FMUL.FTZ R16, R6.reuse, R152 ;  /* 0x0000009806107220 */ /* 0x040fe20000410000 */
[----:B------:R-:W1:Y:S01]  /*7d20*/  MUFU.EX2 R178, R182 ;  /* 0x000000b600b27308 */ /* 0x000e620000000800 */
[C---:B------:R-:W-:Y:S01]  /*7d30*/  FMUL.FTZ R20, R6.reuse, R148 ;  /* 0x0000009406147220 */ /* 0x040fe20000410000 */
[----:B------:R-:W-:Y:S01]  /*7d40*/  MOV R148, R11 ;  /* 0x0000000b00947202 */ /* 0x000fe20000000f00 */
        /* <DEDUP_REMOVED lines=50> */
[C---:B------:R-:W-:Y:S03]  /*8070*/  F2FP.BF16.PACK_AB R176, R5.reuse, R176 ;  /* 0x000000b005b0723e */ /* 0x040fe600000010ff */
[----:B------:R-:W-:Y:S04]  /*8080*/  FADD.FTZ R0, R5, R0 ;  /* 0x0000000005007221 */ /* 0x000fe80000010000 */
[----:B-1----:R-:W-:Y:S04]  /*8090*/  FADD.FTZ R0, R7, R0 ;  /* 0x0000000007007221 */ /* 0x002fe80000010000 */
[C---:B------:R-:W-:Y:S01]  /*80a0*/  FADD.FTZ R182, R178.reuse, R0 ;  /* 0x00000000b2b67221 */ /* 0x040fe20000010000 */
[----:B------:R-:W-:Y:S02]  /*80b0*/  FMNMX.FTZ R0, R191, R134, !PT ;  /* 0x00000086bf007209 */ /* 0x000fe40007810000 */
[----:B------:R-:W-:Y:S02]  /*80c0*/  F2FP.BF16.PACK_AB R178, R178, R7 ;  /* 0x00000007b2b2723e */ /* 0x000fe400000010ff */
[----:B---3--:R-:W-:Y:S04]  /*80d0*/  FMNMX.FTZ R0, R24, R0, !PT ;  /* 0x0000000018007209 */ /* 0x008fe80007810000 */
[----:B----4-:R-:W-:Y:S04]  /*80e0*/  FMNMX.FTZ R0, R10, R0, !PT ;  /* 0x000000000a007209 */ /* 0x010fe80007810000 */
        /* <DEDUP_REMOVED lines=31> */
[----:B------:R-:W5:Y:S01]  /*82e0*/  MUFU.EX2 R8, R8 ;  /* 0x0000000800087308 */ /* 0x000f620000000800 */
[--C-:B------:R-:W-:Y:S02]  /*82f0*/  FFMA.FTZ R19, R19, c[0x0][0x2d0], -R5.reuse ;  /* 0x0000b40013137a23 */ /* 0x100fe40000010805 */
[--C-:B------:R-:W-:Y:S02]  /*8300*/  FFMA.FTZ R18, R4, c[0x0][0x2d0], -R5.reuse ;  /* 0x0000b40004127a23 */ /* 0x100fe40000010805 */
[C---:B------:R-:W-:Y:S01]  /*8310*/  FMUL.FTZ R4, R6.reuse, R164 ;  /* 0x000000a406047220 */ /* 0x040fe20000410000 */
[----:B------:R-:W-:Y:S01]  /*8320*/  MOV R164, R15 ;  /* 0x0000000f00a47202 */ /* 0x000fe20000000f00 */
[C---:B------:R-:W-:Y:S01]  /*8330*/  FMUL.FTZ R17, R6.reuse, R153 ;  /* 0x0000009906117220 */ /* 0x040fe20000410000 */
[----:B------:R-:W-:Y:S01]  /*8340*/  MOV R153, R29 ;  /* 0x0000001d00997202 */ /* 0x000fe20000000f00 */
[----:B------:R-:W-:Y:S01]  /*8350*/  FMUL.FTZ R29, R6, R141 ;  /* 0x0000008d061d7220 */ /* 0x000fe20000410000 */
[----:B------:R-:W2:Y:S01]  /*8360*/  MUFU.EX2 R7, R7 ;  /* 0x0000000700077308 */ /* 0x000ea20000000800 */
[--C-:B------:R-:W-:Y:S02]  /*8370*/  FFMA.FTZ R189, R189, c[0x0][0x2d0], -R5.reuse ;  /* 0x0000b400bdbd7a23 */ /* 0x100fe40000010805 */
[--C-:B------:R-:W-:Y:S02]  /*8380*/  FFMA.FTZ R188, R188, c[0x0][0x2d0], -R5.reuse ;  /* 0x0000b400bcbc7a23 */ /* 0x100fe40000010805 */
[C---:B-1----:R-:W-:Y:S02]  /*8390*/  FMUL.FTZ R34, R0.reuse, R138 ;  /* 0x0000008a00227220 */ /* 0x042fe40000410000 */
[----:B------:R-:W-:Y:S02]  /*83a0*/  FMUL.FTZ R35, R0, R139 ;  /* 0x0000008b00237220 */ /* 0x000fe40000410000 */
[----:B------:R-:W1:Y:S01]  /*83b0*/  LDSM.16.MT88.4 R136, [R248+0x100] ;  /* 0x00010000f888783b */ /* 0x000e620000004200 */
[----:B------:R-:W3:Y:S01]  /*83c0*/  MUFU.EX2 R179, R133 ;  /* 0x0000008500b37308 */ /* 0x000ee20000000800 */
[--C-:B------:R-:W-:Y:S02]  /*83d0*/  FFMA.FTZ R187, R187, c[0x0][0x2d0], -R5.reuse ;  /* 0x0000b400bbbb7a23 */ /* 0x100fe40000010805 */
[--C-:B------:R-:W-:Y:S02]  /*83e0*/  FFMA.FTZ R186, R186, c[0x0][0x2d0], -R5.reuse ;  /* 0x0000b400baba7a23 */ /* 0x100fe40000010805 */
[----:B-----5:R-:W-:Y:S02]  /*83f0*/  FFMA.FTZ R3, R0, R9, R8 ;  /* 0x0000000900037223 */ /* 0x020fe40000010008 */
[C---:B------:R-:W-:Y:S01]  /*8400*/  FMUL.FTZ R9, R6.reuse, R161 ;  /* 0x000000a106097220 */ /* 0x040fe20000410000 */
[----:B------:R-:W-:Y:S01]  /*8410*/  MOV R161, R19 ;  /* 0x0000001300a17202 */ /* 0x000fe20000000f00 */
[----:B------:R-:W-:Y:S01]  /*8420*/  FFMA.FTZ R14, R21, c[0x0][0x2d0], -R5 ;  /* 0x0000b400150e7a23 */ /* 0x000fe20000010805 */
[----:B------:R-:W4:Y:S01]  /*8430*/  MUFU.EX2 R190, R190 ;  /* 0x000000be00be7308 */ /* 0x000f220000000800 */
[C---:B------:R-:W-:Y:S01]  /*8440*/  FMUL.FTZ R5, R6.reuse, R165 ;  /* 0x000000a506057220 */ /* 0x040fe20000410000 */
[----:B------:R-:W-:Y:S01]  /*8450*/  MOV R165, R18 ;  /* 0x0000001200a57202 */ /* 0x000fe20000000f00 */
[C---:B------:R-:W-:Y:S01]  /*8460*/  FMUL.FTZ R21, R6.reuse, R149 ;  /* 0x0000009506157220 */ /* 0x040fe20000410000 */
[C---:B--2---:R-:W-:Y:S01]  /*8470*/  F2FP.BF16.PACK_AB R177, R7.reuse, R8 ;  /* 0x0000000807b1723e */ /* 0x044fe200000010ff */
[----:B------:R-:W-:Y:S01]  /*8480*/  FADD.FTZ R3, R7, R3 ;  /* 0x0000000307037221 */ /* 0x000fe20000010000 */
[----:B------:R-:W-:Y:S01]  /*8490*/  MOV R149, R31 ;  /* 0x0000001f00957202 */ /* 0x000fe20000000f00 */
[C---:B------:R-:W-:Y:S01]  /*84a0*/  FMUL.FTZ R8, R6.reuse, R160 ;  /* 0x000000a006087220 */ /* 0x040fe20000410000 */
[----:B------:R-:W-:Y:S01]  /*84b0*/  MOV R160, R24 ;  /* 0x0000001800a07202 */ /* 0x000fe20000000f00 */
[----:B------:R-:W-:Y:S01]  /*84c0*/  FMUL.FTZ R24, R6, R144 ;  /* 0x0000009006187220 */ /* 0x000fe20000410000 */
[----:B------:R-:W-:Y:S01]  /*84d0*/  MUFU.EX2 R191, R191 ;  /* 0x000000bf00bf7308 */ /* 0x000fe20000000800 */
[C---:B------:R-:W-:Y:S01]  /*84e0*/  FMUL.FTZ R6, R0.reuse, R166 ;  /* 0x000000a600067220 */ /* 0x040fe20000410000 */
[----:B------:R-:W-:Y:S01]  /*84f0*/  MOV R166, R14 ;  /* 0x0000000e00a67202 */ /* 0x000fe20000000f00 */
[C---:B------:R-:W-:Y:S01]  /*8500*/  FMUL.FTZ R7, R0.reuse, R167 ;  /* 0x000000a700077220 */ /* 0x040fe20000410000 */
[----:B------:R-:W-:Y:S01]  /*8510*/  MOV R167, R10 ;  /* 0x0000000a00a77202 */ /* 0x000fe20000000f00 */
[----:B---3--:R-:W-:Y:S02]  /*8520*/  FADD.FTZ R152, R179, R3 ;  /* 0x00000003b3987221 */ /* 0x008fe40000010000 */
[C---:B------:R-:W-:Y:S01]  /*8530*/  FMUL.FTZ R10, R0.reuse, R162 ;  /* 0x000000a2000a7220 */ /* 0x040fe20000410000 */
[----:B------:R-:W-:Y:S01]  /*8540*/  MOV R162, R30 ;  /* 0x0000001e00a27202 */ /* 0x000fe20000000f00 */
[C---:B------:R-:W-:Y:S01]  /*8550*/  FMUL.FTZ R11, R0.reuse, R163 ;  /* 0x000000a3000b7220 */ /* 0x040fe20000410000 */
[----:B------:R-:W-:Y:S01]  /*8560*/  MOV R163, R27 ;  /* 0x0000001b00a37202 */ /* 0x000fe20000000f00 */
[C---:B------:R-:W-:Y:S01]  /*8570*/  FMUL.FTZ R14, R0.reuse, R158 ;  /* 0x0000009e000e7220 */ /* 0x040fe20000410000 */
[----:B------:R-:W-:Y:S01]  /*8580*/  MOV R158, R26 ;  /* 0x0000001a009e7202 */ /* 0x000fe20000000f00 */
[----:B------:R-:W-:Y:S01]  /*8590*/  FMUL.FTZ R15, R0, R159 ;  /* 0x0000009f000f7220 */ /* 0x000fe20000410000 */
[----:B----4-:R-:W-:Y:S01]  /*85a0*/  F2FP.BF16.PACK_AB R179, R190, R179 ;  /* 0x000000b3beb3723e */ /* 0x010fe200000010ff */
[C---:B------:R-:W-:Y:S01]  /*85b0*/  FMUL.FTZ R18, R0.reuse, R154 ;  /* 0x0000009a00127220 */ /* 0x040fe20000410000 */
[----:B------:R-:W-:Y:S01]  /*85c0*/  MUFU.EX2 R144, R181 ;  /* 0x000000b500907308 */ /* 0x000fe20000000800 */
[C---:B------:R-:W-:Y:S02]  /*85d0*/  FMUL.FTZ R19, R0.reuse, R155 ;  /* 0x0000009b00137220 */ /* 0x040fe40000410000 */
[C---:B------:R-:W-:Y:S02]  /*85e0*/  FMUL.FTZ R22, R0.reuse, R150 ;  /* 0x0000009600167220 */ /* 0x040fe40000410000 */
[C---:B-1----:R-:W-:Y:S05]  /*85f0*/  HMMA.16816.F32.BF16 R4, R176.reuse, R136, R4 ;  /* 0x00000088b004723c */ /* 0x042fea0000041804 */
[C---:B------:R-:W-:Y:S01]  /*8600*/  FMUL.FTZ R23, R0.reuse, R151 ;  /* 0x0000009700177220 */ /* 0x040fe20000410000 */
[----:B------:R-:W-:Y:S01]  /*8610*/  MUFU.EX2 R181, R161 ;  /* 0x000000a100b57308 */ /* 0x000fe20000000800 */
[C---:B------:R-:W-:Y:S01]  /*8620*/  FMUL.FTZ R26, R0.reuse, R146 ;  /* 0x00000092001a7220 */ /* 0x040fe20000410000 */
[C---:B------:R-:W-:Y:S01]  /*8630*/  HMMA.16816.F32.BF16 R8, R176.reuse, R138, R8 ;  /* 0x0000008ab008723c */ /* 0x040fe20000041808 */
[----:B------:R-:W1:Y:S03]  /*8640*/  LDSM.16.MT88.4 R136, [R249+0x100] ;  /* 0x00010000f988783b */ /* 0x000e660000004200 */
[C---:B------:R-:W-:Y:S02]  /*8650*/  FMUL.FTZ R27, R0.reuse, R147 ;  /* 0x00000093001b7220 */ /* 0x040fe40000410000 */
[C---:B------:R-:W-:Y:S02]  /*8660*/  FMUL.FTZ R30, R0.reuse, R142 ;  /* 0x0000008e001e7220 */ /* 0x040fe40000410000 */
[C---:B------:R-:W-:Y:S01]  /*8670*/  FMUL.FTZ R31, R0.reuse, R143 ;  /* 0x0000008f001f7220 */ /* 0x040fe20000410000 */
[----:B------:R-:W-:Y:S01]  /*8680*/  MUFU.EX2 R180, R160 ;  /* 0x000000a000b47308 */ /* 0x000fe20000000800 */
[----:B------:R-:W-:Y:S02]  /*8690*/  LDSM.16.MT88.4 R140, [R248+0x900] ;  /* 0x00090000f88c783b */ /* 0x000fe40000004200 */
        /* <DEDUP_REMOVED lines=17> */
[C---:B------:R-:W-:Y:S01]  /*87b0*/  FMUL.FTZ R66, R0.reuse, R66 ;  /* 0x0000004200427220 */ /* 0x040fe20000410000 */
[C---:B-1----:R-:W-:Y:S03]  /*87c0*/  HMMA.16816.F32.BF16 R12, R176.reuse, R136, R12 ;  /* 0x00000088b00c723c */ /* 0x042fe6000004180c */
[C---:B------:R-:W-:Y:S02]  /*87d0*/  FMUL.FTZ R67, R0.reuse, R67 ;  /* 0x0000004300437220 */ /* 0x040fe40000410000 */
[C---:B------:R-:W-:Y:S02]  /*87e0*/  FMUL.FTZ R70, R0.reuse, R70 ;  /* 0x0000004600467220 */ /* 0x040fe40000410000 */
[C---:B------:R-:W-:Y:S01]  /*87f0*/  FMUL.FTZ R71, R0.reuse, R71 ;  /* 0x0000004700477220 */ /* 0x040fe20000410000 */
[C---:B------:R-:W-:Y:S01]  /*8800*/  HMMA.16816.F32.BF16 R16, R176.reuse, R138, R16 ;  /* 0x0000008ab010723c */ /* 0x040fe20000041810 */
[----:B------:R-:W1:Y:S01]  /*8810*/  LDSM.16.MT88.4 R136, [R252+0x100] ;  /* 0x00010000fc88783b */ /* 0x000e620000004200 */
[----:B------:R-:W2:Y:S02]  /*8820*/  MUFU.EX2 R133, R185 ;  /* 0x000000b900857308 */ /* 0x000ea40000000800 */
[C---:B------:R-:W-:Y:S02]  /*8830*/  FMUL.FTZ R74, R0.reuse, R74 ;  /* 0x0000004a004a7220 */ /* 0x040fe40000410000 */
[C---:B------:R-:W-:Y:S02]  /*8840*/  FMUL.FTZ R75, R0.reuse, R75 ;  /* 0x0000004b004b7220 */ /* 0x040fe40000410000 */
[C---:B------:R-:W-:Y:S04]  /*8850*/  FMUL.FTZ R78, R0.reuse, R78 ;  /* 0x0000004e004e7220 */ /* 0x040fe80000410000 */
        /* <DEDUP_REMOVED lines=17> */
[C---:B------:R-:W-:Y:S01]  /*8970*/  FMUL.FTZ R107, R0.reuse, R107 ;  /* 0x0000006b006b7220 */ /* 0x040fe20000410000 */
[C---:B-1----:R-:W-:Y:S02]  /*8980*/  HMMA.16816.F32.BF16 R20, R176.reuse, R136, R20 ;  /* 0x00000088b014723c */ /* 0x042fe40000041814 */
[----:B------:R-:W1:Y:S01]  /*8990*/  MUFU.EX2 R186, R186 ;  /* 0x000000ba00ba7308 */ /* 0x000e620000000800 */
[C---:B------:R-:W-:Y:S02]  /*89a0*/  FMUL.FTZ R110, R0.reuse, R110 ;  /* 0x0000006e006e7220 */ /* 0x040fe40000410000 */
[C---:B------:R-:W-:Y:S02]  /*89b0*/  FMUL.FTZ R111, R0.reuse, R111 ;  /* 0x0000006f006f7220 */ /* 0x040fe40000410000 */
[C---:B------:R-:W-:Y:S01]  /*89c0*/  FMUL.FTZ R114, R0.reuse, R114 ;  /* 0x0000007200727220 */ /* 0x040fe20000410000 */
[C---:B------:R-:W-:Y:S01]  /*89d0*/  HMMA.16816.F32.BF16 R24, R176.reuse, R138, R24 ;  /* 0x0000008ab018723c */ /* 0x040fe20000041818 */
[----:B------:R-:W4:Y:S03]  /*89e0*/  LDSM.16.MT88.4 R136, [R251+0x100] ;  /* 0x00010000fb88783b */ /* 0x000f260000004200 */
[C---:B------:R-:W-:Y:S02]  /*89f0*/  FMUL.FTZ R115, R0.reuse, R115 ;  /* 0x0000007300737220 */ /* 0x040fe40000410000 */
[C---:B------:R-:W-:Y:S02]  /*8a00*/  FMUL.FTZ R118, R0.reuse, R118 ;  /* 0x0000007600767220 */ /* 0x040fe40000410000 */
[C---:B------:R-:W-:Y:S04]  /*8a10*/  FMUL.FTZ R119, R0.reuse, R119 ;  /* 0x0000007700777220 */ /* 0x040fe80000410000 */
[C---:B------:R-:W-:Y:S02]  /*8a20*/  FMUL.FTZ R122, R0.reuse, R122 ;  /* 0x0000007a007a7220 */ /* 0x040fe40000410000 */
[C---:B------:R-:W-:Y:S02]  /*8a30*/  FMUL.FTZ R123, R0.reuse, R123 ;  /* 0x0000007b007b7220 */ /* 0x040fe40000410000 */
[C---:B------:R-:W-:Y:S02]  /*8a40*/  FMUL.FTZ R126, R0.reuse, R126 ;  /* 0x0000007e007e7220 */ /* 0x040fe40000410000 */
[C---:B------:R-:W-:Y:S02]  /*8a50*/  FMUL.FTZ R127, R0.reuse, R127 ;  /* 0x0000007f007f7220 */ /* 0x040fe40000410000 */
[C---:B------:R-:W-:Y:S02]  /*8a60*/  FMUL.FTZ R130, R0.reuse, R130 ;  /* 0x0000008200827220 */ /* 0x040fe40000410000 */
[----:B------:R-:W-:Y:S02]  /*8a70*/  FMUL.FTZ R131, R0, R131 ;  /* 0x0000008300837220 */ /* 0x000fe40000410000 */
[----:B--2---:R-:W-:Y:S02]  /*8a80*/  FADD.FTZ R0, R133, R182 ;  /* 0x000000b685007221 */ /* 0x004fe40000010000 */
[----:B------:R2:W-:Y:S02]  /*8a90*/  MUFU.EX2 R182, R166 ;  /* 0x000000a600b67308 */ /* 0x0005e40000000800 */
[C---:B------:R-:W-:Y:S04]  /*8aa0*/  FADD.FTZ R0, R3.reuse, R0 ;  /* 0x0000000003007221 */ /* 0x040fe80000010000 */
[----:B------:R-:W-:Y:S04]  /*8ab0*/  FADD.FTZ R0, R144, R0 ;  /* 0x0000000090007221 */ /* 0x000fe80000010000 */
[----:B------:R-:W-:Y:S01]  /*8ac0*/  FADD.FTZ R0, R134, R0 ;  /* 0x0000000086007221 */ /* 0x000fe20000010000 */
[C---:B----4-:R-:W-:Y:S08]  /*8ad0*/  HMMA.16816.F32.BF16 R28, R176.reuse, R136, R28 ;  /* 0x00000088b01c723c */ /* 0x050ff0000004181c */
[C---:B------:R-:W-:Y:S01]  /*8ae0*/  HMMA.16816.F32.BF16 R32, R176.reuse, R138, R32 ;  /* 0x0000008ab020723c */ /* 0x040fe20000041820 */
[----:B------:R-:W4:Y:S03]  /*8af0*/  LDSM.16.MT88.4 R136, [R248+0x2100] ;  /* 0x00210000f888783b */ /* 0x000f260000004200 */
[----:B--2---:R-:W-:Y:S04]  /*8b00*/  MOV R166, R149 ;  /* 0x0000009500a67202 */ /* 0x004fe80000000f00 */
[C---:B----4-:R-:W-:Y:S08]  /*8b10*/  HMMA.16816.F32.BF16 R36, R176.reuse, R136, R36 ;  /* 0x00000088b024723c */ /* 0x050ff00000041824 */
[C---:B------:R-:W-:Y:S01]  /*8b20*/  HMMA.16816.F32.BF16 R40, R176.reuse, R138, R40 ;  /* 0x0000008ab028723c */ /* 0x040fe20000041828 */
[----:B------:R-:W2:Y:S07]  /*8b30*/  LDSM.16.MT88.4 R136, [R249+0x2100] ;  /* 0x00210000f988783b */ /* 0x000eae0000004200 */
[C---:B--2---:R-:W-:Y:S08]  /*8b40*/  HMMA.16816.F32.BF16 R44, R176.reuse, R136, R44 ;  /* 0x00000088b02c723c */ /* 0x044ff0000004182c */
        /* <DEDUP_REMOVED lines=29> */
[C---:B--2---:R-:W-:Y:S07]  /*8d20*/  HMMA.16816.F32.BF16 R124, R176.reuse, R136, R124 ;  /* 0x00000088b07c723c */ /* 0x044fee000004187c */
[----:B------:R-:W-:Y:S01]  /*8d30*/  F2FP.BF16.PACK_AB R136, R3, R133 ;  /* 0x000000850388723e */ /* 0x000fe200000010ff */
[----:B------:R-:W-:Y:S01]  /*8d40*/  HMMA.16816.F32.BF16 R128, R176, R138, R128 ;  /* 0x0000008ab080723c */ /* 0x000fe20000041880 */
[----:B------:R-:W-:Y:S03]  /*8d50*/  MUFU.EX2 R3, R163 ;  /* 0x000000a300037308 */ /* 0x000fe60000000800 */
[----:B---3--:R-:W-:Y:S03]  /*8d60*/  F2FP.BF16.PACK_AB R137, R188, R189 ;  /* 0x000000bdbc89723e */ /* 0x008fe600000010ff */
[----:B------:R-:W-:Y:S02]  /*8d70*/  F2FP.BF16.PACK_AB R138, R134, R144 ;  /* 0x00000090868a723e */ /* 0x000fe400000010ff */
[----:B------:R-:W2:Y:S02]  /*8d80*/  LDSM.16.MT88.4 R144, [R249+0x900] ;  /* 0x00090000f990783b */ /* 0x000ea40000004200 */
[----:B------:R3:W-:Y:S01]  /*8d90*/  MUFU.EX2 R134, R162 ;  /* 0x000000a200867308 */ /* 0x0007e20000000800 */
[----:B-1----:R-:W-:Y:S02]  /*8da0*/  F2FP.BF16.PACK_AB R139, R186, R187 ;  /* 0x000000bbba8b723e */ /* 0x002fe400000010ff */
[----:B------:R-:W-:Y:S05]  /*8db0*/  F2FP.BF16.PACK_AB R177, R180, R181 ;  /* 0x000000b5b4b1723e */ /* 0x000fea00000010ff */
[C---:B------:R-:W-:Y:S02]  /*8dc0*/  HMMA.16816.F32.BF16 R4, R136.reuse, R140, R4 ;  /* 0x0000008c8804723c */ /* 0x040fe40000041804 */
[----:B------:R-:W-:Y:S06]  /*8dd0*/  MUFU.EX2 R176, R153 ;  /* 0x0000009900b07308 */ /* 0x000fec0000000800 */
[C---:B------:R-:W-:Y:S01]  /*8de0*/  HMMA.16816.F32.BF16 R8, R136.reuse, R142, R8 ;  /* 0x0000008e8808723c */ /* 0x040fe20000041808 */
[----:B------:R-:W1:Y:S03]  /*8df0*/  LDSM.16.MT88.4 R140, [R252+0x900] ;  /* 0x00090000fc8c783b */ /* 0x000e660000004200 */
[----:B------:R-:W4:Y:S05]  /*8e00*/  MUFU.EX2 R133, R158 ;  /* 0x0000009e00857308 */ /* 0x000f2a0000000800 */
[----:B---3--:R-:W-:Y:S05]  /*8e10*/  LDSM.16.MT88.4 R160, [R248+0x1900] ;  /* 0x00190000f8a0783b */ /* 0x008fea0000004200 */
[----:B------:R-:W-:Y:S01]  /*8e20*/  MUFU.EX2 R178, R156 ;  /* 0x0000009c00b27308 */ /* 0x000fe20000000800 */
[C---:B--2---:R-:W-:Y:S03]  /*8e30*/  HMMA.16816.F32.BF16 R12, R136.reuse, R144, R12 ;  /* 0x00000090880c723c */ /* 0x044fe6000004180c */
[----:B----4-:R-:W-:Y:S05]  /*8e40*/  FADD.FTZ R0, R133, R0 ;  /* 0x0000000085007221 */ /* 0x010fea0000010000 */
[C---:B------:R-:W-:Y:S01]  /*8e50*/  HMMA.16816.F32.BF16 R16, R136.reuse, R146, R16 ;  /* 0x000000928810723c */ /* 0x040fe20000041810 */
[----:B------:R-:W2:Y:S03]  /*8e60*/  LDSM.16.MT88.4 R144, [R251+0x900] ;  /* 0x00090000fb90783b */ /* 0x000ea60000004200 */
[C---:B------:R-:W-:Y:S04]  /*8e70*/  FADD.FTZ R0, R3.reuse, R0 ;  /* 0x0000000003007221 */ /* 0x040fe80000010000 */
[----:B------:R-:W-:Y:S01]  /*8e80*/  FADD.FTZ R0, R148, R0 ;  /* 0x0000000094007221 */ /* 0x000fe20000010000 */
[C---:B-1----:R-:W-:Y:S03]  /*8e90*/  HMMA.16816.F32.BF16 R20, R136.reuse, R140, R20 ;  /* 0x0000008c8814723c */ /* 0x042fe60000041814 */
[C---:B------:R-:W-:Y:S05]  /*8ea0*/  FADD.FTZ R0, R134.reuse, R0 ;  /* 0x0000000086007221 */ /* 0x040fea0000010000 */
        /* <DEDUP_REMOVED lines=39> */
[----:B------:R-:W-:Y:S01]  /*9120*/  HMMA.16816.F32.BF16 R128, R136, R146, R128 ;  /* 0x000000928880723c */ /* 0x000fe20000041880 */
[----:B------:R-:W2:Y:S06]  /*9130*/  LDSM.16.MT88.4 R144, [R249+0x1100] ;  /* 0x00110000f990783b */ /* 0x000eac0000004200 */
[----:B------:R-:W-:Y:S02]  /*9140*/  F2FP.BF16.PACK_AB R138, R134, R148 ;  /* 0x00000094868a723e */ /* 0x000fe400000010ff */
[----:B------:R-:W3:Y:S01]  /*9150*/  LDSM.16.MT88.4 R148, [R252+0x1100] ;  /* 0x00110000fc94783b */ /* 0x000ee20000004200 */
[----:B------:R-:W4:Y:S02]  /*9160*/  MUFU.EX2 R134, R166 ;  /* 0x000000a600867308 */ /* 0x000f240000000800 */
[----:B------:R-:W-:Y:S02]  /*9170*/  F2FP.BF16.PACK_AB R136, R3, R133 ;  /* 0x000000850388723e */ /* 0x000fe400000010ff */
[----:B------:R-:W-:Y:S02]  /*9180*/  F2FP.BF16.PACK_AB R137, R184, R191 ;  /* 0x000000bfb889723e */ /* 0x000fe400000010ff */
[----:B------:R-:W-:Y:S04]  /*9190*/  F2FP.BF16.PACK_AB R139, R182, R183 ;  /* 0x000000b7b68b723e */ /* 0x000fe800000010ff */
[----:B------:R-:W5:Y:S03]  /*91a0*/  MUFU.EX2 R133, R157 ;  /* 0x0000009d00857308 */ /* 0x000f660000000800 */
[C---:B-1----:R-:W-:Y:S08]  /*91b0*/  HMMA.16816.F32.BF16 R4, R136.reuse, R140, R4 ;  /* 0x0000008c8804723c */ /* 0x042ff00000041804 */
[C---:B------:R-:W-:Y:S01]  /*91c0*/  HMMA.16816.F32.BF16 R8, R136.reuse, R142, R8 ;  /* 0x0000008e8808723c */ /* 0x040fe20000041808 */
[----:B------:R-:W1:Y:S03]  /*91d0*/  LDSM.16.MT88.4 R140, [R251+0x1100] ;  /* 0x00110000fb8c783b */ /* 0x000e660000004200 */
[----:B----4-:R-:W-:Y:S04]  /*91e0*/  FADD.FTZ R0, R134, R0 ;  /* 0x0000000086007221 */ /* 0x010fe80000010000 */
[C---:B------:R-:W-:Y:S01]  /*91f0*/  FADD.FTZ R0, R176.reuse, R0 ;  /* 0x00000000b0007221 */ /* 0x040fe20000010000 */
[----:B------:R-:W-:Y:S01]  /*9200*/  F2FP.BF16.PACK_AB R176, R176, R134 ;  /* 0x00000086b0b0723e */ /* 0x000fe200000010ff */
[C---:B--2---:R-:W-:Y:S03]  /*9210*/  HMMA.16816.F32.BF16 R12, R136.reuse, R144, R12 ;  /* 0x00000090880c723c */ /* 0x044fe6000004180c */
[----:B-----5:R-:W-:Y:S01]  /*9220*/  FADD.FTZ R3, R133, R0 ;  /* 0x0000000085037221 */ /* 0x020fe20000010000 */
[----:B------:R-:W-:Y:S01]  /*9230*/  MOV R134, R2 ;  /* 0x0000000200867202 */ /* 0x000fe20000000f00 */
[----:B------:R-:W-:Y:S02]  /*9240*/  FADD.FTZ R0, R190, R152 ;  /* 0x00000098be007221 */ /* 0x000fe40000010000 */
[----:B------:R-:W-:Y:S01]  /*9250*/  LDSM.16.MT88.4 R152, [R249+0x1900] ;  /* 0x00190000f998783b */ /* 0x000fe20000004200 */
[C---:B------:R-:W-:Y:S04]  /*9260*/  HMMA.16816.F32.BF16 R16, R136.reuse, R146, R16 ;  /* 0x000000928810723c */ /* 0x040fe80000041810 */
[C---:B------:R-:W-:Y:S01]  /*9270*/  FADD.FTZ R3, R178.reuse, R3 ;  /* 0x00000003b2037221 */ /* 0x040fe20000010000 */
[----:B------:R-:W-:Y:S01]  /*9280*/  F2FP.BF16.PACK_AB R178, R178, R133 ;  /* 0x00000085b2b2723e */ /* 0x000fe200000010ff */
[----:B------:R-:W-:Y:S01]  /*9290*/  FADD.FTZ R0, R189, R0 ;  /* 0x00000000bd007221 */ /* 0x000fe20000010000 */
[----:B------:R-:W2:Y:S01]  /*92a0*/  LDSM.16.MT88.4 R144, [R248+0x3100] ;  /* 0x00310000f890783b */ /* 0x000ea20000004200 */
[C---:B---3--:R-:W-:Y:S01]  /*92b0*/  HMMA.16816.F32.BF16 R20, R136.reuse, R148, R20 ;  /* 0x000000948814723c */ /* 0x048fe20000041814 */
[----:B------:R-:W-:Y:S03]  /*92c0*/  MUFU.EX2 R133, R165 ;  /* 0x000000a500857308 */ /* 0x000fe60000000800 */
[----:B------:R-:W-:Y:S03]  /*92d0*/  FADD.FTZ R0, R188, R0 ;  /* 0x00000000bc007221 */ /* 0x000fe60000010000 */
[----:B------:R3:W-:Y:S01]  /*92e0*/  STL [R1+0x5c], R3 ;  /* 0x00005c0301007387 */ /* 0x0007e20000100800 */
[C---:B------:R-:W-:Y:S03]  /*92f0*/  HMMA.16816.F32.BF16 R24, R136.reuse, R150, R24 ;  /* 0x000000968818723c */ /* 0x040fe60000041818 */
[----:B------:R-:W4:Y:S01]  /*9300*/  LDSM.16.MT88.4 R148, [R249+0x3100] ;  /* 0x00310000f994783b */ /* 0x000f220000004200 */
[----:B------:R-:W-:Y:S04]  /*9310*/  FADD.FTZ R0, R187, R0 ;  /* 0x00000000bb007221 */ /* 0x000fe80000010000 */
[C---:B-1----:R-:W-:Y:S04]  /*9320*/  HMMA.16816.F32.BF16 R28, R136.reuse, R140, R28 ;  /* 0x0000008c881c723c */ /* 0x042fe8000004181c */
[----:B------:R-:W-:Y:S04]  /*9330*/  FADD.FTZ R0, R186, R0 ;  /* 0x00000000ba007221 */ /* 0x000fe80000010000 */
[C---:B------:R-:W-:Y:S01]  /*9340*/  HMMA.16816.F32.BF16 R32, R136.reuse, R142, R32 ;  /* 0x0000008e8820723c */ /* 0x040fe20000041820 */
[----:B------:R-:W1:Y:S03]  /*9350*/  LDSM.16.MT88.4 R140, [R252+0x3100] ;  /* 0x00310000fc8c783b */ /* 0x000e660000004200 */
[----:B------:R-:W-:Y:S01]  /*9360*/  FADD.FTZ R0, R191, R0 ;  /* 0x00000000bf007221 */ /* 0x000fe20000010000 */
[----:B---3--:R-:W3:Y:S03]  /*9370*/  MUFU.EX2 R3, R164 ;  /* 0x000000a400037308 */ /* 0x008ee60000000800 */
[----:B------:R-:W-:Y:S04]  /*9380*/  FADD.FTZ R0, R184, R0 ;  /* 0x00000000b8007221 */ /* 0x000fe80000010000 */
[----:B------:R-:W-:Y:S01]  /*9390*/  FADD.FTZ R0, R183, R0 ;  /* 0x00000000b7007221 */ /* 0x000fe20000010000 */
[C---:B--2---:R-:W-:Y:S03]  /*93a0*/  HMMA.16816.F32.BF16 R36, R136.reuse, R144, R36 ;  /* 0x000000908824723c */ /* 0x044fe60000041824 */
[----:B------:R-:W-:Y:S04]  /*93b0*/  FADD.FTZ R0, R182, R0 ;  /* 0x00000000b6007221 */ /* 0x000fe80000010000 */
[----:B------:R-:W-:Y:S01]  /*93c0*/  FADD.FTZ R0, R181, R0 ;  /* 0x00000000b5007221 */ /* 0x000fe20000010000 */
[C---:B------:R-:W-:Y:S01]  /*93d0*/  HMMA.16816.F32.BF16 R40, R136.reuse, R146, R40 ;  /* 0x000000928828723c */ /* 0x040fe20000041828 */
[----:B------:R-:W2:Y:S03]  /*93e0*/  LDSM.16.MT88.4 R144, [R251+0x3100] ;  /* 0x00310000fb90783b */ /* 0x000ea60000004200 */
[----:B------:R-:W-:Y:S04]  /*93f0*/  FADD.FTZ R0, R180, R0 ;  /* 0x00000000b4007221 */ /* 0x000fe80000010000 */
[C---:B----4-:R-:W-:Y:S04]  /*9400*/  HMMA.16816.F32.BF16 R44, R136.reuse, R148, R44 ;  /* 0x00000094882c723c */ /* 0x050fe8000004182c */
[----:B---3--:R-:W-:Y:S01]  /*9410*/  F2FP.BF16.PACK_AB R179, R3, R133 ;  /* 0x0000008503b3723e */ /* 0x008fe200000010ff */
[----:B------:R-:W-:Y:S01]  /*9420*/  FADD.FTZ R0, R133, R0 ;  /* 0x0000000085007221 */ /* 0x000fe20000010000 */
[----:B------:R-:W-:Y:S02]  /*9430*/  MOV R133, R132 ;  /* 0x0000008400857202 */ /* 0x000fe40000000f00 */
[C---:B------:R-:W-:Y:S01]  /*9440*/  HMMA.16816.F32.BF16 R48, R136.reuse, R150, R48 ;  /* 0x000000968830723c */ /* 0x040fe20000041830 */
[----:B------:R-:W3:Y:S03]  /*9450*/  LDSM.16.MT88.4 R148, [R248+0x5100] ;  /* 0x00510000f894783b */ /* 0x000ee60000004200 */
[----:B------:R-:W-:Y:S04]  /*9460*/  FADD.FTZ R0, R3, R0 ;  /* 0x0000000003007221 */ /* 0x000fe80000010000 */
        /* <DEDUP_REMOVED lines=26> */
[C---:B------:R-:W-:Y:S08]  /*9610*/  HMMA.16816.F32.BF16 R120, R136.reuse, R150, R120 ;  /* 0x000000968878723c */ /* 0x040ff00000041878 */
[C---:B-1----:R-:W-:Y:S08]  /*9620*/  HMMA.16816.F32.BF16 R124, R136.reuse, R140, R124 ;  /* 0x0000008c887c723c */ /* 0x042ff0000004187c */
[----:B------:R-:W-:Y:S01]  /*9630*/  HMMA.16816.F32.BF16 R128, R136, R142, R128 ;  /* 0x0000008e8880723c */ /* 0x000fe20000041880 */
[----:B------:R-:W1:Y:S07]  /*9640*/  LDSM.16.MT88.4 R136, [R251+0x1900] ;  /* 0x00190000fb88783b */ /* 0x000e6e0000004200 */
        /* <DEDUP_REMOVED lines=8> */
[C---:B--2---:R-:W-:Y:S08]  /*96d0*/  HMMA.16816.F32.BF16 R148, R176.reuse, R144, R20 ;  /* 0x00000090b094723c */ /* 0x044ff00000041814 */
[C---:B------:R-:W-:Y:S08]  /*96e0*/  HMMA.16816.F32.BF16 R144, R176.reuse, R146, R24 ;  /* 0x00000092b090723c */ /* 0x040ff00000041818 */
[C---:B-1----:R-:W-:Y:S08]  /*96f0*/  HMMA.16816.F32.BF16 R140, R176.reuse, R136, R28 ;  /* 0x00000088b08c723c */ /* 0x042ff0000004181c */
        /* <DEDUP_REMOVED lines=34> */
.L_x_26:
[----:B------:R-:W2:Y:S04]  /*9920*/  LDL.LU R5, [R1+0x5c] ;  /* 0x00005c0001057983 */ /* 0x000ea80000300800 */
[----:B------:R-:W3:Y:S01]  /*9930*/  LDL.LU R3, [R1+0x80] ;  /* 0x0000800001037983 */ /* 0x000ee20000300800 */
[----:B------:R-:W-:-:S03]  /*9940*/  PLOP3.LUT P2, PT, PT, PT, PT, 0x8, 0x0 ;  /* 0x000000000000781c */ /* 0x000fc60003f4e170 */
[----:B--2---:R-:W1:Y:S04]  /*9950*/  SHFL.BFLY PT, R0, R5, 0x2, 0x1f ;  /* 0x0c401f0005007f89 */ /* 0x004e6800000e0000 */
[----:B---3--:R-:W2:Y:S01]  /*9960*/  SHFL.BFLY PT, R4, R3, 0x2, 0x1f ;  /* 0x0c401f0003047f89 */ /* 0x008ea200000e0000 */
[----:B-1----:R-:W-:Y:S02]  /*9970*/  FADD.FTZ R0, R0, R5 ;  /* 0x0000000500007221 */ /* 0x002fe40000010000 */
[----:B--2---:R-:W-:-:S03]  /*9980*/  FADD.FTZ R4, R4, R3 ;  /* 0x0000000304047221 */ /* 0x004fc60000010000 */
[----:B------:R-:W1:Y:S01]  /*9990*/  SHFL.BFLY PT, R6, R0, 0x1, 0x1f ;  /* 0x0c201f0000067f89 */ /* 0x000e6200000e0000 */
[----:B------:R-:W-:-:S03]  /*99a0*/  MOV R3, RZ ;  /* 0x000000ff00037202 */ /* 0x000fc60000000f00 */
[----:B------:R-:W2:Y:S01]  /*99b0*/  SHFL.BFLY PT, R5, R4, 0x1, 0x1f ;  /* 0x0c201f0004057f89 */ /* 0x000ea200000e0000 */
[----:B-1----:R-:W-:Y:S01]  /*99c0*/  FADD.FTZ R6, R0, R6 ;  /* 0x0000000600067221 */ /* 0x002fe20000010000 */
[----:B------:R-:W-:Y:S01]  /*99d0*/  MOV R0, RZ ;  /* 0x000000ff00007202 */ /* 0x000fe20000000f00 */
[----:B--2---:R-:W-:-:S03]  /*99e0*/  FADD.FTZ R4, R5, R4 ;  /* 0x0000000405047221 */ /* 0x004fc60000010000 */
[----:B------:R-:W-:Y:S02]  /*99f0*/  FSETP.NE.FTZ.AND P1, PT, R6, RZ, PT ;  /* 0x000000ff0600720b */ /* 0x000fe40003f35000 */
[----:B------:R-:W-:-:S11]  /*9a00*/  FSETP.NE.FTZ.AND P0, PT, R4, RZ, PT ;  /* 0x000000ff0400720b */ /* 0x000fd60003f15000 */
[----:B------:R-:W1:Y:S08]  /*9a10*/  @P1 MUFU.RCP R3, R6 ;  /* 0x0000000600031308 */ /* 0x000e700000001000 */
[----:B------:R-:W2:Y:S08]  /*9a20*/  @P1 MUFU.LG2 R6, R6 ;  /* 0x0000000600061308 */ /* 0x000eb00000000c00 */
[----:B------:R-:W3:Y:S01]  /*9a30*/  @P0 MUFU.LG2 R7, R4 ;  /* 0x0000000400070308 */ /* 0x000ee20000000c00 */
[----:B-1----:R-:W-:-:S02]  /*9a40*/  FMUL.FTZ R12, R3, R36 ;  /* 0x00000024030c7220 */ /* 0x002fc40000410000 */
[C---:B------:R-:W-:Y:S02]  /*9a50*/  FMUL.FTZ R164, R3.reuse, R164 ;  /* 0x000000a403a47220 */ /* 0x040fe40000410000 */
[C---:B------:R-:W-:Y:S02]  /*9a60*/  FMUL.FTZ R8, R3.reuse, R165 ;  /* 0x000000a503087220 */ /* 0x040fe40000410000 */
[C---:B------:R-:W-:Y:S01]  /*9a70*/  FMUL.FTZ R160, R3.reuse, R160 ;  /* 0x000000a003a07220 */ /* 0x040fe20000410000 */
[----:B------:R1:W4:Y:S01]  /*9a80*/  @P0 MUFU.RCP R0, R4 ;  /* 0x0000000400000308 */ /* 0x0003220000001000 */
[C---:B------:R-:W-:Y:S02]  /*9a90*/  FMUL.FTZ R161, R3.reuse, R161 ;  /* 0x000000a103a17220 */ /* 0x040fe40000410000 */
[C---:B------:R-:W-:Y:S02]  /*9aa0*/  FMUL.FTZ R156, R3.reuse, R156 ;  /* 0x0000009c039c7220 */ /* 0x040fe40000410000 */
[----:B------:R-:W-:-:S02]  /*9ab0*/  FMUL.FTZ R157, R3, R157 ;  /* 0x0000009d039d7220 */ /* 0x000fc40000410000 */
[C---:B------:R-:W-:Y:S02]  /*9ac0*/  FMUL.FTZ R152, R3.reuse, R152 ;  /* 0x0000009803987220 */ /* 0x040fe40000410000 */
[C---:B------:R-:W-:Y:S02]  /*9ad0*/  FMUL.FTZ R153, R3.reuse, R153 ;  /* 0x0000009903997220 */ /* 0x040fe40000410000 */
[C---:B------:R-:W-:Y:S02]  /*9ae0*/  FMUL.FTZ R148, R3.reuse, R148 ;  /* 0x0000009403947220 */ /* 0x040fe40000410000 */
[C---:B------:R-:W-:Y:S02]  /*9af0*/  FMUL.FTZ R149, R3.reuse, R149 ;  /* 0x0000009503957220 */ /* 0x040fe40000410000 */
[C---:B------:R-:W-:Y:S01]  /*9b00*/  FMUL.FTZ R144, R3.reuse, R144 ;  /* 0x0000009003907220 */ /* 0x040fe20000410000 */
[----:B-1----:R-:W-:Y:S01]  /*9b10*/  @P1 MOV R4, 0x3f317218 ;  /* 0x3f31721800041802 */ /* 0x002fe20000000f00 */
        /* <DEDUP_REMOVED lines=12> */
[C---:B------:R-:W-:Y:S01]  /*9be0*/  FMUL.FTZ R20, R3.reuse, R52 ;  /* 0x0000003403147220 */ /* 0x040fe20000410000 */
[----:B------:R-:W-:Y:S01]  /*9bf0*/  MOV R52, 0xff800000 ;  /* 0xff80000000347802 */ /* 0x000fe20000000f00 */
[C---:B------:R-:W-:Y:S01]  /*9c00*/  FMUL.FTZ R35, R3.reuse, R53 ;  /* 0x0000003503237220 */ /* 0x040fe20000410000 */
[----:B------:R-:W-:Y:S01]  /*9c10*/  MOV R53, 0xff800000 ;  /* 0xff80000000357802 */ /* 0x000fe20000000f00 */
        /* <DEDUP_REMOVED lines=38> */
[----:B------:R-:W-:Y:S01]  /*9e80*/  @P0 MOV R3, 0x3f317218 ;  /* 0x3f31721800030802 */ /* 0x000fe20000000f00 */
[----:B------:R-:W-:Y:S02]  /*9e90*/  @P1 FMUL.FTZ R5, R4, c[0x0][0x2d0] ;  /* 0x0000b40004051a20 */ /* 0x000fe40000410000 */
[----:B--2---:R-:W-:Y:S02]  /*9ea0*/  @P1 FMUL.FTZ R6, R6, 0.69314718246459960938 ;  /* 0x3f31721806061820 */ /* 0x004fe40000410000 */
[----:B---3--:R-:W-:Y:S02]  /*9eb0*/  @P0 FMUL.FTZ R4, R7, 0.69314718246459960938 ;  /* 0x3f31721807040820 */ /* 0x008fe40000410000 */
[----:B------:R-:W-:Y:S02]  /*9ec0*/  @P0 FMUL.FTZ R3, R3, c[0x0][0x2d0] ;  /* 0x0000b40003030a20 */ /* 0x000fe40000410000 */
[----:B----4-:R-:W-:-:S02]  /*9ed0*/  FMUL.FTZ R166, R0, R166 ;  /* 0x000000a600a67220 */ /* 0x010fc40000410000 */
        /* <DEDUP_REMOVED lines=62> */
[----:B------:R-:W-:Y:S02]  /*a2c0*/  FMUL.FTZ R10, R0, R131 ;  /* 0x00000083000a7220 */ /* 0x000fe40000410000 */
[----:B------:R-:W-:Y:S02]  /*a2d0*/  @P1 FFMA.FTZ R52, R5, R132, R6 ;  /* 0x0000008405341223 */ /* 0x000fe40000010006 */
[----:B------:R-:W-:Y:S02]  /*a2e0*/  @P0 FFMA.FTZ R53, R3, R2, R4 ;  /* 0x0000000203350223 */ /* 0x000fe40000010004 */
.L_x_24:
[----:B------:R-:W-:Y:S01]  /*a2f0*/  USHF.R.S32.HI UR8, URZ, 0x1f, UR9 ;  /* 0x0000001f3f087899 */ /* 0x000fe20008011409 */
[----:B------:R-:W-:Y:S05]  /*a300*/  @P2 BRA `(.L_x_30) ;  /* 0x00001be000002947 */ /* 0x000fea0003800000 */
[----:B------:R-:W1:Y:S01]  /*a310*/  S2R R57, SR_TID.X ;  /* 0x0000000000397919 */ /* 0x000e620000002100 */
[----:B------:R-:W-:Y:S01]  /*a320*/  F2FP.BF16.PACK_AB R46, R47, R46 ;  /* 0x0000002e2f2e723e */ /* 0x000fe200000010ff */
[----:B------:R-:W-:Y:S01]  /*a330*/  ULDC.64 UR4, c[0x0][0x500] ;  /* 0x0001400000047ab9 */ /* 0x000fe20000000a00 */
[----:B------:R-:W-:Y:S01]  /*a340*/  F2FP.BF16.PACK_AB R42, R43, R42 ;  /* 0x0000002a2b2a723e */ /* 0x000fe200000010ff */
[----:B------:R-:W-:Y:S01]  /*a350*/  UISETP.NE.U32.AND UP1, UPT, URZ, UR4, UPT ;  /* 0x000000043f00728c */ /* 0x000fe2000bf25070 */
[----:B------:R-:W-:Y:S01]  /*a360*/  F2FP.BF16.PACK_AB R39, R39, R38 ;  /* 0x000000262727723e */ /* 0x000fe200000010ff */
[----:B------:R-:W-:Y:S01]  /*a370*/  UMOV UR6, 0x4 ;  /* 0x0000000400067882 */ /* 0x000fe20000000000 */
[----:B------:R-:W-:Y:S01]  /*a380*/  F2FP.BF16.PACK_AB R38, R41, R14 ;  /* 0x0000000e2926723e */ /* 0x000fe200000010ff */
[----:B------:R-:W-:Y:S01]  /*a390*/  UISETP.NE.AND.EX UP1, UPT, URZ, UR5, UPT, UP1 ;  /* 0x000000053f00728c */ /* 0x000fe2000bf25310 */
[----:B------:R-:W-:-:S02]  /*a3a0*/  F2FP.BF16.PACK_AB R8, R8, R164 ;  /* 0x000000a40808723e */ /* 0x000fc400000010ff */
[----:B------:R-:W-:Y:S01]  /*a3b0*/  F2FP.BF16.PACK_AB R167, R167, R166 ;  /* 0x000000a6a7a7723e */ /* 0x000fe200000010ff */
[----:B------:R-:W-:Y:S01]  /*a3c0*/  ULDC.64 UR4, c[0x0][0x500] ;  /* 0x0001400000047ab9 */ /* 0x000fe20000000a00 */
[----:B------:R-:W-:Y:S01]  /*a3d0*/  F2FP.BF16.PACK_AB R6, R161, R160 ;  /* 0x000000a0a106723e */ /* 0x000fe200000010ff */
[----:B------:R-:W-:Y:S01]  /*a3e0*/  UIMAD.WIDE UR4, UR11, UR6, UR4 ;  /* 0x000000060b0472a5 */ /* 0x000fe2000f8e0204 */
[----:B------:R-:W-:Y:S02]  /*a3f0*/  F2FP.BF16.PACK_AB R162, R163, R162 ;  /* 0x000000a2a3a2723e */ /* 0x000fe400000010ff */
[----:B------:R-:W-:Y:S02]  /*a400*/  F2FP.BF16.PACK_AB R5, R157, R156 ;  /* 0x0000009c9d05723e */ /* 0x000fe400000010ff */
[----:B------:R-:W-:Y:S02]  /*a410*/  F2FP.BF16.PACK_AB R158, R159, R158 ;  /* 0x0000009e9f9e723e */ /* 0x000fe400000010ff */
[----:B------:R-:W-:-:S02]  /*a420*/  F2FP.BF16.PACK_AB R7, R153, R152 ;  /* 0x000000989907723e */ /* 0x000fc400000010ff */
[----:B------:R-:W-:Y:S02]  /*a430*/  F2FP.BF16.PACK_AB R154, R155, R154 ;  /* 0x0000009a9b9a723e */ /* 0x000fe400000010ff */
[----:B-1----:R-:W-:Y:S02]  /*a440*/  SHF.R.S32.HI R47, RZ, 0x1f, R57 ;  /* 0x0000001fff2f7819 */ /* 0x002fe40000011439 */
[----:B------:R-:W-:Y:S02]  /*a450*/  F2FP.BF16.PACK_AB R49, R149, R148 ;  /* 0x000000949531723e */ /* 0x000fe400000010ff */
[CC--:B------:R-:W-:Y:S02]  /*a460*/  LEA.HI R2, R47.reuse, R57.reuse, RZ, 0x2 ;  /* 0x000000392f027211 */ /* 0x0c0fe400078f10ff */
[----:B------:R-:W-:Y:S02]  /*a470*/  LEA.HI R43, R47, R57, RZ, 0x5 ;  /* 0x000000392f2b7211 */ /* 0x000fe400078f28ff */
[----:B------:R-:W-:-:S02]  /*a480*/  SHF.R.S32.HI R4, RZ, 0x2, R2 ;  /* 0x00000002ff047819 */ /* 0x000fc40000011402 */
[----:B------:R-:W-:Y:S02]  /*a490*/  SHF.R.S32.HI R0, RZ, 0x1f, R2 ;  /* 0x0000001fff007819 */ /* 0x000fe40000011402 */
[----:B------:R-:W-:Y:S02]  /*a4a0*/  SHF.R.S32.HI R41, RZ, 0x5, R43 ;  /* 0x00000005ff297819 */ /* 0x000fe4000001142b */
[----:B------:R-:W-:Y:S02]  /*a4b0*/  LEA.HI R0, R0, R4, RZ, 0x3 ;  /* 0x0000000400007211 */ /* 0x000fe400078f18ff */
[----:B------:R-:W-:Y:S02]  /*a4c0*/  F2FP.BF16.PACK_AB R150, R151, R150 ;  /* 0x000000969796723e */ /* 0x000fe400000010ff */
[----:B------:R-:W-:Y:S02]  /*a4d0*/  LOP3.LUT R0, R0, 0xfffffff8, RZ, 0xc0, !PT ;  /* 0xfffffff800007812 */ /* 0x000fe400078ec0ff */
[----:B------:R-:W-:-:S02]  /*a4e0*/  F2FP.BF16.PACK_AB R48, R145, R144 ;  /* 0x000000909130723e */ /* 0x000fc400000010ff */
[----:B------:R-:W-:Y:S01]  /*a4f0*/  F2FP.BF16.PACK_AB R146, R147, R146 ;  /* 0x000000929392723e */ /* 0x000fe200000010ff */
[----:B------:R-:W-:Y:S01]  /*a500*/  IMAD.IADD R4, R4, 0x1, -R0 ;  /* 0x0000000104047824 */ /* 0x000fe200078e0a00 */
[----:B------:R-:W-:Y:S02]  /*a510*/  LOP3.LUT R0, R2, 0xfffffffc, RZ, 0xc0, !PT ;  /* 0xfffffffc02007812 */ /* 0x000fe400078ec0ff */
[----:B------:R-:W-:Y:S01]  /*a520*/  F2FP.BF16.PACK_AB R45, R141, R140 ;  /* 0x0000008c8d2d723e */ /* 0x000fe200000010ff */
[C---:B------:R-:W-:Y:S01]  /*a530*/  IMAD.SHL.U32 R2, R4.reuse, 0x40, RZ ;  /* 0x0000004004027824 */ /* 0x040fe200078e00ff */
[----:B------:R-:W-:Y:S01]  /*a540*/  LOP3.LUT R3, R4, 0x1, RZ, 0xc0, !PT ;  /* 0x0000000104037812 */ /* 0x000fe200078ec0ff */
[----:B------:R-:W-:Y:S01]  /*a550*/  IMAD.IADD R22, R57, 0x1, -R0 ;  /* 0x0000000139167824 */ /* 0x000fe200078e0a00 */
[----:B------:R-:W-:Y:S02]  /*a560*/  F2FP.BF16.PACK_AB R142, R143, R142 ;  /* 0x0000008e8f8e723e */ /* 0x000fe400000010ff */
[----:B------:R-:W-:Y:S01]  /*a570*/  LOP3.LUT R0, R2, 0x1c0, RZ, 0xc0, !PT ;  /* 0x000001c002007812 */ /* 0x000fe200078ec0ff */
[----:B------:R-:W-:Y:S01]  /*a580*/  IMAD R2, R41, 0x200, R22 ;  /* 0x0000020029027824 */ /* 0x000fe200078e0216 */
[----:B------:R-:W-:-:S02]  /*a590*/  ISETP.NE.U32.AND P0, PT, R3, 0x1, PT ;  /* 0x000000010300780c */ /* 0x000fc40003f05070 */
[----:B------:R-:W-:Y:S02]  /*a5a0*/  LEA.HI R0, R0, R0, RZ, 0x1d ;  /* 0x0000000000007211 */ /* 0x000fe400078fe8ff */
[----:B------:R-:W-:Y:S01]  /*a5b0*/  R2P PR, R4, 0x6 ;  /* 0x0000000604007804 */ /* 0x000fe20000000000 */
[----:B------:R-:W-:Y:S01]  /*a5c0*/  IMAD.MOV.U32 R4, RZ, RZ, 0x20 ;  /* 0x00000020ff047424 */ /* 0x000fe200078e00ff */
[----:B------:R-:W-:Y:S01]  /*a5d0*/  F2FP.BF16.PACK_AB R44, R137, R136 ;  /* 0x00000088892c723e */ /* 0x000fe200000010ff */
[----:B------:R-:W-:Y:S01]  /*a5e0*/  IMAD.U32 R0, R2, 0x2, R0 ;  /* 0x0000000202007824 */ /* 0x000fe200078e0000 */
[----:B------:R-:W-:Y:S02]  /*a5f0*/  F2FP.BF16.PACK_AB R138, R139, R138 ;  /* 0x0000008a8b8a723e */ /* 0x000fe400000010ff */
[----:B------:R-:W-:Y:S01]  /*a600*/  SEL R4, R4, 0xffffffe0, !P1 ;  /* 0xffffffe004047807 */ /* 0x000fe20004800000 */
[----:B------:R-:W-:Y:S01]  /*a610*/  IMAD.SHL.U32 R0, R0, 0x2, RZ ;  /* 0x0000000200007824 */ /* 0x000fe200078e00ff */
[----:B------:R-:W-:Y:S01]  /*a620*/  BAR.SYNC.DEFER_BLOCKING 0x1, 0x100 ;  /* 0x0044000000007b1d */ /* 0x000fe20000010000 */
[----:B------:R-:W-:-:S02]  /*a630*/  F2FP.BF16.PACK_AB R40, R37, R12 ;  /* 0x0000000c2528723e */ /* 0x000fc400000010ff */
[----:B------:R-:W-:Y:S02]  /*a640*/  F2FP.BF16.PACK_AB R37, R9, R16 ;  /* 0x000000100925723e */ /* 0x000fe400000010ff */
[C---:B------:R-:W-:Y:S02]  /*a650*/  IADD3 R3, R0.reuse, 0x80, RZ ;  /* 0x0000008000037810 */ /* 0x040fe40007ffe0ff */
[C---:B------:R-:W-:Y:S02]  /*a660*/  IADD3 R2, R0.reuse, 0x70, RZ ;  /* 0x0000007000027810 */ /* 0x040fe40007ffe0ff */
[----:B------:R-:W-:Y:S01]  /*a670*/  @P0 IADD3 R2, R3, 0x10, RZ ;  /* 0x0000001003020810 */ /* 0x000fe20007ffe0ff */
[----:B------:R-:W-:Y:S01]  /*a680*/  IMAD.IADD R3, R0, 0x1, R4 ;  /* 0x0000000100037824 */ /* 0x000fe200078e0204 */
[----:B------:R-:W-:Y:S02]  /*a690*/  F2FP.BF16.PACK_AB R36, R36, R18 ;  /* 0x000000122424723e */ /* 0x000fe400000010ff */
[----:B------:R-:W-:-:S02]  /*a6a0*/  F2FP.BF16.PACK_AB R50, R51, R50 ;  /* 0x000000323332723e */ /* 0x000fc400000010ff */
[----:B------:R-:W-:Y:S02]  /*a6b0*/  F2FP.BF16.PACK_AB R35, R35, R20 ;  /* 0x000000142323723e */ /* 0x000fe400000010ff */
[----:B------:R-:W-:Y:S02]  /*a6c0*/  F2FP.BF16.PACK_AB R54, R55, R54 ;  /* 0x000000363736723e */ /* 0x000fe400000010ff */
[----:B------:R-:W-:Y:S02]  /*a6d0*/  F2FP.BF16.PACK_AB R34, R34, R56 ;  /* 0x000000382222723e */ /* 0x000fe400000010ff */
[----:B------:R-:W-:Y:S02]  /*a6e0*/  F2FP.BF16.PACK_AB R58, R59, R58 ;  /* 0x0000003a3b3a723e */ /* 0x000fe400000010ff */
[----:B------:R-:W-:Y:S01]  /*a6f0*/  F2FP.BF16.PACK_AB R33, R33, R60 ;  /* 0x0000003c2121723e */ /* 0x000fe200000010ff */
[----:B------:R1:W-:Y:S01]  /*a700*/  STS [R0+0x80], R8 ;  /* 0x0000800800007388 */ /* 0x0003e20000000800 */
[----:B------:R-:W-:-:S02]  /*a710*/  F2FP.BF16.PACK_AB R62, R63, R62 ;  /* 0x0000003e3f3e723e */ /* 0x000fc400000010ff */
[----:B------:R-:W-:Y:S01]  /*a720*/  F2FP.BF16.PACK_AB R32, R32, R64 ;  /* 0x000000402020723e */ /* 0x000fe200000010ff */
[----:B------:R-:W-:Y:S01]  /*a730*/  STS [R0+0x480], R167 ;  /* 0x000480a700007388 */ /* 0x000fe20000000800 */
[----:B------:R-:W-:Y:S02]  /*a740*/  F2FP.BF16.PACK_AB R66, R67, R66 ;  /* 0x000000424342723e */ /* 0x000fe400000010ff */
[----:B------:R-:W-:Y:S01]  /*a750*/  F2FP.BF16.PACK_AB R31, R31, R68 ;  /* 0x000000441f1f723e */ /* 0x000fe200000010ff */
[----:B------:R2:W-:Y:S01]  /*a760*/  STS [R2], R6 ;  /* 0x0000000602007388 */ /* 0x0005e20000000800 */
[----:B------:R-:W-:Y:S02]  /*a770*/  F2FP.BF16.PACK_AB R70, R71, R70 ;  /* 0x000000464746723e */ /* 0x000fe400000010ff */
[----:B------:R-:W-:Y:S01]  /*a780*/  F2FP.BF16.PACK_AB R30, R30, R72 ;  /* 0x000000481e1e723e */ /* 0x000fe200000010ff */
[----:B------:R-:W-:Y:S01]  /*a790*/  STS [R2+0x400], R162 ;  /* 0x000400a202007388 */ /* 0x000fe20000000800 */
[----:B------:R-:W-:-:S02]  /*a7a0*/  F2FP.BF16.PACK_AB R74, R75, R74 ;  /* 0x0000004a4b4a723e */ /* 0x000fc400000010ff */
[----:B------:R-:W-:Y:S01]  /*a7b0*/  F2FP.BF16.PACK_AB R29, R29, R76 ;  /* 0x0000004c1d1d723e */ /* 0x000fe200000010ff */
[----:B------:R3:W-:Y:S01]  /*a7c0*/  STS [R3+0x80], R5 ;  /* 0x0000800503007388 */ /* 0x0007e20000000800 */
[----:B------:R-:W-:Y:S02]  /*a7d0*/  F2FP.BF16.PACK_AB R78, R79, R78 ;  /* 0x0000004e4f4e723e */ /* 0x000fe400000010ff */
[----:B------:R-:W-:Y:S01]  /*a7e0*/  F2FP.BF16.PACK_AB R28, R28, R80 ;  /* 0x000000501c1c723e */ /* 0x000fe200000010ff */
[----:B------:R-:W-:Y:S01]  /*a7f0*/  STS [R3+0x480], R158 ;  /* 0x0004809e03007388 */ /* 0x000fe20000000800 */
[----:B------:R-:W-:Y:S02]  /*a800*/  F2FP.BF16.PACK_AB R82, R83, R82 ;  /* 0x000000525352723e */ /* 0x000fe400000010ff */
[----:B------:R-:W-:Y:S01]  /*a810*/  F2FP.BF16.PACK_AB R27, R27, R84 ;  /* 0x000000541b1b723e */ /* 0x000fe200000010ff */
[----:B-1----:R-:W-:Y:S01]  /*a820*/  IMAD.MOV.U32 R8, RZ, RZ, 0x40 ;  /* 0x00000040ff087424 */ /* 0x002fe200078e00ff */
[----:B------:R-:W-:-:S02]  /*a830*/  F2FP.BF16.PACK_AB R86, R87, R86 ;  /* 0x000000565756723e */ /* 0x000fc400000010ff */
[----:B------:R-:W-:Y:S02]  /*a840*/  F2FP.BF16.PACK_AB R26, R26, R88 ;  /* 0x000000581a1a723e */ /* 0x000fe400000010ff */
[----:B------:R-:W-:Y:S02]  /*a850*/  F2FP.BF16.PACK_AB R90, R91, R90 ;  /* 0x0000005a5b5a723e */ /* 0x000fe400000010ff */
[----:B------:R-:W-:Y:S02]  /*a860*/  F2FP.BF16.PACK_AB R25, R25, R92 ;  /* 0x0000005c1919723e */ /* 0x000fe400000010ff */
[----:B--2---:R-:W-:Y:S01]  /*a870*/  SEL R6, R8, 0xffffffc0, !P2 ;  /* 0xffffffc008067807 */ /* 0x004fe20005000000 */
[----:B------:R-:W-:Y:S01]  /*a880*/  IMAD.IADD R8, R4, 0x1, R2 ;  /* 0x0000000104087824 */ /* 0x000fe200078e0202 */
[----:B------:R-:W-:Y:S02]  /*a890*/  F2FP.BF16.PACK_AB R94, R95, R94 ;  /* 0x0000005e5f5e723e */ /* 0x000fe400000010ff */
[----:B------:R-:W-:Y:S01]  /*a8a0*/  F2FP.BF16.PACK_AB R24, R24, R96 ;  /* 0x000000601818723e */ /* 0x000fe200000010ff */
[----:B------:R-:W-:Y:S01]  /*a8b0*/  IMAD.IADD R4, R6, 0x1, R3 ;  /* 0x0000000106047824 */ /* 0x000fe200078e0203 */
[----:B------:R1:W-:Y:S01]  /*a8c0*/  STS [R8], R7 ;  /* 0x0000000708007388 */ /* 0x0003e20000000800 */
[----:B---3--:R-:W-:Y:S01]  /*a8d0*/  IMAD.IADD R5, R0, 0x1, R6 ;  /* 0x0000000100057824 */ /* 0x008fe200078e0206 */
[----:B------:R-:W-:-:S02]  /*a8e0*/  F2FP.BF16.PACK_AB R98, R99, R98 ;  /* 0x000000626362723e */ /* 0x000fc400000010ff */
[----:B------:R-:W-:Y:S01]  /*a8f0*/  STS [R8+0x400], R154 ;  /* 0x0004009a08007388 */ /* 0x000fe20000000800 */
[----:B------:R-:W-:Y:S02]  /*a900*/  F2FP.BF16.PACK_AB R23, R23, R100 ;  /* 0x000000641717723e */ /* 0x000fe400000010ff */
[----:B------:R-:W-:Y:S01]  /*a910*/  F2FP.BF16.PACK_AB R103, R103, R102 ;  /* 0x000000666767723e */ /* 0x000fe200000010ff */
[----:B------:R-:W-:Y:S01]  /*a920*/  STS [R5+0x80], R49 ;  /* 0x0000803105007388 */ /* 0x000fe20000000800 */
[----:B------:R-:W-:Y:S02]  /*a930*/  F2FP.BF16.PACK_AB R21, R21, R104 ;  /* 0x000000681515723e */ /* 0x000fe400000010ff */
[----:B------:R-:W-:Y:S01]  /*a940*/  F2FP.BF16.PACK_AB R107, R107, R106 ;  /* 0x0000006a6b6b723e */ /* 0x000fe200000010ff */
[----:B------:R-:W-:Y:S01]  /*a950*/  STS [R5+0x480], R150 ;  /* 0x0004809605007388 */ /* 0x000fe20000000800 */
[----:B------:R-:W-:Y:S02]  /*a960*/  F2FP.BF16.PACK_AB R20, R109, R108 ;  /* 0x0000006c6d14723e */ /* 0x000fe400000010ff */
[----:B------:R-:W-:-:S02]  /*a970*/  F2FP.BF16.PACK_AB R19, R19, R110 ;  /* 0x0000006e1313723e */ /* 0x000fc400000010ff */
[----:B------:R-:W-:Y:S02]  /*a980*/  F2FP.BF16.PACK_AB R18, R113, R112 ;  /* 0x000000707112723e */ /* 0x000fe400000010ff */
[----:B------:R-:W-:Y:S02]  /*a990*/  F2FP.BF16.PACK_AB R17, R17, R114 ;  /* 0x000000721111723e */ /* 0x000fe400000010ff */
[----:B------:R-:W-:Y:S02]  /*a9a0*/  F2FP.BF16.PACK_AB R16, R117, R116 ;  /* 0x000000747510723e */ /* 0x000fe400000010ff */
[----:B-----5:R-:W-:Y:S01]  /*a9b0*/  F2FP.BF16.PACK_AB R13, R119, R118 ;  /* 0x00000076770d723e */ /* 0x020fe200000010ff */
[----:B-1----:R-:W-:Y:S01]  /*a9c0*/  IMAD.IADD R7, R6, 0x1, R2 ;  /* 0x0000000106077824 */ /* 0x002fe200078e0202 */
[----:B------:R-:W-:Y:S01]  /*a9d0*/  F2FP.BF16.PACK_AB R12, R121, R120 ;  /* 0x00000078790c723e */ /* 0x000fe200000010ff */
[----:B------:R-:W-:Y:S01]  /*a9e0*/  IMAD.IADD R6, R8, 0x1, R6 ;  /* 0x0000000108067824 */ /* 0x000fe200078e0206 */
[----:B------:R-:W-:-:S02]  /*a9f0*/  F2FP.BF16.PACK_AB R11, R11, R122 ;  /* 0x0000007a0b0b723e */ /* 0x000fc400000010ff */
[----:B------:R-:W-:Y:S01]  /*aa00*/  STS [R7], R48 ;  /* 0x0000003007007388 */ /* 0x000fe20000000800 */
[----:B------:R-:W-:Y:S02]  /*aa10*/  F2FP.BF16.PACK_AB R9, R125, R124 ;  /* 0x0000007c7d09723e */ /* 0x000fe400000010ff */
[----:B------:R-:W-:Y:S01]  /*aa20*/  F2FP.BF16.PACK_AB R15, R15, R126 ;  /* 0x0000007e0f0f723e */ /* 0x000fe200000010ff */
[----:B------:R-:W-:Y:S01]  /*aa30*/  STS [R7+0x400], R146 ;  /* 0x0004009207007388 */ /* 0x000fe20000000800 */
[----:B------:R-:W-:Y:S02]  /*aa40*/  F2FP.BF16.PACK_AB R14, R129, R128 ;  /* 0x00000080810e723e */ /* 0x000fe400000010ff */
[----:B------:R-:W-:Y:S01]  /*aa50*/  F2FP.BF16.PACK_AB R10, R10, R130 ;  /* 0x000000820a0a723e */ /* 0x000fe200000010ff */
[----:B------:R-:W-:Y:S01]  /*aa60*/  STS [R4+0x80], R45 ;  /* 0x0000802d04007388 */ /* 0x000fe20000000800 */
[----:B------:R-:W-:-:S03]  /*aa70*/  PLOP3.LUT P0, PT, PT, PT, UP1, 0x80, 0x0 ;  /* 0x000000000000781c */ /* 0x000fc60003f0f018 */
[----:B------:R-:W-:Y:S04]  /*aa80*/  STS [R4+0x480], R142 ;  /* 0x0004808e04007388 */ /* 0x000fe80000000800 */
[----:B------:R-:W-:Y:S04]  /*aa90*/  STS [R6], R44 ;  /* 0x0000002c06007388 */ /* 0x000fe80000000800 */
        /* <DEDUP_REMOVED lines=45> */
[----:B------:R2:W-:Y:S04]  /*ad70*/  STS [R4+0xc080], R9 ;  /* 0x00c0800904007388 */ /* 0x0005e80000000800 */
[----:B------:R3:W-:Y:S01]  /*ad80*/  STS [R4+0xc480], R15 ;  /* 0x00c4800f04007388 */ /* 0x0007e20000000800 */
[----:B-1----:R-:W-:-:S03]  /*ad90*/  IMAD.U32 R8, RZ, RZ, UR4 ;  /* 0x00000004ff087e24 */ /* 0x002fc6000f8e00ff */
[----:B------:R3:W-:Y:S04]  /*ada0*/  STS [R6+0xc000], R14 ;  /* 0x00c0000e06007388 */ /* 0x0007e80000000800 */
[----:B------:R3:W-:Y:S01]  /*adb0*/  STS [R6+0xc400], R10 ;  /* 0x00c4000a06007388 */ /* 0x0007e20000000800 */
[----:B--2---:R-:W-:-:S03]  /*adc0*/  IMAD.U32 R9, RZ, RZ, UR5 ;  /* 0x00000005ff097e24 */ /* 0x004fc6000f8e00ff */
[----:B------:R-:W-:Y:S06]  /*add0*/  BAR.SYNC.DEFER_BLOCKING 0x1, 0x100 ;  /* 0x0044000000007b1d */ /* 0x000fec0000010000 */
[----:B------:R-:W-:Y:S02]  /*ade0*/  ULDC.64 UR4, c[0x0][0x508] ;  /* 0x0001420000047ab9 */ /* 0x000fe40000000a00 */
[----:B------:R-:W-:Y:S01]  /*adf0*/  UISETP.NE.U32.AND UP0, UPT, URZ, UR4, UPT ;  /* 0x000000043f00728c */ /* 0x000fe2000bf05070 */
[----:B------:R-:W2:Y:S03]  /*ae00*/  @P0 LDG.E R0, [R8.64] ;  /* 0x0000000c08000981 */ /* 0x000ea6000c1e1900 */
[----:B------:R-:W-:Y:S01]  /*ae10*/  UISETP.NE.AND.EX UP0, UPT, URZ, UR5, UPT, UP0 ;  /* 0x000000053f00728c */ /* 0x000fe2000bf05300 */
[----:B------:R-:W-:-:S02]  /*ae20*/  IMAD.MOV.U32 R16, RZ, RZ, c[0x0][0x388] ;  /* 0x0000e200ff107624 */ /* 0x000fc400078e00ff */
[----:B------:R-:W-:-:S03]  /*ae30*/  ULDC.64 UR4, c[0x0][0x508] ;  /* 0x0001420000047ab9 */ /* 0x000fc60000000a00 */
[----:B------:R-:W-:-:S05]  /*ae40*/  PLOP3.LUT P1, PT, PT, PT, UP0, 0x80, 0x0 ;  /* 0x000000000000781c */ /* 0x000fca0003f2f008 */
[----:B------:R-:W-:-:S06]  /*ae50*/  @UP0 UIMAD.WIDE UR4, UR11, UR6, UR4 ;  /* 0x000000060b0402a5 */ /* 0x000fcc000f8e0204 */
[----:B------:R-:W-:Y:S02]  /*ae60*/  IMAD.U32 R2, RZ, RZ, UR4 ;  /* 0x00000004ff027e24 */ /* 0x000fe4000f8e00ff */
[----:B------:R-:W-:-:S05]  /*ae70*/  IMAD.U32 R3, RZ, RZ, UR5 ;  /* 0x00000005ff037e24 */ /* 0x000fca000f8e00ff */
[----:B------:R3:W5:Y:S01]  /*ae80*/  @P1 LDG.E R16, [R2.64] ;  /* 0x0000000c02101981 */ /* 0x000762000c1e1900 */
[----:B------:R-:W-:Y:S02]  /*ae90*/  UMOV UR16, URZ ;  /* 0x0000003f00107c82 */ /* 0x000fe40008000000 */
[----:B------:R-:W-:Y:S01]  /*aea0*/  UMOV UR17, URZ ;  /* 0x0000003f00117c82 */ /* 0x000fe20008000000 */
[----:B--2---:R-:W1:Y:S02]  /*aeb0*/  @P0 R2UR UR5, R0 ;  /* 0x00000000000503c2 */ /* 0x004e6400000e0000 */
[----:B-1----:R-:W-:Y:S02]  /*aec0*/  @UP1 USHF.R.S32.HI UR4, URZ, 0x1f, UR5 ;  /* 0x0000001f3f041899 */ /* 0x002fe40008011405 */
[----:B------:R-:W-:-:S05]  /*aed0*/  @UP1 UMOV UR16, UR5 ;  /* 0x0000000500101c82 */ /* 0x000fca0008000000 */
[----:B------:R-:W-:Y:S01]  /*aee0*/  @UP1 UMOV UR17, UR4 ;  /* 0x0000000400111c82 */ /* 0x000fe20008000000 */
[----:B------:R-:W-:Y:S05]  /*aef0*/  @P1 BRA `(.L_x_31) ;  /* 0x0000004000001947 */ /* 0x000fea0003800000 */
[----:B---3--:R-:W-:Y:S05]  /*af00*/  @!P0 BRA `(.L_x_31) ;  /* 0x0000003000008947 */ /* 0x008fea0003800000 */
[----:B------:R-:W2:Y:S04]  /*af10*/  LDG.E R0, [R8.64] ;  /* 0x0000000c08007981 */ /* 0x000ea8000c1e1900 */
[----:B------:R-:W2:Y:S02]  /*af20*/  LDG.E R2, [R8.64+0x4] ;  /* 0x0000040c08027981 */ /* 0x000ea4000c1e1900 */
[----:B--2--5:R-:W-:Y:S02]  /*af30*/  IADD3 R16, -R0, R2, RZ ;  /* 0x0000000200107210 */ /* 0x024fe40007ffe1ff */
.L_x_31:
[----:B---3--:R-:W-:Y:S01]  /*af40*/  SHF.R.S32.HI R0, RZ, 0x1f, R41 ;  /* 0x0000001fff007819 */ /* 0x008fe20000011429 */
[----:B------:R-:W-:Y:S01]  /*af50*/  IMAD.MOV.U32 R2, RZ, RZ, c[0x0][0x4e8] ;  /* 0x00013a00ff027624 */ /* 0x000fe200078e00ff */
[----:B------:R-:W-:Y:S01]  /*af60*/  LOP3.LUT R3, R43, 0xffffffe0, RZ, 0xc0, !PT ;  /* 0xffffffe02b037812 */ /* 0x000fe200078ec0ff */
[----:B------:R-:W1:Y:S01]  /*af70*/  S2R R28, SR_CTAID.X ;  /* 0x00000000001c7919 */ /* 0x000e620000002500 */
[----:B------:R-:W-:Y:S01]  /*af80*/  LEA.HI R0, R0, R41, RZ, 0x3 ;  /* 0x0000002900007211 */ /* 0x000fe200078f18ff */
[----:B------:R-:W-:Y:S01]  /*af90*/  ULDC.64 UR4, c[0x0][0x3a0] ;  /* 0x0000e80000047ab9 */ /* 0x000fe20000000a00 */
[----:B------:R-:W-:Y:S01]  /*afa0*/  ISETP.NE.AND P1, PT, R2, 0x1, PT ;  /* 0x000000010200780c */ /* 0x000fe20003f25270 */
[----:B------:R-:W-:Y:S01]  /*afb0*/  IMAD.IADD R3, R57, 0x1, -R3 ;  /* 0x0000000139037824 */ /* 0x000fe200078e0a03 */
[----:B------:R-:W-:Y:S01]  /*afc0*/  LOP3.LUT R0, R0, 0xffffff8, RZ, 0xc0, !PT ;  /* 0x0ffffff800007812 */ /* 0x000fe200078ec0ff */
[----:B------:R-:W-:Y:S01]  /*afd0*/  UMOV UR15, UR17 ;  /* 0x00000011000f7c82 */ /* 0x000fe20008000000 */
[----:B------:R-:W-:Y:S01]  /*afe0*/  LEA.HI R6, R47, R57, RZ, 0x3 ;  /* 0x000000392f067211 */ /* 0x000fe200078f18ff */
[----:B------:R-:W-:Y:S01]  /*aff0*/  UIMAD UR17, UR17, UR4, URZ ;  /* 0x00000004111172a4 */ /* 0x000fe2000f8e023f */
[----:B------:R-:W-:Y:S01]  /*b000*/  SHF.R.S32.HI R2, RZ, 0x1f, R3 ;  /* 0x0000001fff027819 */ /* 0x000fe20000011403 */
[----:B------:R-:W-:Y:S01]  /*b010*/  IMAD.IADD R4, R41, 0x1, -R0 ;  /* 0x0000000129047824 */ /* 0x000fe200078e0a00 */
[----:B------:R-:W-:Y:S01]  /*b020*/  LEA.HI R0, R22, R22, RZ, 0x1 ;  /* 0x0000001616007211 */ /* 0x000fe200078f08ff */
[----:B------:R-:W-:Y:S01]  /*b030*/  UMOV UR14, UR16 ;  /* 0x00000010000e7c82 */ /* 0x000fe20008000000 */
[----:B------:R-:W-:Y:S01]  /*b040*/  LEA.HI R2, R2, R3, RZ, 0x2 ;  /* 0x0000000302027211 */ /* 0x000fe200078f10ff */
[----:B------:R-:W-:Y:S01]  /*b050*/  ULDC.64 UR6, c[0x0][0x490] ;  /* 0x0001240000067ab9 */ /* 0x000fe20000000a00 */
[----:B------:R-:W-:Y:S01]  /*b060*/  LOP3.LUT R0, R0, 0x1ffffffe, RZ, 0xc0, !PT ;  /* 0x1ffffffe00007812 */ /* 0x000fe200078ec0ff */
[----:B------:R-:W-:Y:S01]  /*b070*/  UIMAD.WIDE.U32 UR18, UR16, UR4, URZ ;  /* 0x00000004101272a5 */ /* 0x000fe2000f8e003f */
[----:B------:R-:W-:Y:S01]  /*b080*/  SHF.R.S32.HI R2, RZ, 0x2, R2 ;  /* 0x00000002ff027819 */ /* 0x000fe20000011402 */
[----:B------:R-:W-:Y:S01]  /*b090*/  UIMAD UR17, UR16, UR5, UR17 ;  /* 0x00000005101172a4 */ /* 0x000fe2000f8e0211 */
[----:B------:R-:W-:Y:S01]  /*b0a0*/  LOP3.LUT P2, RZ, R3, 0x3, RZ, 0xc0, !PT ;  /* 0x0000000303ff7812 */ /* 0x000fe2000784c0ff */
[----:B------:R-:W-:Y:S01]  /*b0b0*/  IMAD.IADD R0, R22, 0x1, -R0 ;  /* 0x0000000116007824 */ /* 0x000fe200078e0a00 */
[----:B------:R-:W-:Y:S01]  /*b0c0*/  USHF.R.S32.HI UR16, URZ, 0x1f, UR11 ;  /* 0x0000001f3f107899 */ /* 0x000fe2000801140b */
[----:B------:R-:W-:Y:S01]  /*b0d0*/  IMAD R15, R4, 0x10, R2 ;  /* 0x00000010040f7824 */ /* 0x000fe200078e0202 */
[----:B------:R-:W-:Y:S01]  /*b0e0*/  UIMAD UR10, UR8, UR6, URZ ;  /* 0x00000006080a72a4 */ /* 0x000fe2000f8e023f */
[----:B------:R-:W-:Y:S01]  /*b0f0*/  LOP3.LUT R4, R6, 0xfffffff8, RZ, 0xc0, !PT ;  /* 0xfffffff806047812 */ /* 0x000fe200078ec0ff */
[----:B------:R-:W-:Y:S01]  /*b100*/  USEL UR16, UR16, URZ, !UP1 ;  /* 0x0000003f10107287 */ /* 0x000fe2000c800000 */
[----:B------:R-:W-:Y:S01]  /*b110*/  IMAD R0, R0, 0x8, R15 ;  /* 0x0000000800007824 */ /* 0x000fe200078e020f */
[----:B------:R-:W-:Y:S01]  /*b120*/  UIMAD.WIDE.U32 UR14, UR9, UR6, UR14 ;  /* 0x00000006090e72a5 */ /* 0x000fe2000f8e000e */
[----:B------:R-:W-:Y:S01]  /*b130*/  SHF.R.S32.HI R14, RZ, 0x3, R6 ;  /* 0x00000003ff0e7819 */ /* 0x000fe20000011406 */
[----:B------:R-:W-:Y:S01]  /*b140*/  UIMAD UR10, UR9, UR7, UR10 ;  /* 0x00000007090a72a4 */ /* 0x000fe2000f8e020a */
[----:B------:R-:W-:Y:S01]  /*b150*/  IMAD.IADD R7, R57, 0x1, -R4 ;  /* 0x0000000139077824 */ /* 0x000fe200078e0a04 */
[----:B-1----:R-:W-:Y:S01]  /*b160*/  LEA R0, R28, R0, 0x7 ;  /* 0x000000001c007211 */ /* 0x002fe200078e38ff */
[----:B------:R-:W-:Y:S01]  /*b170*/  ULDC.64 UR6, c[0x0][0x498] ;  /* 0x0001260000067ab9 */ /* 0x000fe20000000a00 */
[----:B-----5:R-:W-:Y:S01]  /*b180*/  IMAD R29, R16, c[0x0][0x4e8], RZ ;  /* 0x00013a00101d7a24 */ /* 0x020fe200078e02ff */
[----:B------:R-:W-:Y:S01]  /*b190*/  USEL UR11, UR11, URZ, !UP1 ;  /* 0x0000003f0b0b7287 */ /* 0x000fe2000c800000 */
[----:B------:R-:W-:Y:S01]  /*b1a0*/  LEA R6, R7, R14, 0x5 ;  /* 0x0000000e07067211 */ /* 0x000fe200078e28ff */
[----:B------:R-:W-:Y:S01]  /*b1b0*/  @P1 IMAD.HI.U32 R3, R0, c[0x0][0x4ec], RZ ;  /* 0x00013b0000031a27 */ /* 0x000fe200078e00ff */
[----:B------:R-:W-:Y:S01]  /*b1c0*/  UIMAD UR20, UR16, UR6, URZ ;  /* 0x00000006101472a4 */ /* 0x000fe2000f8e023f */
[----:B------:R-:W-:Y:S01]  /*b1d0*/  LEA.HI R18, R47, R57, RZ, 0x6 ;  /* 0x000000392f127211 */ /* 0x000fe200078f30ff */
[----:B------:R-:W-:Y:S01]  /*b1e0*/  UIADD3 UR15, UR15, UR10, URZ ;  /* 0x0000000a0f0f7290 */ /* 0x000fe2000fffe03f */
[----:B------:R-:W-:Y:S01]  /*b1f0*/  IMAD.MOV.U32 R2, RZ, RZ, R0 ;  /* 0x000000ffff027224 */ /* 0x000fe200078e0000 */
[----:B------:R-:W-:Y:S01]  /*b200*/  @P1 SHF.R.U32.HI R2, RZ, c[0x0][0x4f0], R3 ;  /* 0x00013c00ff021a19 */ /* 0x000fe20000011603 */
[----:B------:R-:W-:Y:S01]  /*b210*/  UIMAD UR7, UR11, UR7, UR20 ;  /* 0x000000070b0772a4 */ /* 0x000fe2000f8e0214 */
[----:B------:R-:W-:Y:S01]  /*b220*/  IMAD R6, R28, 0x80, R6 ;  /* 0x000000801c067824 */ /* 0x000fe200078e0206 */
[----:B------:R-:W-:Y:S01]  /*b230*/  UIMAD.WIDE.U32 UR14, UR11, UR6, UR14 ;  /* 0x000000060b0e72a5 */ /* 0x000fe2000f8e000e */
[--C-:B------:R-:W-:Y:S01]  /*b240*/  SHF.R.S32.HI R5, RZ, 0x1f, R2.reuse ;  /* 0x0000001fff057819 */ /* 0x100fe20000011402 */
[----:B------:R-:W-:Y:S01]  /*b250*/  IMAD.MOV R3, RZ, RZ, -R2 ;  /* 0x000000ffff037224 */ /* 0x000fe200078e0a02 */
[----:B------:R-:W-:Y:S01]  /*b260*/  ULDC.64 UR4, c[0x0][0x3e8] ;  /* 0x0000fa0000047ab9 */ /* 0x000fe20000000a00 */
[----:B------:R-:W-:Y:S01]  /*b270*/  @P1 IMAD.HI.U32 R10, R6, c[0x0][0x4ec], RZ ;  /* 0x00013b00060a1a27 */ /* 0x000fe200078e00ff */
[----:B------:R-:W-:Y:S01]  /*b280*/  UIMAD UR8, UR8, UR4, URZ ;  /* 0x00000004080872a4 */ /* 0x000fe2000f8e023f */
[----:B------:R-:W-:Y:S01]  /*b290*/  IADD3 R2, P0, R2, UR14, RZ ;  /* 0x0000000e02027c10 */ /* 0x000fe2000ff1e0ff */
[----:B------:R-:W-:Y:S01]  /*b2a0*/  UIADD3 UR19, UR19, UR17, URZ ;  /* 0x0000001113137290 */ /* 0x000fe2000fffe03f */
[----:B------:R-:W-:Y:S01]  /*b2b0*/  IMAD R0, R3, c[0x0][0x4e8], R0 ;  /* 0x00013a0003007a24 */ /* 0x000fe200078e0200 */
[----:B------:R-:W-:Y:S01]  /*b2c0*/  UIMAD UR5, UR9, UR5, UR8 ;  /* 0x00000005090572a4 */ /* 0x000fe2000f8e0208 */
[----:B------:R-:W-:Y:S01]  /*b2d0*/  IMAD.U32 R3, RZ, RZ, UR7 ;  /* 0x00000007ff037e24 */ /* 0x000fe2000f8e00ff */
[----:B------:R-:W-:Y:S01]  /*b2e0*/  UIMAD.WIDE.U32 UR18, UR9, UR4, UR18 ;  /* 0x00000004091272a5 */ /* 0x000fe2000f8e0012 */
[----:B------:R-:W-:Y:S01]  /*b2f0*/  BSSY B0, `(.L_x_32) ;  /* 0x0000062000007945 */ /* 0x000fe20003800000 */
[----:B------:R-:W-:Y:S01]  /*b300*/  SHF.R.S32.HI R4, RZ, 0x1f, R0 ;  /* 0x0000001fff047819 */ /* 0x000fe20000011400 */
[----:B------:R-:W-:Y:S01]  /*b310*/  ULDC.64 UR6, c[0x0][0x3f0] ;  /* 0x0000fc0000067ab9 */ /* 0x000fe20000000a00 */
[----:B------:R-:W-:Y:S01]  /*b320*/  IADD3.X R3, R5, UR15, R3, P0, !PT ;  /* 0x0000000f05037c10 */ /* 0x000fe200087fe403 */
[----:B------:R-:W-:Y:S01]  /*b330*/  IMAD.SHL.U32 R5, R14, 0x40, RZ ;  /* 0x000000400e057824 */ /* 0x000fe200078e00ff */
[----:B------:R-:W-:Y:S01]  /*b340*/  UIMAD UR16, UR16, UR6, URZ ;  /* 0x00000006101072a4 */ /* 0x000fe2000f8e023f */
[----:B------:R-:W-:Y:S01]  /*b350*/  IMAD R4, R4, c[0x0][0x488], RZ ;  /* 0x0001220004047a24 */ /* 0x000fe200078e02ff */
[----:B------:R-:W-:Y:S01]  /*b360*/  UIADD3 UR19, UR19, UR5, URZ ;  /* 0x0000000513137290 */ /* 0x000fe2000fffe03f */
[----:B------:R-:W-:Y:S01]  /*b370*/  IMAD.WIDE.U32 R2, R0, c[0x0][0x488], R2 ;  /* 0x0001220000027a25 */ /* 0x000fe200078e0002 */
[----:B------:R-:W-:Y:S01]  /*b380*/  LOP3.LUT R5, R5, 0x1c0, RZ, 0xc0, !PT ;  /* 0x000001c005057812 */ /* 0x000fe200078ec0ff */
[----:B------:R-:W-:-:S02]  /*b390*/  UIMAD UR7, UR11, UR7, UR16 ;  /* 0x000000070b0772a4 */ /* 0x000fc4000f8e0210 */
[----:B------:R-:W-:Y:S01]  /*b3a0*/  IMAD R9, R0, c[0x0][0x48c], R4 ;  /* 0x0001230000097a24 */ /* 0x000fe200078e0204 */
[----:B------:R-:W-:Y:S01]  /*b3b0*/  SHF.R.U32.HI R8, RZ, 0x3, R5 ;  /* 0x00000003ff087819 */ /* 0x000fe20000011605 */
[----:B------:R-:W-:Y:S01]  /*b3c0*/  IMAD.SHL.U32 R4, R7, 0x8, RZ ;  /* 0x0000000807047824 */ /* 0x000fe200078e00ff */
[C---:B------:R-:W-:Y:S01]  /*b3d0*/  LEA R7, P0, R2.reuse, c[0x0][0x450], 0x2 ;  /* 0x0001140002077a11 */ /* 0x040fe200078010ff */
[----:B------:R-:W-:Y:S01]  /*b3e0*/  IMAD.IADD R3, R3, 0x1, R9 ;  /* 0x0000000103037824 */ /* 0x000fe200078e0209 */
[----:B------:R-:W-:Y:S01]  /*b3f0*/  UIMAD.WIDE.U32 UR18, UR11, UR6, UR18 ;  /* 0x000000060b1272a5 */ /* 0x000fe2000f8e0012 */
[----:B------:R-:W-:Y:S01]  /*b400*/  IMAD.MOV.U32 R0, RZ, RZ, R6 ;  /* 0x000000ffff007224 */ /* 0x000fe200078e0006 */
[----:B------:R-:W-:Y:S01]  /*b410*/  LOP3.LUT R5, R5, 0x38, R4, 0xf8, !PT ;  /* 0x0000003805057812 */ /* 0x000fe200078ef804 */
[----:B------:R-:W-:Y:S01]  /*b420*/  SHFL.IDX PT, R12, R7, RZ, 0x1c1f ;  /* 0x001c1fff070c7589 */ /* 0x000fe200000e0000 */
[----:B------:R-:W-:Y:S01]  /*b430*/  @P1 SHF.R.U32.HI R0, RZ, c[0x0][0x4f0], R10 ;  /* 0x00013c00ff001a19 */ /* 0x000fe2000001160a */
[----:B------:R-:W-:Y:S01]  /*b440*/  UIADD3 UR7, UR19, UR7, URZ ;  /* 0x0000000713077290 */ /* 0x000fe2000fffe03f */
[----:B------:R-:W-:Y:S01]  /*b450*/  LOP3.LUT R17, R5, R8, RZ, 0x3c, !PT ;  /* 0x0000000805117212 */ /* 0x000fe200078e3cff */
[----:B------:R1:W-:Y:S01]  /*b460*/  SHFL.IDX PT, R10, R7, 0x1, 0x1c1f ;  /* 0x003c1f00070a7f89 */ /* 0x0003e200000e0000 */
[----:B------:R-:W-:Y:S01]  /*b470*/  LEA.HI.X R5, R2, c[0x0][0x454], R3, 0x2, P0 ;  /* 0x0001150002057a11 */ /* 0x000fe200000f1403 */
[--C-:B------:R-:W-:Y:S01]  /*b480*/  IMAD.MOV R8, RZ, RZ, -R0.reuse ;  /* 0x000000ffff087224 */ /* 0x100fe200078e0a00 */
[----:B------:R-:W-:Y:S01]  /*b490*/  SHF.R.S32.HI R9, RZ, 0x1f, R0 ;  /* 0x0000001fff097819 */ /* 0x000fe20000011400 */
[----:B------:R-:W-:Y:S01]  /*b4a0*/  IMAD.U32 R3, RZ, RZ, UR19 ;  /* 0x00000013ff037e24 */ /* 0x000fe2000f8e00ff */
[----:B------:R-:W-:Y:S01]  /*b4b0*/  MOV R2, UR18 ;  /* 0x0000001200027c02 */ /* 0x000fe20008000f00 */
[----:B------:R-:W2:Y:S01]  /*b4c0*/  SHFL.IDX PT, R13, R5, RZ, 0x1c1f ;  /* 0x001c1fff050d7589 */ /* 0x000ea200000e0000 */
[----:B------:R-:W-:-:S02]  /*b4d0*/  IMAD.U32 R3, RZ, RZ, UR7 ;  /* 0x00000007ff037e24 */ /* 0x000fc4000f8e00ff */
[----:B------:R-:W-:Y:S01]  /*b4e0*/  IMAD R6, R8, c[0x0][0x4e8], R6 ;  /* 0x00013a0008067a24 */ /* 0x000fe200078e0206 */
[----:B------:R3:W4:Y:S01]  /*b4f0*/  SHFL.IDX PT, R11, R5, 0x1, 0x1c1f ;  /* 0x003c1f00050b7f89 */ /* 0x00072200000e0000 */
[----:B------:R-:W-:-:S04]  /*b500*/  IMAD.WIDE.U32 R2, R0, c[0x0][0x3e0], R2 ;  /* 0x0000f80000027a25 */ /* 0x000fc800078e0002 */
[----:B-1----:R-:W-:-:S04]  /*b510*/  IMAD R7, R9, c[0x0][0x3e0], RZ ;  /* 0x0000f80009077a24 */ /* 0x002fc800078e02ff */
[----:B------:R-:W-:Y:S01]  /*b520*/  IMAD R7, R0, c[0x0][0x3e4], R7 ;  /* 0x0000f90000077a24 */ /* 0x000fe200078e0207 */
[----:B------:R-:W-:-:S04]  /*b530*/  SHF.R.S32.HI R0, RZ, 0x1f, R6 ;  /* 0x0000001fff007819 */ /* 0x000fc80000011406 */
[----:B------:R-:W-:Y:S01]  /*b540*/  IADD3 R3, R3, R7, RZ ;  /* 0x0000000703037210 */ /* 0x000fe20007ffe0ff */
[----:B---3--:R-:W-:Y:S02]  /*b550*/  IMAD R5, R28, 0x80, R15 ;  /* 0x000000801c057824 */ /* 0x008fe400078e020f */
[----:B------:R-:W-:Y:S02]  /*b560*/  IMAD R0, R0, c[0x0][0x3d8], RZ ;  /* 0x0000f60000007a24 */ /* 0x000fe400078e02ff */
[----:B------:R-:W-:Y:S01]  /*b570*/  IMAD.WIDE.U32 R2, R6, c[0x0][0x3d8], R2 ;  /* 0x0000f60006027a25 */ /* 0x000fe200078e0002 */
[C---:B------:R-:W-:Y:S02]  /*b580*/  IADD3 R8, R5.reuse, 0x8, RZ ;  /* 0x0000000805087810 */ /* 0x040fe40007ffe0ff */
[-C--:B------:R-:W-:Y:S01]  /*b590*/  ISETP.GE.OR P1, PT, R5, R29.reuse, P2 ;  /* 0x0000001d0500720c */ /* 0x080fe20001726670 */
[----:B------:R-:W-:Y:S01]  /*b5a0*/  IMAD.SHL.U32 R5, R18, 0x8, RZ ;  /* 0x0000000812057824 */ /* 0x000fe200078e00ff */
[----:B------:R-:W-:Y:S01]  /*b5b0*/  ISETP.GE.OR P0, PT, R8, R29, P2 ;  /* 0x0000001d0800720c */ /* 0x000fe20001706670 */
[----:B------:R-:W-:-:S03]  /*b5c0*/  IMAD R28, R28, 0x80, R14 ;  /* 0x000000801c1c7824 */ /* 0x000fc600078e020e */
[----:B------:R-:W-:Y:S01]  /*b5d0*/  LOP3.LUT R7, R17, 0x7ffffe00, R5, 0xf8, !PT ;  /* 0x7ffffe0011077812 */ /* 0x000fe200078ef805 */
[----:B------:R-:W-:-:S04]  /*b5e0*/  IMAD R5, R6, c[0x0][0x3dc], R0 ;  /* 0x0000f70006057a24 */ /* 0x000fc800078e0200 */
[----:B------:R-:W-:Y:S02]  /*b5f0*/  IMAD.SHL.U32 R0, R7, 0x2, RZ ;  /* 0x0000000207007824 */ /* 0x000fe400078e00ff */
[----:B--2---:R1:W-:Y:S01]  /*b600*/  @!P1 ST.E [R12.64], R52 ;  /* 0x000000340c009985 */ /* 0x0043e2000c10190c */
[----:B------:R-:W-:-:S03]  /*b610*/  IMAD.IADD R3, R3, 0x1, R5 ;  /* 0x0000000103037824 */ /* 0x000fc600078e0205 */
[----:B----4-:R1:W-:Y:S01]  /*b620*/  @!P0 ST.E [R10.64], R53 ;  /* 0x000000350a008985 */ /* 0x0103e2000c10190c */
[----:B------:R-:W-:-:S03]  /*b630*/  LEA R31, P0, R2, c[0x0][0x380], 0x1 ;  /* 0x0000e000021f7a11 */ /* 0x000fc600078008ff */
[----:B------:R1:W2:Y:S01]  /*b640*/  LDS.128 R44, [R0+0x1080] ;  /* 0x00108000002c7984 */ /* 0x0002a20000000c00 */
[----:B------:R-:W-:Y:S02]  /*b650*/  LEA.HI.X R30, R2, c[0x0][0x384], R3, 0x1, P0 ;  /* 0x0000e100021e7a11 */ /* 0x000fe400000f0c03 */
[----:B------:R-:W-:Y:S01]  /*b660*/  ISETP.GE.AND P0, PT, R28, R29, PT ;  /* 0x0000001d1c00720c */ /* 0x000fe20003f06270 */
[----:B------:R1:W3:Y:S04]  /*b670*/  LDS.128 R60, [R0+0x2080] ;  /* 0x00208000003c7984 */ /* 0x0002e80000000c00 */
[----:B------:R1:W4:Y:S04]  /*b680*/  LDS.128 R72, [R0+0x3080] ;  /* 0x0030800000487984 */ /* 0x0003280000000c00 */
[----:B------:R1:W1:Y:S04]  /*b690*/  LDS.128 R40, [R0+0x5080] ;  /* 0x0050800000287984 */ /* 0x0002680000000c00 */
        /* <DEDUP_REMOVED lines=8> */
[----:B------:R1:W1:Y:S04]  /*b720*/  SHFL.IDX PT, R2, R31, RZ, 0x181f ;  /* 0x00181fff1f027589 */ /* 0x00026800000e0000 */
[----:B------:R1:W1:Y:S01]  /*b730*/  SHFL.IDX PT, R3, R30, RZ, 0x181f ;  /* 0x00181fff1e037589 */ /* 0x00026200000e0000 */
[----:B------:R-:W-:Y:S05]  /*b740*/  @P0 BRA `(.L_x_33) ;  /* 0x000001c000000947 */ /* 0x000fea0003800000 */
[----:B--234-:R-:W2:Y:S01]  /*b750*/  LDS.128 R24, [R0+0x80] ;  /* 0x0000800000187984 */ /* 0x01cea20000000c00 */
[----:B------:R-:W-:-:S02]  /*b760*/  IADD3 R7, R4, 0x40, RZ ;  /* 0x0000004004077810 */ /* 0x000fc40007ffe0ff */
[C---:B------:R-:W-:Y:S01]  /*b770*/  IADD3 R8, R4.reuse, 0x80, RZ ;  /* 0x0000008004087810 */ /* 0x040fe20007ffe0ff */
[----:B------:R-:W3:Y:S01]  /*b780*/  LDS.128 R20, [R0+0x4080] ;  /* 0x0040800000147984 */ /* 0x000ee20000000c00 */
[----:B------:R-:W-:Y:S02]  /*b790*/  IADD3 R9, R4, 0xc0, RZ ;  /* 0x000000c004097810 */ /* 0x000fe40007ffe0ff */
[----:B------:R-:W-:Y:S01]  /*b7a0*/  ISETP.GE.AND P2, PT, R7, c[0x0][0x3c8], PT ;  /* 0x0000f20007007a0c */ /* 0x000fe20003f46270 */
[----:B------:R-:W4:Y:S01]  /*b7b0*/  LDS.128 R16, [R0+0x8080] ;  /* 0x0080800000107984 */ /* 0x000f220000000c00 */
[----:B------:R-:W-:Y:S02]  /*b7c0*/  ISETP.GE.AND P1, PT, R8, c[0x0][0x3c8], PT ;  /* 0x0000f20008007a0c */ /* 0x000fe40003f26270 */
[----:B------:R-:W-:Y:S01]  /*b7d0*/  ISETP.GE.AND P0, PT, R9, c[0x0][0x3c8], PT ;  /* 0x0000f20009007a0c */ /* 0x000fe20003f06270 */
[----:B-1----:R1:W5:Y:S01]  /*b7e0*/  LDS.128 R12, [R0+0xc080] ;  /* 0x00c08000000c7984 */ /* 0x0023620000000c00 */
[----:B------:R-:W-:-:S07]  /*b7f0*/  ISETP.GE.AND P3, PT, R4, c[0x0][0x3c8], PT ;  /* 0x0000f20004007a0c */ /* 0x000fce0003f66270 */
[----:B------:R-:W-:-:S04]  /*b800*/  @!P2 SHF.R.S32.HI R5, RZ, 0x1f, R7 ;  /* 0x0000001fff05a819 */ /* 0x000fc80000011407 */
[----:B------:R-:W-:Y:S02]  /*b810*/  @!P0 SHF.R.S32.HI R6, RZ, 0x1f, R9 ;  /* 0x0000001fff068819 */ /* 0x000fe40000011409 */
[----:B------:R-:W-:Y:S01]  /*b820*/  @!P2 LEA.HI R7, R5, R7, RZ, 0x3 ;  /* 0x000000070507a211 */ /* 0x000fe200078f18ff */
[----:B------:R-:W-:Y:S01]  /*b830*/  @!P3 IMAD.WIDE R10, R4, 0x2, R2 ;  /* 0x00000002040ab825 */ /* 0x000fe200078e0202 */
[----:B-1----:R-:W-:-:S04]  /*b840*/  @!P1 SHF.R.S32.HI R0, RZ, 0x1f, R8 ;  /* 0x0000001fff009819 */ /* 0x002fc80000011408 */
[----:B------:R-:W-:Y:S01]  /*b850*/  @!P1 LEA.HI R5, R0, R8, RZ, 0x3 ;  /* 0x0000000800059211 */ /* 0x000fe200078f18ff */
[----:B--2---:R1:W-:Y:S01]  /*b860*/  @!P3 ST.E.128 [R10.64], R24 ;  /* 0x000000180a00b985 */ /* 0x0043e2000c101d0c */
[----:B------:R-:W-:Y:S02]  /*b870*/  @!P0 LEA.HI R0, R6, R9, RZ, 0x3 ;  /* 0x0000000906008211 */ /* 0x000fe400078f18ff */
[----:B------:R-:W-:Y:S02]  /*b880*/  @!P2 LOP3.LUT R6, R7, 0xfffffff8, RZ, 0xc0, !PT ;  /* 0xfffffff80706a812 */ /* 0x000fe400078ec0ff */
[----:B------:R-:W-:Y:S02]  /*b890*/  @!P1 LOP3.LUT R5, R5, 0xfffffff8, RZ, 0xc0, !PT ;  /* 0xfffffff805059812 */ /* 0x000fe400078ec0ff */
[----:B------:R-:W-:Y:S01]  /*b8a0*/  @!P0 LOP3.LUT R0, R0, 0xfffffff8, RZ, 0xc0, !PT ;  /* 0xfffffff800008812 */ /* 0x000fe200078ec0ff */
[----:B------:R-:W-:-:S04]  /*b8b0*/  @!P2 IMAD.WIDE R8, R6, 0x2, R2 ;  /* 0x000000020608a825 */ /* 0x000fc800078e0202 */
[--C-:B------:R-:W-:Y:S01]  /*b8c0*/  @!P1 IMAD.WIDE R6, R5, 0x2, R2.reuse ;  /* 0x0000000205069825 */ /* 0x100fe200078e0202 */
[----:B---3--:R1:W-:Y:S03]  /*b8d0*/  @!P2 ST.E.128 [R8.64], R20 ;  /* 0x000000140800a985 */ /* 0x0083e6000c101d0c */
[----:B------:R-:W-:Y:S01]  /*b8e0*/  @!P0 IMAD.WIDE R2, R0, 0x2, R2 ;  /* 0x0000000200028825 */ /* 0x000fe200078e0202 */
[----:B----4-:R1:W-:Y:S04]  /*b8f0*/  @!P1 ST.E.128 [R6.64], R16 ;  /* 0x0000001006009985 */ /* 0x0103e8000c101d0c */
[----:B-----5:R1:W-:Y:S02]  /*b900*/  @!P0 ST.E.128 [R2.64], R12 ;  /* 0x0000000c02008985 */ /* 0x0203e4000c101d0c */
.L_x_33:
[----:B--234-:R-:W-:Y:S05]  /*b910*/  BSYNC B0 ;  /* 0x0000000000007941 */ /* 0x01cfea0003800000 */
.L_x_32:
[----:B-1----:R-:W-:Y:S01]  /*b920*/  IADD3 R0, R28, 0x20, RZ ;  /* 0x000000201c007810 */ /* 0x002fe20007ffe0ff */
[----:B------:R1:W2:Y:S01]  /*b930*/  SHFL.IDX PT, R3, R30, 0x1, 0x181f ;  /* 0x00381f001e037f89 */ /* 0x0002a200000e0000 */
[----:B------:R-:W-:Y:S02]  /*b940*/  BSSY B0, `(.L_x_34) ;  /* 0x000001c000007945 */ /* 0x000fe40003800000 */
[----:B------:R-:W-:Y:S01]  /*b950*/  ISETP.GE.AND P0, PT, R0, R29, PT ;  /* 0x0000001d0000720c */ /* 0x000fe20003f06270 */
[----:B------:R1:W3:-:S12]  /*b960*/  SHFL.IDX PT, R2, R31, 0x1, 0x181f ;  /* 0x00381f001f027f89 */ /* 0x0002d800000e0000 */
[----:B------:R-:W-:Y:S05]  /*b970*/  @P0 BRA `(.L_x_35) ;  /* 0x0000018000000947 */ /* 0x000fea0003800000 */
[C---:B------:R-:W-:Y:S02]  /*b980*/  IADD3 R7, R4.reuse, 0x40, RZ ;  /* 0x0000004004077810 */ /* 0x040fe40007ffe0ff */
        /* <DEDUP_REMOVED lines=9> */
[----:B------:R-:W-:Y:S01]  /*ba20*/  @!P2 LEA.HI R7, R5, R7, RZ, 0x3 ;  /* 0x000000070507a211 */ /* 0x000fe200078f18ff */
[----:B--23--:R-:W-:Y:S01]  /*ba30*/  @!P3 IMAD.WIDE R10, R4, 0x2, R2 ;  /* 0x00000002040ab825 */ /* 0x00cfe200078e0202 */
[----:B------:R-:W-:Y:S02]  /*ba40*/  @!P1 LEA.HI R5, R0, R8, RZ, 0x3 ;  /* 0x0000000800059211 */ /* 0x000fe400078f18ff */
[----:B------:R-:W-:-:S02]  /*ba50*/  @!P0 LEA.HI R0, R6, R9, RZ, 0x3 ;  /* 0x0000000906008211 */ /* 0x000fc400078f18ff */
[----:B------:R-:W-:Y:S01]  /*ba60*/  @!P2 LOP3.LUT R6, R7, 0xfffffff8, RZ, 0xc0, !PT ;  /* 0xfffffff80706a812 */ /* 0x000fe200078ec0ff */
[----:B------:R2:W-:Y:S01]  /*ba70*/  @!P3 ST.E.128 [R10.64], R44 ;  /* 0x0000002c0a00b985 */ /* 0x0005e2000c101d0c */
[----:B------:R-:W-:Y:S02]  /*ba80*/  @!P1 LOP3.LUT R5, R5, 0xfffffff8, RZ, 0xc0, !PT ;  /* 0xfffffff805059812 */ /* 0x000fe400078ec0ff */
[----:B------:R-:W-:Y:S01]  /*ba90*/  @!P0 LOP3.LUT R0, R0, 0xfffffff8, RZ, 0xc0, !PT ;  /* 0xfffffff800008812 */ /* 0x000fe200078ec0ff */
[----:B------:R-:W-:-:S04]  /*baa0*/  @!P2 IMAD.WIDE R8, R6, 0x2, R2 ;  /* 0x000000020608a825 */ /* 0x000fc800078e0202 */
[--C-:B------:R-:W-:Y:S01]  /*bab0*/  @!P1 IMAD.WIDE R6, R5, 0x2, R2.reuse ;  /* 0x0000000205069825 */ /* 0x100fe200078e0202 */
[----:B------:R2:W-:Y:S03]  /*bac0*/  @!P2 ST.E.128 [R8.64], R40 ;  /* 0x000000280800a985 */ /* 0x0005e6000c101d0c */
[----:B------:R-:W-:Y:S01]  /*bad0*/  @!P0 IMAD.WIDE R2, R0, 0x2, R2 ;  /* 0x0000000200028825 */ /* 0x000fe200078e0202 */
[----:B------:R2:W-:Y:S04]  /*bae0*/  @!P1 ST.E.128 [R6.64], R36 ;  /* 0x0000002406009985 */ /* 0x0005e8000c101d0c */
[----:B------:R2:W-:Y:S02]  /*baf0*/  @!P0 ST.E.128 [R2.64], R32 ;  /* 0x0000002002008985 */ /* 0x0005e4000c101d0c */
.L_x_35:
[----:B------:R-:W-:Y:S05]  /*bb00*/  BSYNC B0 ;  /* 0x0000000000007941 */ /* 0x000fea0003800000 */
.L_x_34:
[----:B------:R-:W-:Y:S01]  /*bb10*/  IADD3 R0, R28, 0x40, RZ ;  /* 0x000000401c007810 */ /* 0x000fe20007ffe0ff */
[----:B--2---:R2:W4:Y:S01]  /*bb20*/  SHFL.IDX PT, R3, R30, 0x2, 0x181f ;  /* 0x00581f001e037f89 */ /* 0x00452200000e0000 */
[----:B------:R-:W-:Y:S02]  /*bb30*/  BSSY B0, `(.L_x_36) ;  /* 0x000001c000007945 */ /* 0x000fe40003800000 */
[----:B------:R-:W-:Y:S01]  /*bb40*/  ISETP.GE.AND P0, PT, R0, R29, PT ;  /* 0x0000001d0000720c */ /* 0x000fe20003f06270 */
[----:B---3--:R2:W3:-:S12]  /*bb50*/  SHFL.IDX PT, R2, R31, 0x2, 0x181f ;  /* 0x00581f001f027f89 */ /* 0x0084d800000e0000 */
        /* <DEDUP_REMOVED lines=12> */
[----:B---34-:R-:W-:Y:S01]  /*bc20*/  @!P3 IMAD.WIDE R10, R4, 0x2, R2 ;  /* 0x00000002040ab825 */ /* 0x018fe200078e0202 */
        /* <DEDUP_REMOVED lines=12> */
.L_x_37:
[----:B------:R-:W-:Y:S05]  /*bcf0*/  BSYNC B0 ;  /* 0x0000000000007941 */ /* 0x000fea0003800000 */
.L_x_36:
[----:B------:R-:W-:Y:S01]  /*bd00*/  IADD3 R0, R28, 0x60, RZ ;  /* 0x000000601c007810 */ /* 0x000fe20007ffe0ff */
[----:B---34-:R3:W4:Y:S03]  /*bd10*/  SHFL.IDX PT, R3, R30, 0x3, 0x181f ;  /* 0x00781f001e037f89 */ /* 0x01872600000e0000 */
[----:B------:R-:W-:Y:S01]  /*bd20*/  ISETP.GE.AND P0, PT, R0, R29, PT ;  /* 0x0000001d0000720c */ /* 0x000fe20003f06270 */
[----:B------:R3:W1:-:S12]  /*bd30*/  SHFL.IDX PT, R2, R31, 0x3, 0x181f ;  /* 0x00781f001f027f89 */ /* 0x00065800000e0000 */
[----:B------:R-:W-:Y:S05]  /*bd40*/  @P0 EXIT ;  /* 0x000000000000094d */ /* 0x000fea0003800000 */
[C---:B------:R-:W-:Y:S02]  /*bd50*/  IADD3 R6, R4.reuse, 0x40, RZ ;  /* 0x0000004004067810 */ /* 0x040fe40007ffe0ff */
        /* <DEDUP_REMOVED lines=19> */
[----:B------:R-:W-:-:S04]  /*be90*/  SHF.R.S32.HI R4, RZ, 0x1f, R0 ;  /* 0x0000001fff047819 */ /* 0x000fc80000011400 */
[----:B------:R-:W-:-:S04]  /*bea0*/  LEA.HI R0, R4, R0, RZ, 0x3 ;  /* 0x0000000004007211 */ /* 0x000fc800078f18ff */
[----:B------:R-:W-:-:S05]  /*beb0*/  LOP3.LUT R0, R0, 0xfffffff8, RZ, 0xc0, !PT ;  /* 0xfffffff800007812 */ /* 0x000fca00078ec0ff */
[----:B------:R-:W-:-:S05]  /*bec0*/  IMAD.WIDE R2, R0, 0x2, R2 ;  /* 0x0000000200027825 */ /* 0x000fca00078e0202 */
[----:B------:R-:W-:Y:S01]  /*bed0*/  ST.E.128 [R2.64], R76 ;  /* 0x0000004c02007985 */ /* 0x000fe2000c101d0c */
[----:B------:R-:W-:Y:S05]  /*bee0*/  EXIT ;  /* 0x000000000000794d */ /* 0x000fea0003800000 */
.L_x_30:
[----:B------:R-:W-:Y:S02]  /*bef0*/  ULDC.64 UR4, c[0x0][0x500] ;  /* 0x0001400000047ab9 */ /* 0x000fe40000000a00 */
[----:B------:R-:W-:Y:S02]  /*bf00*/  UISETP.NE.U32.AND UP1, UPT, URZ, UR4, UPT ;  /* 0x000000043f00728c */ /* 0x000fe4000bf25070 */
[----:B------:R-:W-:Y:S02]  /*bf10*/  UMOV UR6, 0x4 ;  /* 0x0000000400067882 */ /* 0x000fe40000000000 */
[----:B------:R-:W-:-:S03]  /*bf20*/  UISETP.NE.AND.EX UP1, UPT, URZ, UR5, UPT, UP1 ;  /* 0x000000053f00728c */ /* 0x000fc6000bf25310 */
[----:B------:R-:W-:Y:S02]  /*bf30*/  ULDC.64 UR4, c[0x0][0x500] ;  /* 0x0001400000047ab9 */ /* 0x000fe40000000a00 */
[----:B------:R-:W-:Y:S01]  /*bf40*/  UIMAD.WIDE UR4, UR11, UR6, UR4 ;  /* 0x000000060b0472a5 */ /* 0x000fe2000f8e0204 */
[----:B------:R-:W-:-:S05]  /*bf50*/  PLOP3.LUT P0, PT, PT, PT, UP1, 0x80, 0x0 ;  /* 0x000000000000781c */ /* 0x000fca0003f0f018 */
[----:B------:R-:W-:Y:S01]  /*bf60*/  IMAD.U32 R4, RZ, RZ, UR4 ;  /* 0x00000004ff047e24 */ /* 0x000fe2000f8e00ff */
[----:B------:R-:W-:Y:S01]  /*bf70*/  MOV R5, UR5 ;  /* 0x0000000500057c02 */ /* 0x000fe20008000f00 */
[----:B------:R-:W-:-:S06]  /*bf80*/  ULDC.64 UR4, c[0x0][0x508] ;  /* 0x0001420000047ab9 */ /* 0x000fcc0000000a00 */
[----:B------:R-:W2:Y:S01]  /*bf90*/  @P0 LDG.E R0, [R4.64] ;  /* 0x0000000c04000981 */ /* 0x000ea2000c1e1900 */
[----:B------:R-:W-:Y:S01]  /*bfa0*/  UISETP.NE.U32.AND UP0, UPT, URZ, UR4, UPT ;  /* 0x000000043f00728c */ /* 0x000fe2000bf05070 */
[----:B------:R-:W-:-:S03]  /*bfb0*/  IMAD.MOV.U32 R9, RZ, RZ, c[0x0][0x388] ;  /* 0x0000e200ff097624 */ /* 0x000fc600078e00ff */
[----:B------:R-:W-:-:S03]  /*bfc0*/  UISETP.NE.AND.EX UP0, UPT, URZ, UR5, UPT, UP0 ;  /* 0x000000053f00728c */ /* 0x000fc6000bf05300 */
[----:B------:R-:W-:-:S03]  /*bfd0*/  ULDC.64 UR4, c[0x0][0x508] ;  /* 0x0001420000047ab9 */ /* 0x000fc60000000a00 */
[----:B------:R-:W-:-:S05]  /*bfe0*/  PLOP3.LUT P1, PT, PT, PT, UP0, 0x80, 0x0 ;  /* 0x000000000000781c */ /* 0x000fca0003f2f008 */
[----:B------:R-:W-:-:S06]  /*bff0*/  @UP0 UIMAD.WIDE UR4, UR11, UR6, UR4 ;  /* 0x000000060b0402a5 */ /* 0x000fcc000f8e0204 */
[----:B------:R-:W-:Y:S01]  /*c000*/  MOV R2, UR4 ;  /* 0x0000000400027c02 */ /* 0x000fe20008000f00 */
[----:B------:R-:W-:-:S05]  /*c010*/  IMAD.U32 R3, RZ, RZ, UR5 ;  /* 0x00000005ff037e24 */ /* 0x000fca000f8e00ff */
[----:B------:R1:W5:Y:S01]  /*c020*/  @P1 LDG.E R9, [R2.64] ;  /* 0x0000000c02091981 */ /* 0x000362000c1e1900 */
[----:B------:R-:W-:Y:S02]  /*c030*/  UMOV UR14, URZ ;  /* 0x0000003f000e7c82 */ /* 0x000fe40008000000 */
[----:B------:R-:W-:Y:S01]  /*c040*/  UMOV UR15, URZ ;  /* 0x0000003f000f7c82 */ /* 0x000fe20008000000 */
[----:B--2---:R-:W2:Y:S02]  /*c050*/  @P0 R2UR UR5, R0 ;  /* 0x00000000000503c2 */ /* 0x004ea400000e0000 */
[----:B--2---:R-:W-:Y:S02]  /*c060*/  @UP1 USHF.R.S32.HI UR4, URZ, 0x1f, UR5 ;  /* 0x0000001f3f041899 */ /* 0x004fe40008011405 */
[----:B------:R-:W-:-:S05]  /*c070*/  @UP1 UMOV UR14, UR5 ;  /* 0x00000005000e1c82 */ /* 0x000fca0008000000 */
[----:B------:R-:W-:Y:S01]  /*c080*/  @UP1 UMOV UR15, UR4 ;  /* 0x00000004000f1c82 */ /* 0x000fe20008000000 */
[----:B------:R-:W-:Y:S05]  /*c090*/  @P1 BRA `(.L_x_38) ;  /* 0x0000004000001947 */ /* 0x000fea0003800000 */
[----:B-1----:R-:W-:Y:S05]  /*c0a0*/  @!P0 BRA `(.L_x_38) ;  /* 0x0000003000008947 */ /* 0x002fea0003800000 */
[----:B------:R-:W2:Y:S04]  /*c0b0*/  LDG.E R0, [R4.64] ;  /* 0x0000000c04007981 */ /* 0x000ea8000c1e1900 */
[----:B------:R-:W2:Y:S02]  /*c0c0*/  LDG.E R2, [R4.64+0x4] ;  /* 0x0000040c04027981 */ /* 0x000ea4000c1e1900 */
[----:B--2--5:R-:W-:Y:S02]  /*c0d0*/  IADD3 R9, -R0, R2, RZ ;  /* 0x0000000200097210 */ /* 0x024fe40007ffe1ff */
.L_x_38:
[----:B-1----:R-:W1:Y:S01]  /*c0e0*/  S2R R8, SR_TID.X ;  /* 0x0000000000087919 */ /* 0x002e620000002100 */
[----:B------:R-:W-:Y:S01]  /*c0f0*/  USHF.R.S32.HI UR6, URZ, 0x1f, UR11 ;  /* 0x0000001f3f067899 */ /* 0x000fe2000801140b */
[----:B------:R-:W-:Y:S01]  /*c100*/  BSSY B0, `(.L_x_39) ;  /* 0x0000029000007945 */ /* 0x000fe20003800000 */
[----:B------:R-:W-:-:S02]  /*c110*/  USEL UR11, UR11, URZ, !UP1 ;  /* 0x0000003f0b0b7287 */ /* 0x000fc4000c800000 */
[----:B------:R-:W-:Y:S01]  /*c120*/  USEL UR6, UR6, URZ, !UP1 ;  /* 0x0000003f06067287 */ /* 0x000fe2000c800000 */
[----:B-1----:R-:W-:-:S13]  /*c130*/  ISETP.GE.AND P0, PT, R8, 0x80, PT ;  /* 0x000000800800780c */ /* 0x002fda0003f06270 */
[----:B------:R-:W-:Y:S05]  /*c140*/  @P0 BRA `(.L_x_40) ;  /* 0x0000024000000947 */ /* 0x000fea0003800000 */
[----:B------:R-:W1:Y:S01]  /*c150*/  S2R R3, SR_CTAID.X ;  /* 0x0000000000037919 */ /* 0x000e620000002500 */
[----:B-----5:R-:W-:Y:S01]  /*c160*/  IMAD R0, R9, c[0x0][0x4e8], RZ ;  /* 0x00013a0009007a24 */ /* 0x020fe200078e02ff */
[----:B-1----:R-:W-:-:S04]  /*c170*/  LEA R3, R3, R8, 0x7 ;  /* 0x0000000803037211 */ /* 0x002fc800078e38ff */
[----:B------:R-:W-:-:S13]  /*c180*/  ISETP.GE.AND P0, PT, R3, R0, PT ;  /* 0x000000000300720c */ /* 0x000fda0003f06270 */
[----:B------:R-:W-:Y:S05]  /*c190*/  @P0 BRA `(.L_x_40) ;  /* 0x000001f000000947 */ /* 0x000fea0003800000 */
[----:B------:R-:W-:Y:S01]  /*c1a0*/  IMAD.MOV.U32 R0, RZ, RZ, c[0x0][0x4e8] ;  /* 0x00013a00ff007624 */ /* 0x000fe200078e00ff */
[----:B------:R-:W-:Y:S01]  /*c1b0*/  ULDC.64 UR4, c[0x0][0x490] ;  /* 0x0001240000047ab9 */ /* 0x000fe20000000a00 */
[----:B------:R-:W-:Y:S01]  /*c1c0*/  IMAD.MOV.U32 R2, RZ, RZ, R3 ;  /* 0x000000ffff027224 */ /* 0x000fe200078e0003 */
[----:B------:R-:W-:Y:S02]  /*c1d0*/  UIMAD UR7, UR8, UR4, URZ ;  /* 0x00000004080772a4 */ /* 0x000fe4000f8e023f */
[----:B------:R-:W-:Y:S01]  /*c1e0*/  ISETP.NE.AND P0, PT, R0, 0x1, PT ;  /* 0x000000010000780c */ /* 0x000fe20003f05270 */
[----:B------:R-:W-:Y:S02]  /*c1f0*/  UMOV UR16, UR14 ;  /* 0x0000000e00107c82 */ /* 0x000fe40008000000 */
[----:B------:R-:W-:Y:S02]  /*c200*/  UMOV UR17, UR15 ;  /* 0x0000000f00117c82 */ /* 0x000fe40008000000 */
[----:B------:R-:W-:-:S02]  /*c210*/  UIMAD.WIDE.U32 UR16, UR9, UR4, UR16 ;  /* 0x00000004091072a5 */ /* 0x000fc4000f8e0010 */
[----:B------:R-:W-:-:S03]  /*c220*/  UIMAD UR7, UR9, UR5, UR7 ;  /* 0x00000005090772a4 */ /* 0x000fc6000f8e0207 */
[----:B------:R-:W-:Y:S02]  /*c230*/  ULDC.64 UR4, c[0x0][0x498] ;  /* 0x0001260000047ab9 */ /* 0x000fe40000000a00 */
[----:B------:R-:W-:Y:S01]  /*c240*/  UIADD3 UR17, UR7, UR17, URZ ;  /* 0x0000001107117290 */ /* 0x000fe2000fffe03f */
[----:B------:R-:W-:Y:S01]  /*c250*/  @P0 IMAD.HI.U32 R0, R3, c[0x0][0x4ec], RZ ;  /* 0x00013b0003000a27 */ /* 0x000fe200078e00ff */
[----:B------:R-:W-:Y:S02]  /*c260*/  UIMAD UR7, UR6, UR4, URZ ;  /* 0x00000004060772a4 */ /* 0x000fe4000f8e023f */
[----:B------:R-:W-:Y:S02]  /*c270*/  UIMAD.WIDE.U32 UR16, UR11, UR4, UR16 ;  /* 0x000000040b1072a5 */ /* 0x000fe4000f8e0010 */
[----:B------:R-:W-:Y:S01]  /*c280*/  @P0 SHF.R.U32.HI R2, RZ, c[0x0][0x4f0], R0 ;  /* 0x00013c00ff020a19 */ /* 0x000fe20000011600 */
[----:B------:R-:W-:-:S03]  /*c290*/  UIMAD UR5, UR11, UR5, UR7 ;  /* 0x000000050b0572a4 */ /* 0x000fc6000f8e0207 */
[----:B------:R-:W-:-:S03]  /*c2a0*/  IADD3 R0, -R2, RZ, RZ ;  /* 0x000000ff02007210 */ /* 0x000fc60007ffe1ff */
[----:B------:R-:W-:Y:S02]  /*c2b0*/  IMAD.U32 R5, RZ, RZ, UR5 ;  /* 0x00000005ff057e24 */ /* 0x000fe4000f8e00ff */
[----:B------:R-:W-:Y:S01]  /*c2c0*/  IMAD R0, R0, c[0x0][0x4e8], R3 ;  /* 0x00013a0000007a24 */ /* 0x000fe200078e0203 */
[----:B------:R-:W-:Y:S02]  /*c2d0*/  SHF.R.S32.HI R3, RZ, 0x1f, R2 ;  /* 0x0000001fff037819 */ /* 0x000fe40000011402 */
[----:B------:R-:W-:Y:S02]  /*c2e0*/  IADD3 R2, P0, R2, UR16, RZ ;  /* 0x0000001002027c10 */ /* 0x000fe4000ff1e0ff */
[----:B------:R-:W-:Y:S02]  /*c2f0*/  SHF.R.S32.HI R4, RZ, 0x1f, R0 ;  /* 0x0000001fff047819 */ /* 0x000fe40000011400 */
[----:B------:R-:W-:-:S03]  /*c300*/  IADD3.X R3, R3, UR17, R5, P0, !PT ;  /* 0x0000001103037c10 */ /* 0x000fc600087fe405 */
[----:B------:R-:W-:Y:S02]  /*c310*/  IMAD R4, R4, c[0x0][0x488], RZ ;  /* 0x0001220004047a24 */ /* 0x000fe400078e02ff */
[----:B------:R-:W-:-:S04]  /*c320*/  IMAD.WIDE.U32 R2, R0, c[0x0][0x488], R2 ;  /* 0x0001220000027a25 */ /* 0x000fc800078e0002 */
[----:B------:R-:W-:-:S05]  /*c330*/  IMAD R4, R0, c[0x0][0x48c], R4 ;  /* 0x0001230000047a24 */ /* 0x000fca00078e0204 */
[----:B------:R-:W-:Y:S02]  /*c340*/  IADD3 R0, R3, R4, RZ ;  /* 0x0000000403007210 */ /* 0x000fe40007ffe0ff */
[----:B------:R-:W-:-:S04]  /*c350*/  LEA R4, P0, R2, c[0x0][0x450], 0x2 ;  /* 0x0001140002047a11 */ /* 0x000fc800078010ff */
[----:B------:R-:W-:Y:S01]  /*c360*/  LEA.HI.X R5, R2, c[0x0][0x454], R0, 0x2, P0 ;  /* 0x0001150002057a11 */ /* 0x000fe200000f1400 */
[----:B------:R-:W-:-:S05]  /*c370*/  IMAD.MOV.U32 R0, RZ, RZ, -0x800000 ;  /* 0xff800000ff007424 */ /* 0x000fca00078e00ff */
[----:B------:R1:W-:Y:S03]  /*c380*/  STG.E [R4.64], R0 ;  /* 0x0000000004007986 */ /* 0x0003e6000c10190c */
.L_x_40:
[----:B------:R-:W-:Y:S05]  /*c390*/  BSYNC B0 ;  /* 0x0000000000007941 */ /* 0x000fea0003800000 */
.L_x_39:
[----:B------:R-:W2:Y:S01]  /*c3a0*/  S2R R14, SR_CTAID.X ;  /* 0x00000000000e7919 */ /* 0x000ea20000002500 */
[----:B-1----:R-:W-:Y:S01]  /*c3b0*/  SHF.R.S32.HI R0, RZ, 0x1f, R8 ;  /* 0x0000001fff007819 */ /* 0x002fe20000011408 */
[----:B------:R-:W-:Y:S01]  /*c3c0*/  IMAD.MOV.U32 R3, RZ, RZ, c[0x0][0x4e8] ;  /* 0x00013a00ff037624 */ /* 0x000fe200078e00ff */
[----:B------:R-:W-:Y:S01]  /*c3d0*/  ULDC.64 UR4, c[0x0][0x3a0] ;  /* 0x0000e80000047ab9 */ /* 0x000fe20000000a00 */
[----:B-----5:R-:W-:Y:S01]  /*c3e0*/  IMAD R16, R9, c[0x0][0x4e8], RZ ;  /* 0x00013a0009107a24 */ /* 0x020fe200078e02ff */
[----:B------:R-:W-:Y:S01]  /*c3f0*/  LEA.HI R0, R0, R8, RZ, 0x3 ;  /* 0x0000000800007211 */ /* 0x000fe200078f18ff */
[----:B------:R-:W-:Y:S01]  /*c400*/  UIMAD UR7, UR15, UR4, URZ ;  /* 0x000000040f0772a4 */ /* 0x000fe2000f8e023f */
[----:B------:R-:W-:Y:S01]  /*c410*/  ISETP.NE.AND P0, PT, R3, 0x1, PT ;  /* 0x000000010300780c */ /* 0x000fe20003f05270 */
[----:B------:R-:W-:Y:S01]  /*c420*/  UIMAD.WIDE.U32 UR16, UR14, UR4, URZ ;  /* 0x000000040e1072a5 */ /* 0x000fe2000f8e003f */
[----:B------:R-:W-:Y:S01]  /*c430*/  LOP3.LUT R2, R0, 0xfffffff8, RZ, 0xc0, !PT ;  /* 0xfffffff800027812 */ /* 0x000fe200078ec0ff */
[----:B------:R-:W-:Y:S01]  /*c440*/  UIMAD UR7, UR14, UR5, UR7 ;  /* 0x000000050e0772a4 */ /* 0x000fe2000f8e0207 */
[----:B------:R-:W-:Y:S01]  /*c450*/  SHF.R.S32.HI R7, RZ, 0x3, R0 ;  /* 0x00000003ff077819 */ /* 0x000fe20000011400 */
[----:B------:R-:W-:Y:S01]  /*c460*/  BSSY B0, `(.L_x_41) ;  /* 0x0000041000007945 */ /* 0x000fe20003800000 */
[----:B------:R-:W-:Y:S01]  /*c470*/  ULDC.64 UR4, c[0x0][0x3e8] ;  /* 0x0000fa0000047ab9 */ /* 0x000fe20000000a00 */
[----:B------:R-:W-:Y:S01]  /*c480*/  IMAD.IADD R8, R8, 0x1, -R2 ;  /* 0x0000000108087824 */ /* 0x000fe200078e0a02 */
[----:B------:R-:W-:-:S02]  /*c490*/  UIADD3 UR17, UR17, UR7, URZ ;  /* 0x0000000711117290 */ /* 0x000fc4000fffe03f */
[----:B------:R-:W-:Y:S02]  /*c4a0*/  UIMAD UR7, UR8, UR4, URZ ;  /* 0x00000004080772a4 */ /* 0x000fe4000f8e023f */
[----:B------:R-:W-:Y:S01]  /*c4b0*/  LEA R0, R8, R7, 0x5 ;  /* 0x0000000708007211 */ /* 0x000fe200078e28ff */
[----:B------:R-:W-:Y:S02]  /*c4c0*/  UIMAD.WIDE.U32 UR16, UR9, UR4, UR16 ;  /* 0x00000004091072a5 */ /* 0x000fe4000f8e0010 */
[----:B------:R-:W-:Y:S02]  /*c4d0*/  UIMAD UR7, UR9, UR5, UR7 ;  /* 0x00000005090772a4 */ /* 0x000fe4000f8e0207 */
[C---:B--2---:R-:W-:Y:S01]  /*c4e0*/  IMAD R0, R14.reuse, 0x80, R0 ;  /* 0x000000800e007824 */ /* 0x044fe200078e0200 */
[----:B------:R-:W-:Y:S01]  /*c4f0*/  ULDC.64 UR4, c[0x0][0x3f0] ;  /* 0x0000fc0000047ab9 */ /* 0x000fe20000000a00 */
[----:B------:R-:W-:Y:S01]  /*c500*/  IMAD R14, R14, 0x80, R7 ;  /* 0x000000800e0e7824 */ /* 0x000fe200078e0207 */
[----:B------:R-:W-:Y:S01]  /*c510*/  UIMAD UR6, UR6, UR4, URZ ;  /* 0x00000004060672a4 */ /* 0x000fe2000f8e023f */
[----:B------:R-:W-:Y:S01]  /*c520*/  @P0 IMAD.HI.U32 R2, R0, c[0x0][0x4ec], RZ ;  /* 0x00013b0000020a27 */ /* 0x000fe200078e00ff */
[----:B------:R-:W-:-:S02]  /*c530*/  UIADD3 UR17, UR7, UR17, URZ ;  /* 0x0000001107117290 */ /* 0x000fc4000fffe03f */
[----:B------:R-:W-:Y:S01]  /*c540*/  UIMAD UR5, UR11, UR5, UR6 ;  /* 0x000000050b0572a4 */ /* 0x000fe2000f8e0206 */
[----:B------:R-:W-:Y:S01]  /*c550*/  IMAD.MOV.U32 R4, RZ, RZ, R0 ;  /* 0x000000ffff047224 */ /* 0x000fe200078e0000 */
[----:B------:R-:W-:Y:S01]  /*c560*/  @P0 SHF.R.U32.HI R4, RZ, c[0x0][0x4f0], R2 ;  /* 0x00013c00ff040a19 */ /* 0x000fe20000011602 */
[----:B------:R-:W-:-:S03]  /*c570*/  UIMAD.WIDE.U32 UR16, UR11, UR4, UR16 ;  /* 0x000000040b1072a5 */ /* 0x000fc6000f8e0010 */
[----:B------:R-:W-:Y:S01]  /*c580*/  IADD3 R2, -R4, RZ, RZ ;  /* 0x000000ff04027210 */ /* 0x000fe20007ffe1ff */
[----:B------:R-:W-:Y:S01]  /*c590*/  UIADD3 UR5, UR17, UR5, URZ ;  /* 0x0000000511057290 */ /* 0x000fe2000fffe03f */
[----:B------:R-:W-:-:S03]  /*c5a0*/  SHF.R.S32.HI R3, RZ, 0x1f, R4 ;  /* 0x0000001fff037819 */ /* 0x000fc60000011404 */
[----:B------:R-:W-:Y:S02]  /*c5b0*/  IMAD R5, R2, c[0x0][0x4e8], R0 ;  /* 0x00013a0002057a24 */ /* 0x000fe400078e0200 */
[----:B------:R-:W-:Y:S02]  /*c5c0*/  IMAD R0, R3, c[0x0][0x3e0], RZ ;  /* 0x0000f80003007a24 */ /* 0x000fe400078e02ff */
[----:B------:R-:W-:Y:S01]  /*c5d0*/  IMAD.U32 R3, RZ, RZ, UR17 ;  /* 0x00000011ff037e24 */ /* 0x000fe2000f8e00ff */
[----:B------:R-:W-:Y:S01]  /*c5e0*/  MOV R3, UR5 ;  /* 0x0000000500037c02 */ /* 0x000fe20008000f00 */
[----:B------:R-:W-:Y:S02]  /*c5f0*/  IMAD.U32 R2, RZ, RZ, UR16 ;  /* 0x00000010ff027e24 */ /* 0x000fe4000f8e00ff */
[C---:B------:R-:W-:Y:S01]  /*c600*/  IMAD R6, R4.reuse, c[0x0][0x3e4], R0 ;  /* 0x0000f90004067a24 */ /* 0x040fe200078e0200 */
[----:B------:R-:W-:Y:S01]  /*c610*/  SHF.R.S32.HI R0, RZ, 0x1f, R5 ;  /* 0x0000001fff007819 */ /* 0x000fe20000011405 */
[----:B------:R-:W-:-:S04]  /*c620*/  IMAD.WIDE.U32 R2, R4, c[0x0][0x3e0], R2 ;  /* 0x0000f80004027a25 */ /* 0x000fc800078e0002 */
[----:B------:R-:W-:Y:S02]  /*c630*/  IMAD R0, R0, c[0x0][0x3d8], RZ ;  /* 0x0000f60000007a24 */ /* 0x000fe400078e02ff */
[----:B------:R-:W-:Y:S02]  /*c640*/  IMAD.IADD R3, R3, 0x1, R6 ;  /* 0x0000000103037824 */ /* 0x000fe400078e0206 */
[C---:B------:R-:W-:Y:S02]  /*c650*/  IMAD R0, R5.reuse, c[0x0][0x3dc], R0 ;  /* 0x0000f70005007a24 */ /* 0x040fe400078e0200 */
[----:B------:R-:W-:-:S05]  /*c660*/  IMAD.WIDE.U32 R2, R5, c[0x0][0x3d8], R2 ;  /* 0x0000f60005027a25 */ /* 0x000fca00078e0002 */
[----:B------:R-:W-:Y:S02]  /*c670*/  IADD3 R0, R3, R0, RZ ;  /* 0x0000000003007210 */ /* 0x000fe40007ffe0ff */
[----:B------:R-:W-:-:S04]  /*c680*/  LEA R17, P0, R2, c[0x0][0x380], 0x1 ;  /* 0x0000e00002117a11 */ /* 0x000fc800078008ff */
[----:B------:R-:W-:Y:S02]  /*c690*/  LEA.HI.X R15, R2, c[0x0][0x384], R0, 0x1, P0 ;  /* 0x0000e100020f7a11 */ /* 0x000fe400000f0c00 */
[----:B------:R-:W-:Y:S01]  /*c6a0*/  ISETP.GE.AND P0, PT, R14, R16, PT ;  /* 0x000000100e00720c */ /* 0x000fe20003f06270 */
[----:B------:R1:W2:Y:S01]  /*c6b0*/  SHFL.IDX PT, R2, R17, RZ, 0x181f ;  /* 0x00181fff11027589 */ /* 0x0002a200000e0000 */
[----:B------:R-:W-:-:S03]  /*c6c0*/  SHF.L.U32 R0, R8, 0x3, RZ ;  /* 0x0000000308007819 */ /* 0x000fc600000006ff */
[----:B------:R1:W3:Y:S01]  /*c6d0*/  SHFL.IDX PT, R3, R15, RZ, 0x181f ;  /* 0x00181fff0f037589 */ /* 0x0002e200000e0000 */
[C---:B------:R-:W-:Y:S02]  /*c6e0*/  IADD3 R11, R0.reuse, 0x40, RZ ;  /* 0x00000040000b7810 */ /* 0x040fe40007ffe0ff */
[C---:B------:R-:W-:Y:S02]  /*c6f0*/  IADD3 R12, R0.reuse, 0x80, RZ ;  /* 0x00000080000c7810 */ /* 0x040fe40007ffe0ff */
[----:B------:R-:W-:-:S03]  /*c700*/  IADD3 R13, R0, 0xc0, RZ ;  /* 0x000000c0000d7810 */ /* 0x000fc60007ffe0ff */
[----:B------:R-:W-:Y:S05]  /*c710*/  @P0 BRA `(.L_x_42) ;  /* 0x0000015000000947 */ /* 0x000fea0003800000 */
[----:B------:R-:W-:Y:S02]  /*c720*/  ISETP.GE.AND P2, PT, R11, c[0x0][0x3c8], PT ;  /* 0x0000f2000b007a0c */ /* 0x000fe40003f46270 */
[----:B------:R-:W-:Y:S02]  /*c730*/  ISETP.GE.AND P1, PT, R12, c[0x0][0x3c8], PT ;  /* 0x0000f2000c007a0c */ /* 0x000fe40003f26270 */
[----:B------:R-:W-:Y:S02]  /*c740*/  ISETP.GE.AND P0, PT, R13, c[0x0][0x3c8], PT ;  /* 0x0000f2000d007a0c */ /* 0x000fe40003f06270 */
        /* <DEDUP_REMOVED lines=9> */
[----:B------:R2:W-:Y:S01]  /*c7e0*/  @!P3 ST.E.128 [R8.64], RZ ;  /* 0x000000ff0800b985 */ /* 0x0005e2000c101d0c */
[----:B------:R-:W-:Y:S02]  /*c7f0*/  @!P1 LOP3.LUT R5, R5, 0xfffffff8, RZ, 0xc0, !PT ;  /* 0xfffffff805059812 */ /* 0x000fe400078ec0ff */
[----:B------:R-:W-:Y:S01]  /*c800*/  @!P0 LOP3.LUT R10, R4, 0xfffffff8, RZ, 0xc0, !PT ;  /* 0xfffffff8040a8812 */ /* 0x000fe200078ec0ff */
[----:B------:R-:W-:-:S04]  /*c810*/  @!P2 IMAD.WIDE R6, R6, 0x2, R2 ;  /* 0x000000020606a825 */ /* 0x000fc800078e0202 */
[--C-:B------:R-:W-:Y:S01]  /*c820*/  @!P1 IMAD.WIDE R4, R5, 0x2, R2.reuse ;  /* 0x0000000205049825 */ /* 0x100fe200078e0202 */
[----:B------:R2:W-:Y:S03]  /*c830*/  @!P2 ST.E.128 [R6.64], RZ ;  /* 0x000000ff0600a985 */ /* 0x0005e6000c101d0c */
[----:B------:R-:W-:Y:S01]  /*c840*/  @!P0 IMAD.WIDE R2, R10, 0x2, R2 ;  /* 0x000000020a028825 */ /* 0x000fe200078e0202 */
[----:B------:R2:W-:Y:S04]  /*c850*/  @!P1 ST.E.128 [R4.64], RZ ;  /* 0x000000ff04009985 */ /* 0x0005e8000c101d0c */
[----:B------:R2:W-:Y:S02]  /*c860*/  @!P0 ST.E.128 [R2.64], RZ ;  /* 0x000000ff02008985 */ /* 0x0005e4000c101d0c */
.L_x_42:
[----:B------:R-:W-:Y:S05]  /*c870*/  BSYNC B0 ;  /* 0x0000000000007941 */ /* 0x000fea0003800000 */
.L_x_41:
[----:B--2---:R-:W-:Y:S01]  /*c880*/  IADD3 R4, R14, 0x20, RZ ;  /* 0x000000200e047810 */ /* 0x004fe20007ffe0ff */
[----:B---3--:R2:W3:Y:S01]  /*c890*/  SHFL.IDX PT, R3, R15, 0x1, 0x181f ;  /* 0x00381f000f037f89 */ /* 0x0084e200000e0000 */
[----:B------:R-:W-:Y:S02]  /*c8a0*/  BSSY B0, `(.L_x_43) ;  /* 0x0000019000007945 */ /* 0x000fe40003800000 */
[----:B------:R-:W-:Y:S01]  /*c8b0*/  ISETP.GE.AND P0, PT, R4, R16, PT ;  /* 0x000000100400720c */ /* 0x000fe20003f06270 */
[----:B------:R2:W4:-:S12]  /*c8c0*/  SHFL.IDX PT, R2, R17, 0x1, 0x181f ;  /* 0x00381f0011027f89 */ /* 0x00051800000e0000 */
        /* <DEDUP_REMOVED lines=22> */
.L_x_44:
[----:B------:R-:W-:Y:S05]  /*ca30*/  BSYNC B0 ;  /* 0x0000000000007941 */ /* 0x000fea0003800000 */
.L_x_43:
[----:B---3--:R-:W-:Y:S01]  /*ca40*/  IADD3 R4, R14, 0x40, RZ ;  /* 0x000000400e047810 */ /* 0x008fe20007ffe0ff */
[----:B------:R3:W1:Y:S01]  /*ca50*/  SHFL.IDX PT, R3, R15, 0x2, 0x181f ;  /* 0x00581f000f037f89 */ /* 0x00066200000e0000 */
[----:B------:R-:W-:Y:S02]  /*ca60*/  BSSY B0, `(.L_x_45) ;  /* 0x0000019000007945 */ /* 0x000fe40003800000 */
[----:B------:R-:W-:Y:S01]  /*ca70*/  ISETP.GE.AND P0, PT, R4, R16, PT ;  /* 0x000000100400720c */ /* 0x000fe20003f06270 */
[----:B----4-:R3:W4:-:S12]  /*ca80*/  SHFL.IDX PT, R2, R17, 0x2, 0x181f ;  /* 0x00581f0011027f89 */ /* 0x01071800000e0000 */
        /* <DEDUP_REMOVED lines=9> */
[----:B-1--4-:R-:W-:Y:S01]  /*cb20*/  @!P3 IMAD.WIDE R8, R0, 0x2, R2 ;  /* 0x000000020008b825 */ /* 0x012fe200078e0202 */
        /* <DEDUP_REMOVED lines=12> */
.L_x_46:
[----:B------:R-:W-:Y:S05]  /*cbf0*/  BSYNC B0 ;  /* 0x0000000000007941 */ /* 0x000fea0003800000 */
.L_x_45:
[----:B-1----:R-:W-:Y:S01]  /*cc00*/  IADD3 R4, R14, 0x60, RZ ;  /* 0x000000600e047810 */ /* 0x002fe20007ffe0ff */
[----:B------:R1:W2:Y:S03]  /*cc10*/  SHFL.IDX PT, R3, R15, 0x3, 0x181f ;  /* 0x00781f000f037f89 */ /* 0x0002a600000e0000 */
[----:B------:R-:W-:Y:S01]  /*cc20*/  ISETP.GE.AND P0, PT, R4, R16, PT ;  /* 0x000000100400720c */ /* 0x000fe20003f06270 */
[----:B----4-:R1:W4:-:S12]  /*cc30*/  SHFL.IDX PT, R2, R17, 0x3, 0x181f ;  /* 0x00781f0011027f89 */ /* 0x01031800000e0000 */
[----:B------:R-:W-:Y:S05]  /*cc40*/  @P0 EXIT ;  /* 0x000000000000094d */ /* 0x000fea0003800000 */
[----:B------:R-:W-:Y:S02]  /*cc50*/  ISETP.GE.AND P1, PT, R11, c[0x0][0x3c8], PT ;  /* 0x0000f2000b007a0c */ /* 0x000fe40003f26270 */
[----:B------:R-:W-:Y:S02]  /*cc60*/  ISETP.GE.AND P0, PT, R12, c[0x0][0x3c8], PT ;  /* 0x0000f2000c007a0c */ /* 0x000fe40003f06270 */
[----:B------:R-:W-:-:S09]  /*cc70*/  ISETP.GE.AND P2, PT, R0, c[0x0][0x3c8], PT ;  /* 0x0000f20000007a0c */ /* 0x000fd20003f46270 */
[----:B------:R-:W-:Y:S02]  /*cc80*/  @!P1 SHF.R.S32.HI R5, RZ, 0x1f, R11 ;  /* 0x0000001fff059819 */ /* 0x000fe4000001140b */
[----:B------:R-:W-:Y:S02]  /*cc90*/  @!P0 SHF.R.S32.HI R4, RZ, 0x1f, R12 ;  /* 0x0000001fff048819 */ /* 0x000fe4000001140c */
[----:B------:R-:W-:Y:S01]  /*cca0*/  @!P1 LEA.HI R5, R5, R11, RZ, 0x3 ;  /* 0x0000000b05059211 */ /* 0x000fe200078f18ff */
[--C-:B--2-4-:R-:W-:Y:S01]  /*ccb0*/  @!P2 IMAD.WIDE R8, R0, 0x2, R2.reuse ;  /* 0x000000020008a825 */ /* 0x114fe200078e0202 */
[----:B------:R-:W-:Y:S02]  /*ccc0*/  @!P0 LEA.HI R4, R4, R12, RZ, 0x3 ;  /* 0x0000000c04048211 */ /* 0x000fe400078f18ff */
[----:B------:R-:W-:Y:S02]  /*ccd0*/  @!P1 LOP3.LUT R5, R5, 0xfffffff8, RZ, 0xc0, !PT ;  /* 0xfffffff805059812 */ /* 0x000fe400078ec0ff */
[----:B------:R-:W-:Y:S01]  /*cce0*/  @!P0 LOP3.LUT R4, R4, 0xfffffff8, RZ, 0xc0, !PT ;  /* 0xfffffff804048812 */ /* 0x000fe200078ec0ff */
[----:B------:R2:W-:Y:S02]  /*ccf0*/  @!P2 ST.E.128 [R8.64], RZ ;  /* 0x000000ff0800a985 */ /* 0x0005e4000c101d0c */
[----:B------:R-:W-:-:S04]  /*cd00*/  @!P1 IMAD.WIDE R6, R5, 0x2, R2 ;  /* 0x0000000205069825 */ /* 0x000fc800078e0202 */
[----:B------:R-:W-:Y:S01]  /*cd10*/  @!P0 IMAD.WIDE R4, R4, 0x2, R2 ;  /* 0x0000000204048825 */ /* 0x000fe200078e0202 */
[----:B------:R2:W-:Y:S04]  /*cd20*/  @!P1 ST.E.128 [R6.64], RZ ;  /* 0x000000ff06009985 */ /* 0x0005e8000c101d0c */
[----:B------:R2:W-:Y:S01]  /*cd30*/  @!P0 ST.E.128 [R4.64], RZ ;  /* 0x000000ff04008985 */ /* 0x0005e2000c101d0c */
[----:B------:R-:W-:-:S13]  /*cd40*/  ISETP.GE.AND P0, PT, R13, c[0x0][0x3c8], PT ;  /* 0x0000f2000d007a0c */ /* 0x000fda0003f06270 */
[----:B------:R-:W-:Y:S05]  /*cd50*/  @P0 EXIT ;  /* 0x000000000000094d */ /* 0x000fea0003800000 */
[----:B------:R-:W-:-:S04]  /*cd60*/  SHF.R.S32.HI R0, RZ, 0x1f, R13 ;  /* 0x0000001fff007819 */ /* 0x000fc8000001140d */
[----:B------:R-:W-:-:S04]  /*cd70*/  LEA.HI R0, R0, R13, RZ, 0x3 ;  /* 0x0000000d00007211 */ /* 0x000fc800078f18ff */
[----:B------:R-:W-:-:S05]  /*cd80*/  LOP3.LUT R0, R0, 0xfffffff8, RZ, 0xc0, !PT ;  /* 0xfffffff800007812 */ /* 0x000fca00078ec0ff */
[----:B------:R-:W-:-:S05]  /*cd90*/  IMAD.WIDE R2, R0, 0x2, R2 ;  /* 0x0000000200027825 */ /* 0x000fca00078e0202 */
[----:B------:R-:W-:Y:S01]  /*cda0*/  ST.E.128 [R2.64], RZ ;  /* 0x000000ff02007985 */ /* 0x000fe2000c101d0c */
[----:B------:R-:W-:Y:S05]  /*cdb0*/  EXIT ;  /* 0x000000000000794d */ /* 0x000fea0003800000 */
.L_x_47:
        /* <DEDUP_REMOVED lines=12> */
.L_x_1767:


//--------------------- .text._ZN7cutlass13device_kernelIN5flash19enable_sm80_to_sm89INS1_16FlashAttnFwdSm80INS1_25CollectiveMainloopFwdSm80ILi8ELi1ELb0EN4cute5tupleIJNS5_1CILi128EEENS7_ILi32EEENS7_ILi256EEEEEELi256ENS_10bfloat16_tEfNS_4arch4Sm80ELb0ELb0ELb1ELb1ELb1ELb1ELb1ELb0EEENS1_21CollectiveEpilogueFwdINS6_IJS8_SA_S9_EEENS6_IJNS7_ILi1EEESI_SI_EEESC_SE_Li256ELb1ELb1ELb0ELb0EEENS1_19SingleTileSchedulerILb1ELb0ELb1ELi128EEEEEEEEEvNT_6ParamsE --------------------------
	.section	.text._ZN7cutlass13device_kernelIN5flash19enable_sm80_to_sm89INS1_16FlashAttnFwdSm80INS1_25CollectiveMainloopFwdSm80ILi8ELi1ELb0EN4cute5tupleIJNS5_1CILi128EEENS7_ILi32EEENS7_ILi256EEEEEELi256ENS_10bfloat16_tEfNS_4arch4Sm80ELb0ELb0ELb1ELb1ELb1ELb1ELb1ELb0EEENS1_21CollectiveEpilogueFwdINS6_IJS8_SA_S9_EEENS6_IJNS7_ILi1EEESI_SI_EEESC_SE_Li256ELb1ELb1ELb0ELb0EEENS1_19SingleTileSchedulerILb1ELb0ELb1ELi128EEEEEEEEEvNT_6ParamsE,"ax",@progbits
	.sectioninfo	@"SHI_REGISTERS=248"
	.align	128
.text._ZN7cutlass13device_kernelIN5flash19enable_sm80_to_sm89INS1_16FlashAttnFwdSm80INS1_25CollectiveMainloopFwdSm80ILi8ELi1ELb0EN4cute5tupleIJNS5_1CILi128EEENS7_ILi32EEENS7_ILi256EEEEEELi256ENS_10bfloat16_tEfNS_4arch4Sm80ELb0ELb0ELb1ELb1ELb1ELb1ELb1ELb0EEENS1_21CollectiveEpilogueFwdINS6_IJS8_SA_S9_EEENS6_IJNS7_ILi1EEESI_SI_EEESC_SE_Li256ELb1ELb1ELb0ELb0EEENS1_19SingleTileSchedulerILb1ELb0ELb1ELi128EEEEEEEEEvNT_6ParamsE:
        .type           _ZN7cutlass13device_kernelIN5flash19enable_sm80_to_sm89INS1_16FlashAttnFwdSm80INS1_25CollectiveMainloopFwdSm80ILi8ELi1ELb0EN4cute5tupleIJNS5_1CILi128EEENS7_ILi32EEENS7_ILi256EEEEEELi256ENS_10bfloat16_tEfNS_4arch4Sm80ELb0ELb0ELb1ELb1ELb1ELb1ELb1ELb0EEENS1_21CollectiveEpilogueFwdINS6_IJS8_SA_S9_EEENS6_IJNS7_ILi1EEESI_SI_EEESC_SE_Li256ELb1ELb1ELb0ELb0EEENS1_19SingleTileSchedulerILb1ELb0ELb1ELi128EEEEEEEEEvNT_6ParamsE,@function
        .size           _ZN7cutlass13device_kernelIN5flash19enable_sm80_to_sm89INS1_16FlashAttnFwdSm80INS1_25CollectiveMainloopFwdSm80ILi8ELi1ELb0EN4cute5tupleIJNS5_1CILi128EEENS7_ILi32EEENS7_ILi256EEEEEELi256ENS_10bfloat16_tEfNS_4arch4Sm80ELb0ELb0ELb1ELb1ELb1ELb1ELb1ELb0EEENS1_21CollectiveEpilogueFwdINS6_IJS8_SA_S9_EEENS6_IJNS7_ILi1EEESI_SI_EEESC_SE_Li256ELb1ELb1ELb0ELb0EEENS1_19SingleTileSchedulerILb1ELb0ELb1ELi128EEEEEEEEEvNT_6ParamsE,(.L_x_1768 - _ZN7cutlass13device_kernelIN5flash19enable_sm80_to_sm89INS1_16FlashAttnFwdSm80INS1_25CollectiveMainloopFwdSm80ILi8ELi1ELb0EN4cute5tupleIJNS5_1CILi128EEENS7_ILi32EEENS7_ILi256EEEEEELi256ENS_10bfloat16_tEfNS_4arch4Sm80ELb0ELb0ELb1ELb1ELb1ELb1ELb1ELb0EEENS1_21CollectiveEpilogueFwdINS6_IJS8_SA_S9_EEENS6_IJNS7_ILi1EEESI_SI_EEESC_SE_Li256ELb1ELb1ELb0ELb0EEENS1_19SingleTileSchedulerILb1ELb0ELb1ELi128EEEEEEEEEvNT_6ParamsE)
        .other          _ZN7cutlass13device_kernelIN5flash19enable_sm80_to_sm89INS1_16FlashAttnFwdSm80INS1_25CollectiveMainloopFwdSm80ILi8ELi1ELb0EN4cute5tupleIJNS5_1CILi128EEENS7_ILi32EEENS7_ILi256EEEEEELi256ENS_10bfloat16_tEfNS_4arch4Sm80ELb0ELb0ELb1ELb1ELb1ELb1ELb1ELb0EEENS1_21CollectiveEpilogueFwdINS6_IJS8_SA_S9_EEENS6_IJNS7_ILi1EEESI_SI_EEESC_SE_Li256ELb1ELb1ELb0ELb0EEENS1_19SingleTileSchedulerILb1ELb0ELb1ELi128EEEEEEEEEvNT_6ParamsE,@"STO_CUDA_ENTRY STV_DEFAULT"
_ZN7cutlass13device_kernelIN5flash19enable_sm80_to_sm89INS1_16FlashAttnFwdSm80INS1_25CollectiveMainloopFwdSm80ILi8ELi1ELb0EN4cute5tupleIJNS5_1CILi128EEENS7_ILi32EEENS7_ILi256EEEEEELi256ENS_10bfloat16_tEfNS_4arch4Sm80ELb0ELb0ELb1ELb1ELb1ELb1ELb1ELb0EEENS1_21CollectiveEpilogueFwdINS6_IJS8_SA_S9_EEENS6_IJNS7_ILi1EEESI_SI_EEESC_SE_Li256ELb1ELb1ELb0ELb0EEENS1_19SingleTileSchedulerILb1ELb0ELb1ELi128EEEEEEEEEvNT_6ParamsE:
[----:B------:R-:W-:Y:S02]  /*0000*/  MOV R1, c[0x0][0x28] ;  /* 0x00000a0000017a02 */ /* 0x000fe40000000f00 */
[----:B------:R-:W1:Y:S01]  /*0010*/  S2R R66, SR_TID.X ;  /* 0x0000000000427919 */ /* 0x000e620000002100 */
[----:B------:R-:W2:Y:S01]  /*0020*/  S2UR UR20, SR_CTAID.Z ;  /* 0x00000000001479c3 */ /* 0x000ea20000002700 */
[----:B------:R-:W-:Y:S02]  /*0030*/  UMOV UR6, 0x4 ;  /* 0x0000000400067882 */ /* 0x000fe40000000000 */
[----:B------:R-:W-:Y:S02]  /*0040*/  ULDC.64 UR4, c[0x0][0x568] ;  /* 0x00015a0000047ab9 */ /* 0x000fe40000000a00 */
[----:B------:R-:W-:-:S03]  /*0050*/  ULDC.64 UR22, c[0x0][0x118] ;  /* 0x0000460000167ab9 */ /* 0x000fc60000000a00 */
[----:B------:R-:W3:Y:S01]  /*0060*/  S2UR UR14, SR_CTAID.X ;  /* 0x00000000000e79c3 */ /* 0x000ee20000002500 */
[----:B-1----:R-:W-:Y:S01]  /*0070*/  SHF.R.U32.HI R0, RZ, 0x5, R66 ;  /* 0x00000005ff007819 */ /* 0x002fe20000011642 */
[----:B--2---:R-:W-:-:S05]  /*0080*/  UIMAD.WIDE UR4, UR20, UR6, UR4 ;  /* 0x00000006140472a5 */ /* 0x004fca000f8e0204 */
[----:B------:R-:W1:Y:S02]  /*0090*/  SHFL.IDX PT, R0, R0, RZ, 0x1f ;  /* 0x00001fff00007589 */ /* 0x000e6400000e0000 */
[----:B-1----:R-:W-:-:S13]  /*00a0*/  ISETP.NE.AND P0, PT, R0, RZ, PT ;  /* 0x000000ff0000720c */ /* 0x002fda0003f05270 */
[----:B------:R-:W-:Y:S05]  /*00b0*/  @!P0 BRA `(.L_x_48) ;  /* 0x000001c000008947 */ /* 0x000fea0003800000 */
[----:B---3--:R-:W-:-:S04]  /*00c0*/  ISETP.NE.U32.AND P0, PT, RZ, c[0x0][0x568], PT ;  /* 0x00015a00ff007a0c */ /* 0x008fc80003f05070 */
[----:B------:R-:W-:-:S13]  /*00d0*/  ISETP.NE.AND.EX P0, PT, RZ, c[0x0][0x56c], PT, P0 ;  /* 0x00015b00ff007a0c */ /* 0x000fda0003f05300 */
[----:B------:R-:W-:Y:S05]  /*00e0*/  @!P0 BRA `(.L_x_49) ;  /* 0x0000005000008947 */ /* 0x000fea0003800000 */
[----:B------:R-:W-:Y:S02]  /*00f0*/  MOV R2, UR4 ;  /* 0x0000000400027c02 */ /* 0x000fe40008000f00 */
[----:B------:R-:W-:-:S05]  /*0100*/  MOV R3, UR5 ;  /* 0x0000000500037c02 */ /* 0x000fca0008000f00 */
[----:B------:R-:W2:Y:S02]  /*0110*/  LDG.E R2, [R2.64] ;  /* 0x0000001602027981 */ /* 0x000ea4000c1e1900 */
[----:B--2---:R1:W2:Y:S02]  /*0120*/  R2UR UR7, R2 ;  /* 0x00000000020773c2 */ /* 0x0042a400000e0000 */
[----:B-12---:R-:W-:Y:S05]  /*0130*/  BRA `(.L_x_50) ;  /* 0x000000e000007947 */ /* 0x006fea0003800000 */
.L_x_49:
        /* <DEDUP_REMOVED lines=11> */
[----:B-1----:R-:W-:Y:S01]  /*01f0*/  UIADD3 UR7, -UR4, UR7, URZ ;  /* 0x0000000704077290 */ /* 0x002fe2000fffe13f */
[----:B------:R-:W-:Y:S05]  /*0200*/  BRA `(.L_x_50) ;  /* 0x0000001000007947 */ /* 0x000fea0003800000 */
.L_x_51:
[----:B------:R-:W-:Y:S02]  /*0210*/  ULDC UR7, c[0x0][0x54c] ;  /* 0x0001530000077ab9 */ /* 0x000fe40000000800 */
.L_x_50:
[----:B------:R-:W-:Y:S02]  /*0220*/  ULDC UR4, c[0x0][0x548] ;  /* 0x0001520000047ab9 */ /* 0x000fe40000000800 */
[----:B------:R-:W-:-:S02]  /*0230*/  USHF.L.U32 UR5, UR14, 0x7, URZ ;  /* 0x000000070e057899 */ /* 0x000fc4000800063f */
[----:B------:R-:W-:-:S04]  /*0240*/  UIMAD UR4, UR7, UR4, URZ ;  /* 0x00000004070472a4 */ /* 0x000fc8000f8e023f */
[----:B------:R-:W-:-:S04]  /*0250*/  UISETP.GE.AND UP0, UPT, UR5, UR4, UPT ;  /* 0x000000040500728c */ /* 0x000fc8000bf06270 */
[----:B------:R-:W-:Y:S01]  /*0260*/  USEL UR20, UR20, 0xffffffff, !UP0 ;  /* 0xffffffff14147887 */ /* 0x000fe2000c000000 */
[----:B------:R-:W-:Y:S05]  /*0270*/  BRA `(.L_x_52) ;  /* 0x000001b000007947 */ /* 0x000fea0003800000 */
.L_x_48:
        /* <DEDUP_REMOVED lines=8> */
.L_x_53:
        /* <DEDUP_REMOVED lines=13> */
.L_x_55:
[----:B------:R-:W-:Y:S02]  /*03d0*/  ULDC UR7, c[0x0][0x54c] ;  /* 0x0001530000077ab9 */ /* 0x000fe40000000800 */
.L_x_54:
[----:B------:R-:W-:Y:S02]  /*03e0*/  ULDC UR4, c[0x0][0x548] ;  /* 0x0001520000047ab9 */ /* 0x000fe40000000800 */
[----:B------:R-:W-:-:S02]  /*03f0*/  USHF.L.U32 UR5, UR14, 0x7, URZ ;  /* 0x000000070e057899 */ /* 0x000fc4000800063f */
[----:B------:R-:W-:-:S04]  /*0400*/  UIMAD UR4, UR7, UR4, URZ ;  /* 0x00000004070472a4 */ /* 0x000fc8000f8e023f */
[----:B------:R-:W-:-:S04]  /*0410*/  UISETP.GE.AND UP0, UPT, UR5, UR4, UPT ;  /* 0x000000040500728c */ /* 0x000fc8000bf06270 */
[----:B------:R-:W-:-:S06]  /*0420*/  USEL UR20, UR20, 0xffffffff, !UP0 ;  /* 0xffffffff14147887 */ /* 0x000fcc000c000000 */
.L_x_52:
[----:B------:R-:W-:-:S13]  /*0430*/  ISETP.LE.AND P0, PT, RZ, UR20, PT ;  /* 0x00000014ff007c0c */ /* 0x000fda000bf03270 */
[----:B------:R-:W-:Y:S05]  /*0440*/  @!P0 EXIT ;  /* 0x000000000000894d */ /* 0x000fea0003800000 */
[----:B------:R-:W-:Y:S01]  /*0450*/  ULDC.64 UR4, c[0x0][0x360] ;  /* 0x0000d80000047ab9 */ /* 0x000fe20000000a00 */
[----:B------:R-:W-:Y:S01]  /*0460*/  ISETP.NE.U32.AND P3, PT, RZ, c[0x0][0x348], PT ;  /* 0x0000d200ff007a0c */ /* 0x000fe20003f65070 */
[----:B------:R-:W-:Y:S02]  /*0470*/  UISETP.NE.U32.AND UP0, UPT, URZ, UR4, UPT ;  /* 0x000000043f00728c */ /* 0x000fe4000bf05070 */
[----:B------:R-:W-:Y:S01]  /*0480*/  ULDC.64 UR8, c[0x0][0x370] ;  /* 0x0000dc0000087ab9 */ /* 0x000fe20000000a00 */
[----:B------:R-:W-:Y:S01]  /*0490*/  ISETP.NE.AND.EX P3, PT, RZ, c[0x0][0x34c], PT, P3 ;  /* 0x0000d300ff007a0c */ /* 0x000fe20003f65330 */
[----:B------:R-:W-:Y:S02]  /*04a0*/  UISETP.NE.AND.EX UP0, UPT, URZ, UR5, UPT, UP0 ;  /* 0x000000053f00728c */ /* 0x000fe4000bf05300 */
[----:B------:R-:W-:Y:S02]  /*04b0*/  UISETP.NE.U32.AND UP1, UPT, URZ, UR8, UPT ;  /* 0x000000083f00728c */ /* 0x000fe4000bf25070 */
[----:B------:R-:W-:-:S02]  /*04c0*/  ULDC.64 UR4, c[0x0][0x360] ;  /* 0x0000d80000047ab9 */ /* 0x000fc40000000a00 */
[----:B------:R-:W-:Y:S01]  /*04d0*/  UISETP.NE.AND.EX UP1, UPT, URZ, UR9, UPT, UP1 ;  /* 0x000000093f00728c */ /* 0x000fe2000bf25310 */
[----:B------:R-:W-:Y:S01]  /*04e0*/  PLOP3.LUT P1, PT, PT, PT, UP0, 0x80, 0x0 ;  /* 0x000000000000781c */ /* 0x000fe20003f2f008 */
[----:B------:R-:W-:Y:S02]  /*04f0*/  ULDC.64 UR10, c[0x0][0x370] ;  /* 0x0000dc00000a7ab9 */ /* 0x000fe40000000a00 */
[----:B------:R-:W-:Y:S02]  /*0500*/  ULDC.64 UR8, c[0x0][0x348] ;  /* 0x0000d20000087ab9 */ /* 0x000fe40000000a00 */
[----:B------:R-:W-:Y:S01]  /*0510*/  @UP0 UIMAD.WIDE UR4, UR20, UR6, UR4 ;  /* 0x00000006140402a5 */ /* 0x000fe2000f8e0204 */
[----:B------:R-:W-:Y:S01]  /*0520*/  PLOP3.LUT P2, PT, PT, PT, UP1, 0x80, 0x0 ;  /* 0x000000000000781c */ /* 0x000fe20003f4f018 */
[----:B------:R-:W-:Y:S01]  /*0530*/  UIMAD.WIDE UR8, UR20, UR6, UR8 ;  /* 0x00000006140872a5 */ /* 0x000fe2000f8e0208 */
[----:B------:R-:W-:Y:S02]  /*0540*/  ISETP.NE.U32.AND P4, PT, RZ, c[0x0][0x350], PT ;  /* 0x0000d400ff007a0c */ /* 0x000fe40003f85070 */
[----:B------:R-:W-:Y:S01]  /*0550*/  @UP1 UIMAD.WIDE UR10, UR20, UR6, UR10 ;  /* 0x00000006140a12a5 */ /* 0x000fe2000f8e020a */
[----:B------:R-:W-:Y:S01]  /*0560*/  IMAD.U32 R6, RZ, RZ, UR4 ;  /* 0x00000004ff067e24 */ /* 0x000fe2000f8e00ff */
[----:B------:R-:W-:Y:S01]  /*0570*/  MOV R7, UR5 ;  /* 0x0000000500077c02 */ /* 0x000fe20008000f00 */
[----:B------:R-:W-:Y:S01]  /*0580*/  ULDC.64 UR4, c[0x0][0x358] ;  /* 0x0000d60000047ab9 */ /* 0x000fe20000000a00 */
[----:B------:R-:W-:Y:S01]  /*0590*/  IMAD.U32 R10, RZ, RZ, UR8 ;  /* 0x00000008ff0a7e24 */ /* 0x000fe2000f8e00ff */
[----:B------:R-:W-:Y:S01]  /*05a0*/  UISETP.NE.U32.AND UP2, UPT, URZ, UR4, UPT ;  /* 0x000000043f00728c */ /* 0x000fe2000bf45070 */
[----:B------:R-:W-:Y:S01]  /*05b0*/  IMAD.U32 R11, RZ, RZ, UR9 ;  /* 0x00000009ff0b7e24 */ /* 0x000fe2000f8e00ff */
[----:B------:R-:W-:Y:S01]  /*05c0*/  ISETP.NE.AND.EX P4, PT, RZ, c[0x0][0x354], PT, P4 ;  /* 0x0000d500ff007a0c */ /* 0x000fe20003f85340 */
[----:B------:R-:W-:Y:S01]  /*05d0*/  IMAD.U32 R4, RZ, RZ, UR10 ;  /* 0x0000000aff047e24 */ /* 0x000fe2000f8e00ff */
[----:B------:R-:W-:Y:S01]  /*05e0*/  UISETP.NE.AND.EX UP2, UPT, URZ, UR5, UPT, UP2 ;  /* 0x000000053f00728c */ /* 0x000fe2000bf45320 */
[----:B------:R-:W-:Y:S01]  /*05f0*/  IMAD.U32 R5, RZ, RZ, UR11 ;  /* 0x0000000bff057e24 */ /* 0x000fe2000f8e00ff */
[----:B------:R-:W-:Y:S01]  /*0600*/  ULDC.64 UR8, c[0x0][0x350] ;  /* 0x0000d40000087ab9 */ /* 0x000fe20000000a00 */
[----:B------:R1:W2:Y:S01]  /*0610*/  @P1 LDG.E R0, [R6.64] ;  /* 0x0000001606001981 */ /* 0x0002a2000c1e1900 */
[----:B------:R-:W-:-:S02]  /*0620*/  ULDC.64 UR4, c[0x0][0x358] ;  /* 0x0000d60000047ab9 */ /* 0x000fc40000000a00 */
[----:B------:R-:W-:Y:S01]  /*0630*/  PLOP3.LUT P0, PT, PT, PT, UP2, 0x80, 0x0 ;  /* 0x000000000000781c */ /* 0x000fe20003f0f028 */
[----:B------:R-:W-:Y:S01]  /*0640*/  UIMAD.WIDE UR8, UR20, UR6, UR8 ;  /* 0x00000006140872a5 */ /* 0x000fe2000f8e0208 */
[----:B------:R-:W3:Y:S01]  /*0650*/  @P2 LDG.E R4, [R4.64] ;  /* 0x0000001604042981 */ /* 0x000ee2000c1e1900 */
[----:B------:R-:W-:Y:S01]  /*0660*/  UIMAD.WIDE UR4, UR20, UR6, UR4 ;  /* 0x00000006140472a5 */ /* 0x000fe2000f8e0204 */
[----:B------:R-:W-:Y:S01]  /*0670*/  MOV R77, RZ ;  /* 0x000000ff004d7202 */ /* 0x000fe20000000f00 */
[----:B------:R-:W-:Y:S01]  /*0680*/  IMAD.MOV.U32 R2, RZ, RZ, RZ ;  /* 0x000000ffff027224 */ /* 0x000fe200078e00ff */
[----:B------:R-:W4:Y:S01]  /*0690*/  @P3 LDG.E R3, [R10.64] ;  /* 0x000000160a033981 */ /* 0x000f22000c1e1900 */
[----:B------:R-:W-:Y:S01]  /*06a0*/  IMAD.U32 R8, RZ, RZ, UR8 ;  /* 0x00000008ff087e24 */ /* 0x000fe2000f8e00ff */
[----:B------:R-:W-:-:S05]  /*06b0*/  MOV R9, UR9 ;  /* 0x0000000900097c02 */ /* 0x000fca0008000f00 */
[----:B------:R2:W5:Y:S01]  /*06c0*/  @P4 LDG.E R77, [R8.64] ;  /* 0x00000016084d4981 */ /* 0x000562000c1e1900 */
[----:B-1----:R-:W-:Y:S01]  /*06d0*/  IMAD.U32 R6, RZ, RZ, UR4 ;  /* 0x00000004ff067e24 */ /* 0x002fe2000f8e00ff */
[----:B------:R-:W-:-:S05]  /*06e0*/  MOV R7, UR5 ;  /* 0x0000000500077c02 */ /* 0x000fca0008000f00 */
[----:B------:R1:W5:Y:S01]  /*06f0*/  @P0 LDG.E R2, [R6.64] ;  /* 0x0000001606020981 */ /* 0x000362000c1e1900 */
[----:B------:R-:W1:Y:S01]  /*0700*/  S2UR UR13, SR_CTAID.Y ;  /* 0x00000000000d79c3 */ /* 0x000e620000002600 */
[----:B------:R-:W-:Y:S02]  /*0710*/  UMOV UR15, URZ ;  /* 0x0000003f000f7c82 */ /* 0x000fe40008000000 */
[----:B------:R-:W-:Y:S02]  /*0720*/  ULDC UR19, c[0x0][0x168] ;  /* 0x00005a0000137ab9 */ /* 0x000fe40000000800 */
[----:B------:R-:W-:Y:S02]  /*0730*/  UMOV UR16, URZ ;  /* 0x0000003f00107c82 */ /* 0x000fe40008000000 */
[----:B------:R-:W-:Y:S02]  /*0740*/  ULDC UR4, c[0x0][0x2ac] ;  /* 0x0000ab0000047ab9 */ /* 0x000fe40000000800 */
[----:B------:R-:W-:-:S02]  /*0750*/  ULDC UR18, c[0x0][0x1d0] ;  /* 0x0000740000127ab9 */ /* 0x000fc40000000800 */
[----:B------:R-:W-:Y:S02]  /*0760*/  UIMAD UR18, UR4, UR18, URZ ;  /* 0x00000012041272a4 */ /* 0x000fe4000f8e023f */
[----:B------:R-:W-:Y:S02]  /*0770*/  ULDC UR17, c[0x0][0x228] ;  /* 0x00008a0000117ab9 */ /* 0x000fe40000000800 */
[----:B-1----:R-:W-:Y:S01]  /*0780*/  USHF.R.S32.HI UR12, URZ, 0x1f, UR13 ;  /* 0x0000001f3f0c7899 */ /* 0x002fe2000801140d */
[----:B--2---:R1:W2:Y:S08]  /*0790*/  @P1 R2UR UR19, R0 ;  /* 0x00000000001313c2 */ /* 0x0042b000000e0000 */
[----:B---3--:R1:W3:Y:S08]  /*07a0*/  @P2 R2UR UR15, R4 ;  /* 0x00000000040f23c2 */ /* 0x0082f000000e0000 */
[----:B----4-:R1:W4:Y:S01]  /*07b0*/  @P3 R2UR UR16, R3 ;  /* 0x00000000031033c2 */ /* 0x01032200000e0000 */
[----:B------:R-:W-:Y:S05]  /*07c0*/  @P1 BRA `(.L_x_56) ;  /* 0x0000006000001947 */ /* 0x000fea0003800000 */
[----:B------:R-:W-:Y:S05]  /*07d0*/  @!P3 BRA `(.L_x_56) ;  /* 0x000000500000b947 */ /* 0x000fea0003800000 */
[----:B-1--4-:R-:W4:Y:S04]  /*07e0*/  LDG.E R0, [R10.64] ;  /* 0x000000160a007981 */ /* 0x012f28000c1e1900 */
[----:B---3--:R-:W3:Y:S01]  /*07f0*/  LDG.E R3, [R10.64+0x4] ;  /* 0x000004160a037981 */ /* 0x008ee2000c1e1900 */
[----:B--2-4-:R-:W1:Y:S08]  /*0800*/  R2UR UR19, R0 ;  /* 0x00000000001373c2 */ /* 0x014e7000000e0000 */
[----:B---3--:R-:W1:Y:S02]  /*0810*/  R2UR UR4, R3 ;  /* 0x00000000030473c2 */ /* 0x008e6400000e0000 */
[----:B-1----:R-:W-:-:S06]  /*0820*/  UIADD3 UR19, -UR19, UR4, URZ ;  /* 0x0000000413137290 */ /* 0x002fcc000fffe13f */
.L_x_56:
[----:B------:R-:W-:-:S04]  /*0830*/  ISETP.NE.U32.AND P1, PT, RZ, c[0x0][0x368], PT ;  /* 0x0000da00ff007a0c */ /* 0x000fc80003f25070 */
[----:B------:R-:W-:-:S13]  /*0840*/  ISETP.NE.AND.EX P1, PT, RZ, c[0x0][0x36c], PT, P1 ;  /* 0x0000db00ff007a0c */ /* 0x000fda0003f25310 */
[----:B------:R-:W-:Y:S05]  /*0850*/  @!P1 BRA `(.L_x_57) ;  /* 0x0000007000009947 */ /* 0x000fea0003800000 */
[----:B------:R-:W-:Y:S02]  /*0860*/  ULDC.64 UR4, c[0x0][0x368] ;  /* 0x0000da0000047ab9 */ /* 0x000fe40000000a00 */
[----:B------:R-:W-:-:S06]  /*0870*/  UIMAD.WIDE UR4, UR20, UR6, UR4 ;  /* 0x00000006140472a5 */ /* 0x000fcc000f8e0204 */
[----:B-1----:R-:W-:Y:S02]  /*0880*/  MOV R4, UR4 ;  /* 0x0000000400047c02 */ /* 0x002fe40008000f00 */
[----:B------:R-:W-:-:S05]  /*0890*/  MOV R5, UR5 ;  /* 0x0000000500057c02 */ /* 0x000fca0008000f00 */
[----:B----4-:R-:W4:Y:S02]  /*08a0*/  LDG.E R0, [R4.64] ;  /* 0x0000001604007981 */ /* 0x010f24000c1e1900 */
[----:B----4-:R1:W4:Y:S01]  /*08b0*/  R2UR UR18, R0 ;  /* 0x00000000001273c2 */ /* 0x01032200000e0000 */
[----:B------:R-:W-:Y:S05]  /*08c0*/  BRA `(.L_x_58) ;  /* 0x0000006000007947 */ /* 0x000fea0003800000 */
.L_x_57:
[----:B------:R-:W-:Y:S05]  /*08d0*/  @!P4 BRA `(.L_x_58) ;  /* 0x000000500000c947 */ /* 0x000fea0003800000 */
[----:B-1--4-:R-:W4:Y:S04]  /*08e0*/  LDG.E R0, [R8.64] ;  /* 0x0000001608007981 */ /* 0x012f28000c1e1900 */
[----:B---3--:R-:W3:Y:S01]  /*08f0*/  LDG.E R3, [R8.64+0x4] ;  /* 0x0000041608037981 */ /* 0x008ee2000c1e1900 */
[----:B----4-:R-:W1:Y:S08]  /*0900*/  R2UR UR18, R0 ;  /* 0x00000000001273c2 */ /* 0x010e7000000e0000 */
[----:B---3--:R-:W1:Y:S02]  /*0910*/  R2UR UR4, R3 ;  /* 0x00000000030473c2 */ /* 0x008e6400000e0000 */
[----:B-1----:R-:W-:-:S06]  /*0920*/  UIADD3 UR18, -UR18, UR4, URZ ;  /* 0x0000000412127290 */ /* 0x002fcc000fffe13f */
.L_x_58:
[----:B-1--4-:R-:W4:Y:S01]  /*0930*/  @P0 LDG.E R0, [R6.64] ;  /* 0x0000001606000981 */ /* 0x012f22000c1e1900 */
[----:B------:R-:W-:-:S03]  /*0940*/  ULDC.64 UR4, c[0x0][0x378] ;  /* 0x0000de0000047ab9 */ /* 0x000fc60000000a00 */
[----:B---3--:R-:W3:Y:S01]  /*0950*/  @P0 LDG.E R3, [R6.64+0x4] ;  /* 0x0000041606030981 */ /* 0x008ee2000c1e1900 */
[----:B------:R-:W-:Y:S01]  /*0960*/  UISETP.NE.U32.AND UP0, UPT, URZ, UR4, UPT ;  /* 0x000000043f00728c */ /* 0x000fe2000bf05070 */
[----:B------:R-:W-:-:S03]  /*0970*/  IMAD.U32 R67, RZ, RZ, UR18 ;  /* 0x00000012ff437e24 */ /* 0x000fc6000f8e00ff */
[----:B------:R-:W-:-:S03]  /*0980*/  UISETP.NE.AND.EX UP0, UPT, URZ, UR5, UPT, UP0 ;  /* 0x000000053f00728c */ /* 0x000fc6000bf05300 */
[----:B------:R-:W-:-:S03]  /*0990*/  ULDC.64 UR4, c[0x0][0x378] ;  /* 0x0000de0000047ab9 */ /* 0x000fc60000000a00 */
[----:B------:R-:W-:-:S05]  /*09a0*/  PLOP3.LUT P1, PT, PT, PT, UP0, 0x80, 0x0 ;  /* 0x000000000000781c */ /* 0x000fca0003f2f008 */
[----:B------:R-:W-:-:S06]  /*09b0*/  @UP0 UIMAD.WIDE UR4, UR20, UR6, UR4 ;  /* 0x00000006140402a5 */ /* 0x000fcc000f8e0204 */
[----:B------:R-:W-:Y:S01]  /*09c0*/  MOV R4, UR4 ;  /* 0x0000000400047c02 */ /* 0x000fe20008000f00 */
[----:B------:R-:W-:-:S05]  /*09d0*/  IMAD.U32 R5, RZ, RZ, UR5 ;  /* 0x00000005ff057e24 */ /* 0x000fca000f8e00ff */
[----:B------:R1:W5:Y:S01]  /*09e0*/  @P1 LDG.E R67, [R4.64] ;  /* 0x0000001604431981 */ /* 0x000362000c1e1900 */
[----:B------:R-:W-:-:S04]  /*09f0*/  UIADD3 UR5, -UR15, UR18, URZ ;  /* 0x000000120f057290 */ /* 0x000fc8000fffe13f */
[----:B------:R-:W-:-:S04]  /*0a00*/  UIADD3 UR8, -UR5, URZ, URZ ;  /* 0x0000003f05087290 */ /* 0x000fc8000fffe13f */
[----:B------:R-:W-:-:S04]  /*0a10*/  UISETP.LT.AND UP1, UPT, URZ, UR8, UPT ;  /* 0x000000083f00728c */ /* 0x000fc8000bf21270 */
[----:B------:R-:W-:Y:S01]  /*0a20*/  USEL UR8, URZ, UR8, !UP1 ;  /* 0x000000083f087287 */ /* 0x000fe2000c800000 */
[----:B----4-:R-:W4:Y:S08]  /*0a30*/  @P0 R2UR UR4, R0 ;  /* 0x00000000000403c2 */ /* 0x010f3000000e0000 */
[----:B---3--:R-:W4:Y:S02]  /*0a40*/  @P0 R2UR UR7, R3 ;  /* 0x00000000030703c2 */ /* 0x008f2400000e0000 */
[----:B----4-:R-:W-:-:S04]  /*0a50*/  @UP2 UIADD3 UR17, -UR4, UR7, URZ ;  /* 0x0000000704112290 */ /* 0x010fc8000fffe13f */
[----:B------:R-:W-:-:S04]  /*0a60*/  UIADD3 UR11, UR5, UR17, URZ ;  /* 0x00000011050b7290 */ /* 0x000fc8000fffe03f */
[----:B------:R-:W-:-:S04]  /*0a70*/  UIADD3 UR4, UR11, 0x1f, URZ ;  /* 0x0000001f0b047890 */ /* 0x000fc8000fffe03f */
[----:B------:R-:W-:-:S04]  /*0a80*/  USHF.R.S32.HI UR10, URZ, 0x1f, UR4 ;  /* 0x0000001f3f0a7899 */ /* 0x000fc80008011404 */
[----:B------:R-:W-:-:S04]  /*0a90*/  ULEA.HI UR10, UR10, UR4, URZ, 0x5 ;  /* 0x000000040a0a7291 */ /* 0x000fc8000f8f283f */
[----:B------:R-:W-:-:S04]  /*0aa0*/  ULOP3.LUT UR9, UR10, 0xffffffe0, URZ, 0xc0, !UPT ;  /* 0xffffffe00a097892 */ /* 0x000fc8000f8ec03f */
[----:B------:R-:W-:-:S04]  /*0ab0*/  UIADD3 UR5, -UR5, UR9, URZ ;  /* 0x0000000905057290 */ /* 0x000fc8000fffe13f */
[----:B------:R-:W-:-:S04]  /*0ac0*/  UISETP.LT.AND UP0, UPT, UR5, UR17, UPT ;  /* 0x000000110500728c */ /* 0x000fc8000bf01270 */
[----:B------:R-:W-:-:S04]  /*0ad0*/  USEL UR5, UR5, UR17, UP0 ;  /* 0x0000001105057287 */ /* 0x000fc80008000000 */
[----:B------:R-:W-:Y:S02]  /*0ae0*/  UISETP.GT.AND UP0, UPT, UR5, UR8, UPT ;  /* 0x000000080500728c */ /* 0x000fe4000bf04270 */
[----:B------:R-:W-:-:S07]  /*0af0*/  USHF.R.U32.HI UR8, URZ, 0x5, UR8 ;  /* 0x000000053f087899 */ /* 0x000fce0008011608 */
[----:B------:R-:W-:Y:S02]  /*0b00*/  UMOV UR7, UR8 ;  /* 0x0000000800077c82 */ /* 0x000fe40008000000 */
[----:B------:R-:W-:-:S04]  /*0b10*/  @UP0 UIADD3 UR5, UR5, 0x1f, URZ ;  /* 0x0000001f05050890 */ /* 0x000fc8000fffe03f */
[----:B------:R-:W-:-:S04]  /*0b20*/  @UP0 USHF.R.S32.HI UR4, URZ, 0x1f, UR5 ;  /* 0x0000001f3f040899 */ /* 0x000fc80008011405 */
[----:B------:R-:W-:-:S04]  /*0b30*/  @UP0 ULEA.HI UR4, UR4, UR5, URZ, 0x5 ;  /* 0x0000000504040291 */ /* 0x000fc8000f8f283f */
[----:B------:R-:W-:-:S04]  /*0b40*/  @UP0 USHF.R.S32.HI UR7, URZ, 0x5, UR4 ;  /* 0x000000053f070899 */ /* 0x000fc80008011404 */
[----:B------:R-:W-:-:S06]  /*0b50*/  UISETP.GT.AND UP0, UPT, UR7, UR8, UPT ;  /* 0x000000080700728c */ /* 0x000fcc000bf04270 */
[----:B------:R-:W-:-:S13]  /*0b60*/  PLOP3.LUT P0, PT, PT, PT, UP0, 0x80, 0x0 ;  /* 0x000000000000781c */ /* 0x000fda0003f0f008 */
[----:B------:R-:W-:Y:S05]  /*0b70*/  @!P0 BRA `(.L_x_59) ;  /* 0x00003e6000008947 */ /* 0x000fea0003800000 */
[----:B-1----:R-:W-:Y:S02]  /*0b80*/  ULDC.64 UR4, c[0x0][0x340] ;  /* 0x0000d00000047ab9 */ /* 0x002fe40000000a00 */
        /* <DEDUP_REMOVED lines=8> */
[----:B------:R-:W-:Y:S02]  /*0c10*/  UIADD3 UR26, UR7, -0x1, URZ ;  /* 0xffffffff071a7890 */ /* 0x000fe4000fffe03f */
[----:B------:R-:W-:Y:S01]  /*0c20*/  ULDC.64 UR4, c[0x0][0x240] ;  /* 0x0000900000047ab9 */ /* 0x000fe20000000a00 */
[----:B------:R1:W3:Y:S01]  /*0c30*/  @P1 LDG.E R4, [R8.64] ;  /* 0x0000001608041981 */ /* 0x0002e2000c1e1900 */
[----:B------:R-:W-:Y:S01]  /*0c40*/  LEA.HI R5, R7, R66, RZ, 0x3 ;  /* 0x0000004207057211 */ /* 0x000fe200078f18ff */
[----:B------:R-:W-:Y:S01]  /*0c50*/  UMOV UR25, 0x5 ;  /* 0x0000000500197882 */ /* 0x000fe20000000000 */
[----:B------:R-:W-:Y:S01]  /*0c60*/  IMAD.U32 R120, RZ, RZ, UR13 ;  /* 0x0000000dff787e24 */ /* 0x000fe2000f8e00ff */
[----:B------:R-:W-:Y:S01]  /*0c70*/  ULDC.64 UR6, c[0x0][0x238] ;  /* 0x00008e0000067ab9 */ /* 0x000fe20000000a00 */
[----:B------:R-:W-:Y:S01]  /*0c80*/  SHF.R.S32.HI R109, RZ, 0x3, R5 ;  /* 0x00000003ff6d7819 */ /* 0x000fe20000011405 */
[----:B------:R-:W-:Y:S01]  /*0c90*/  UIMAD UR4, UR12, UR4, URZ ;  /* 0x000000040c0472a4 */ /* 0x000fe2000f8e023f */
[----:B------:R-:W-:Y:S01]  /*0ca0*/  LOP3.LUT R5, R5, 0xfffffff8, RZ, 0xc0, !PT ;  /* 0xfffffff805057812 */ /* 0x000fe200078ec0ff */
[----:B------:R-:W-:Y:S01]  /*0cb0*/  USHF.L.U64.HI UR21, UR6, UR25, UR7 ;  /* 0x0000001906157299 */ /* 0x000fe20008010207 */
[----:B------:R-:W-:Y:S01]  /*0cc0*/  SHF.R.S32.HI R3, RZ, 0x1f, R109 ;  /* 0x0000001fff037819 */ /* 0x000fe2000001146d */
[----:B------:R-:W-:Y:S01]  /*0cd0*/  USHF.L.U32 UR24, UR6, 0x5, URZ ;  /* 0x0000000506187899 */ /* 0x000fe2000800063f */
[C---:B-----5:R-:W-:Y:S01]  /*0ce0*/  IADD3 R122, P0, R109.reuse, R2, RZ ;  /* 0x000000026d7a7210 */ /* 0x060fe20007f1e0ff */
[----:B------:R-:W-:Y:S01]  /*0cf0*/  IMAD.IADD R0, R66, 0x1, -R5 ;  /* 0x0000000142007824 */ /* 0x000fe200078e0a05 */
[----:B------:R-:W-:Y:S01]  /*0d00*/  IADD3 R81, -R109, UR17, RZ ;  /* 0x000000116d517c10 */ /* 0x000fe2000fffe1ff */
[----:B------:R-:W-:Y:S01]  /*0d10*/  USHF.R.S32.HI UR6, URZ, 0x1f, UR20 ;  /* 0x0000001f3f067899 */ /* 0x000fe20008011414 */
[----:B------:R-:W-:Y:S01]  /*0d20*/  LEA.HI.X.SX32 R123, R2, R3, 0x1, P0 ;  /* 0x00000003027b7211 */ /* 0x000fe200000f0eff */
[C---:B------:R-:W-:Y:S01]  /*0d30*/  IMAD.SHL.U32 R16, R0.reuse, 0x8, RZ ;  /* 0x0000000800107824 */ /* 0x040fe200078e00ff */
[----:B------:R-:W-:Y:S01]  /*0d40*/  UIMAD UR7, UR13, UR5, UR4 ;  /* 0x000000050d0772a4 */ /* 0x000fe2000f8e0204 */
[----:B------:R-:W-:Y:S01]  /*0d50*/  IMAD.SHL.U32 R14, R0, 0x4, RZ ;  /* 0x00000004000e7824 */ /* 0x000fe200078e00ff */
[----:B------:R-:W-:Y:S01]  /*0d60*/  LEA.HI R104, R7, R66, RZ, 0x6 ;  /* 0x0000004207687211 */ /* 0x000fe200078f30ff */
[----:B------:R-:W-:Y:S01]  /*0d70*/  IMAD.U32 R2, RZ, RZ, UR26 ;  /* 0x0000001aff027e24 */ /* 0x000fe2000f8e00ff */
[----:B------:R-:W-:Y:S01]  /*0d80*/  SHF.R.S32.HI R17, RZ, 0x1f, R16 ;  /* 0x0000001fff117819 */ /* 0x000fe20000011410 */
[----:B------:R-:W-:Y:S01]  /*0d90*/  USEL UR31, UR20, URZ, !UP2 ;  /* 0x0000003f141f7287 */ /* 0x000fe2000d000000 */
[----:B------:R-:W-:Y:S01]  /*0da0*/  IADD3 R12, R14, 0x40, RZ ;  /* 0x000000400e0c7810 */ /* 0x000fe20007ffe0ff */
[----:B------:R-:W-:Y:S01]  /*0db0*/  IMAD R5, R2, -0x20, R81 ;  /* 0xffffffe002057824 */ /* 0x000fe200078e0251 */
[----:B------:R-:W-:Y:S01]  /*0dc0*/  USEL UR30, UR6, URZ, !UP2 ;  /* 0x0000003f061e7287 */ /* 0x000fe2000d000000 */
[----:B-1----:R-:W-:Y:S01]  /*0dd0*/  IMAD R9, R123, c[0x0][0x238], RZ ;  /* 0x00008e007b097a24 */ /* 0x002fe200078e02ff */
[----:B------:R-:W-:Y:S01]  /*0de0*/  ULDC.64 UR4, c[0x0][0x248] ;  /* 0x0000920000047ab9 */ /* 0x000fe20000000a00 */
[----:B------:R-:W-:Y:S01]  /*0df0*/  IMAD.IADD R11, R14, 0x1, R12 ;  /* 0x000000010e0b7824 */ /* 0x000fe200078e020c */
[----:B------:R-:W-:Y:S01]  /*0e00*/  ISETP.GT.AND P3, PT, R5, RZ, PT ;  /* 0x000000ff0500720c */ /* 0x000fe20003f64270 */
[----:B------:R-:W-:Y:S01]  /*0e10*/  IMAD R2, R122, c[0x0][0x23c], R9 ;  /* 0x00008f007a027a24 */ /* 0x000fe200078e0209 */
[----:B------:R-:W-:Y:S01]  /*0e20*/  ISETP.GE.AND P2, PT, R16, c[0x0][0x1d4], PT ;  /* 0x0000750010007a0c */ /* 0x000fe20003f46270 */
[----:B------:R-:W-:Y:S01]  /*0e30*/  IMAD.WIDE.U32 R8, R122, c[0x0][0x238], R16 ;  /* 0x00008e007a087a25 */ /* 0x000fe200078e0010 */
[----:B------:R-:W-:Y:S01]  /*0e40*/  ISETP.GE.AND P0, PT, R11, c[0x0][0x1d4], PT ;  /* 0x000075000b007a0c */ /* 0x000fe20003f06270 */
[----:B------:R-:W-:Y:S01]  /*0e50*/  UIMAD UR4, UR30, UR4, URZ ;  /* 0x000000041e0472a4 */ /* 0x000fe2000f8e023f */
[C---:B------:R-:W-:Y:S01]  /*0e60*/  IADD3 R108, R16.reuse, 0x80, RZ ;  /* 0x00000080106c7810 */ /* 0x040fe20007ffe0ff */
[----:B------:R-:W-:Y:S01]  /*0e70*/  IMAD.IADD R9, R9, 0x1, R2 ;  /* 0x0000000109097824 */ /* 0x000fe200078e0202 */
[----:B------:R-:W-:Y:S01]  /*0e80*/  SEL R2, RZ, 0xffffffff, P0 ;  /* 0xffffffffff027807 */ /* 0x000fe20000000000 */
[----:B------:R-:W-:Y:S01]  /*0e90*/  IMAD.SHL.U32 R107, R109, 0x40, RZ ;  /* 0x000000406d6b7824 */ /* 0x000fe200078e00ff */
[----:B------:R-:W-:Y:S01]  /*0ea0*/  IADD3 R106, R16, 0xc0, RZ ;  /* 0x000000c0106a7810 */ /* 0x000fe20007ffe0ff */
[----:B------:R-:W-:Y:S01]  /*0eb0*/  IMAD.WIDE.U32 R120, R120, c[0x0][0x240], R8 ;  /* 0x0000900078787a25 */ /* 0x000fe200078e0008 */
[----:B------:R-:W-:Y:S01]  /*0ec0*/  SEL R5, RZ, 0x1, P2 ;  /* 0x00000001ff057807 */ /* 0x000fe20001000000 */
[----:B------:R-:W-:Y:S01]  /*0ed0*/  UIMAD UR5, UR31, UR5, UR4 ;  /* 0x000000051f0572a4 */ /* 0x000fe2000f8e0204 */
[----:B------:R-:W-:Y:S01]  /*0ee0*/  LOP3.LUT R107, R107, 0x1c0, RZ, 0xc0, !PT ;  /* 0x000001c06b6b7812 */ /* 0x000fe200078ec0ff */
[----:B------:R-:W-:Y:S01]  /*0ef0*/  IMAD.SHL.U32 R104, R104, 0x8, RZ ;  /* 0x0000000868687824 */ /* 0x000fe200078e00ff */
[----:B------:R-:W-:Y:S01]  /*0f00*/  IADD3 R121, R121, UR7, RZ ;  /* 0x0000000779797c10 */ /* 0x000fe2000fffe0ff */
[----:B------:R-:W-:Y:S01]  /*0f10*/  IMAD.U32 R118, RZ, RZ, UR31 ;  /* 0x0000001fff767e24 */ /* 0x000fe2000f8e00ff */
[----:B------:R-:W-:Y:S01]  /*0f20*/  LOP3.LUT R103, R107, 0x38, R16, 0xf8, !PT ;  /* 0x000000386b677812 */ /* 0x000fe200078ef810 */
[----:B------:R-:W-:Y:S01]  /*0f30*/  IMAD.SHL.U32 R2, R2, 0x2, RZ ;  /* 0x0000000202027824 */ /* 0x000fe200078e00ff */
[----:B------:R-:W-:Y:S01]  /*0f40*/  LOP3.LUT R104, R104, 0xfffffe00, RZ, 0xc0, !PT ;  /* 0xfffffe0068687812 */ /* 0x000fe200078ec0ff */
[----:B------:R-:W-:Y:S01]  /*0f50*/  IMAD.WIDE.U32 R120, R118, c[0x0][0x248], R120 ;  /* 0x0000920076787a25 */ /* 0x000fe200078e0078 */
[----:B------:R-:W-:Y:S01]  /*0f60*/  SHF.R.U32.HI R105, RZ, 0x3, R107 ;  /* 0x00000003ff697819 */ /* 0x000fe2000001166b */
[----:B------:R-:W-:Y:S01]  /*0f70*/  BSSY B0, `(.L_x_60) ;  /* 0x0000028000007945 */ /* 0x000fe20003800000 */
[----:B------:R-:W-:Y:S01]  /*0f80*/  ISETP.GE.AND P0, PT, R106, c[0x0][0x1d4], PT ;  /* 0x000075006a007a0c */ /* 0x000fe20003f06270 */
[----:B------:R-:W-:Y:S01]  /*0f90*/  IMAD.U32 R102, RZ, RZ, UR26 ;  /* 0x0000001aff667e24 */ /* 0x000fe2000f8e00ff */
[----:B------:R-:W-:-:S02]  /*0fa0*/  LOP3.LUT R2, R2, 0x2, R5, 0xe2, !PT ;  /* 0x0000000202027812 */ /* 0x000fc400078ee205 */
[----:B------:R-:W-:Y:S02]  /*0fb0*/  LOP3.LUT R103, R104, R103, R105, 0xf6, !PT ;  /* 0x0000006768677212 */ /* 0x000fe400078ef669 */
[----:B------:R-:W-:Y:S02]  /*0fc0*/  SEL R98, RZ, 0x8, P0 ;  /* 0x00000008ff627807 */ /* 0x000fe40000000000 */
[----:B------:R-:W-:Y:S01]  /*0fd0*/  IADD3 R125, R121, UR5, RZ ;  /* 0x00000005797d7c10 */ /* 0x000fe2000fffe0ff */
[----:B------:R-:W-:Y:S01]  /*0fe0*/  IMAD.SHL.U32 R103, R103, 0x2, RZ ;  /* 0x0000000267677824 */ /* 0x000fe200078e00ff */
[----:B---3--:R-:W1:Y:S01]  /*0ff0*/  @P1 R2UR UR28, R4 ;  /* 0x00000000041c13c2 */ /* 0x008e6200000e0000 */
[----:B------:R-:W-:-:S04]  /*1000*/  ISETP.GE.AND P1, PT, R108, c[0x0][0x1d4], PT ;  /* 0x000075006c007a0c */ /* 0x000fc80003f26270 */
[----:B------:R-:W-:-:S04]  /*1010*/  SEL R5, RZ, 0x4, P1 ;  /* 0x00000004ff057807 */ /* 0x000fc80000800000 */
[----:B------:R-:W-:Y:S01]  /*1020*/  LOP3.LUT R98, R98, R2, R5, 0xfe, !PT ;  /* 0x0000000262627212 */ /* 0x000fe200078efe05 */
[----:B-1----:R-:W-:-:S03]  /*1030*/  @UP0 USHF.R.S32.HI UR29, URZ, 0x1f, UR28 ;  /* 0x0000001f3f1d0899 */ /* 0x002fc6000801141c */
[----:B------:R-:W-:-:S04]  /*1040*/  @!UP0 UMOV UR28, UR20 ;  /* 0x00000014001c8c82 */ /* 0x000fc80008000000 */
[----:B------:R-:W-:Y:S01]  /*1050*/  @!UP0 UMOV UR29, UR6 ;  /* 0x00000006001d8c82 */ /* 0x000fe20008000000 */
[----:B------:R-:W-:Y:S05]  /*1060*/  @!P3 BRA `(.L_x_61) ;  /* 0x000001800000b947 */ /* 0x000fea0003800000 */
[----:B------:R-:W-:Y:S01]  /*1070*/  SHF.R.S32.HI R5, RZ, 0x1f, R102 ;  /* 0x0000001fff057819 */ /* 0x000fe20000011466 */
[----:B------:R-:W-:Y:S01]  /*1080*/  IMAD R2, R102, UR21, RZ ;  /* 0x0000001566027c24 */ /* 0x000fe2000f8e02ff */
[C---:B------:R-:W-:Y:S01]  /*1090*/  LOP3.LUT R4, R98.reuse, 0xff, RZ, 0xc0, !PT ;  /* 0x000000ff62047812 */ /* 0x040fe200078ec0ff */
[----:B------:R-:W-:Y:S02]  /*10a0*/  IMAD.SHL.U32 R7, R98, 0x10, RZ ;  /* 0x0000001062077824 */ /* 0x000fe400078e00ff */
[----:B------:R-:W-:Y:S02]  /*10b0*/  IMAD.MOV.U32 R124, RZ, RZ, R120 ;  /* 0x000000ffff7c7224 */ /* 0x000fe400078e0078 */
[----:B------:R-:W-:Y:S01]  /*10c0*/  IMAD R2, R5, UR24, R2 ;  /* 0x0000001805027c24 */ /* 0x000fe2000f8e0202 */
[C---:B------:R-:W-:Y:S01]  /*10d0*/  SHF.L.U32 R5, R4.reuse, 0x2, RZ ;  /* 0x0000000204057819 */ /* 0x040fe200000006ff */
[C---:B------:R-:W-:Y:S01]  /*10e0*/  IMAD.SHL.U32 R6, R4.reuse, 0x8, RZ ;  /* 0x0000000804067824 */ /* 0x040fe200078e00ff */
[----:B------:R-:W-:Y:S01]  /*10f0*/  LOP3.LUT P4, RZ, R7, 0x10, RZ, 0xc0, !PT ;  /* 0x0000001007ff7812 */ /* 0x000fe2000788c0ff */
[----:B------:R-:W-:Y:S01]  /*1100*/  IMAD.SHL.U32 R4, R4, 0x2, RZ ;  /* 0x0000000204047824 */ /* 0x000fe200078e00ff */
[----:B------:R-:W-:Y:S01]  /*1110*/  LOP3.LUT P2, RZ, R5, 0x10, RZ, 0xc0, !PT ;  /* 0x0000001005ff7812 */ /* 0x000fe2000784c0ff */
[----:B------:R-:W-:Y:S01]  /*1120*/  IMAD.WIDE.U32 R8, R102, UR24, R124 ;  /* 0x0000001866087c25 */ /* 0x000fe2000f8e007c */
[----:B------:R-:W-:-:S02]  /*1130*/  LOP3.LUT P3, RZ, R6, 0x10, RZ, 0xc0, !PT ;  /* 0x0000001006ff7812 */ /* 0x000fc4000786c0ff */
[----:B------:R-:W-:Y:S02]  /*1140*/  LOP3.LUT P1, RZ, R4, 0x10, RZ, 0xc0, !PT ;  /* 0x0000001004ff7812 */ /* 0x000fe4000782c0ff */
[----:B------:R-:W-:Y:S02]  /*1150*/  IADD3 R2, R9, R2, RZ ;  /* 0x0000000209027210 */ /* 0x000fe40007ffe0ff */
[----:B------:R-:W-:-:S04]  /*1160*/  LEA R4, P0, R8, c[0x0][0x220], 0x1 ;  /* 0x0000880008047a11 */ /* 0x000fc800078008ff */
[----:B------:R-:W-:-:S05]  /*1170*/  LEA.HI.X R5, R8, c[0x0][0x224], R2, 0x1, P0 ;  /* 0x0000890008057a11 */ /* 0x000fca00000f0c02 */
[----:B------:R-:W-:Y:S01]  /*1180*/  @!PT LDS RZ, [RZ] ;  /* 0x00000000fffff984 */ /* 0x000fe20000000800 */
[----:B------:R-:W-:Y:S01]  /*1190*/  @!PT LDS RZ, [RZ] ;  /* 0x00000000fffff984 */ /* 0x000fe20000000800 */
[----:B------:R-:W-:Y:S01]  /*11a0*/  @!PT LDS RZ, [RZ] ;  /* 0x00000000fffff984 */ /* 0x000fe20000000800 */
[----:B------:R1:W-:Y:S04]  /*11b0*/  LDGSTS.E.BYPASS.LTC128B.128 [R103+0xc080], [R4.64], P4 ;  /* 0x0c08000004677fae */ /* 0x0003e8000a101d56 */
[----:B------:R1:W-:Y:S04]  /*11c0*/  LDGSTS.E.BYPASS.LTC128B.128 [R103+0xd080], [R4.64+0x80], P3 ;  /* 0x0d08008004677fae */ /* 0x0003e80009901d56 */
[----:B------:R1:W-:Y:S04]  /*11d0*/  LDGSTS.E.BYPASS.LTC128B.128 [R103+0xe080], [R4.64+0x100], P2 ;  /* 0x0e08010004677fae */ /* 0x0003e80009101d56 */
[----:B------:R1:W-:Y:S02]  /*11e0*/  LDGSTS.E.BYPASS.LTC128B.128 [R103+0xf080], [R4.64+0x180], P1 ;  /* 0x0f08018004677fae */ /* 0x0003e40008901d56 */
.L_x_61:
[----:B------:R-:W-:Y:S05]  /*11f0*/  BSYNC B0 ;  /* 0x0000000000007941 */ /* 0x000fea0003800000 */
.L_x_60:
[----:B------:R-:W-:Y:S01]  /*1200*/  ISETP.GE.AND P4, PT, R11, c[0x0][0x27c], PT ;  /* 0x00009f000b007a0c */ /* 0x000fe20003f86270 */
[C---:B------:R-:W-:Y:S01]  /*1210*/  IMAD R112, R3.reuse, c[0x0][0x290], RZ ;  /* 0x0000a40003707a24 */ /* 0x040fe200078e02ff */
[C---:B------:R-:W-:Y:S01]  /*1220*/  ISETP.GE.AND P3, PT, R16.reuse, c[0x0][0x27c], PT ;  /* 0x00009f0010007a0c */ /* 0x040fe20003f66270 */
[----:B------:R-:W-:Y:S01]  /*1230*/  IMAD R110, R3, c[0x0][0x280], RZ ;  /* 0x0000a000036e7a24 */ /* 0x000fe200078e02ff */
[----:B------:R-:W-:Y:S01]  /*1240*/  SEL R2, RZ, c[0x0][0x27c], !P4 ;  /* 0x00009f00ff027a07 */ /* 0x000fe20006000000 */
[----:B------:R-:W-:Y:S01]  /*1250*/  IMAD.U32 R3, RZ, RZ, UR13 ;  /* 0x0000000dff037e24 */ /* 0x000fe2000f8e00ff */
[----:B-1----:R-:W-:Y:S01]  /*1260*/  SEL R5, RZ, c[0x0][0x27c], !P3 ;  /* 0x00009f00ff057a07 */ /* 0x002fe20005800000 */
[----:B------:R-:W-:Y:S01]  /*1270*/  ULDC.64 UR4, c[0x0][0x260] ;  /* 0x0000980000047ab9 */ /* 0x000fe20000000a00 */
[----:B------:R-:W0:Y:S01]  /*1280*/  LDGDEPBAR ;  /* 0x00000000000079af */ /* 0x000e220000000000 */
[----:B------:R-:W-:Y:S01]  /*1290*/  IMAD.WIDE.U32 R6, R3, c[0x0][0x260], R16 ;  /* 0x0000980003067a25 */ /* 0x000fe200078e0010 */
[----:B------:R-:W-:Y:S01]  /*12a0*/  UIMAD UR4, UR12, UR4, URZ ;  /* 0x000000040c0472a4 */ /* 0x000fe2000f8e023f */
[----:B------:R-:W-:Y:S01]  /*12b0*/  SHF.R.S32.HI R15, RZ, 0x1f, R14 ;  /* 0x0000001fff0f7819 */ /* 0x000fe2000001140e */
[----:B------:R-:W-:Y:S01]  /*12c0*/  ULDC.64 UR6, c[0x0][0x290] ;  /* 0x0000a40000067ab9 */ /* 0x000fe20000000a00 */
[----:B------:R-:W-:Y:S01]  /*12d0*/  IMAD.IADD R3, R11, 0x1, R2 ;  /* 0x000000010b037824 */ /* 0x000fe200078e0202 */
[----:B------:R-:W-:Y:S01]  /*12e0*/  UIMAD UR32, UR13, UR5, UR4 ;  /* 0x000000050d2072a4 */ /* 0x000fe2000f8e0204 */
[----:B------:R-:W-:Y:S01]  /*12f0*/  IMAD.IADD R5, R16, 0x1, R5 ;  /* 0x0000000110057824 */ /* 0x000fe200078e0205 */
[----:B------:R-:W-:Y:S01]  /*1300*/  USHF.L.U64.HI UR26, UR6, UR25, UR7 ;  /* 0x00000019061a7299 */ /* 0x000fe20008010207 */
[----:B------:R-:W-:Y:S01]  /*1310*/  IMAD R97, R0, 0x20, R109 ;  /* 0x0000002000617824 */ /* 0x000fe200078e026d */
[----:B------:R-:W-:Y:S01]  /*1320*/  SHF.R.S32.HI R88, RZ, 0x1f, R3 ;  /* 0x0000001fff587819 */ /* 0x000fe20000011403 */
[----:B------:R-:W-:Y:S01]  /*1330*/  ULDC.64 UR4, c[0x0][0x268] ;  /* 0x00009a0000047ab9 */ /* 0x000fe20000000a00 */
[----:B------:R-:W-:Y:S01]  /*1340*/  SHF.R.S32.HI R2, RZ, 0x1f, R5 ;  /* 0x0000001fff027819 */ /* 0x000fe20000011405 */
[----:B------:R-:W-:Y:S01]  /*1350*/  UIMAD UR4, UR30, UR4, URZ ;  /* 0x000000041e0472a4 */ /* 0x000fe2000f8e023f */
[----:B------:R-:W-:Y:S01]  /*1360*/  LEA.HI R84, R88, R3, RZ, 0x3 ;  /* 0x0000000358547211 */ /* 0x000fe200078f18ff */
[----:B------:R-:W-:Y:S01]  /*1370*/  USHF.L.U32 UR27, UR6, 0x5, URZ ;  /* 0x00000005061b7899 */ /* 0x000fe2000800063f */
[----:B------:R-:W-:Y:S01]  /*1380*/  LEA.HI R82, R2, R5, RZ, 0x3 ;  /* 0x0000000502527211 */ /* 0x000fe200078f18ff */
[----:B------:R-:W-:Y:S01]  /*1390*/  UIMAD UR31, UR31, UR5, UR4 ;  /* 0x000000051f1f72a4 */ /* 0x000fe2000f8e0204 */
[----:B------:R-:W-:Y:S01]  /*13a0*/  LEA.HI R88, R88, R3, RZ, 0x6 ;  /* 0x0000000358587211 */ /* 0x000fe200078f30ff */
[----:B------:R-:W-:Y:S01]  /*13b0*/  ULDC.64 UR6, c[0x0][0x280] ;  /* 0x0000a00000067ab9 */ /* 0x000fe20000000a00 */
[----:B------:R-:W-:Y:S01]  /*13c0*/  IADD3 R7, R7, UR32, RZ ;  /* 0x0000002007077c10 */ /* 0x000fe2000fffe0ff */
[----:B------:R-:W-:Y:S01]  /*13d0*/  ULDC.64 UR4, c[0x0][0x210] ;  /* 0x0000840000047ab9 */ /* 0x000fe20000000a00 */
[----:B------:R-:W-:Y:S01]  /*13e0*/  LEA.HI R2, R2, R5, RZ, 0x6 ;  /* 0x0000000502027211 */ /* 0x000fe200078f30ff */
[----:B------:R-:W-:Y:S01]  /*13f0*/  IMAD.SHL.U32 R88, R88, 0x20, RZ ;  /* 0x0000002058587824 */ /* 0x000fe200078e00ff */
[C---:B------:R-:W-:Y:S01]  /*1400*/  LOP3.LUT R4, R107.reuse, 0x38, R84, 0xf8, !PT ;  /* 0x000000386b047812 */ /* 0x040fe200078ef854 */
[----:B------:R-:W-:Y:S01]  /*1410*/  IMAD.WIDE.U32 R118, R118, c[0x0][0x268], R6 ;  /* 0x00009a0076767a25 */ /* 0x000fe200078e0006 */
[----:B------:R-:W-:Y:S01]  /*1420*/  USHF.L.U64.HI UR7, UR6, UR25, UR7 ;  /* 0x0000001906077299 */ /* 0x000fe20008010207 */
[----:B------:R-:W-:Y:S01]  /*1430*/  LOP3.LUT R6, R107, 0x38, R82, 0xf8, !PT ;  /* 0x000000386b067812 */ /* 0x000fe200078ef852 */
[----:B------:R-:W-:Y:S01]  /*1440*/  UIMAD UR25, UR12, UR4, URZ ;  /* 0x000000040c1972a4 */ /* 0x000fe2000f8e023f */
[----:B------:R-:W-:Y:S01]  /*1450*/  IMAD.SHL.U32 R2, R2, 0x20, RZ ;  /* 0x0000002002027824 */ /* 0x000fe200078e00ff */
[----:B------:R-:W-:Y:S01]  /*1460*/  LOP3.LUT R88, R88, 0x7ffff800, RZ, 0xc0, !PT ;  /* 0x7ffff80058587812 */ /* 0x000fe200078ec0ff */
[----:B------:R-:W-:Y:S01]  /*1470*/  UIMAD.WIDE.U32 UR32, UR13, UR4, URZ ;  /* 0x000000040d2072a5 */ /* 0x000fe2000f8e003f */
[-C--:B------:R-:W-:Y:S01]  /*1480*/  LOP3.LUT R3, R4, R105.reuse, RZ, 0x3c, !PT ;  /* 0x0000006904037212 */ /* 0x080fe200078e3cff */
[----:B------:R-:W-:Y:S01]  /*1490*/  UIMAD UR25, UR13, UR5, UR25 ;  /* 0x000000050d1972a4 */ /* 0x000fe2000f8e0219 */
[----:B------:R-:W-:Y:S01]  /*14a0*/  LOP3.LUT R2, R2, 0x7ffff800, RZ, 0xc0, !PT ;  /* 0x7ffff80002027812 */ /* 0x000fe200078ec0ff */
[C---:B------:R-:W-:Y:S01]  /*14b0*/  IMAD.WIDE.U32 R116, R109.reuse, c[0x0][0x290], R16 ;  /* 0x0000a4006d747a25 */ /* 0x040fe200078e0010 */
[----:B------:R-:W-:Y:S01]  /*14c0*/  LOP3.LUT R89, R6, R105, RZ, 0x3c, !PT ;  /* 0x0000006906597212 */ /* 0x000fe200078e3cff */
[----:B------:R-:W-:Y:S01]  /*14d0*/  ULDC.64 UR4, c[0x0][0x1e8] ;  /* 0x00007a0000047ab9 */ /* 0x000fe20000000a00 */
[----:B------:R-:W-:Y:S01]  /*14e0*/  SHF.R.S32.HI R0, RZ, 0x1f, R67 ;  /* 0x0000001fff007819 */ /* 0x000fe20000011443 */
[----:B------:R-:W-:Y:S01]  /*14f0*/  IMAD R112, R109, c[0x0][0x294], R112 ;  /* 0x0000a5006d707a24 */ /* 0x000fe200078e0270 */
[----:B------:R-:W-:Y:S01]  /*1500*/  IADD3 R88, R3, R88, R104 ;  /* 0x0000005803587210 */ /* 0x000fe20007ffe068 */
[----:B------:R-:W-:Y:S01]  /*1510*/  IMAD.WIDE.U32 R114, R109, c[0x0][0x280], R16 ;  /* 0x0000a0006d727a25 */ /* 0x000fe200078e0010 */
[----:B------:R-:W-:Y:S01]  /*1520*/  UIMAD UR30, UR12, UR4, URZ ;  /* 0x000000040c1e72a4 */ /* 0x000fe2000f8e023f */
[----:B------:R-:W-:Y:S01]  /*1530*/  IADD3 R89, R89, R2, R104 ;  /* 0x0000000259597210 */ /* 0x000fe20007ffe068 */
[----:B------:R-:W-:Y:S01]  /*1540*/  UIMAD.WIDE.U32 UR34, UR13, UR4, URZ ;  /* 0x000000040d2272a5 */ /* 0x000fe2000f8e003f */
[C---:B------:R-:W-:Y:S01]  /*1550*/  IMAD R110, R109.reuse, c[0x0][0x284], R110 ;  /* 0x0000a1006d6e7a24 */ /* 0x040fe200078e026e */
[----:B------:R-:W-:Y:S01]  /*1560*/  SHF.R.S32.HI R96, RZ, 0x1f, R11 ;  /* 0x0000001fff607819 */ /* 0x000fe2000001140b */
[C---:B------:R-:W-:Y:S01]  /*1570*/  IMAD.WIDE.U32 R18, R109.reuse, c[0x0][0x290], R14 ;  /* 0x0000a4006d127a25 */ /* 0x040fe200078e000e */
[----:B------:R-:W-:Y:S01]  /*1580*/  SHF.R.S32.HI R95, RZ, 0x1f, R108 ;  /* 0x0000001fff5f7819 */ /* 0x000fe2000001146c */
[----:B------:R-:W-:Y:S01]  /*1590*/  UIMAD UR30, UR13, UR5, UR30 ;  /* 0x000000050d1e72a4 */ /* 0x000fe2000f8e021e */
[----:B------:R-:W-:Y:S01]  /*15a0*/  SHF.R.S32.HI R3, RZ, 0x1f, R106 ;  /* 0x0000001fff037819 */ /* 0x000fe2000001146a */
[----:B------:R-:W-:Y:S01]  /*15b0*/  IMAD.WIDE.U32 R8, R109, c[0x0][0x280], R14 ;  /* 0x0000a0006d087a25 */ /* 0x000fe200078e000e */
[----:B------:R-:W-:Y:S01]  /*15c0*/  SHF.R.S32.HI R93, RZ, 0x3, R82 ;  /* 0x00000003ff5d7819 */ /* 0x000fe20000011452 */
[----:B------:R-:W-:Y:S01]  /*15d0*/  ULDC.64 UR4, c[0x0][0x2b0] ;  /* 0x0000ac0000047ab9 */ /* 0x000fe20000000a00 */
[----:B------:R-:W-:Y:S01]  /*15e0*/  SHF.R.S32.HI R92, RZ, 0x3, R84 ;  /* 0x00000003ff5c7819 */ /* 0x000fe20000011454 */
[C---:B------:R-:W-:Y:S01]  /*15f0*/  IMAD.SHL.U32 R101, R98.reuse, 0x10, RZ ;  /* 0x0000001062657824 */ /* 0x040fe200078e00ff */
[----:B------:R-:W-:Y:S01]  /*1600*/  LOP3.LUT R98, R98, 0xff, RZ, 0xc0, !PT ;  /* 0x000000ff62627812 */ /* 0x000fe200078ec0ff */
[----:B------:R-:W-:Y:S01]  /*1610*/  IMAD R2, R0, c[0x0][0x290], RZ ;  /* 0x0000a40000027a24 */ /* 0x000fe200078e02ff */
[----:B------:R-:W-:Y:S01]  /*1620*/  LOP3.LUT R82, R82, 0xfffffff8, RZ, 0xc0, !PT ;  /* 0xfffffff852527812 */ /* 0x000fe200078ec0ff */
[----:B------:R-:W-:Y:S01]  /*1630*/  IMAD R0, R0, c[0x0][0x280], RZ ;  /* 0x0000a00000007a24 */ /* 0x000fe200078e02ff */
[----:B------:R-:W-:Y:S01]  /*1640*/  LOP3.LUT R84, R84, 0xfffffff8, RZ, 0xc0, !PT ;  /* 0xfffffff854547812 */ /* 0x000fe200078ec0ff */
[----:B------:R-:W-:Y:S01]  /*1650*/  IMAD.IADD R117, R117, 0x1, R112 ;  /* 0x0000000175757824 */ /* 0x000fe200078e0270 */
[----:B------:R-:W-:Y:S01]  /*1660*/  LEA.HI R96, R96, R11, RZ, 0x3 ;  /* 0x0000000b60607211 */ /* 0x000fe200078f18ff */
[----:B------:R-:W-:Y:S01]  /*1670*/  IMAD.IADD R115, R115, 0x1, R110 ;  /* 0x0000000173737824 */ /* 0x000fe200078e026e */
[----:B------:R-:W-:Y:S01]  /*1680*/  LEA.HI R95, R95, R108, RZ, 0x3 ;  /* 0x0000006c5f5f7211 */ /* 0x000fe200078f18ff */
[----:B------:R-:W-:Y:S01]  /*1690*/  IMAD.IADD R113, R112, 0x1, R19 ;  /* 0x0000000170717824 */ /* 0x000fe200078e0213 */
[----:B------:R-:W-:Y:S01]  /*16a0*/  LEA.HI R94, R3, R106, RZ, 0x3 ;  /* 0x0000006a035e7211 */ /* 0x000fe200078f18ff */
[----:B------:R-:W-:Y:S01]  /*16b0*/  IMAD.IADD R111, R110, 0x1, R9 ;  /* 0x000000016e6f7824 */ /* 0x000fe200078e0209 */
[----:B------:R-:W-:Y:S01]  /*16c0*/  UIMAD UR29, UR29, UR4, URZ ;  /* 0x000000041d1d72a4 */ /* 0x000fe2000f8e023f */
[----:B------:R-:W-:Y:S01]  /*16d0*/  IMAD.MOV.U32 R112, RZ, RZ, R18 ;  /* 0x000000ffff707224 */ /* 0x000fe200078e0012 */
[----:B------:R-:W-:Y:S01]  /*16e0*/  SHF.R.S32.HI R3, RZ, 0x1f, R82 ;  /* 0x0000001fff037819 */ /* 0x000fe20000011452 */
[----:B------:R-:W-:Y:S01]  /*16f0*/  IMAD.MOV.U32 R110, RZ, RZ, R8 ;  /* 0x000000ffff6e7224 */ /* 0x000fe200078e0008 */
[----:B------:R-:W-:Y:S01]  /*1700*/  SHF.R.S32.HI R83, RZ, 0x1f, R84 ;  /* 0x0000001fff537819 */ /* 0x000fe20000011454 */
[----:B------:R-:W-:Y:S01]  /*1710*/  IMAD.SHL.U32 R100, R98, 0x8, RZ ;  /* 0x0000000862647824 */ /* 0x000fe200078e00ff */
[----:B------:R-:W-:Y:S01]  /*1720*/  LOP3.LUT R96, R96, 0xfffffff8, RZ, 0xc0, !PT ;  /* 0xfffffff860607812 */ /* 0x000fe200078ec0ff */
[----:B------:R-:W-:Y:S01]  /*1730*/  IMAD.SHL.U32 R99, R98, 0x4, RZ ;  /* 0x0000000462637824 */ /* 0x000fe200078e00ff */
[----:B------:R-:W-:Y:S01]  /*1740*/  LOP3.LUT R95, R95, 0xfffffff8, RZ, 0xc0, !PT ;  /* 0xfffffff85f5f7812 */ /* 0x000fe200078ec0ff */
[C---:B------:R-:W-:Y:S01]  /*1750*/  IMAD R5, R67.reuse, c[0x0][0x294], R2 ;  /* 0x0000a50043057a24 */ /* 0x040fe200078e0202 */
[----:B------:R-:W-:Y:S01]  /*1760*/  LOP3.LUT R94, R94, 0xfffffff8, RZ, 0xc0, !PT ;  /* 0xfffffff85e5e7812 */ /* 0x000fe200078ec0ff */
[C---:B------:R-:W-:Y:S01]  /*1770*/  IMAD R73, R67.reuse, c[0x0][0x284], R0 ;  /* 0x0000a10043497a24 */ /* 0x040fe200078e0200 */
[----:B------:R-:W-:Y:S01]  /*1780*/  UIMAD.WIDE.U32 UR36, UR28, UR4, URZ ;  /* 0x000000041c2472a5 */ /* 0x000fe2000f8e003f */
[----:B------:R-:W-:Y:S01]  /*1790*/  IMAD.SHL.U32 R98, R98, 0x2, RZ ;  /* 0x0000000262627824 */ /* 0x000fe200078e00ff */
[----:B------:R-:W-:Y:S01]  /*17a0*/  UIMAD UR29, UR28, UR5, UR29 ;  /* 0x000000051c1d72a4 */ /* 0x000fe2000f8e021d */
[----:B------:R-:W-:Y:S01]  /*17b0*/  IMAD.WIDE.U32 R114, R67, c[0x0][0x280], R114 ;  /* 0x0000a00043727a25 */ /* 0x000fe200078e0072 */
[----:B------:R-:W-:Y:S01]  /*17c0*/  SHF.L.U64.HI R80, R82, 0x1, R3 ;  /* 0x0000000152507819 */ /* 0x000fe20000010203 */
[----:B------:R-:W-:Y:S01]  /*17d0*/  USHF.L.U32 UR6, UR6, 0x5, URZ ;  /* 0x0000000506067899 */ /* 0x000fe2000800063f */
[----:B------:R-:W-:Y:S01]  /*17e0*/  SHF.L.U64.HI R83, R84, 0x1, R83 ;  /* 0x0000000154537819 */ /* 0x000fe20000010253 */
[----:B------:R-:W-:Y:S01]  /*17f0*/  IMAD.MOV.U32 R2, RZ, RZ, c[0x0][0x2b8] ;  /* 0x0000ae00ff027624 */ /* 0x000fe200078e00ff */
[----:B------:R-:W-:Y:S01]  /*1800*/  IADD3 R77, R77, UR18, RZ ;  /* 0x000000124d4d7c10 */ /* 0x000fe2000fffe0ff */
[----:B------:R-:W-:Y:S01]  /*1810*/  IMAD.MOV.U32 R0, RZ, RZ, c[0x0][0x27c] ;  /* 0x00009f00ff007624 */ /* 0x000fe200078e00ff */
[C---:B------:R-:W-:Y:S01]  /*1820*/  IADD3 R10, R14.reuse, 0x60, RZ ;  /* 0x000000600e0a7810 */ /* 0x040fe20007ffe0ff */
[----:B------:R-:W-:Y:S01]  /*1830*/  IMAD.MOV.U32 R90, RZ, RZ, c[0x0][0x27c] ;  /* 0x00009f00ff5a7624 */ /* 0x000fe200078e00ff */
[----:B------:R-:W-:Y:S01]  /*1840*/  IADD3 R9, R14, 0x20, RZ ;  /* 0x000000200e097810 */ /* 0x000fe20007ffe0ff */
[----:B------:R-:W-:Y:S01]  /*1850*/  IMAD.WIDE.U32 R116, R67, c[0x0][0x290], R116 ;  /* 0x0000a40043747a25 */ /* 0x000fe200078e0074 */
[----:B------:R-:W-:Y:S01]  /*1860*/  LOP3.LUT R101, R101, 0x10, RZ, 0xc0, !PT ;  /* 0x0000001065657812 */ /* 0x000fe200078ec0ff */
[----:B------:R-:W-:Y:S01]  /*1870*/  UIADD3 UR25, UR33, UR25, URZ ;  /* 0x0000001921197290 */ /* 0x000fe2000fffe03f */
[----:B------:R-:W-:Y:S01]  /*1880*/  LOP3.LUT R100, R100, 0x10, RZ, 0xc0, !PT ;  /* 0x0000001064647812 */ /* 0x000fe200078ec0ff */
[----:B------:R-:W-:Y:S01]  /*1890*/  IMAD.WIDE.U32 R112, R67, c[0x0][0x290], R112 ;  /* 0x0000a40043707a25 */ /* 0x000fe200078e0070 */
[----:B------:R-:W-:Y:S01]  /*18a0*/  LOP3.LUT R99, R99, 0x10, RZ, 0xc0, !PT ;  /* 0x0000001063637812 */ /* 0x000fe200078ec0ff */
[----:B------:R-:W-:Y:S01]  /*18b0*/  UIADD3 UR30, UR35, UR30, URZ ;  /* 0x0000001e231e7290 */ /* 0x000fe2000fffe03f */
[----:B------:R-:W-:Y:S01]  /*18c0*/  LOP3.LUT R98, R98, 0x10, RZ, 0xc0, !PT ;  /* 0x0000001062627812 */ /* 0x000fe200078ec0ff */
[----:B------:R-:W-:Y:S01]  /*18d0*/  IMAD.WIDE.U32 R110, R67, c[0x0][0x280], R110 ;  /* 0x0000a000436e7a25 */ /* 0x000fe200078e006e */
[----:B------:R-:W-:Y:S01]  /*18e0*/  SHF.R.S32.HI R87, RZ, 0x1f, R96 ;  /* 0x0000001fff577819 */ /* 0x000fe20000011460 */
[----:B------:R-:W-:Y:S01]  /*18f0*/  UIADD3 UR29, UR37, UR29, URZ ;  /* 0x0000001d251d7290 */ /* 0x000fe2000fffe03f */
[----:B------:R-:W-:Y:S01]  /*1900*/  SHF.R.S32.HI R86, RZ, 0x1f, R95 ;  /* 0x0000001fff567819 */ /* 0x000fe2000001145f */
[----:B------:R-:W-:Y:S01]  /*1910*/  IMAD.IADD R75, R115, 0x1, R73 ;  /* 0x00000001734b7824 */ /* 0x000fe200078e0249 */
[----:B------:R-:W-:Y:S01]  /*1920*/  SHF.R.S32.HI R85, RZ, 0x1f, R94 ;  /* 0x0000001fff557819 */ /* 0x000fe2000001145e */
[----:B------:R-:W-:Y:S01]  /*1930*/  IMAD.SHL.U32 R90, R90, 0x2, RZ ;  /* 0x000000025a5a7824 */ /* 0x000fe200078e00ff */
[----:B------:R-:W-:Y:S01]  /*1940*/  IADD3 R79, R119, UR31, RZ ;  /* 0x0000001f774f7c10 */ /* 0x000fe2000fffe0ff */
[----:B------:R-:W-:Y:S01]  /*1950*/  IMAD.IADD R76, R117, 0x1, R5 ;  /* 0x00000001754c7824 */ /* 0x000fe200078e0205 */
[----:B------:R-:W-:Y:S01]  /*1960*/  ISETP.NE.AND P5, PT, R2, 0x1, PT ;  /* 0x000000010200780c */ /* 0x000fe20003fa5270 */
[----:B------:R-:W-:Y:S01]  /*1970*/  IMAD.IADD R74, R5, 0x1, R113 ;  /* 0x00000001054a7824 */ /* 0x000fe200078e0271 */
[----:B------:R-:W-:Y:S01]  /*1980*/  BAR.SYNC.DEFER_BLOCKING 0x0 ;  /* 0x0000000000007b1d */ /* 0x000fe20000010000 */
[----:B------:R-:W-:Y:S01]  /*1990*/  IMAD.IADD R73, R73, 0x1, R111 ;  /* 0x0000000149497824 */ /* 0x000fe200078e026f */
[----:B------:R-:W-:Y:S01]  /*19a0*/  ISETP.GE.AND P6, PT, R0, 0x1, PT ;  /* 0x000000010000780c */ /* 0x000fe20003fc6270 */
[----:B------:R-:W-:-:S02]  /*19b0*/  IMAD.SHL.U32 R82, R82, 0x2, RZ ;  /* 0x0000000252527824 */ /* 0x000fc400078e00ff */
[----:B------:R-:W-:Y:S01]  /*19c0*/  IMAD.SHL.U32 R84, R84, 0x2, RZ ;  /* 0x0000000254547824 */ /* 0x000fe200078e00ff */
[----:B------:R-:W-:Y:S01]  /*19d0*/  ULDC.U8 UR4, c[0x0][0x298] ;  /* 0x0000a60000047ab9 */ /* 0x000fe20000000000 */
[----:B------:R-:W-:Y:S02]  /*19e0*/  IMAD.SHL.U32 R89, R89, 0x2, RZ ;  /* 0x0000000259597824 */ /* 0x000fe400078e00ff */
[----:B------:R-:W-:Y:S02]  /*19f0*/  IMAD.SHL.U32 R88, R88, 0x2, RZ ;  /* 0x0000000258587824 */ /* 0x000fe400078e00ff */
.L_x_80:
[----:B------:R-:W-:Y:S01]  /*1a00*/  IMAD.SHL.U32 R72, R102, 0x20, RZ ;  /* 0x0000002066487824 */ /* 0x000fe200078e00ff */
[----:B------:R-:W-:Y:S04]  /*1a10*/  DEPBAR.LE SB0, 0x0 ;  /* 0x000080000000791a */ /* 0x000fe80000000000 */
[----:B------:R-:W-:Y:S01]  /*1a20*/  IMAD.IADD R0, R97, 0x1, R72 ;  /* 0x0000000161007824 */ /* 0x000fe200078e0248 */
[----:B------:R-:W-:Y:S01]  /*1a30*/  BSSY B1, `(.L_x_62) ;  /* 0x00002a3000017945 */ /* 0x000fe20003800000 */
[----:B------:R-:W-:Y:S02]  /*1a40*/  IMAD.MOV.U32 R91, RZ, RZ, RZ ;  /* 0x000000ffff5b7224 */ /* 0x000fe400078e00ff */
[----:B------:R-:W-:Y:S01]  /*1a50*/  IMAD.IADD R71, R77, 0x1, R0 ;  /* 0x000000014d477824 */ /* 0x000fe200078e0200 */
[----:B------:R-:W-:Y:S03]  /*1a60*/  ISETP.GE.AND P0, PT, R0, UR17, PT ;  /* 0x0000001100007c0c */ /* 0x000fe6000bf06270 */
[----:B------:R-:W-:Y:S01]  /*1a70*/  @P5 IMAD.HI.U32 R2, R71, c[0x0][0x2bc], RZ ;  /* 0x0000af0047025a27 */ /* 0x000fe200078e00ff */
[----:B------:R-:W-:Y:S02]  /*1a80*/  ISETP.GT.OR P0, PT, R97, 0x1f, P0 ;  /* 0x0000001f6100780c */ /* 0x000fe40000704670 */
[----:B------:R-:W-:Y:S02]  /*1a90*/  MOV R0, R71 ;  /* 0x0000004700007202 */ /* 0x000fe40000000f00 */
[----:B------:R-:W-:Y:S09]  /*1aa0*/  @P5 SHF.R.U32.HI R0, RZ, c[0x0][0x2c0], R2 ;  /* 0x0000b000ff005a19 */ /* 0x000ff20000011602 */
[C---:B------:R-:W-:Y:S04]  /*1ab0*/  @!P0 IADD3 R3, P1, R0.reuse, UR36, RZ ;  /* 0x0000002400038c10 */ /* 0x040fe8000ff3e0ff */
[----:B------:R-:W-:Y:S01]  /*1ac0*/  @!P0 LEA.HI.X.SX32 R2, R0, UR29, 0x1, P1 ;  /* 0x0000001d00028c11 */ /* 0x000fe200088f0eff */
[----:B------:R-:W-:Y:S01]  /*1ad0*/  IMAD.MOV R0, RZ, RZ, -R0 ;  /* 0x000000ffff007224 */ /* 0x000fe200078e0a00 */
[C---:B------:R-:W-:Y:S03]  /*1ae0*/  @!P0 LEA R4, P1, R3.reuse, c[0x0][0x2a0], 0x2 ;  /* 0x0000a80003048a11 */ /* 0x040fe600078210ff */
[----:B------:R-:W-:Y:S01]  /*1af0*/  IMAD R71, R0, c[0x0][0x2b8], R71 ;  /* 0x0000ae0000477a24 */ /* 0x000fe200078e0247 */
[----:B------:R-:W-:Y:S03]  /*1b00*/  @!P0 LEA.HI.X R5, R3, c[0x0][0x2a4], R2, 0x2, P1 ;  /* 0x0000a90003058a11 */ /* 0x000fe600008f1402 */
[C---:B------:R-:W-:Y:S01]  /*1b10*/  IMAD.WIDE.U32 R2, R71.reuse, c[0x0][0x1e0], RZ ;  /* 0x0000780047027a25 */ /* 0x040fe200078e00ff */
[----:B------:R-:W-:Y:S01]  /*1b20*/  SHF.R.S32.HI R70, RZ, 0x1f, R71 ;  /* 0x0000001fff467819 */ /* 0x000fe20000011447 */
[----:B------:R-:W3:Y:S04]  /*1b30*/  @!P0 LDG.E R91, [R4.64] ;  /* 0x00000016045b8981 */ /* 0x000ee8000c1e1900 */
[----:B------:R-:W-:Y:S01]  /*1b40*/  IMAD R0, R70, c[0x0][0x1e0], RZ ;  /* 0x0000780046007a24 */ /* 0x000fe200078e02ff */
[----:B------:R-:W-:Y:S03]  /*1b50*/  BAR.SYNC.DEFER_BLOCKING 0x0 ;  /* 0x0000000000007b1d */ /* 0x000fe60000010000 */
[----:B------:R-:W-:Y:S05]  /*1b60*/  IMAD R0, R71, c[0x0][0x1e4], R0 ;  /* 0x0000790047007a24 */ /* 0x000fea00078e0200 */
[----:B------:R-:W-:Y:S02]  /*1b70*/  IADD3 R3, R3, R0, RZ ;  /* 0x0000000003037210 */ /* 0x000fe40007ffe0ff */
[----:B---3--:R-:W-:Y:S03]  /*1b80*/  SHF.R.S32.HI R69, RZ, 0x1f, R91 ;  /* 0x0000001fff457819 */ /* 0x008fe6000001145b */
[----:B------:R-:W-:Y:S04]  /*1b90*/  IMAD.WIDE.U32 R2, R91, c[0x0][0x1f0], R2 ;  /* 0x00007c005b027a25 */ /* 0x000fe800078e0002 */
[----:B------:R-:W-:Y:S01]  /*1ba0*/  IMAD R0, R69, c[0x0][0x1f0], RZ ;  /* 0x00007c0045007a24 */ /* 0x000fe200078e02ff */
[----:B------:R-:W-:Y:S03]  /*1bb0*/  IADD3 R2, P1, R2, UR34, RZ ;  /* 0x0000002202027c10 */ /* 0x000fe6000ff3e0ff */
[----:B------:R-:W-:Y:S01]  /*1bc0*/  IMAD R0, R91, c[0x0][0x1f4], R0 ;  /* 0x00007d005b007a24 */ /* 0x000fe200078e0200 */
[C---:B----4-:R-:W-:Y:S04]  /*1bd0*/  LEA R55, P0, R2.reuse, c[0x0][0x1c8], 0x1 ;  /* 0x0000720002377a11 */ /* 0x050fe800078008ff */
[----:B------:R-:W-:Y:S04]  /*1be0*/  IADD3.X R3, R3, UR30, R0, P1, !PT ;  /* 0x0000001e03037c10 */ /* 0x000fe80008ffe400 */
[----:B------:R-:W-:Y:S01]  /*1bf0*/  LEA.HI.X R2, R2, c[0x0][0x1cc], R3, 0x1, P0 ;  /* 0x0000730002027a11 */ /* 0x000fe200000f0c03 */
[----:B-1---5:R-:W-:-:S05]  /*1c00*/  @!P6 BRA `(.L_x_63) ;  /* 0x000026a00000e947 */ /* 0x022fca0003800000 */
[C---:B------:R-:W-:Y:S01]  /*1c10*/  IMAD R13, R102.reuse, UR7, RZ ;  /* 0x00000007660d7c24 */ /* 0x040fe2000f8e02ff */
[----:B------:R-:W-:Y:S01]  /*1c20*/  ISETP.NE.AND P0, PT, RZ, UR4, PT ;  /* 0x00000004ff007c0c */ /* 0x000fe2000bf05270 */
[C---:B------:R-:W-:Y:S01]  /*1c30*/  IMAD R3, R102.reuse, UR26, RZ ;  /* 0x0000001a66037c24 */ /* 0x040fe2000f8e02ff */
[----:B------:R-:W-:Y:S01]  /*1c40*/  SHF.R.S32.HI R0, RZ, 0x1f, R102 ;  /* 0x0000001fff007819 */ /* 0x000fe20000011466 */
[----:B------:R-:W-:Y:S01]  /*1c50*/  IMAD.WIDE.U32 R4, R102, UR6, RZ ;  /* 0x0000000666047c25 */ /* 0x000fe2000f8e00ff */
[----:B------:R-:W-:Y:S03]  /*1c60*/  IADD3 R68, -R72, UR17, RZ ;  /* 0x0000001148447c10 */ /* 0x000fe6000fffe1ff */
[----:B------:R-:W-:Y:S01]  /*1c70*/  IMAD R13, R0, UR6, R13 ;  /* 0x00000006000d7c24 */ /* 0x000fe2000f8e020d */
[----:B------:R-:W-:Y:S01]  /*1c80*/  IMNMX R68, R68, 0x20, PT ;  /* 0x0000002044447817 */ /* 0x000fe20003800200 */
[----:B------:R-:W-:Y:S02]  /*1c90*/  IMAD R3, R0, UR27, R3 ;  /* 0x0000001b00037c24 */ /* 0x000fe4000f8e0203 */
[----:B------:R-:W-:Y:S01]  /*1ca0*/  IMAD.WIDE.U32 R6, R102, UR27, RZ ;  /* 0x0000001b66067c25 */ /* 0x000fe2000f8e00ff */
[----:B------:R-:W-:Y:S04]  /*1cb0*/  IADD3 R0, R5, R13, RZ ;  /* 0x0000000d05007210 */ /* 0x000fe80007ffe0ff */
[----:B------:R-:W-:Y:S01]  /*1cc0*/  IADD3 R3, R7, R3, RZ ;  /* 0x0000000307037210 */ /* 0x000fe20007ffe0ff */
[----:B------:R-:W-:-:S05]  /*1cd0*/  @!P0 BRA `(.L_x_64) ;  /* 0x000012d000008947 */ /* 0x000fca0003800000 */
[----:B------:R-:W-:Y:S01]  /*1ce0*/  ISETP.GE.AND P2, PT, R109, R68, PT ;  /* 0x000000446d00720c */ /* 0x000fe20003f46270 */
[----:B------:R-:W-:Y:S01]  /*1cf0*/  BSSY B0, `(.L_x_65) ;  /* 0x0000026000007945 */ /* 0x000fe20003800000 */
[----:B------:R-:W-:Y:S01]  /*1d00*/  CS2R R18, SRZ ;  /* 0x0000000000127805 */ /* 0x000fe2000001ff00 */
[----:B------:R-:W-:Y:S01]  /*1d10*/  CS2R R26, SRZ ;  /* 0x00000000001a7805 */ /* 0x000fe2000001ff00 */
[----:B------:R-:W-:Y:S01]  /*1d20*/  CS2R R32, SRZ ;  /* 0x0000000000207805 */ /* 0x000fe2000001ff00 */
[----:B------:R-:W-:Y:S01]  /*1d30*/  CS2R R30, SRZ ;  /* 0x00000000001e7805 */ /* 0x000fe2000001ff00 */
[----:B------:R-:W-:Y:S01]  /*1d40*/  CS2R R42, SRZ ;  /* 0x00000000002a7805 */ /* 0x000fe2000001ff00 */
[----:B------:R-:W-:Y:S01]  /*1d50*/  CS2R R46, SRZ ;  /* 0x00000000002e7805 */ /* 0x000fe2000001ff00 */
[----:B------:R-:W-:Y:S01]  /*1d60*/  CS2R R50, SRZ ;  /* 0x0000000000327805 */ /* 0x000fe2000001ff00 */
[----:B------:R-:W-:Y:S04]  /*1d70*/  CS2R R52, SRZ ;  /* 0x0000000000347805 */ /* 0x000fe8000001ff00 */
[----:B------:R-:W-:-:S05]  /*1d80*/  @P2 BRA `(.L_x_66) ;  /* 0x000001c000002947 */ /* 0x000fca0003800000 */
[----:B------:R-:W-:Y:S01]  /*1d90*/  IADD3 R4, P1, R110, R4, RZ ;  /* 0x000000046e047210 */ /* 0x000fe20007f3e0ff */
[----:B------:R-:W-:Y:S01]  /*1da0*/  CS2R R30, SRZ ;  /* 0x00000000001e7805 */ /* 0x000fe2000001ff00 */
[----:B------:R-:W-:Y:S01]  /*1db0*/  IADD3 R6, P0, R112, R6, RZ ;  /* 0x0000000670067210 */ /* 0x000fe20007f1e0ff */
[----:B------:R-:W-:Y:S01]  /*1dc0*/  CS2R R52, SRZ ;  /* 0x0000000000347805 */ /* 0x000fe2000001ff00 */
[----:B------:R-:W-:Y:S01]  /*1dd0*/  CS2R R32, SRZ ;  /* 0x0000000000207805 */ /* 0x000fe2000001ff00 */
[----:B------:R-:W-:Y:S01]  /*1de0*/  IMAD.X R5, R0, 0x1, R73, P1 ;  /* 0x0000000100057824 */ /* 0x000fe200008e0649 */
[----:B------:R-:W-:Y:S01]  /*1df0*/  LEA R20, P1, R4, c[0x0][0x270], 0x1 ;  /* 0x00009c0004147a11 */ /* 0x000fe200078208ff */
[----:B------:R-:W-:Y:S01]  /*1e00*/  IMAD.X R3, R3, 0x1, R74, P0 ;  /* 0x0000000103037824 */ /* 0x000fe200000e064a */
[----:B------:R-:W-:Y:S01]  /*1e10*/  LEA R22, P0, R6, c[0x0][0x288], 0x1 ;  /* 0x0000a20006167a11 */ /* 0x000fe200078008ff */
[----:B------:R-:W-:Y:S01]  /*1e20*/  CS2R R50, SRZ ;  /* 0x0000000000327805 */ /* 0x000fe2000001ff00 */
[----:B------:R-:W-:Y:S01]  /*1e30*/  LEA.HI.X R21, R4, c[0x0][0x274], R5, 0x1, P1 ;  /* 0x00009d0004157a11 */ /* 0x000fe200008f0c05 */
[----:B------:R-:W-:Y:S01]  /*1e40*/  CS2R R26, SRZ ;  /* 0x00000000001a7805 */ /* 0x000fe2000001ff00 */
[----:B------:R-:W-:Y:S01]  /*1e50*/  ISETP.GE.AND P1, PT, R14, c[0x0][0x27c], PT ;  /* 0x00009f000e007a0c */ /* 0x000fe20003f26270 */
[----:B------:R-:W-:Y:S01]  /*1e60*/  CS2R R18, SRZ ;  /* 0x0000000000127805 */ /* 0x000fe2000001ff00 */
[----:B------:R-:W-:Y:S01]  /*1e70*/  LEA.HI.X R23, R6, c[0x0][0x28c], R3, 0x1, P0 ;  /* 0x0000a30006177a11 */ /* 0x000fe200000f0c03 */
[----:B------:R-:W-:Y:S01]  /*1e80*/  CS2R R46, SRZ ;  /* 0x00000000002e7805 */ /* 0x000fe2000001ff00 */
[----:B------:R-:W-:Y:S01]  /*1e90*/  ISETP.GE.AND P0, PT, R9, c[0x0][0x27c], PT ;  /* 0x00009f0009007a0c */ /* 0x000fe20003f06270 */
[----:B------:R-:W-:Y:S08]  /*1ea0*/  CS2R R42, SRZ ;  /* 0x00000000002a7805 */ /* 0x000ff0000001ff00 */
[----:B------:R1:W5:Y:S04]  /*1eb0*/  @!P1 LDG.E.64 R30, [R20.64] ;  /* 0x00000016141e9981 */ /* 0x000368000c1e1b00 */
[----:B------:R1:W5:Y:S01]  /*1ec0*/  @!P1 LDG.E.64 R52, [R22.64] ;  /* 0x0000001616349981 */ /* 0x000362000c1e1b00 */
[----:B------:R-:W-:Y:S03]  /*1ed0*/  ISETP.GE.AND P1, PT, R12, c[0x0][0x27c], PT ;  /* 0x00009f000c007a0c */ /* 0x000fe60003f26270 */
[----:B------:R1:W5:Y:S04]  /*1ee0*/  @!P0 LDG.E.64 R32, [R20.64+0x40] ;  /* 0x0000401614208981 */ /* 0x000368000c1e1b00 */
[----:B------:R1:W5:Y:S01]  /*1ef0*/  @!P0 LDG.E.64 R50, [R22.64+0x40] ;  /* 0x0000401616328981 */ /* 0x000362000c1e1b00 */
[----:B------:R-:W-:Y:S05]  /*1f00*/  ISETP.GE.AND P0, PT, R10, c[0x0][0x27c], PT ;  /* 0x00009f000a007a0c */ /* 0x000fea0003f06270 */
[----:B------:R1:W5:Y:S04]  /*1f10*/  @!P1 LDG.E.64 R26, [R20.64+0x80] ;  /* 0x00008016141a9981 */ /* 0x000368000c1e1b00 */
[----:B------:R1:W5:Y:S04]  /*1f20*/  @!P1 LDG.E.64 R46, [R22.64+0x80] ;  /* 0x00008016162e9981 */ /* 0x000368000c1e1b00 */
[----:B------:R1:W5:Y:S04]  /*1f30*/  @!P0 LDG.E.64 R18, [R20.64+0xc0] ;  /* 0x0000c01614128981 */ /* 0x000368000c1e1b00 */
[----:B------:R1:W5:Y:S02]  /*1f40*/  @!P0 LDG.E.64 R42, [R22.64+0xc0] ;  /* 0x0000c016162a8981 */ /* 0x000364000c1e1b00 */
.L_x_66:
[----:B------:R-:W-:Y:S05]  /*1f50*/  BSYNC B0 ;  /* 0x0000000000007941 */ /* 0x000fea0003800000 */
.L_x_65:
[----:B------:R3:W4:Y:S04]  /*1f60*/  SHFL.IDX PT, R57, R2, RZ, 0x181f ;  /* 0x00181fff02397589 */ /* 0x00072800000e0000 */
[----:B------:R-:W1:Y:S01]  /*1f70*/  SHFL.IDX PT, R55, R55, RZ, 0x181f ;  /* 0x00181fff37377589 */ /* 0x000e6200000e0000 */
[----:B------:R-:W-:-:S05]  /*1f80*/  @P2 BRA `(.L_x_67) ;  /* 0x000024d000002947 */ /* 0x000fca0003800000 */
[----:B------:R-:W-:Y:S01]  /*1f90*/  ISETP.GE.AND P0, PT, R16, c[0x0][0x1d4], PT ;  /* 0x0000750010007a0c */ /* 0x000fe20003f06270 */
[----:B---3-5:R-:W-:Y:S01]  /*1fa0*/  IMAD.MOV.U32 R2, RZ, RZ, R26 ;  /* 0x000000ffff027224 */ /* 0x028fe200078e001a */
[----:B------:R-:W-:Y:S01]  /*1fb0*/  BSSY B0, `(.L_x_68) ;  /* 0x0000052000007945 */ /* 0x000fe20003800000 */
[----:B------:R-:W-:Y:S02]  /*1fc0*/  IMAD.MOV.U32 R0, RZ, RZ, R27 ;  /* 0x000000ffff007224 */ /* 0x000fe400078e001b */
[----:B-1----:R-:W-:Y:S01]  /*1fd0*/  IMAD.MOV.U32 R21, RZ, RZ, R42 ;  /* 0x000000ffff157224 */ /* 0x002fe200078e002a */
[----:B------:R-:W-:Y:S01]  /*1fe0*/  PRMT R8, R2, 0x7610, R8 ;  /* 0x0000761002087816 */ /* 0x000fe20000000008 */
[----:B------:R-:W-:Y:S01]  /*1ff0*/  IMAD.MOV.U32 R20, RZ, RZ, R43 ;  /* 0x000000ffff147224 */ /* 0x000fe200078e002b */
        /* <DEDUP_REMOVED lines=16> */
[----:B------:R-:W-:Y:S02]  /*2100*/  PRMT R44, R22, 0x7610, R44 ;  /* 0x00007610162c7816 */ /* 0x000fe4000000002c */
[----:B------:R-:W-:Y:S02]  /*2110*/  PRMT R49, R21, 0x7610, R49 ;  /* 0x0000761015317816 */ /* 0x000fe40000000031 */
[----:B------:R-:W-:Y:S01]  /*2120*/  PRMT R48, R20, 0x7610, R48 ;  /* 0x0000761014307816 */ /* 0x000fe20000000030 */
[----:B------:R-:W-:-:S05]  /*2130*/  @P0 BRA `(.L_x_69) ;  /* 0x0000039000000947 */ /* 0x000fca0003800000 */
[----:B------:R-:W-:Y:S01]  /*2140*/  ISETP.GE.AND P0, PT, R14, c[0x0][0x27c], PT ;  /* 0x00009f000e007a0c */ /* 0x000fe20003f06270 */
[----:B------:R-:W1:Y:S01]  /*2150*/  LDS.128 R20, [R103+0xc080] ;  /* 0x00c0800067147984 */ /* 0x000e620000000c00 */
[----:B------:R-:W-:Y:S01]  /*2160*/  MOV R28, R30 ;  /* 0x0000001e001c7202 */ /* 0x000fe20000000f00 */
[----:B------:R-:W-:Y:S01]  /*2170*/  IMAD.MOV.U32 R36, RZ, RZ, R52 ;  /* 0x000000ffff247224 */ /* 0x000fe200078e0034 */
[C---:B------:R-:W-:Y:S01]  /*2180*/  LEA R62, P1, R16.reuse, R55, 0x1 ;  /* 0x00000037103e7211 */ /* 0x040fe200078208ff */
[----:B------:R-:W-:Y:S02]  /*2190*/  IMAD.MOV.U32 R25, RZ, RZ, R31 ;  /* 0x000000ffff197224 */ /* 0x000fe400078e001f */
[----:B------:R-:W-:Y:S01]  /*21a0*/  IMAD.MOV.U32 R39, RZ, RZ, R53 ;  /* 0x000000ffff277224 */ /* 0x000fe200078e0035 */
[----:B----4-:R-:W-:Y:S05]  /*21b0*/  LEA.HI.X R63, R16, R57, R17, 0x1, P1 ;  /* 0x00000039103f7211 */ /* 0x010fea00008f0c11 */
[----:B------:R-:W-:Y:S02]  /*21c0*/  @!P0 SHF.R.U64 R35, R52, 0x10, R53 ;  /* 0x0000001034238819 */ /* 0x000fe40000001235 */
[--C-:B------:R-:W-:Y:S02]  /*21d0*/  @!P0 SHF.R.U64 R29, R30, 0x10, R31.reuse ;  /* 0x000000101e1d8819 */ /* 0x100fe4000000121f */
[----:B------:R-:W-:Y:S02]  /*21e0*/  @!P0 SHF.R.U32.HI R30, RZ, 0x10, R31 ;  /* 0x00000010ff1e8819 */ /* 0x000fe4000001161f */
[----:B------:R-:W-:Y:S02]  /*21f0*/  @!P0 PRMT R36, R36, 0x5410, R35 ;  /* 0x0000541024248816 */ /* 0x000fe40000000023 */
[----:B------:R-:W-:Y:S02]  /*2200*/  @!P0 PRMT R28, R28, 0x5410, R29 ;  /* 0x000054101c1c8816 */ /* 0x000fe4000000001d */
[----:B------:R-:W-:Y:S01]  /*2210*/  @!P0 PRMT R25, R25, 0x5410, R30 ;  /* 0x0000541019198816 */ /* 0x000fe2000000001e */
[----:B------:R-:W-:Y:S01]  /*2220*/  @!P0 IMAD.U32 R35, R36, 0x10000, RZ ;  /* 0x0001000024238824 */ /* 0x000fe200078e00ff */
[----:B------:R-:W-:Y:S02]  /*2230*/  @!P0 SHF.R.U32.HI R34, RZ, 0x10, R53 ;  /* 0x00000010ff228819 */ /* 0x000fe40000011635 */
[----:B------:R-:W-:Y:S02]  /*2240*/  @!P0 SHF.L.U32 R29, R28, 0x10, RZ ;  /* 0x000000101c1d8819 */ /* 0x000fe400000006ff */
[----:B------:R-:W-:Y:S02]  /*2250*/  @!P0 LOP3.LUT R36, R36, 0xffff0000, RZ, 0xc0, !PT ;  /* 0xffff000024248812 */ /* 0x000fe400078ec0ff */
[----:B------:R-:W-:Y:S02]  /*2260*/  @!P0 PRMT R39, R39, 0x5410, R34 ;  /* 0x0000541027278816 */ /* 0x000fe40000000022 */
[----:B------:R-:W-:Y:S01]  /*2270*/  @!P0 LOP3.LUT R28, R28, 0xffff0000, RZ, 0xc0, !PT ;  /* 0xffff00001c1c8812 */ /* 0x000fe200078ec0ff */
[C---:B-1----:R-:W-:Y:S01]  /*2280*/  @!P0 IMAD.U32 R34, R20.reuse, 0x10000, RZ ;  /* 0x0001000014228824 */ /* 0x042fe200078e00ff */
[----:B------:R-:W-:Y:S01]  /*2290*/  @!P0 LOP3.LUT R30, R20, 0xffff0000, RZ, 0xc0, !PT ;  /* 0xffff0000141e8812 */ /* 0x000fe200078ec0ff */
[C---:B------:R-:W-:Y:S01]  /*22a0*/  @!P0 IMAD.U32 R37, R21.reuse, 0x10000, RZ ;  /* 0x0001000015258824 */ /* 0x040fe200078e00ff */
[----:B------:R-:W-:Y:S02]  /*22b0*/  @!P0 LOP3.LUT R31, R21, 0xffff0000, RZ, 0xc0, !PT ;  /* 0xffff0000151f8812 */ /* 0x000fe400078ec0ff */
[C---:B------:R-:W-:Y:S01]  /*22c0*/  @!P0 SHF.L.U32 R38, R23.reuse, 0x10, RZ ;  /* 0x0000001017268819 */ /* 0x040fe200000006ff */
[C---:B------:R-:W-:Y:S02]  /*22d0*/  @!P0 FMUL.FTZ R59, R30.reuse, R35 ;  /* 0x000000231e3b8220 */ /* 0x040fe40000410000 */
[-C--:B------:R-:W-:Y:S01]  /*22e0*/  @!P0 FMUL.FTZ R0, R30, R29.reuse ;  /* 0x0000001d1e008220 */ /* 0x080fe20000410000 */
[----:B------:R-:W-:Y:S01]  /*22f0*/  @!P0 LOP3.LUT R30, R23, 0xffff0000, RZ, 0xc0, !PT ;  /* 0xffff0000171e8812 */ /* 0x000fe200078ec0ff */
[----:B------:R-:W-:Y:S02]  /*2300*/  @!P0 FMUL.FTZ R61, R31, R36 ;  /* 0x000000241f3d8220 */ /* 0x000fe40000410000 */
[----:B------:R-:W-:Y:S01]  /*2310*/  @!P0 FFMA.FTZ R59, R34, R29, -R59 ;  /* 0x0000001d223b8223 */ /* 0x000fe2000001083b */
[----:B------:R-:W-:Y:S01]  /*2320*/  @!P0 LOP3.LUT R29, R22, 0xffff0000, RZ, 0xc0, !PT ;  /* 0xffff0000161d8812 */ /* 0x000fe200078ec0ff */
[----:B------:R-:W-:Y:S01]  /*2330*/  @!P0 FFMA.FTZ R0, R35, R34, R0 ;  /* 0x0000002223008223 */ /* 0x000fe20000010000 */
[----:B------:R-:W-:Y:S01]  /*2340*/  @!P0 SHF.L.U32 R34, R39, 0x10, RZ ;  /* 0x0000001027228819 */ /* 0x000fe200000006ff */
[-C--:B------:R-:W-:Y:S01]  /*2350*/  @!P0 FMUL.FTZ R2, R31, R28.reuse ;  /* 0x0000001c1f028220 */ /* 0x080fe20000410000 */
[----:B------:R-:W-:Y:S01]  /*2360*/  @!P0 LOP3.LUT R39, R39, 0xffff0000, RZ, 0xc0, !PT ;  /* 0xffff000027278812 */ /* 0x000fe200078ec0ff */
[----:B------:R-:W-:Y:S01]  /*2370*/  @!P0 FFMA.FTZ R61, R37, R28, -R61 ;  /* 0x0000001c253d8223 */ /* 0x000fe2000001083d */
[----:B------:R-:W-:Y:S01]  /*2380*/  @!P0 F2FP.BF16.PACK_AB R59, R0, R59 ;  /* 0x0000003b003b823e */ /* 0x000fe200000010ff */
[C---:B------:R-:W-:Y:S01]  /*2390*/  @!P0 IMAD.U32 R28, R25.reuse, 0x10000, RZ ;  /* 0x00010000191c8824 */ /* 0x040fe200078e00ff */
[----:B------:R-:W-:Y:S01]  /*23a0*/  @!P0 LOP3.LUT R25, R25, 0xffff0000, RZ, 0xc0, !PT ;  /* 0xffff000019198812 */ /* 0x000fe200078ec0ff */
[----:B------:R-:W-:Y:S02]  /*23b0*/  @!P0 IMAD.U32 R35, R22, 0x10000, RZ ;  /* 0x0001000016238824 */ /* 0x000fe400078e00ff */
[C---:B------:R-:W-:Y:S02]  /*23c0*/  @!P0 FMUL.FTZ R3, R29.reuse, R28 ;  /* 0x0000001c1d038220 */ /* 0x040fe40000410000 */
[----:B------:R-:W-:Y:S02]  /*23d0*/  @!P0 FMUL.FTZ R54, R29, R34 ;  /* 0x000000221d368220 */ /* 0x000fe40000410000 */
[C---:B------:R-:W-:Y:S02]  /*23e0*/  @!P0 FMUL.FTZ R56, R30.reuse, R39 ;  /* 0x000000271e388220 */ /* 0x040fe40000410000 */
[----:B------:R-:W-:Y:S02]  /*23f0*/  @!P0 FMUL.FTZ R4, R30, R25 ;  /* 0x000000191e048220 */ /* 0x000fe40000410000 */
[----:B------:R-:W-:Y:S02]  /*2400*/  @!P0 FFMA.FTZ R2, R36, R37, R2 ;  /* 0x0000002524028223 */ /* 0x000fe40000010002 */
[----:B------:R-:W-:Y:S02]  /*2410*/  @!P0 FFMA.FTZ R3, R34, R35, R3 ;  /* 0x0000002322038223 */ /* 0x000fe40000010003 */
[----:B------:R-:W-:Y:S01]  /*2420*/  @!P0 FFMA.FTZ R54, R35, R28, -R54 ;  /* 0x0000001c23368223 */ /* 0x000fe20000010836 */
[----:B------:R-:W-:Y:S01]  /*2430*/  @!P0 F2FP.BF16.PACK_AB R58, R2, R61 ;  /* 0x0000003d023a823e */ /* 0x000fe200000010ff */
[----:B------:R-:W-:Y:S02]  /*2440*/  @!P0 FFMA.FTZ R56, R38, R25, -R56 ;  /* 0x0000001926388223 */ /* 0x000fe40000010838 */
[----:B------:R-:W-:Y:S01]  /*2450*/  @!P0 FFMA.FTZ R4, R39, R38, R4 ;  /* 0x0000002627048223 */ /* 0x000fe20000010004 */
[----:B------:R-:W-:Y:S01]  /*2460*/  @!P0 F2FP.BF16.PACK_AB R54, R3, R54 ;  /* 0x000000360336823e */ /* 0x000fe200000010ff */
[----:B------:R-:W-:Y:S01]  /*2470*/  @!P0 IMAD.MOV.U32 R20, RZ, RZ, R59 ;  /* 0x000000ffff148224 */ /* 0x000fe200078e003b */
[----:B------:R-:W-:Y:S02]  /*2480*/  @!P0 MOV R21, R58 ;  /* 0x0000003a00158202 */ /* 0x000fe40000000f00 */
[----:B------:R-:W-:Y:S01]  /*2490*/  @!P0 F2FP.BF16.PACK_AB R61, R4, R56 ;  /* 0x00000038043d823e */ /* 0x000fe200000010ff */
[----:B------:R-:W-:Y:S03]  /*24a0*/  @!P0 IMAD.MOV.U32 R22, RZ, RZ, R54 ;  /* 0x000000ffff168224 */ /* 0x000fe600078e0036 */
[----:B------:R-:W-:Y:S05]  /*24b0*/  @!P0 MOV R23, R61 ;  /* 0x0000003d00178202 */ /* 0x000fea0000000f00 */
[----:B------:R1:W-:Y:S02]  /*24c0*/  ST.E.128 [R62.64], R20 ;  /* 0x000000143e007985 */ /* 0x0003e4000c101d16 */
.L_x_69:
[----:B------:R-:W-:Y:S05]  /*24d0*/  BSYNC B0 ;  /* 0x0000000000007941 */ /* 0x000fea0003800000 */
.L_x_68:
[----:B------:R-:W-:Y:S01]  /*24e0*/  ISETP.GE.AND P0, PT, R11, c[0x0][0x1d4], PT ;  /* 0x000075000b007a0c */ /* 0x000fe20003f06270 */
[----:B------:R-:W-:Y:S01]  /*24f0*/  @!UPT UIADD3 URZ, URZ, URZ, URZ ;  /* 0x0000003f3f3ff290 */ /* 0x000fe2000fffe03f */
[----:B------:R-:W-:Y:S11]  /*2500*/  BSSY B0, `(.L_x_70) ;  /* 0x0000037000007945 */ /* 0x000ff60003800000 */
[----:B------:R-:W-:-:S05]  /*2510*/  @P0 BRA `(.L_x_71) ;  /* 0x0000035000000947 */ /* 0x000fca0003800000 */
[----:B------:R-:W-:Y:S01]  /*2520*/  ISETP.GE.AND P0, PT, R9, c[0x0][0x27c], PT ;  /* 0x00009f0009007a0c */ /* 0x000fe20003f06270 */
[----:B-1----:R-:W1:Y:S01]  /*2530*/  LDS.128 R20, [R103+0xd080] ;  /* 0x00d0800067147984 */ /* 0x002e620000000c00 */
[C---:B------:R-:W-:Y:S04]  /*2540*/  LEA R58, P1, R96.reuse, R55, 0x1 ;  /* 0x00000037603a7211 */ /* 0x040fe800078208ff */
[----:B----4-:R-:W-:Y:S07]  /*2550*/  LEA.HI.X R59, R96, R57, R87, 0x1, P1 ;  /* 0x00000039603b7211 */ /* 0x010fee00008f0c57 */
[----:B------:R-:W-:Y:S02]  /*2560*/  @!P0 SHF.R.U64 R30, R50, 0x10, R51 ;  /* 0x00000010321e8819 */ /* 0x000fe40000001233 */
[----:B------:R-:W-:Y:S02]  /*2570*/  @!P0 SHF.R.U64 R25, R32, 0x10, R33 ;  /* 0x0000001020198819 */ /* 0x000fe40000001221 */
[----:B------:R-:W-:Y:S02]  /*2580*/  @!P0 PRMT R49, R49, 0x5410, R30 ;  /* 0x0000541031318816 */ /* 0x000fe4000000001e */
[----:B------:R-:W-:Y:S02]  /*2590*/  @!P0 PRMT R24, R24, 0x5410, R25 ;  /* 0x0000541018188816 */ /* 0x000fe40000000019 */
[C---:B------:R-:W-:Y:S01]  /*25a0*/  @!P0 LOP3.LUT R34, R49.reuse, 0xffff0000, RZ, 0xc0, !PT ;  /* 0xffff000031228812 */ /* 0x040fe200078ec0ff */
[----:B------:R-:W-:Y:S01]  /*25b0*/  @!P0 IMAD.U32 R31, R49, 0x10000, RZ ;  /* 0x00010000311f8824 */ /* 0x000fe200078e00ff */
[----:B------:R-:W-:Y:S01]  /*25c0*/  @!P0 SHF.R.U32.HI R32, RZ, 0x10, R33 ;  /* 0x00000010ff208819 */ /* 0x000fe20000011621 */
[C---:B------:R-:W-:Y:S01]  /*25d0*/  @!P0 IMAD.U32 R25, R24.reuse, 0x10000, RZ ;  /* 0x0001000018198824 */ /* 0x040fe200078e00ff */
[----:B------:R-:W-:Y:S02]  /*25e0*/  @!P0 SHF.R.U32.HI R51, RZ, 0x10, R51 ;  /* 0x00000010ff338819 */ /* 0x000fe40000011633 */
[----:B------:R-:W-:Y:S02]  /*25f0*/  @!P0 LOP3.LUT R24, R24, 0xffff0000, RZ, 0xc0, !PT ;  /* 0xffff000018188812 */ /* 0x000fe400078ec0ff */
[----:B------:R-:W-:Y:S02]  /*2600*/  @!P0 PRMT R13, R13, 0x5410, R32 ;  /* 0x000054100d0d8816 */ /* 0x000fe40000000020 */
[----:B------:R-:W-:Y:S04]  /*2610*/  @!P0 PRMT R48, R48, 0x5410, R51 ;  /* 0x0000541030308816 */ /* 0x000fe80000000033 */
[----:B------:R-:W-:Y:S01]  /*2620*/  @!P0 LOP3.LUT R37, R48, 0xffff0000, RZ, 0xc0, !PT ;  /* 0xffff000030258812 */ /* 0x000fe200078ec0ff */
[C---:B-1----:R-:W-:Y:S01]  /*2630*/  @!P0 IMAD.U32 R30, R20.reuse, 0x10000, RZ ;  /* 0x00010000141e8824 */ /* 0x042fe200078e00ff */
[----:B------:R-:W-:Y:S01]  /*2640*/  @!P0 LOP3.LUT R28, R20, 0xffff0000, RZ, 0xc0, !PT ;  /* 0xffff0000141c8812 */ /* 0x000fe200078ec0ff */
[----:B------:R-:W-:Y:S01]  /*2650*/  @!P0 IMAD.U32 R36, R23, 0x10000, RZ ;  /* 0x0001000017248824 */ /* 0x000fe200078e00ff */
[C---:B------:R-:W-:Y:S02]  /*2660*/  @!P0 LOP3.LUT R29, R21.reuse, 0xffff0000, RZ, 0xc0, !PT ;  /* 0xffff0000151d8812 */ /* 0x040fe400078ec0ff */
[----:B------:R-:W-:Y:S01]  /*2670*/  @!P0 SHF.L.U32 R35, R21, 0x10, RZ ;  /* 0x0000001015238819 */ /* 0x000fe200000006ff */
[C---:B------:R-:W-:Y:S02]  /*2680*/  @!P0 FMUL.FTZ R39, R28.reuse, R31 ;  /* 0x0000001f1c278220 */ /* 0x040fe40000410000 */
[----:B------:R-:W-:Y:S02]  /*2690*/  @!P0 FMUL.FTZ R53, R29, R34 ;  /* 0x000000221d358220 */ /* 0x000fe40000410000 */
[-C--:B------:R-:W-:Y:S01]  /*26a0*/  @!P0 FMUL.FTZ R0, R28, R25.reuse ;  /* 0x000000191c008220 */ /* 0x080fe20000410000 */
[----:B------:R-:W-:Y:S01]  /*26b0*/  @!P0 LOP3.LUT R28, R23, 0xffff0000, RZ, 0xc0, !PT ;  /* 0xffff0000171c8812 */ /* 0x000fe200078ec0ff */
[----:B------:R-:W-:Y:S01]  /*26c0*/  @!P0 FFMA.FTZ R39, R30, R25, -R39 ;  /* 0x000000191e278223 */ /* 0x000fe20000010827 */
[----:B------:R-:W-:Y:S01]  /*26d0*/  @!P0 LOP3.LUT R25, R22, 0xffff0000, RZ, 0xc0, !PT ;  /* 0xffff000016198812 */ /* 0x000fe200078ec0ff */
[-C--:B------:R-:W-:Y:S02]  /*26e0*/  @!P0 FMUL.FTZ R2, R29, R24.reuse ;  /* 0x000000181d028220 */ /* 0x080fe40000410000 */
[----:B------:R-:W-:Y:S01]  /*26f0*/  @!P0 FFMA.FTZ R53, R35, R24, -R53 ;  /* 0x0000001823358223 */ /* 0x000fe20000010835 */
[----:B------:R-:W-:Y:S01]  /*2700*/  @!P0 SHF.L.U32 R24, R13, 0x10, RZ ;  /* 0x000000100d188819 */ /* 0x000fe200000006ff */
[----:B------:R-:W-:Y:S01]  /*2710*/  @!P0 FFMA.FTZ R0, R31, R30, R0 ;  /* 0x0000001e1f008223 */ /* 0x000fe20000010000 */
[----:B------:R-:W-:Y:S01]  /*2720*/  @!P0 LOP3.LUT R13, R13, 0xffff0000, RZ, 0xc0, !PT ;  /* 0xffff00000d0d8812 */ /* 0x000fe200078ec0ff */
[----:B------:R-:W-:Y:S02]  /*2730*/  @!P0 IMAD.U32 R30, R48, 0x10000, RZ ;  /* 0x00010000301e8824 */ /* 0x000fe400078e00ff */
[----:B------:R-:W-:Y:S01]  /*2740*/  @!P0 IMAD.U32 R31, R22, 0x10000, RZ ;  /* 0x00010000161f8824 */ /* 0x000fe200078e00ff */
[----:B------:R-:W-:Y:S01]  /*2750*/  @!P0 F2FP.BF16.PACK_AB R39, R0, R39 ;  /* 0x000000270027823e */ /* 0x000fe200000010ff */
        /* <DEDUP_REMOVED lines=17> */
.L_x_71:
[----:B------:R-:W-:Y:S05]  /*2870*/  BSYNC B0 ;  /* 0x0000000000007941 */ /* 0x000fea0003800000 */
.L_x_70:
        /* <DEDUP_REMOVED lines=57> */
.L_x_73:
[----:B------:R-:W-:Y:S05]  /*2c10*/  BSYNC B0 ;  /* 0x0000000000007941 */ /* 0x000fea0003800000 */
.L_x_72:
[----:B------:R-:W-:Y:S11]  /*2c20*/  ISETP.GE.AND P0, PT, R106, c[0x0][0x1d4], PT ;  /* 0x000075006a007a0c */ /* 0x000ff60003f06270 */
[----:B------:R-:W-:Y:S02]  /*2c30*/  @!UPT UIADD3 URZ, URZ, URZ, URZ ;  /* 0x0000003f3f3ff290 */ /* 0x000fe4000fffe03f */
        /* <DEDUP_REMOVED lines=53> */
[----:B------:R1:W-:Y:S01]  /*2f90*/  ST.E.128 [R36.64], R20 ;  /* 0x0000001424007985 */ /* 0x0003e2000c101d16 */
[----:B------:R-:W-:-:S05]  /*2fa0*/  BRA `(.L_x_67) ;  /* 0x000014b000007947 */ /* 0x000fca0003800000 */
.L_x_64:
        /* <DEDUP_REMOVED lines=17> */
[C---:B------:R-:W-:Y:S01]  /*30c0*/  LEA R6, P1, R4.reuse, c[0x0][0x270], 0x1 ;  /* 0x00009c0004067a11 */ /* 0x040fe200078208ff */
[----:B------:R-:W-:Y:S01]  /*30d0*/  IMAD.X R0, R3, 0x1, R76, P0 ;  /* 0x0000000103007824 */ /* 0x000fe200000e064c */
[C---:B------:R-:W-:Y:S01]  /*30e0*/  LEA R18, P0, R5.reuse, c[0x0][0x288], 0x1 ;  /* 0x0000a20005127a11 */ /* 0x040fe200078008ff */
[----:B------:R-:W-:Y:S01]  /*30f0*/  CS2R R56, SRZ ;  /* 0x0000000000387805 */ /* 0x000fe2000001ff00 */
[----:B------:R-:W-:Y:S02]  /*3100*/  LEA.HI.X R7, R4, c[0x0][0x274], R7, 0x1, P1 ;  /* 0x00009d0004077a11 */ /* 0x000fe400008f0c07 */
[----:B------:R-:W-:Y:S02]  /*3110*/  ISETP.GE.AND P1, PT, R16, c[0x0][0x27c], PT ;  /* 0x00009f0010007a0c */ /* 0x000fe40003f26270 */
[----:B------:R-:W-:Y:S02]  /*3120*/  LEA.HI.X R19, R5, c[0x0][0x28c], R0, 0x1, P0 ;  /* 0x0000a30005137a11 */ /* 0x000fe400000f0c00 */
[----:B------:R-:W-:Y:S09]  /*3130*/  ISETP.GE.AND P0, PT, R11, c[0x0][0x27c], PT ;  /* 0x00009f000b007a0c */ /* 0x000ff20003f06270 */
[----:B------:R1:W5:Y:S04]  /*3140*/  @!P1 LDG.E.128 R32, [R6.64] ;  /* 0x0000001606209981 */ /* 0x000368000c1e1d00 */
[----:B------:R1:W5:Y:S04]  /*3150*/  @!P0 LDG.E.128 R24, [R6.64+0x80] ;  /* 0x0000801606188981 */ /* 0x000368000c1e1d00 */
[----:B------:R1:W5:Y:S04]  /*3160*/  @!P1 LDG.E.128 R40, [R18.64] ;  /* 0x0000001612289981 */ /* 0x000368000c1e1d00 */
[----:B------:R1:W5:Y:S02]  /*3170*/  @!P0 LDG.E.128 R56, [R18.64+0x80] ;  /* 0x0000801612388981 */ /* 0x000364000c1e1d00 */
.L_x_75:
[----:B------:R-:W-:Y:S05]  /*3180*/  BSYNC B0 ;  /* 0x0000000000007941 */ /* 0x000fea0003800000 */
.L_x_74:
[----:B------:R3:W4:Y:S04]  /*3190*/  SHFL.IDX PT, R127, R2, RZ, 0x181f ;  /* 0x00181fff027f7589 */ /* 0x00072800000e0000 */
[----:B------:R3:W1:Y:S01]  /*31a0*/  SHFL.IDX PT, R126, R55, RZ, 0x181f ;  /* 0x00181fff377e7589 */ /* 0x00066200000e0000 */
[----:B------:R-:W-:-:S05]  /*31b0*/  @P2 BRA `(.L_x_67) ;  /* 0x000012a000002947 */ /* 0x000fca0003800000 */
[----:B------:R-:W-:Y:S01]  /*31c0*/  ISETP.GE.AND P0, PT, R16, c[0x0][0x1d4], PT ;  /* 0x0000750010007a0c */ /* 0x000fe20003f06270 */
[----:B-----5:R-:W-:Y:S01]  /*31d0*/  IMAD.MOV.U32 R4, RZ, RZ, R26 ;  /* 0x000000ffff047224 */ /* 0x020fe200078e001a */
[----:B------:R-:W-:Y:S01]  /*31e0*/  IADD3 R129, -R90, c[0x0][0x1d4], RZ ;  /* 0x000075005a817a10 */ /* 0x000fe20007ffe1ff */
[----:B------:R-:W-:Y:S01]  /*31f0*/  IMAD.MOV.U32 R3, RZ, RZ, R27 ;  /* 0x000000ffff037224 */ /* 0x000fe200078e001b */
[----:B------:R-:W-:Y:S01]  /*3200*/  BSSY B0, `(.L_x_76) ;  /* 0x000008e000007945 */ /* 0x000fe20003800000 */
[----:B---3--:R-:W-:Y:S01]  /*3210*/  IMAD.MOV.U32 R2, RZ, RZ, R24 ;  /* 0x000000ffff027224 */ /* 0x008fe200078e0018 */
[----:B------:R-:W-:Y:S01]  /*3220*/  PRMT R28, R4, 0x7610, R28 ;  /* 0x00007610041c7816 */ /* 0x000fe2000000001c */
[----:B------:R-:W-:Y:S01]  /*3230*/  IMAD.MOV.U32 R0, RZ, RZ, R25 ;  /* 0x000000ffff007224 */ /* 0x000fe200078e0019 */
[----:B-1----:R-:W-:Y:S01]  /*3240*/  PRMT R19, R3, 0x7610, R19 ;  /* 0x0000761003137816 */ /* 0x002fe20000000013 */
        /* <DEDUP_REMOVED lines=11> */
[----:B------:R-:W-:Y:S01]  /*3300*/  SEL R131, R90, R129, !P3 ;  /* 0x000000815a837207 */ /* 0x000fe20005800000 */
[----:B------:R-:W1:Y:S01]  /*3310*/  LDS.128 R60, [R89+0xc080] ;  /* 0x00c08000593c7984 */ /* 0x000e620000000c00 */
[----:B------:R-:W-:Y:S01]  /*3320*/  ISETP.GE.AND P0, PT, R16, c[0x0][0x27c], PT ;  /* 0x00009f0010007a0c */ /* 0x000fe20003f06270 */
[----:B------:R-:W-:Y:S01]  /*3330*/  IMAD.MOV.U32 R38, RZ, RZ, R40 ;  /* 0x000000ffff267224 */ /* 0x000fe200078e0028 */
[----:B------:R-:W-:Y:S01]  /*3340*/  SHF.R.S32.HI R78, RZ, 0x1f, R131 ;  /* 0x0000001fff4e7819 */ /* 0x000fe20000011483 */
[----:B------:R-:W-:Y:S01]  /*3350*/  IMAD.MOV.U32 R30, RZ, RZ, R32 ;  /* 0x000000ffff1e7224 */ /* 0x000fe200078e0020 */
[----:B------:R-:W-:Y:S01]  /*3360*/  MOV R45, R41 ;  /* 0x00000029002d7202 */ /* 0x000fe20000000f00 */
[----:B------:R-:W-:Y:S01]  /*3370*/  IMAD.MOV.U32 R29, RZ, RZ, R33 ;  /* 0x000000ffff1d7224 */ /* 0x000fe200078e0021 */
[----:B------:R-:W-:Y:S01]  /*3380*/  LEA.HI R78, R78, R131, RZ, 0x4 ;  /* 0x000000834e4e7211 */ /* 0x000fe200078f20ff */
[----:B------:R-:W-:Y:S01]  /*3390*/  IMAD.MOV.U32 R47, RZ, RZ, R42 ;  /* 0x000000ffff2f7224 */ /* 0x000fe200078e002a */
[----:B------:R-:W-:Y:S02]  /*33a0*/  MOV R53, R43 ;  /* 0x0000002b00357202 */ /* 0x000fe40000000f00 */
[----:B------:R-:W-:Y:S03]  /*33b0*/  LEA.HI.SX32 R131, R78, R93, 0x1c ;  /* 0x0000005d4e837211 */ /* 0x000fe600078fe2ff */
[----:B------:R-:W-:Y:S02]  /*33c0*/  @!P0 SHF.R.U64 R39, R40, 0x10, R41 ;  /* 0x0000001028278819 */ /* 0x000fe40000001229 */
[----:B------:R-:W-:Y:S01]  /*33d0*/  IMAD.SHL.U32 R78, R131, 0x8, RZ ;  /* 0x00000008834e7824 */ /* 0x000fe200078e00ff */
[----:B------:R-:W-:Y:S02]  /*33e0*/  SHF.R.S32.HI R130, RZ, 0x1f, R131 ;  /* 0x0000001fff827819 */ /* 0x000fe40000011483 */
[----:B------:R-:W-:Y:S02]  /*33f0*/  @!P0 PRMT R40, R38, 0x5410, R39 ;  /* 0x0000541026288816 */ /* 0x000fe40000000027 */
[----:B------:R-:W-:Y:S02]  /*3400*/  LEA.HI R130, R130, R131, RZ, 0x3 ;  /* 0x0000008382827211 */ /* 0x000fe400078f18ff */
[----:B------:R-:W-:Y:S02]  /*3410*/  ISETP.GE.AND P1, PT, R78, c[0x0][0x1d4], PT ;  /* 0x000075004e007a0c */ /* 0x000fe40003f26270 */
[----:B------:R-:W-:Y:S01]  /*3420*/  @!P0 SHF.R.U32.HI R44, RZ, 0x10, R41 ;  /* 0x00000010ff2c8819 */ /* 0x000fe20000011629 */
[----:B------:R-:W-:Y:S01]  /*3430*/  IMAD.SHL.U32 R130, R130, 0x100, RZ ;  /* 0x0000010082827824 */ /* 0x000fe200078e00ff */
[----:B------:R-:W-:Y:S02]  /*3440*/  LOP3.LUT R132, R107, 0x38, R78, 0xf8, !PT ;  /* 0x000000386b847812 */ /* 0x000fe400078ef84e */
[--C-:B------:R-:W-:Y:S02]  /*3450*/  @!P0 SHF.R.U64 R42, R42, 0x10, R43.reuse ;  /* 0x000000102a2a8819 */ /* 0x100fe4000000122b */
[----:B------:R-:W-:Y:S02]  /*3460*/  LOP3.LUT R131, R132, R105, RZ, 0x3c, !PT ;  /* 0x0000006984837212 */ /* 0x000fe400078e3cff */
[----:B------:R-:W-:Y:S02]  /*3470*/  LOP3.LUT R130, R130, 0x7ffff800, RZ, 0xc0, !PT ;  /* 0x7ffff80082827812 */ /* 0x000fe400078ec0ff */
[----:B------:R-:W-:Y:S02]  /*3480*/  @!P0 PRMT R45, R45, 0x5410, R44 ;  /* 0x000054102d2d8816 */ /* 0x000fe4000000002c */
[----:B------:R-:W-:Y:S02]  /*3490*/  IADD3 R130, R131, R130, R104 ;  /* 0x0000008283827210 */ /* 0x000fe40007ffe068 */
[----:B------:R-:W-:Y:S01]  /*34a0*/  @!P0 SHF.R.U32.HI R46, RZ, 0x10, R43 ;  /* 0x00000010ff2e8819 */ /* 0x000fe2000001162b */
[C---:B-1----:R-:W-:Y:S01]  /*34b0*/  @!P0 IMAD.U32 R38, R60.reuse, 0x10000, RZ ;  /* 0x000100003c268824 */ /* 0x042fe200078e00ff */
[----:B------:R-:W-:Y:S01]  /*34c0*/  @!P0 LOP3.LUT R41, R60, 0xffff0000, RZ, 0xc0, !PT ;  /* 0xffff00003c298812 */ /* 0x000fe200078ec0ff */
[----:B------:R-:W-:Y:S01]  /*34d0*/  IMAD.SHL.U32 R128, R130, 0x2, RZ ;  /* 0x0000000282807824 */ /* 0x000fe200078e00ff */
[C---:B------:R-:W-:Y:S01]  /*34e0*/  @!P0 LOP3.LUT R44, R61.reuse, 0xffff0000, RZ, 0xc0, !PT ;  /* 0xffff00003d2c8812 */ /* 0x040fe200078ec0ff */
[----:B------:R-:W-:Y:S01]  /*34f0*/  @!P0 IMAD.U32 R43, R61, 0x10000, RZ ;  /* 0x000100003d2b8824 */ /* 0x000fe200078e00ff */
[C---:B------:R-:W-:Y:S01]  /*3500*/  @!P0 LOP3.LUT R49, R62.reuse, 0xffff0000, RZ, 0xc0, !PT ;  /* 0xffff00003e318812 */ /* 0x040fe200078ec0ff */
[----:B------:R-:W-:Y:S01]  /*3510*/  @!P0 IMAD.U32 R48, R62, 0x10000, RZ ;  /* 0x000100003e308824 */ /* 0x000fe200078e00ff */
[----:B------:R-:W1:Y:S01]  /*3520*/  LDS.128 R20, [R128+0xc080] ;  /* 0x00c0800080147984 */ /* 0x000e620000000c00 */
[C---:B------:R-:W-:Y:S01]  /*3530*/  @!P0 IMAD.U32 R51, R63.reuse, 0x10000, RZ ;  /* 0x000100003f338824 */ /* 0x040fe200078e00ff */
[----:B------:R-:W-:Y:S02]  /*3540*/  @!P0 LOP3.LUT R52, R63, 0xffff0000, RZ, 0xc0, !PT ;  /* 0xffff00003f348812 */ /* 0x000fe400078ec0ff */
[C---:B------:R-:W-:Y:S02]  /*3550*/  @!P0 SHF.L.U32 R39, R40.reuse, 0x10, RZ ;  /* 0x0000001028278819 */ /* 0x040fe400000006ff */
[----:B------:R-:W-:Y:S02]  /*3560*/  @!P0 LOP3.LUT R40, R40, 0xffff0000, RZ, 0xc0, !PT ;  /* 0xffff000028288812 */ /* 0x000fe400078ec0ff */
[----:B------:R-:W-:Y:S01]  /*3570*/  @!P0 SHF.R.U64 R31, R32, 0x10, R33 ;  /* 0x00000010201f8819 */ /* 0x000fe20000001221 */
[----:B------:R-:W-:Y:S01]  /*3580*/  IMAD.MOV.U32 R32, RZ, RZ, R35 ;  /* 0x000000ffff207224 */ /* 0x000fe200078e0023 */
[----:B------:R-:W-:Y:S01]  /*3590*/  @!P0 SHF.R.U32.HI R36, RZ, 0x10, R33 ;  /* 0x00000010ff248819 */ /* 0x000fe20000011621 */
[----:B------:R-:W-:Y:S01]  /*35a0*/  IMAD.MOV.U32 R33, RZ, RZ, R34 ;  /* 0x000000ffff217224 */ /* 0x000fe200078e0022 */
[--C-:B------:R-:W-:Y:S02]  /*35b0*/  @!P0 SHF.R.U64 R34, R34, 0x10, R35.reuse ;  /* 0x0000001022228819 */ /* 0x100fe40000001223 */
[----:B------:R-:W-:Y:S02]  /*35c0*/  @!P0 SHF.R.U32.HI R35, RZ, 0x10, R35 ;  /* 0x00000010ff238819 */ /* 0x000fe40000011623 */
[----:B------:R-:W-:Y:S02]  /*35d0*/  @!P0 PRMT R37, R30, 0x5410, R31 ;  /* 0x000054101e258816 */ /* 0x000fe4000000001f */
[----:B------:R-:W-:Y:S02]  /*35e0*/  @!P0 PRMT R30, R33, 0x5410, R34 ;  /* 0x00005410211e8816 */ /* 0x000fe40000000022 */
[----:B------:R-:W-:Y:S01]  /*35f0*/  @!P0 PRMT R31, R29, 0x5410, R36 ;  /* 0x000054101d1f8816 */ /* 0x000fe20000000024 */
[C---:B------:R-:W-:Y:S01]  /*3600*/  @!P0 IMAD.U32 R33, R37.reuse, 0x10000, RZ ;  /* 0x0001000025218824 */ /* 0x040fe200078e00ff */
[----:B------:R-:W-:Y:S02]  /*3610*/  @!P0 PRMT R29, R32, 0x5410, R35 ;  /* 0x00005410201d8816 */ /* 0x000fe40000000023 */
[----:B------:R-:W-:Y:S02]  /*3620*/  @!P0 LOP3.LUT R32, R37, 0xffff0000, RZ, 0xc0, !PT ;  /* 0xffff000025208812 */ /* 0x000fe400078ec0ff */
[----:B------:R-:W-:Y:S02]  /*3630*/  @!P0 PRMT R47, R47, 0x5410, R42 ;  /* 0x000054102f2f8816 */ /* 0x000fe4000000002a */
[C---:B------:R-:W-:Y:S02]  /*3640*/  @!P0 SHF.L.U32 R42, R45.reuse, 0x10, RZ ;  /* 0x000000102d2a8819 */ /* 0x040fe400000006ff */
[----:B------:R-:W-:Y:S02]  /*3650*/  @!P0 LOP3.LUT R45, R45, 0xffff0000, RZ, 0xc0, !PT ;  /* 0xffff00002d2d8812 */ /* 0x000fe400078ec0ff */
[----:B------:R-:W-:Y:S02]  /*3660*/  @!P0 PRMT R53, R53, 0x5410, R46 ;  /* 0x0000541035358816 */ /* 0x000fe4000000002e */
[C---:B------:R-:W-:Y:S02]  /*3670*/  @!P0 SHF.L.U32 R46, R47.reuse, 0x10, RZ ;  /* 0x000000102f2e8819 */ /* 0x040fe400000006ff */
[----:B------:R-:W-:Y:S02]  /*3680*/  @!P0 LOP3.LUT R47, R47, 0xffff0000, RZ, 0xc0, !PT ;  /* 0xffff00002f2f8812 */ /* 0x000fe400078ec0ff */
[C---:B------:R-:W-:Y:S01]  /*3690*/  @!P0 SHF.L.U32 R50, R53.reuse, 0x10, RZ ;  /* 0x0000001035328819 */ /* 0x040fe200000006ff */
[C---:B-1----:R-:W-:Y:S01]  /*36a0*/  @!P0 IMAD.U32 R34, R20.reuse, 0x10000, RZ ;  /* 0x0001000014228824 */ /* 0x042fe200078e00ff */
[----:B------:R-:W-:Y:S02]  /*36b0*/  @!P0 LOP3.LUT R35, R20, 0xffff0000, RZ, 0xc0, !PT ;  /* 0xffff000014238812 */ /* 0x000fe400078ec0ff */
[----:B------:R-:W-:Y:S01]  /*36c0*/  @!P0 LOP3.LUT R53, R53, 0xffff0000, RZ, 0xc0, !PT ;  /* 0xffff000035358812 */ /* 0x000fe200078ec0ff */
[C---:B------:R-:W-:Y:S02]  /*36d0*/  @!P0 FMUL.FTZ R128, R34.reuse, R39 ;  /* 0x0000002722808220 */ /* 0x040fe40000410000 */
[----:B------:R-:W-:Y:S02]  /*36e0*/  @!P0 FMUL.FTZ R131, R35, R40 ;  /* 0x0000002823838220 */ /* 0x000fe40000410000 */
[-C--:B------:R-:W-:Y:S01]  /*36f0*/  @!P0 FMUL.FTZ R0, R34, R33.reuse ;  /* 0x0000002122008220 */ /* 0x080fe20000410000 */
[C---:B------:R-:W-:Y:S01]  /*3700*/  @!P0 LOP3.LUT R34, R21.reuse, 0xffff0000, RZ, 0xc0, !PT ;  /* 0xffff000015228812 */ /* 0x040fe200078ec0ff */
[----:B------:R-:W-:Y:S02]  /*3710*/  @!P0 FFMA.FTZ R128, R38, R33, -R128 ;  /* 0x0000002126808223 */ /* 0x000fe40000010880 */
[----:B------:R-:W-:Y:S02]  /*3720*/  @!P0 IMAD.U32 R33, R21, 0x10000, RZ ;  /* 0x0001000015218824 */ /* 0x000fe400078e00ff */
[-C--:B------:R-:W-:Y:S02]  /*3730*/  @!P0 FMUL.FTZ R2, R35, R32.reuse ;  /* 0x0000002023028220 */ /* 0x080fe40000410000 */
[----:B------:R-:W-:Y:S02]  /*3740*/  @!P0 FFMA.FTZ R131, R41, R32, -R131 ;  /* 0x0000002029838223 */ /* 0x000fe40000010883 */
[C---:B------:R-:W-:Y:S01]  /*3750*/  @!P0 IMAD.U32 R32, R31.reuse, 0x10000, RZ ;  /* 0x000100001f208824 */ /* 0x040fe200078e00ff */
[----:B------:R-:W-:Y:S01]  /*3760*/  @!P0 LOP3.LUT R31, R31, 0xffff0000, RZ, 0xc0, !PT ;  /* 0xffff00001f1f8812 */ /* 0x000fe200078ec0ff */
[----:B------:R-:W-:Y:S01]  /*3770*/  @!P0 FMUL.FTZ R130, R33, R42 ;  /* 0x0000002a21828220 */ /* 0x000fe20000410000 */
[----:B------:R-:W-:Y:S01]  /*3780*/  @!P0 F2FP.BF16.PACK_AB R128, R131, R128 ;  /* 0x000000808380823e */ /* 0x000fe200000010ff */
        /* <DEDUP_REMOVED lines=9> */
[C---:B------:R-:W-:Y:S01]  /*3820*/  @!P0 FMUL.FTZ R132, R32.reuse, R46 ;  /* 0x0000002e20848220 */ /* 0x040fe20000410000 */
[----:B------:R-:W-:Y:S01]  /*3830*/  @!P0 F2FP.BF16.PACK_AB R133, R133, R130 ;  /* 0x000000828585823e */ /* 0x000fe200000010ff */
[----:B------:R-:W-:Y:S02]  /*3840*/  @!P0 FMUL.FTZ R135, R33, R47 ;  /* 0x0000002f21878220 */ /* 0x000fe40000410000 */
[-C--:B------:R-:W-:Y:S01]  /*3850*/  @!P0 FMUL.FTZ R5, R32, R31.reuse ;  /* 0x0000001f20058220 */ /* 0x080fe20000410000 */
[C---:B------:R-:W-:Y:S01]  /*3860*/  @!P0 LOP3.LUT R32, R23.reuse, 0xffff0000, RZ, 0xc0, !PT ;  /* 0xffff000017208812 */ /* 0x040fe200078ec0ff */
[----:B------:R-:W-:Y:S01]  /*3870*/  @!P0 FFMA.FTZ R132, R48, R31, -R132 ;  /* 0x0000001f30848223 */ /* 0x000fe20000010884 */
[----:B------:R-:W-:Y:S01]  /*3880*/  @!P0 MOV R61, R133 ;  /* 0x00000085003d8202 */ /* 0x000fe20000000f00 */
[----:B------:R-:W-:Y:S02]  /*3890*/  @!P0 IMAD.U32 R31, R23, 0x10000, RZ ;  /* 0x00010000171f8824 */ /* 0x000fe400078e00ff */
[----:B------:R-:W-:Y:S02]  /*38a0*/  @!P0 FFMA.FTZ R0, R39, R38, R0 ;  /* 0x0000002627008223 */ /* 0x000fe40000010000 */
[-C--:B------:R-:W-:Y:S02]  /*38b0*/  @!P0 FMUL.FTZ R6, R33, R30.reuse ;  /* 0x0000001e21068220 */ /* 0x080fe40000410000 */
[----:B------:R-:W-:Y:S02]  /*38c0*/  @!P0 FFMA.FTZ R135, R49, R30, -R135 ;  /* 0x0000001e31878223 */ /* 0x000fe40000010887 */
[C---:B------:R-:W-:Y:S01]  /*38d0*/  @!P0 IMAD.U32 R30, R29.reuse, 0x10000, RZ ;  /* 0x000100001d1e8824 */ /* 0x040fe200078e00ff */
[----:B------:R-:W-:Y:S01]  /*38e0*/  @!P0 LOP3.LUT R29, R29, 0xffff0000, RZ, 0xc0, !PT ;  /* 0xffff00001d1d8812 */ /* 0x000fe200078ec0ff */
[----:B------:R-:W-:Y:S01]  /*38f0*/  @!P0 FMUL.FTZ R137, R31, R50 ;  /* 0x000000321f898220 */ /* 0x000fe20000410000 */
[----:B------:R-:W-:Y:S01]  /*3900*/  @!P0 F2FP.BF16.PACK_AB R132, R135, R132 ;  /* 0x000000848784823e */ /* 0x000fe200000010ff */
[----:B------:R-:W-:Y:S02]  /*3910*/  @!P0 FMUL.FTZ R134, R32, R53 ;  /* 0x0000003520868220 */ /* 0x000fe40000410000 */
[----:B------:R-:W-:Y:S02]  /*3920*/  @!P0 FFMA.FTZ R2, R40, R41, R2 ;  /* 0x0000002928028223 */ /* 0x000fe40000010002 */
[----:B------:R-:W-:Y:S02]  /*3930*/  @!P0 FFMA.FTZ R3, R42, R43, R3 ;  /* 0x0000002b2a038223 */ /* 0x000fe40000010003 */
[----:B------:R-:W-:Y:S02]  /*3940*/  @!P0 FFMA.FTZ R137, R51, R30, -R137 ;  /* 0x0000001e33898223 */ /* 0x000fe40000010889 */
[----:B------:R-:W-:Y:S02]  /*3950*/  @!P0 FFMA.FTZ R134, R52, R29, -R134 ;  /* 0x0000001d34868223 */ /* 0x000fe40000010886 */
[----:B------:R-:W-:Y:S02]  /*3960*/  @!P0 FFMA.FTZ R4, R45, R44, R4 ;  /* 0x0000002c2d048223 */ /* 0x000fe40000010004 */
[----:B------:R-:W-:Y:S01]  /*3970*/  @!P0 FMUL.FTZ R7, R31, R30 ;  /* 0x0000001e1f078220 */ /* 0x000fe20000410000 */
[----:B------:R-:W-:Y:S01]  /*3980*/  @!P0 F2FP.BF16.PACK_AB R137, R134, R137 ;  /* 0x000000898689823e */ /* 0x000fe200000010ff */
[----:B------:R-:W-:Y:S01]  /*3990*/  @!P0 FFMA.FTZ R5, R46, R48, R5 ;  /* 0x000000302e058223 */ /* 0x000fe20000010005 */
[----:B------:R-:W-:Y:S01]  /*39a0*/  IADD3 R134, P2, R126, R82, RZ ;  /* 0x000000527e867210 */ /* 0x000fe20007f5e0ff */
[----:B------:R-:W-:Y:S01]  /*39b0*/  @!P0 FMUL.FTZ R8, R32, R29 ;  /* 0x0000001d20088220 */ /* 0x000fe20000410000 */
[----:B------:R-:W-:Y:S01]  /*39c0*/  @!P0 F2FP.BF16.PACK_AB R131, R4, R3 ;  /* 0x000000030483823e */ /* 0x000fe200000010ff */
[----:B------:R-:W-:Y:S01]  /*39d0*/  @!P0 FFMA.FTZ R6, R47, R49, R6 ;  /* 0x000000312f068223 */ /* 0x000fe20000010006 */
[----:B----4-:R-:W-:Y:S01]  /*39e0*/  IADD3.X R135, R127, R80, RZ, P2, !PT ;  /* 0x000000507f877210 */ /* 0x010fe200017fe4ff */
[----:B------:R-:W-:Y:S02]  /*39f0*/  @!P0 FFMA.FTZ R7, R50, R51, R7 ;  /* 0x0000003332078223 */ /* 0x000fe40000010007 */
[----:B------:R-:W-:Y:S01]  /*3a00*/  @!P0 FFMA.FTZ R8, R53, R52, R8 ;  /* 0x0000003435088223 */ /* 0x000fe20000010008 */
[----:B------:R-:W-:Y:S01]  /*3a10*/  @!P0 F2FP.BF16.PACK_AB R130, R6, R5 ;  /* 0x000000050682823e */ /* 0x000fe200000010ff */
[----:B------:R-:W-:Y:S01]  /*3a20*/  @!P0 IMAD.MOV.U32 R60, RZ, RZ, R128 ;  /* 0x000000ffff3c8224 */ /* 0x000fe200078e0080 */
[----:B------:R-:W-:Y:S01]  /*3a30*/  @!P0 F2FP.BF16.PACK_AB R128, R2, R0 ;  /* 0x000000000280823e */ /* 0x000fe200000010ff */
[----:B------:R-:W-:Y:S01]  /*3a40*/  @!P0 IMAD.MOV.U32 R62, RZ, RZ, R132 ;  /* 0x000000ffff3e8224 */ /* 0x000fe200078e0084 */
[----:B------:R-:W-:Y:S01]  /*3a50*/  @!P0 F2FP.BF16.PACK_AB R133, R8, R7 ;  /* 0x000000070885823e */ /* 0x000fe200000010ff */
[----:B------:R-:W-:Y:S01]  /*3a60*/  @!P0 IMAD.MOV.U32 R63, RZ, RZ, R137 ;  /* 0x000000ffff3f8224 */ /* 0x000fe200078e0089 */
[----:B------:R-:W-:Y:S01]  /*3a70*/  @!P0 MOV R22, R130 ;  /* 0x0000008200168202 */ /* 0x000fe20000000f00 */
[----:B------:R-:W-:Y:S03]  /*3a80*/  @!P1 IMAD.WIDE R136, R78, 0x2, R126 ;  /* 0x000000024e889825 */ /* 0x000fe600078e027e */
[----:B------:R1:W-:Y:S01]  /*3a90*/  ST.E.128 [R134.64], R60 ;  /* 0x0000003c86007985 */ /* 0x0003e2000c101d16 */
[----:B------:R-:W-:Y:S02]  /*3aa0*/  @!P0 IMAD.MOV.U32 R20, RZ, RZ, R128 ;  /* 0x000000ffff148224 */ /* 0x000fe400078e0080 */
[----:B------:R-:W-:Y:S02]  /*3ab0*/  @!P0 IMAD.MOV.U32 R21, RZ, RZ, R131 ;  /* 0x000000ffff158224 */ /* 0x000fe400078e0083 */
[----:B------:R-:W-:Y:S05]  /*3ac0*/  @!P0 IMAD.MOV.U32 R23, RZ, RZ, R133 ;  /* 0x000000ffff178224 */ /* 0x000fea00078e0085 */
[----:B------:R1:W-:Y:S02]  /*3ad0*/  @!P1 ST.E.128 [R136.64], R20 ;  /* 0x0000001488009985 */ /* 0x0003e4000c101d16 */
.L_x_77:
[----:B------:R-:W-:Y:S05]  /*3ae0*/  BSYNC B0 ;  /* 0x0000000000007941 */ /* 0x000fea0003800000 */
.L_x_76:
[----:B------:R-:W-:Y:S11]  /*3af0*/  ISETP.GE.AND P0, PT, R11, c[0x0][0x1d4], PT ;  /* 0x000075000b007a0c */ /* 0x000ff60003f06270 */
[----:B------:R-:W-:Y:S02]  /*3b00*/  @!UPT UIADD3 URZ, URZ, URZ, URZ ;  /* 0x0000003f3f3ff290 */ /* 0x000fe4000fffe03f */
[----:B------:R-:W-:-:S05]  /*3b10*/  @P0 BRA `(.L_x_67) ;  /* 0x0000094000000947 */ /* 0x000fca0003800000 */
[----:B------:R-:W-:Y:S01]  /*3b20*/  SEL R52, R90, R129, !P4 ;  /* 0x000000815a347207 */ /* 0x000fe20006000000 */
[----:B------:R-:W3:Y:S01]  /*3b30*/  LDS.128 R48, [R88+0xc080] ;  /* 0x00c0800058307984 */ /* 0x000ee20000000c00 */
[----:B------:R-:W-:Y:S02]  /*3b40*/  ISETP.GE.AND P0, PT, R11, c[0x0][0x27c], PT ;  /* 0x00009f000b007a0c */ /* 0x000fe40003f06270 */
[----:B------:R-:W-:Y:S04]  /*3b50*/  SHF.R.S32.HI R45, RZ, 0x1f, R52 ;  /* 0x0000001fff2d7819 */ /* 0x000fe80000011434 */
[----:B------:R-:W-:Y:S04]  /*3b60*/  LEA.HI R45, R45, R52, RZ, 0x4 ;  /* 0x000000342d2d7211 */ /* 0x000fe800078f20ff */
[----:B------:R-:W-:Y:S03]  /*3b70*/  LEA.HI.SX32 R47, R45, R92, 0x1c ;  /* 0x0000005c2d2f7211 */ /* 0x000fe600078fe2ff */
[----:B------:R-:W-:Y:S02]  /*3b80*/  @!P0 SHF.R.U32.HI R32, RZ, 0x10, R57 ;  /* 0x00000010ff208819 */ /* 0x000fe40000011639 */
[----:B------:R-:W-:Y:S01]  /*3b90*/  IMAD.SHL.U32 R45, R47, 0x8, RZ ;  /* 0x000000082f2d7824 */ /* 0x000fe200078e00ff */
[----:B------:R-:W-:Y:S02]  /*3ba0*/  SHF.R.S32.HI R52, RZ, 0x1f, R47 ;  /* 0x0000001fff347819 */ /* 0x000fe4000001142f */
[----:B------:R-:W-:Y:S02]  /*3bb0*/  @!P0 PRMT R65, R65, 0x5410, R32 ;  /* 0x0000541041418816 */ /* 0x000fe40000000020 */
[----:B------:R-:W-:Y:S02]  /*3bc0*/  LEA.HI R52, R52, R47, RZ, 0x3 ;  /* 0x0000002f34347211 */ /* 0x000fe400078f18ff */
[----:B-1----:R-:W-:Y:S01]  /*3bd0*/  LOP3.LUT R60, R107, 0x38, R45, 0xf8, !PT ;  /* 0x000000386b3c7812 */ /* 0x002fe200078ef82d */
[C---:B------:R-:W-:Y:S01]  /*3be0*/  @!P0 IMAD.U32 R34, R65.reuse, 0x10000, RZ ;  /* 0x0001000041228824 */ /* 0x040fe200078e00ff */
[----:B------:R-:W-:Y:S01]  /*3bf0*/  @!P0 LOP3.LUT R37, R65, 0xffff0000, RZ, 0xc0, !PT ;  /* 0xffff000041258812 */ /* 0x000fe200078ec0ff */
[----:B------:R-:W-:Y:S01]  /*3c00*/  IMAD.SHL.U32 R52, R52, 0x100, RZ ;  /* 0x0000010034347824 */ /* 0x000fe200078e00ff */
[----:B------:R-:W-:Y:S02]  /*3c10*/  LOP3.LUT R53, R60, R105, RZ, 0x3c, !PT ;  /* 0x000000693c357212 */ /* 0x000fe400078e3cff */
[--C-:B------:R-:W-:Y:S02]  /*3c20*/  @!P0 SHF.R.U32.HI R30, RZ, 0x10, R25.reuse ;  /* 0x00000010ff1e8819 */ /* 0x100fe40000011619 */
[----:B------:R-:W-:Y:S02]  /*3c30*/  LOP3.LUT R52, R52, 0x7ffff800, RZ, 0xc0, !PT ;  /* 0x7ffff80034347812 */ /* 0x000fe400078ec0ff */
[----:B------:R-:W-:Y:S02]  /*3c40*/  @!P0 SHF.R.U64 R25, R24, 0x10, R25 ;  /* 0x0000001018198819 */ /* 0x000fe40000001219 */
[----:B------:R-:W-:Y:S02]  /*3c50*/  IADD3 R52, R53, R52, R104 ;  /* 0x0000003435347210 */ /* 0x000fe40007ffe068 */
[----:B------:R-:W-:Y:S02]  /*3c60*/  @!P0 PRMT R18, R18, 0x5410, R25 ;  /* 0x0000541012128816 */ /* 0x000fe40000000019 */
[--C-:B------:R-:W-:Y:S01]  /*3c70*/  @!P0 SHF.R.U32.HI R24, RZ, 0x10, R27.reuse ;  /* 0x00000010ff188819 */ /* 0x100fe2000001161b */
[----:B------:R-:W-:Y:S01]  /*3c80*/  IMAD.SHL.U32 R47, R52, 0x2, RZ ;  /* 0x00000002342f7824 */ /* 0x000fe200078e00ff */
[C---:B---3--:R-:W-:Y:S01]  /*3c90*/  @!P0 LOP3.LUT R36, R49.reuse, 0xffff0000, RZ, 0xc0, !PT ;  /* 0xffff000031248812 */ /* 0x048fe200078ec0ff */
[----:B------:R-:W-:Y:S01]  /*3ca0*/  @!P0 IMAD.U32 R35, R49, 0x10000, RZ ;  /* 0x0001000031238824 */ /* 0x000fe200078e00ff */
[C---:B------:R-:W-:Y:S01]  /*3cb0*/  @!P0 LOP3.LUT R33, R48.reuse, 0xffff0000, RZ, 0xc0, !PT ;  /* 0xffff000030218812 */ /* 0x040fe200078ec0ff */
[----:B------:R-:W-:Y:S01]  /*3cc0*/  @!P0 IMAD.U32 R32, R48, 0x10000, RZ ;  /* 0x0001000030208824 */ /* 0x000fe200078e00ff */
[----:B------:R-:W1:Y:S01]  /*3cd0*/  LDS.128 R20, [R47+0xc080] ;  /* 0x00c080002f147984 */ /* 0x000e620000000c00 */
[C---:B------:R-:W-:Y:S01]  /*3ce0*/  @!P0 IMAD.U32 R39, R50.reuse, 0x10000, RZ ;  /* 0x0001000032278824 */ /* 0x040fe200078e00ff */
[C---:B------:R-:W-:Y:S01]  /*3cf0*/  @!P0 LOP3.LUT R46, R51.reuse, 0xffff0000, RZ, 0xc0, !PT ;  /* 0xffff0000332e8812 */ /* 0x040fe200078ec0ff */
[----:B------:R-:W-:Y:S01]  /*3d00*/  @!P0 IMAD.U32 R44, R51, 0x10000, RZ ;  /* 0x00010000332c8824 */ /* 0x000fe200078e00ff */
[----:B------:R-:W-:Y:S02]  /*3d10*/  @!P0 LOP3.LUT R40, R50, 0xffff0000, RZ, 0xc0, !PT ;  /* 0xffff000032288812 */ /* 0x000fe400078ec0ff */
[----:B------:R-:W-:Y:S02]  /*3d20*/  @!P0 SHF.R.U64 R27, R26, 0x10, R27 ;  /* 0x000000101a1b8819 */ /* 0x000fe4000000121b */
[----:B------:R-:W-:Y:S02]  /*3d30*/  @!P0 PRMT R26, R13, 0x5410, R30 ;  /* 0x000054100d1a8816 */ /* 0x000fe4000000001e */
[----:B------:R-:W-:Y:S02]  /*3d40*/  @!P0 PRMT R13, R19, 0x5410, R24 ;  /* 0x00005410130d8816 */ /* 0x000fe40000000018 */
[C---:B------:R-:W-:Y:S01]  /*3d50*/  @!P0 LOP3.LUT R19, R26.reuse, 0xffff0000, RZ, 0xc0, !PT ;  /* 0xffff00001a138812 */ /* 0x040fe200078ec0ff */
[----:B------:R-:W-:Y:S01]  /*3d60*/  @!P0 IMAD.U32 R24, R26, 0x10000, RZ ;  /* 0x000100001a188824 */ /* 0x000fe200078e00ff */
[----:B------:R-:W-:Y:S02]  /*3d70*/  @!P0 SHF.R.U32.HI R29, RZ, 0x10, R59 ;  /* 0x00000010ff1d8819 */ /* 0x000fe4000001163b */
[----:B------:R-:W-:Y:S02]  /*3d80*/  @!P0 PRMT R28, R28, 0x5410, R27 ;  /* 0x000054101c1c8816 */ /* 0x000fe4000000001b */
[----:B------:R-:W-:Y:S02]  /*3d90*/  @!P0 PRMT R54, R54, 0x5410, R29 ;  /* 0x0000541036368816 */ /* 0x000fe4000000001d */
[----:B------:R-:W-:Y:S01]  /*3da0*/  @!P0 SHF.R.U64 R57, R56, 0x10, R57 ;  /* 0x0000001038398819 */ /* 0x000fe20000001239 */
[----:B------:R-:W-:Y:S01]  /*3db0*/  @!P0 IMAD.U32 R26, R28, 0x10000, RZ ;  /* 0x000100001c1a8824 */ /* 0x000fe200078e00ff */
[C---:B------:R-:W-:Y:S01]  /*3dc0*/  @!P0 LOP3.LUT R43, R54.reuse, 0xffff0000, RZ, 0xc0, !PT ;  /* 0xffff0000362b8812 */ /* 0x040fe200078ec0ff */
[----:B------:R-:W-:Y:S01]  /*3dd0*/  @!P0 IMAD.U32 R42, R54, 0x10000, RZ ;  /* 0x00010000362a8824 */ /* 0x000fe200078e00ff */
[----:B------:R-:W-:Y:S02]  /*3de0*/  @!P0 PRMT R64, R64, 0x5410, R57 ;  /* 0x0000541040408816 */ /* 0x000fe40000000039 */
[----:B------:R-:W-:Y:S02]  /*3df0*/  @!P0 SHF.R.U64 R58, R58, 0x10, R59 ;  /* 0x000000103a3a8819 */ /* 0x000fe4000000123b */
[C---:B------:R-:W-:Y:S01]  /*3e00*/  @!P0 LOP3.LUT R31, R64.reuse, 0xffff0000, RZ, 0xc0, !PT ;  /* 0xffff0000401f8812 */ /* 0x040fe200078ec0ff */
[----:B------:R-:W-:Y:S01]  /*3e10*/  @!P0 IMAD.U32 R29, R64, 0x10000, RZ ;  /* 0x00010000401d8824 */ /* 0x000fe200078e00ff */
[----:B------:R-:W-:Y:S04]  /*3e20*/  @!P0 PRMT R55, R55, 0x5410, R58 ;  /* 0x0000541037378816 */ /* 0x000fe8000000003a */
[C---:B------:R-:W-:Y:S01]  /*3e30*/  @!P0 LOP3.LUT R41, R55.reuse, 0xffff0000, RZ, 0xc0, !PT ;  /* 0xffff000037298812 */ /* 0x040fe200078ec0ff */
[----:B------:R-:W-:Y:S02]  /*3e40*/  @!P0 IMAD.U32 R38, R55, 0x10000, RZ ;  /* 0x0001000037268824 */ /* 0x000fe400078e00ff */
[----:B-1----:R-:W-:Y:S01]  /*3e50*/  @!P0 IMAD.U32 R27, R22, 0x10000, RZ ;  /* 0x00010000161b8824 */ /* 0x002fe200078e00ff */
[C---:B------:R-:W-:Y:S02]  /*3e60*/  @!P0 LOP3.LUT R30, R21.reuse, 0xffff0000, RZ, 0xc0, !PT ;  /* 0xffff0000151e8812 */ /* 0x040fe400078ec0ff */
[----:B------:R-:W-:Y:S01]  /*3e70*/  @!P0 SHF.L.U32 R25, R21, 0x10, RZ ;  /* 0x0000001015198819 */ /* 0x000fe200000006ff */
[----:B------:R-:W-:Y:S02]  /*3e80*/  @!P0 FMUL.FTZ R61, R27, R38 ;  /* 0x000000261b3d8220 */ /* 0x000fe40000410000 */
[----:B------:R-:W-:Y:S02]  /*3e90*/  @!P0 FMUL.FTZ R52, R30, R37 ;  /* 0x000000251e348220 */ /* 0x000fe40000410000 */
[C---:B------:R-:W-:Y:S02]  /*3ea0*/  @!P0 FMUL.FTZ R47, R25.reuse, R34 ;  /* 0x00000022192f8220 */ /* 0x040fe40000410000 */
[-C--:B------:R-:W-:Y:S01]  /*3eb0*/  @!P0 FMUL.FTZ R3, R25, R24.reuse ;  /* 0x0000001819038220 */ /* 0x080fe20000410000 */
[----:B------:R-:W-:Y:S01]  /*3ec0*/  @!P0 LOP3.LUT R25, R20, 0xffff0000, RZ, 0xc0, !PT ;  /* 0xffff000014198812 */ /* 0x000fe200078ec0ff */
[-C--:B------:R-:W-:Y:S02]  /*3ed0*/  @!P0 FMUL.FTZ R4, R30, R19.reuse ;  /* 0x000000131e048220 */ /* 0x080fe40000410000 */
[----:B------:R-:W-:Y:S01]  /*3ee0*/  @!P0 FFMA.FTZ R52, R36, R19, -R52 ;  /* 0x0000001324348223 */ /* 0x000fe20000010834 */
[C---:B------:R-:W-:Y:S01]  /*3ef0*/  @!P0 SHF.L.U32 R19, R18.reuse, 0x10, RZ ;  /* 0x0000001012138819 */ /* 0x040fe200000006ff */
[----:B------:R-:W-:Y:S01]  /*3f00*/  @!P0 FFMA.FTZ R47, R35, R24, -R47 ;  /* 0x00000018232f8223 */ /* 0x000fe2000001082f */
[----:B------:R-:W-:Y:S01]  /*3f10*/  @!P0 LOP3.LUT R18, R18, 0xffff0000, RZ, 0xc0, !PT ;  /* 0xffff000012128812 */ /* 0x000fe200078ec0ff */
[----:B------:R-:W-:Y:S02]  /*3f20*/  @!P0 IMAD.U32 R24, R20, 0x10000, RZ ;  /* 0x0001000014188824 */ /* 0x000fe400078e00ff */
[C---:B------:R-:W-:Y:S01]  /*3f30*/  @!P0 FMUL.FTZ R60, R25.reuse, R31 ;  /* 0x0000001f193c8220 */ /* 0x040fe20000410000 */
[----:B------:R-:W-:Y:S01]  /*3f40*/  @!P0 F2FP.BF16.PACK_AB R47, R52, R47 ;  /* 0x0000002f342f823e */ /* 0x000fe200000010ff */
[----:B------:R-:W-:Y:S01]  /*3f50*/  @!P0 FMUL.FTZ R53, R24, R29 ;  /* 0x0000001d18358220 */ /* 0x000fe20000410000 */
[----:B------:R-:W-:Y:S01]  /*3f60*/  IADD3 R52, P1, R126, R84, RZ ;  /* 0x000000547e347210 */ /* 0x000fe20007f3e0ff */
[-C--:B------:R-:W-:Y:S01]  /*3f70*/  @!P0 FMUL.FTZ R2, R25, R18.reuse ;  /* 0x0000001219028220 */ /* 0x080fe20000410000 */
[----:B------:R-:W-:Y:S01]  /*3f80*/  @!P0 LOP3.LUT R25, R28, 0xffff0000, RZ, 0xc0, !PT ;  /* 0xffff00001c198812 */ /* 0x000fe200078ec0ff */
[----:B------:R-:W-:Y:S01]  /*3f90*/  @!P0 FFMA.FTZ R60, R33, R18, -R60 ;  /* 0x00000012213c8223 */ /* 0x000fe2000001083c */
[C---:B------:R-:W-:Y:S01]  /*3fa0*/  @!P0 LOP3.LUT R18, R23.reuse, 0xffff0000, RZ, 0xc0, !PT ;  /* 0xffff000017128812 */ /* 0x040fe200078ec0ff */
[-C--:B------:R-:W-:Y:S01]  /*3fb0*/  @!P0 FMUL.FTZ R0, R24, R19.reuse ;  /* 0x0000001318008220 */ /* 0x080fe20000410000 */
[----:B------:R-:W-:Y:S01]  /*3fc0*/  @!P0 LOP3.LUT R28, R22, 0xffff0000, RZ, 0xc0, !PT ;  /* 0xffff0000161c8812 */ /* 0x000fe200078ec0ff */
[----:B------:R-:W-:Y:S02]  /*3fd0*/  @!P0 IMAD.U32 R24, R23, 0x10000, RZ ;  /* 0x0001000017188824 */ /* 0x000fe400078e00ff */
[----:B------:R-:W-:Y:S01]  /*3fe0*/  @!P0 FFMA.FTZ R53, R32, R19, -R53 ;  /* 0x0000001320358223 */ /* 0x000fe20000010835 */
[C---:B------:R-:W-:Y:S01]  /*3ff0*/  @!P0 SHF.L.U32 R19, R13.reuse, 0x10, RZ ;  /* 0x000000100d138819 */ /* 0x040fe200000006ff */
[----:B------:R-:W-:Y:S01]  /*4000*/  @!P0 FMUL.FTZ R63, R24, R42 ;  /* 0x0000002a183f8220 */ /* 0x000fe20000410000 */
[----:B------:R-:W-:Y:S01]  /*4010*/  @!P0 LOP3.LUT R13, R13, 0xffff0000, RZ, 0xc0, !PT ;  /* 0xffff00000d0d8812 */ /* 0x000fe200078ec0ff */
[----:B------:R-:W-:Y:S01]  /*4020*/  @!P0 FMUL.FTZ R62, R18, R43 ;  /* 0x0000002b123e8220 */ /* 0x000fe20000410000 */
[----:B------:R-:W-:Y:S01]  /*4030*/  @!P0 F2FP.BF16.PACK_AB R60, R60, R53 ;  /* 0x000000353c3c823e */ /* 0x000fe200000010ff */
[----:B------:R-:W-:Y:S02]  /*4040*/  @!P0 FMUL.FTZ R78, R28, R41 ;  /* 0x000000291c4e8220 */ /* 0x000fe40000410000 */
[----:B------:R-:W-:Y:S01]  /*4050*/  @!P0 FFMA.FTZ R61, R39, R26, -R61 ;  /* 0x0000001a273d8223 */ /* 0x000fe2000001083d */
[----:B------:R-:W-:Y:S01]  /*4060*/  @!P0 MOV R48, R60 ;  /* 0x0000003c00308202 */ /* 0x000fe20000000f00 */
[----:B------:R-:W-:Y:S02]  /*4070*/  @!P0 FFMA.FTZ R63, R44, R19, -R63 ;  /* 0x000000132c3f8223 */ /* 0x000fe4000001083f */
[----:B------:R-:W-:Y:S02]  /*4080*/  @!P0 FFMA.FTZ R62, R46, R13, -R62 ;  /* 0x0000000d2e3e8223 */ /* 0x000fe4000001083e */
[----:B------:R-:W-:Y:S02]  /*4090*/  @!P0 FFMA.FTZ R78, R40, R25, -R78 ;  /* 0x00000019284e8223 */ /* 0x000fe4000001084e */
[----:B----4-:R-:W-:Y:S01]  /*40a0*/  IMAD.X R53, R127, 0x1, R83, P1 ;  /* 0x000000017f357824 */ /* 0x010fe200008e0653 */
[----:B------:R-:W-:Y:S01]  /*40b0*/  @!P0 F2FP.BF16.PACK_AB R62, R62, R63 ;  /* 0x0000003f3e3e823e */ /* 0x000fe200000010ff */
[----:B------:R-:W-:Y:S01]  /*40c0*/  @!P0 IMAD.MOV.U32 R49, RZ, RZ, R47 ;  /* 0x000000ffff318224 */ /* 0x000fe200078e002f */
[----:B------:R-:W-:Y:S01]  /*40d0*/  @!P0 F2FP.BF16.PACK_AB R61, R78, R61 ;  /* 0x0000003d4e3d823e */ /* 0x000fe200000010ff */
[----:B------:R-:W-:Y:S01]  /*40e0*/  @!P0 FFMA.FTZ R0, R29, R32, R0 ;  /* 0x000000201d008223 */ /* 0x000fe20000010000 */
[----:B------:R-:W-:Y:S01]  /*40f0*/  ISETP.GE.AND P1, PT, R45, c[0x0][0x1d4], PT ;  /* 0x000075002d007a0c */ /* 0x000fe20003f26270 */
[----:B------:R-:W-:Y:S02]  /*4100*/  @!P0 IMAD.MOV.U32 R51, RZ, RZ, R62 ;  /* 0x000000ffff338224 */ /* 0x000fe400078e003e */
[----:B------:R-:W-:Y:S02]  /*4110*/  @!P0 IMAD.MOV.U32 R50, RZ, RZ, R61 ;  /* 0x000000ffff328224 */ /* 0x000fe400078e003d */
[----:B------:R-:W-:Y:S02]  /*4120*/  @!P0 FFMA.FTZ R2, R31, R33, R2 ;  /* 0x000000211f028223 */ /* 0x000fe40000010002 */
[----:B------:R-:W-:Y:S01]  /*4130*/  @!P0 FMUL.FTZ R5, R27, R26 ;  /* 0x0000001a1b058220 */ /* 0x000fe20000410000 */
[----:B------:R1:W-:Y:S01]  /*4140*/  ST.E.128 [R52.64], R48 ;  /* 0x0000003034007985 */ /* 0x0003e2000c101d16 */
[----:B------:R-:W-:Y:S01]  /*4150*/  @!P0 FFMA.FTZ R3, R34, R35, R3 ;  /* 0x0000002322038223 */ /* 0x000fe20000010003 */
[----:B------:R-:W-:Y:S01]  /*4160*/  @!P0 F2FP.BF16.PACK_AB R47, R2, R0 ;  /* 0x00000000022f823e */ /* 0x000fe200000010ff */
[----:B------:R-:W-:Y:S02]  /*4170*/  @!P0 FMUL.FTZ R6, R28, R25 ;  /* 0x000000191c068220 */ /* 0x000fe40000410000 */
[----:B------:R-:W-:Y:S02]  /*4180*/  @!P0 FFMA.FTZ R4, R37, R36, R4 ;  /* 0x0000002425048223 */ /* 0x000fe40000010004 */
[----:B------:R-:W-:Y:S02]  /*4190*/  @!P0 FMUL.FTZ R7, R24, R19 ;  /* 0x0000001318078220 */ /* 0x000fe40000410000 */
[----:B------:R-:W-:Y:S02]  /*41a0*/  @!P0 FFMA.FTZ R5, R38, R39, R5 ;  /* 0x0000002726058223 */ /* 0x000fe40000010005 */
[----:B------:R-:W-:Y:S02]  /*41b0*/  @!P0 FMUL.FTZ R8, R18, R13 ;  /* 0x0000000d12088220 */ /* 0x000fe40000410000 */
[----:B------:R-:W-:Y:S02]  /*41c0*/  @!P0 FFMA.FTZ R6, R41, R40, R6 ;  /* 0x0000002829068223 */ /* 0x000fe40000010006 */
[----:B------:R-:W-:Y:S02]  /*41d0*/  @!P0 FFMA.FTZ R7, R42, R44, R7 ;  /* 0x0000002c2a078223 */ /* 0x000fe40000010007 */
[----:B------:R-:W-:Y:S02]  /*41e0*/  @!P0 FFMA.FTZ R8, R43, R46, R8 ;  /* 0x0000002e2b088223 */ /* 0x000fe40000010008 */
[----:B------:R-:W-:Y:S03]  /*41f0*/  @!P0 IMAD.MOV.U32 R20, RZ, RZ, R47 ;  /* 0x000000ffff148224 */ /* 0x000fe600078e002f */
[----:B------:R-:W-:Y:S05]  /*4200*/  @!P0 F2FP.BF16.PACK_AB R60, R8, R7 ;  /* 0x00000007083c823e */ /* 0x000fea00000010ff */
[----:B------:R-:W-:Y:S01]  /*4210*/  @!P0 IMAD.MOV.U32 R23, RZ, RZ, R60 ;  /* 0x000000ffff178224 */ /* 0x000fe200078e003c */
[----:B-1----:R-:W-:Y:S02]  /*4220*/  @!P0 F2FP.BF16.PACK_AB R53, R6, R5 ;  /* 0x000000050635823e */ /* 0x002fe400000010ff */
[----:B------:R-:W-:Y:S03]  /*4230*/  @!P0 F2FP.BF16.PACK_AB R52, R4, R3 ;  /* 0x000000030434823e */ /* 0x000fe600000010ff */
[----:B------:R-:W-:Y:S01]  /*4240*/  @!P0 IMAD.MOV.U32 R22, RZ, RZ, R53 ;  /* 0x000000ffff168224 */ /* 0x000fe200078e0035 */
[----:B------:R-:W-:Y:S01]  /*4250*/  @!P0 MOV R21, R52 ;  /* 0x0000003400158202 */ /* 0x000fe20000000f00 */
[----:B------:R-:W-:-:S05]  /*4260*/  @P1 BRA `(.L_x_67) ;  /* 0x000001f000001947 */ /* 0x000fca0003800000 */
[C---:B------:R-:W-:Y:S04]  /*4270*/  LEA R2, P0, R45.reuse, R126, 0x1 ;  /* 0x0000007e2d027211 */ /* 0x040fe800078008ff */
[----:B------:R-:W-:Y:S05]  /*4280*/  LEA.HI.X.SX32 R3, R45, R127, 0x1, P0 ;  /* 0x0000007f2d037211 */ /* 0x000fea00000f0eff */
[----:B------:R1:W-:Y:S01]  /*4290*/  ST.E.128 [R2.64], R20 ;  /* 0x0000001402007985 */ /* 0x0003e2000c101d16 */
[----:B------:R-:W-:-:S05]  /*42a0*/  BRA `(.L_x_67) ;  /* 0x000001b000007947 */ /* 0x000fca0003800000 */
.L_x_63:
[----:B------:R1:W3:Y:S01]  /*42b0*/  SHFL.IDX PT, R3, R2, RZ, 0x181f ;  /* 0x00181fff02037589 */ /* 0x0002e200000e0000 */
[----:B------:R-:W-:Y:S03]  /*42c0*/  IADD3 R68, -R72, UR17, RZ ;  /* 0x0000001148447c10 */ /* 0x000fe6000fffe1ff */
[----:B------:R-:W4:Y:S01]  /*42d0*/  SHFL.IDX PT, R55, R55, RZ, 0x181f ;  /* 0x00181fff37377589 */ /* 0x000f2200000e0000 */
[----:B------:R-:W-:Y:S04]  /*42e0*/  IMNMX R68, R68, 0x20, PT ;  /* 0x0000002044447817 */ /* 0x000fe80003800200 */
[----:B------:R-:W-:Y:S11]  /*42f0*/  ISETP.GT.AND P0, PT, R68, R109, PT ;  /* 0x0000006d4400720c */ /* 0x000ff60003f04270 */
[----:B------:R-:W-:Y:S02]  /*4300*/  @!UPT UIADD3 URZ, URZ, URZ, URZ ;  /* 0x0000003f3f3ff290 */ /* 0x000fe4000fffe03f */
[----:B------:R-:W-:-:S05]  /*4310*/  @!P0 BRA `(.L_x_67) ;  /* 0x0000014000008947 */ /* 0x000fca0003800000 */
[C---:B------:R-:W-:Y:S02]  /*4320*/  ISETP.GE.AND P0, PT, R16.reuse, c[0x0][0x1d4], PT ;  /* 0x0000750010007a0c */ /* 0x040fe40003f06270 */
[----:B------:R-:W-:Y:S11]  /*4330*/  ISETP.GE.AND P2, PT, R11, c[0x0][0x1d4], PT ;  /* 0x000075000b007a0c */ /* 0x000ff60003f46270 */
[----:B------:R-:W5:Y:S01]  /*4340*/  @!P0 LDS.128 R4, [R103+0xc080] ;  /* 0x00c0800067048984 */ /* 0x000f620000000c00 */
[C---:B----4-:R-:W-:Y:S04]  /*4350*/  @!P0 LEA R30, P1, R16.reuse, R55, 0x1 ;  /* 0x00000037101e8211 */ /* 0x050fe800078208ff */
[----:B---3--:R-:W-:Y:S02]  /*4360*/  @!P0 LEA.HI.X R31, R16, R3, R17, 0x1, P1 ;  /* 0x00000003101f8211 */ /* 0x008fe400008f0c11 */
[----:B------:R-:W-:Y:S03]  /*4370*/  ISETP.GE.AND P1, PT, R108, c[0x0][0x1d4], PT ;  /* 0x000075006c007a0c */ /* 0x000fe60003f26270 */
[----:B-----5:R-:W-:Y:S01]  /*4380*/  @!P0 ST.E.128 [R30.64], R4 ;  /* 0x000000041e008985 */ /* 0x020fe2000c101d16 */
[C---:B------:R-:W-:Y:S03]  /*4390*/  @!P2 LEA R28, P0, R96.reuse, R55, 0x1 ;  /* 0x00000037601ca211 */ /* 0x040fe600078008ff */
[----:B------:R-:W3:Y:S01]  /*43a0*/  @!P2 LDS.128 R24, [R103+0xd080] ;  /* 0x00d080006718a984 */ /* 0x000ee20000000c00 */
[----:B------:R-:W-:Y:S02]  /*43b0*/  @!P2 LEA.HI.X R29, R96, R3, R87, 0x1, P0 ;  /* 0x00000003601da211 */ /* 0x000fe400000f0c57 */
[----:B------:R-:W-:Y:S03]  /*43c0*/  ISETP.GE.AND P0, PT, R106, c[0x0][0x1d4], PT ;  /* 0x000075006a007a0c */ /* 0x000fe60003f06270 */
[----:B---3--:R-:W-:Y:S01]  /*43d0*/  @!P2 ST.E.128 [R28.64], R24 ;  /* 0x000000181c00a985 */ /* 0x008fe2000c101d16 */
[C---:B------:R-:W-:Y:S03]  /*43e0*/  @!P1 LEA R18, P2, R95.reuse, R55, 0x1 ;  /* 0x000000375f129211 */ /* 0x040fe600078408ff */
[----:B------:R-:W3:Y:S01]  /*43f0*/  @!P1 LDS.128 R20, [R103+0xe080] ;  /* 0x00e0800067149984 */ /* 0x000ee20000000c00 */
[----:B------:R-:W-:Y:S05]  /*4400*/  @!P1 LEA.HI.X R19, R95, R3, R86, 0x1, P2 ;  /* 0x000000035f139211 */ /* 0x000fea00010f0c56 */
[----:B---3--:R-:W-:Y:S01]  /*4410*/  @!P1 ST.E.128 [R18.64], R20 ;  /* 0x0000001412009985 */ /* 0x008fe2000c101d16 */
[C---:B-1----:R-:W-:Y:S03]  /*4420*/  @!P0 LEA R2, P1, R94.reuse, R55, 0x1 ;  /* 0x000000375e028211 */ /* 0x042fe600078208ff */
[----:B------:R-:W1:Y:S01]  /*4430*/  @!P0 LDS.128 R4, [R103+0xf080] ;  /* 0x00f0800067048984 */ /* 0x000e620000000c00 */
[----:B------:R-:W-:Y:S05]  /*4440*/  @!P0 LEA.HI.X R3, R94, R3, R85, 0x1, P1 ;  /* 0x000000035e038211 */ /* 0x000fea00008f0c55 */
[----:B-1----:R1:W-:Y:S04]  /*4450*/  @!P0 ST.E.128 [R2.64], R4 ;  /* 0x0000000402008985 */ /* 0x0023e8000c101d16 */
.L_x_67:
[----:B------:R-:W-:Y:S05]  /*4460*/  BSYNC B1 ;  /* 0x0000000000017941 */ /* 0x000fea0003800000 */
.L_x_62:
[----:B------:R-:W-:Y:S01]  /*4470*/  IMAD.IADD R72, R81, 0x1, -R72 ;  /* 0x0000000151487824 */ /* 0x000fe200078e0a48 */
[----:B------:R-:W-:Y:S04]  /*4480*/  BSSY B0, `(.L_x_78) ;  /* 0x000003c000007945 */ /* 0x000fe80003800000 */
[----:B------:R-:W-:Y:S11]  /*4490*/  ISETP.GE.AND P0, PT, R72, 0x1, PT ;  /* 0x000000014800780c */ /* 0x000ff60003f06270 */
[----:B------:R-:W-:Y:S02]  /*44a0*/  @!UPT UIADD3 URZ, URZ, URZ, URZ ;  /* 0x0000003f3f3ff290 */ /* 0x000fe4000fffe03f */
[----:B-1----:R-:W-:Y:S01]  /*44b0*/  @P0 IMAD.WIDE R4, R102, 0x20, R122 ;  /* 0x0000002066040825 */ /* 0x002fe200078e027a */
[----:B------:R-:W-:Y:S03]  /*44c0*/  @P0 ISETP.NE.U32.AND P2, PT, R101, RZ, PT ;  /* 0x000000ff6500020c */ /* 0x000fe60003f45070 */
[----:B------:R-:W-:Y:S02]  /*44d0*/  @P0 IMAD R0, R5, c[0x0][0x258], RZ ;  /* 0x0000960005000a24 */ /* 0x000fe400078e02ff */
[----:B------:R-:W-:Y:S02]  /*44e0*/  @P0 IMAD.MOV.U32 R78, RZ, RZ, R118 ;  /* 0x000000ffff4e0224 */ /* 0x000fe400078e0076 */
[C---:B------:R-:W-:Y:S02]  /*44f0*/  @P0 IMAD R0, R4.reuse, c[0x0][0x25c], R0 ;  /* 0x0000970004000a24 */ /* 0x040fe400078e0200 */
[----:B---3--:R-:W-:Y:S05]  /*4500*/  @P0 IMAD.WIDE.U32 R2, R4, c[0x0][0x258], R78 ;  /* 0x0000960004020a25 */ /* 0x008fea00078e004e */
[C---:B------:R-:W-:Y:S02]  /*4510*/  @P0 LEA R4, P1, R2.reuse, c[0x0][0x250], 0x1 ;  /* 0x0000940002040a11 */ /* 0x040fe400078208ff */
[----:B------:R-:W-:Y:S04]  /*4520*/  @P0 IADD3 R0, R3, R0, RZ ;  /* 0x0000000003000210 */ /* 0x000fe80007ffe0ff */
[----:B------:R-:W-:Y:S01]  /*4530*/  @P0 LEA.HI.X R5, R2, c[0x0][0x254], R0, 0x1, P1 ;  /* 0x0000950002050a11 */ /* 0x000fe200008f0c00 */
[----:B------:R-:W-:Y:S01]  /*4540*/  IMAD R0, R70, c[0x0][0x208], RZ ;  /* 0x0000820046007a24 */ /* 0x000fe200078e02ff */
[----:B------:R-:W-:Y:S01]  /*4550*/  @P0 ISETP.NE.U32.AND P1, PT, R100, RZ, PT ;  /* 0x000000ff6400020c */ /* 0x000fe20003f25070 */
[----:B------:R-:W-:Y:S02]  /*4560*/  IMAD.WIDE.U32 R2, R71, c[0x0][0x208], RZ ;  /* 0x0000820047027a25 */ /* 0x000fe400078e00ff */
[----:B------:R-:W-:Y:S01]  /*4570*/  @!PT LDS RZ, [RZ] ;  /* 0x00000000fffff984 */ /* 0x000fe20000000800 */
[----:B------:R-:W-:Y:S01]  /*4580*/  @!PT LDS RZ, [RZ] ;  /* 0x00000000fffff984 */ /* 0x000fe20000000800 */
[----:B------:R-:W-:Y:S01]  /*4590*/  @!PT LDS RZ, [RZ] ;  /* 0x00000000fffff984 */ /* 0x000fe20000000800 */
[----:B------:R1:W-:Y:S01]  /*45a0*/  @P0 LDGSTS.E.BYPASS.LTC128B.128 [R103+0x8080], [R4.64], P2 ;  /* 0x0808000004670fae */ /* 0x0003e20009101d56 */
[----:B------:R-:W-:Y:S01]  /*45b0*/  @P0 ISETP.NE.U32.AND P2, PT, R99, RZ, PT ;  /* 0x000000ff6300020c */ /* 0x000fe20003f45070 */
[----:B------:R-:W-:Y:S04]  /*45c0*/  IMAD R0, R71, c[0x0][0x20c], R0 ;  /* 0x0000830047007a24 */ /* 0x000fe800078e0200 */
[----:B------:R-:W-:Y:S02]  /*45d0*/  IMAD.IADD R3, R3, 0x1, R0 ;  /* 0x0000000103037824 */ /* 0x000fe400078e0200 */
[----:B------:R-:W-:Y:S02]  /*45e0*/  IMAD R0, R69, c[0x0][0x218], RZ ;  /* 0x0000860045007a24 */ /* 0x000fe400078e02ff */
[----:B------:R1:W-:Y:S01]  /*45f0*/  @P0 LDGSTS.E.BYPASS.LTC128B.128 [R103+0x9080], [R4.64+0x80], P1 ;  /* 0x0908008004670fae */ /* 0x0003e20008901d56 */
[----:B------:R-:W-:Y:S01]  /*4600*/  @P0 ISETP.NE.U32.AND P1, PT, R98, RZ, PT ;  /* 0x000000ff6200020c */ /* 0x000fe20003f25070 */
[C---:B------:R-:W-:Y:S02]  /*4610*/  IMAD.WIDE.U32 R6, R91.reuse, c[0x0][0x218], R2 ;  /* 0x000086005b067a25 */ /* 0x040fe400078e0002 */
[----:B------:R1:W-:Y:S02]  /*4620*/  @P0 LDGSTS.E.BYPASS.LTC128B.128 [R103+0xa080], [R4.64+0x100], P2 ;  /* 0x0a08010004670fae */ /* 0x0003e40009101d56 */
[----:B------:R-:W-:Y:S08]  /*4630*/  IMAD R0, R91, c[0x0][0x21c], R0 ;  /* 0x000087005b007a24 */ /* 0x000ff000078e0200 */
[----:B------:R1:W-:Y:S01]  /*4640*/  @P0 LDGSTS.E.BYPASS.LTC128B.128 [R103+0xb080], [R4.64+0x180], P1 ;  /* 0x0b08018004670fae */ /* 0x0003e20008901d56 */
[----:B------:R-:W-:Y:S03]  /*4650*/  IADD3 R3, P0, R6, UR32, RZ ;  /* 0x0000002006037c10 */ /* 0x000fe6000ff1e0ff */
[----:B------:R-:W0:Y:S01]  /*4660*/  LDGDEPBAR ;  /* 0x00000000000079af */ /* 0x000e220000000000 */
[----:B------:R-:W-:Y:S02]  /*4670*/  IADD3.X R0, R7, UR25, R0, P0, !PT ;  /* 0x0000001907007c10 */ /* 0x000fe400087fe400 */
[C---:B------:R-:W-:Y:S04]  /*4680*/  LEA R2, P0, R3.reuse, c[0x0][0x1f8], 0x1 ;  /* 0x00007e0003027a11 */ /* 0x040fe800078008ff */
[----:B------:R-:W-:Y:S02]  /*4690*/  LEA.HI.X R13, R3, c[0x0][0x1fc], R0, 0x1, P0 ;  /* 0x00007f00030d7a11 */ /* 0x000fe400000f0c00 */
[----:B------:R1:W3:Y:S01]  /*46a0*/  SHFL.IDX PT, R3, R2, RZ, 0x181f ;  /* 0x00181fff02037589 */ /* 0x0002e200000e0000 */
[----:B------:R-:W-:Y:S03]  /*46b0*/  ISETP.GT.AND P0, PT, R68, R109, PT ;  /* 0x0000006d4400720c */ /* 0x000fe60003f04270 */
[----:B------:R-:W4:Y:S01]  /*46c0*/  SHFL.IDX PT, R13, R13, RZ, 0x181f ;  /* 0x00181fff0d0d7589 */ /* 0x000f2200000e0000 */
[----:B------:R-:W-:Y:S04]  /*46d0*/  DEPBAR.LE SB0, 0x0 ;  /* 0x000080000000791a */ /* 0x000fe80000000000 */
[----:B------:R-:W-:Y:S06]  /*46e0*/  BAR.SYNC.DEFER_BLOCKING 0x0 ;  /* 0x0000000000007b1d */ /* 0x000fec0000010000 */
[----:B------:R-:W-:-:S05]  /*46f0*/  @!P0 BRA `(.L_x_79) ;  /* 0x0000014000008947 */ /* 0x000fca0003800000 */
[C---:B-1-3--:R-:W-:Y:S02]  /*4700*/  ISETP.GE.AND P0, PT, R16.reuse, c[0x0][0x1d4], PT ;  /* 0x0000750010007a0c */ /* 0x04afe40003f06270 */
[----:B------:R-:W-:Y:S11]  /*4710*/  ISETP.GE.AND P2, PT, R11, c[0x0][0x1d4], PT ;  /* 0x000075000b007a0c */ /* 0x000ff60003f46270 */
[----:B------:R-:W1:Y:S01]  /*4720*/  @!P0 LDS.128 R4, [R103+0x8080] ;  /* 0x0080800067048984 */ /* 0x000e620000000c00 */
[C---:B-----5:R-:W-:Y:S04]  /*4730*/  @!P0 LEA R30, P1, R16.reuse, R3, 0x1 ;  /* 0x00000003101e8211 */ /* 0x060fe800078208ff */
[----:B----4-:R-:W-:Y:S02]  /*4740*/  @!P0 LEA.HI.X R31, R16, R13, R17, 0x1, P1 ;  /* 0x0000000d101f8211 */ /* 0x010fe400008f0c11 */
[----:B------:R-:W-:Y:S03]  /*4750*/  ISETP.GE.AND P1, PT, R108, c[0x0][0x1d4], PT ;  /* 0x000075006c007a0c */ /* 0x000fe60003f26270 */
[----:B-1----:R-:W-:Y:S01]  /*4760*/  @!P0 ST.E.128 [R30.64], R4 ;  /* 0x000000041e008985 */ /* 0x002fe2000c101d16 */
[C---:B------:R-:W-:Y:S03]  /*4770*/  @!P2 LEA R28, P0, R96.reuse, R3, 0x1 ;  /* 0x00000003601ca211 */ /* 0x040fe600078008ff */
[----:B------:R-:W1:Y:S01]  /*4780*/  @!P2 LDS.128 R24, [R103+0x9080] ;  /* 0x009080006718a984 */ /* 0x000e620000000c00 */
[----:B------:R-:W-:Y:S02]  /*4790*/  @!P2 LEA.HI.X R29, R96, R13, R87, 0x1, P0 ;  /* 0x0000000d601da211 */ /* 0x000fe400000f0c57 */
[----:B------:R-:W-:Y:S03]  /*47a0*/  ISETP.GE.AND P0, PT, R106, c[0x0][0x1d4], PT ;  /* 0x000075006a007a0c */ /* 0x000fe60003f06270 */
[----:B-1----:R-:W-:Y:S01]  /*47b0*/  @!P2 ST.E.128 [R28.64], R24 ;  /* 0x000000181c00a985 */ /* 0x002fe2000c101d16 */
[C---:B------:R-:W-:Y:S03]  /*47c0*/  @!P1 LEA R18, P2, R95.reuse, R3, 0x1 ;  /* 0x000000035f129211 */ /* 0x040fe600078408ff */
[----:B------:R-:W1:Y:S01]  /*47d0*/  @!P1 LDS.128 R20, [R103+0xa080] ;  /* 0x00a0800067149984 */ /* 0x000e620000000c00 */
[----:B------:R-:W-:Y:S05]  /*47e0*/  @!P1 LEA.HI.X R19, R95, R13, R86, 0x1, P2 ;  /* 0x0000000d5f139211 */ /* 0x000fea00010f0c56 */
[----:B-1----:R-:W-:Y:S01]  /*47f0*/  @!P1 ST.E.128 [R18.64], R20 ;  /* 0x0000001412009985 */ /* 0x002fe2000c101d16 */
[C---:B------:R-:W-:Y:S03]  /*4800*/  @!P0 LEA R2, P1, R94.reuse, R3, 0x1 ;  /* 0x000000035e028211 */ /* 0x040fe600078208ff */
[----:B------:R-:W1:Y:S01]  /*4810*/  @!P0 LDS.128 R4, [R103+0xb080] ;  /* 0x00b0800067048984 */ /* 0x000e620000000c00 */
[----:B------:R-:W-:Y:S05]  /*4820*/  @!P0 LEA.HI.X R3, R94, R13, R85, 0x1, P1 ;  /* 0x0000000d5e038211 */ /* 0x000fea00008f0c55 */
[----:B-1----:R1:W-:Y:S04]  /*4830*/  @!P0 ST.E.128 [R2.64], R4 ;  /* 0x0000000402008985 */ /* 0x0023e8000c101d16 */
.L_x_79:
[----:B-1-3--:R-:W-:Y:S05]  /*4840*/  BSYNC B0 ;  /* 0x0000000000007941 */ /* 0x00afea0003800000 */
.L_x_78:
[C---:B------:R-:W-:Y:S02]  /*4850*/  ISETP.GT.AND P0, PT, R102.reuse, UR8, PT ;  /* 0x0000000866007c0c */ /* 0x040fe4000bf04270 */
[----:B------:R-:W-:Y:S11]  /*4860*/  IADD3 R102, R102, -0x1, RZ ;  /* 0xffffffff66667810 */ /* 0x000ff60007ffe0ff */
[----:B------:R-:W-:Y:S01]  /*4870*/  @P0 SHF.R.S32.HI R3, RZ, 0x1f, R102 ;  /* 0x0000001fff030819 */ /* 0x000fe20000011466 */
[----:B------:R-:W-:Y:S01]  /*4880*/  @P0 IMAD.MOV.U32 R4, RZ, RZ, R120 ;  /* 0x000000ffff040224 */ /* 0x000fe200078e0078 */
[----:B------:R-:W-:Y:S01]  /*4890*/  @P0 ISETP.NE.U32.AND P2, PT, R101, RZ, PT ;  /* 0x000000ff6500020c */ /* 0x000fe20003f45070 */
[----:B------:R-:W-:Y:S02]  /*48a0*/  @P0 IMAD.MOV.U32 R5, RZ, RZ, R125 ;  /* 0x000000ffff050224 */ /* 0x000fe400078e007d */
[C---:B------:R-:W-:Y:S02]  /*48b0*/  @P0 IMAD R0, R102.reuse, UR21, RZ ;  /* 0x0000001566000c24 */ /* 0x040fe4000f8e02ff */
[----:B------:R-:W-:Y:S04]  /*48c0*/  @P0 IMAD.WIDE.U32 R4, R102, UR24, R4 ;  /* 0x0000001866040c25 */ /* 0x000fe8000f8e0004 */
[----:B------:R-:W-:Y:S01]  /*48d0*/  @P0 IMAD R0, R3, UR24, R0 ;  /* 0x0000001803000c24 */ /* 0x000fe2000f8e0200 */
[C---:B------:R-:W-:Y:S03]  /*48e0*/  @P0 LEA R6, P1, R4.reuse, c[0x0][0x220], 0x1 ;  /* 0x0000880004060a11 */ /* 0x040fe600078208ff */
[----:B------:R-:W-:Y:S05]  /*48f0*/  @P0 IMAD.IADD R0, R5, 0x1, R0 ;  /* 0x0000000105000824 */ /* 0x000fea00078e0200 */
[----:B------:R-:W-:Y:S02]  /*4900*/  @P0 LEA.HI.X R7, R4, c[0x0][0x224], R0, 0x1, P1 ;  /* 0x0000890004070a11 */ /* 0x000fe400008f0c00 */
[----:B------:R-:W-:Y:S03]  /*4910*/  @P0 ISETP.NE.U32.AND P1, PT, R100, RZ, PT ;  /* 0x000000ff6400020c */ /* 0x000fe60003f25070 */
[----:B------:R-:W-:Y:S01]  /*4920*/  @!PT LDS RZ, [RZ] ;  /* 0x00000000fffff984 */ /* 0x000fe20000000800 */
[----:B------:R-:W-:Y:S01]  /*4930*/  @!PT LDS RZ, [RZ] ;  /* 0x00000000fffff984 */ /* 0x000fe20000000800 */
[----:B------:R-:W-:Y:S01]  /*4940*/  @!PT LDS RZ, [RZ] ;  /* 0x00000000fffff984 */ /* 0x000fe20000000800 */
[----:B------:R1:W-:Y:S01]  /*4950*/  @P0 LDGSTS.E.BYPASS.LTC128B.128 [R103+0xc080], [R6.64], P2 ;  /* 0x0c08000006670fae */ /* 0x0003e20009101d56 */
[----:B------:R-:W-:Y:S09]  /*4960*/  @P0 ISETP.NE.U32.AND P2, PT, R99, RZ, PT ;  /* 0x000000ff6300020c */ /* 0x000ff20003f45070 */
[----:B------:R1:W-:Y:S01]  /*4970*/  @P0 LDGSTS.E.BYPASS.LTC128B.128 [R103+0xd080], [R6.64+0x80], P1 ;  /* 0x0d08008006670fae */ /* 0x0003e20008901d56 */
[----:B------:R-:W-:Y:S03]  /*4980*/  @P0 ISETP.NE.U32.AND P1, PT, R98, RZ, PT ;  /* 0x000000ff6200020c */ /* 0x000fe60003f25070 */
[----:B------:R1:W-:Y:S10]  /*4990*/  @P0 LDGSTS.E.BYPASS.LTC128B.128 [R103+0xe080], [R6.64+0x100], P2 ;  /* 0x0e08010006670fae */ /* 0x0003f40009101d56 */
[----:B------:R1:W-:Y:S04]  /*49a0*/  @P0 LDGSTS.E.BYPASS.LTC128B.128 [R103+0xf080], [R6.64+0x180], P1 ;  /* 0x0f08018006670fae */ /* 0x0003e80008901d56 */
[----:B------:R-:W0:Y:S01]  /*49b0*/  LDGDEPBAR ;  /* 0x00000000000079af */ /* 0x000e220000000000 */
[----:B------:R-:W-:-:S05]  /*49c0*/  @P0 BRA `(.L_x_80) ;  /* 0xffffd03000000947 */ /* 0x000fca000383ffff */
[----:B------:R-:W-:Y:S06]  /*49d0*/  BAR.SYNC.DEFER_BLOCKING 0x0 ;  /* 0x0000000000007b1d */ /* 0x000fec0000010000 */
.L_x_59:
[----:B-1----:R-:W-:Y:S01]  /*49e0*/  UISETP.GE.AND UP0, UPT, UR11, 0x1, UPT ;  /* 0x000000010b00788c */ /* 0x002fe2000bf06270 */
[----:B------:R-:W-:Y:S01]  /*49f0*/  PLOP3.LUT P2, PT, PT, PT, PT, 0x80, 0x0 ;  /* 0x000000000000781c */ /* 0x000fe20003f4f070 */
[----:B------:R-:W-:Y:S01]  /*4a00*/  CS2R R130, SRZ ;  /* 0x0000000000827805 */ /* 0x000fe2000001ff00 */
[----:B------:R-:W-:Y:S01]  /*4a10*/  CS2R R128, SRZ ;  /* 0x0000000000807805 */ /* 0x000fe2000001ff00 */
[----:B----4-:R-:W-:Y:S01]  /*4a20*/  CS2R R126, SRZ ;  /* 0x00000000007e7805 */ /* 0x010fe2000001ff00 */
[----:B------:R-:W-:Y:S01]  /*4a30*/  CS2R R124, SRZ ;  /* 0x00000000007c7805 */ /* 0x000fe2000001ff00 */
[----:B------:R-:W-:Y:S01]  /*4a40*/  PLOP3.LUT P0, PT, PT, PT, UP0, 0x80, 0x0 ;  /* 0x000000000000781c */ /* 0x000fe20003f0f008 */
        /* <DEDUP_REMOVED lines=23> */
[----:B-----5:R-:W-:Y:S01]  /*4bc0*/  CS2R R76, SRZ ;  /* 0x00000000004c7805 */ /* 0x020fe2000001ff00 */
[----:B------:R-:W-:Y:S01]  /*4bd0*/  CS2R R74, SRZ ;  /* 0x00000000004a7805 */ /* 0x000fe2000001ff00 */
[----:B------:R-:W-:Y:S01]  /*4be0*/  CS2R R72, SRZ ;  /* 0x0000000000487805 */ /* 0x000fe2000001ff00 */
[----:B------:R-:W-:Y:S01]  /*4bf0*/  CS2R R70, SRZ ;  /* 0x0000000000467805 */ /* 0x000fe2000001ff00 */
[----:B------:R-:W-:Y:S01]  /*4c00*/  CS2R R68, SRZ ;  /* 0x0000000000447805 */ /* 0x000fe2000001ff00 */
[----:B------:R-:W-:Y:S01]  /*4c10*/  CS2R R6, SRZ ;  /* 0x0000000000067805 */ /* 0x000fe2000001ff00 */
[----:B------:R-:W-:Y:S01]  /*4c20*/  IMAD.MOV.U32 R4, RZ, RZ, RZ ;  /* 0x000000ffff047224 */ /* 0x000fe200078e00ff */
        /* <DEDUP_REMOVED lines=32> */
[----:B------:R-:W-:Y:S05]  /*4e30*/  @!P0 BRA `(.L_x_81) ;  /* 0x0000c9f000008947 */ /* 0x000fea0003800000 */
[----:B------:R-:W-:Y:S02]  /*4e40*/  ULDC.64 UR4, c[0x0][0x340] ;  /* 0x0000d00000047ab9 */ /* 0x000fe40000000a00 */
[----:B------:R-:W-:-:S02]  /*4e50*/  UISETP.NE.U32.AND UP1, UPT, URZ, UR4, UPT ;  /* 0x000000043f00728c */ /* 0x000fc4000bf25070 */
[----:B------:R-:W-:Y:S02]  /*4e60*/  ULDC.64 UR6, c[0x0][0x340] ;  /* 0x0000d00000067ab9 */ /* 0x000fe40000000a00 */
[----:B------:R-:W-:-:S06]  /*4e70*/  UISETP.NE.AND.EX UP1, UPT, URZ, UR5, UPT, UP1 ;  /* 0x000000053f00728c */ /* 0x000fcc000bf25310 */
[----:B------:R-:W-:-:S05]  /*4e80*/  PLOP3.LUT P1, PT, PT, PT, UP1, 0x80, 0x0 ;  /* 0x000000000000781c */ /* 0x000fca0003f2f018 */
[----:B------:R-:W-:Y:S02]  /*4e90*/  @UP1 UMOV UR4, 0x4 ;  /* 0x0000000400041882 */ /* 0x000fe40000000000 */
[----:B------:R-:W-:-:S06]  /*4ea0*/  @UP1 UIMAD.WIDE UR4, UR20, UR4, UR6 ;  /* 0x00000004140412a5 */ /* 0x000fcc000f8e0206 */
[----:B------:R-:W-:Y:S02]  /*4eb0*/  IMAD.U32 R2, RZ, RZ, UR4 ;  /* 0x00000004ff027e24 */ /* 0x000fe4000f8e00ff */
[----:B------:R-:W-:Y:S01]  /*4ec0*/  IMAD.U32 R3, RZ, RZ, UR5 ;  /* 0x00000005ff037e24 */ /* 0x000fe2000f8e00ff */
[----:B------:R-:W1:Y:S01]  /*4ed0*/  S2R R9, SR_CTAID.X ;  /* 0x0000000000097919 */ /* 0x000e620000002500 */
[----:B------:R-:W-:Y:S02]  /*4ee0*/  USHF.R.S32.HI UR6, URZ, 0x1f, UR16 ;  /* 0x0000001f3f067899 */ /* 0x000fe40008011410 */
[----:B------:R-:W-:Y:S01]  /*4ef0*/  ULDC.64 UR4, c[0x0][0x178] ;  /* 0x00005e0000047ab9 */ /* 0x000fe20000000a00 */
[----:B------:R3:W4:Y:S01]  /*4f00*/  @P1 LDG.E R0, [R2.64] ;  /* 0x0000001602001981 */ /* 0x000722000c1e1900 */
[----:B------:R-:W-:Y:S01]  /*4f10*/  UIMAD UR6, UR6, UR4, URZ ;  /* 0x00000004060672a4 */ /* 0x000fe2000f8e023f */
[----:B------:R-:W-:Y:S01]  /*4f20*/  IMAD.MOV.U32 R4, RZ, RZ, c[0x0][0x2c4] ;  /* 0x0000b100ff047624 */ /* 0x000fe200078e00ff */
[----:B------:R-:W-:Y:S01]  /*4f30*/  UIMAD.WIDE.U32 UR24, UR16, UR4, URZ ;  /* 0x00000004101872a5 */ /* 0x000fe2000f8e003f */
[----:B------:R-:W-:Y:S01]  /*4f40*/  BSSY B0, `(.L_x_82) ;  /* 0x000006a000007945 */ /* 0x000fe20003800000 */
[----:B------:R-:W-:-:S02]  /*4f50*/  UIMAD UR16, UR16, UR5, UR6 ;  /* 0x00000005101072a4 */ /* 0x000fc4000f8e0206 */
[----:B------:R-:W-:Y:S01]  /*4f60*/  ISETP.NE.AND P0, PT, R4, 0x1, PT ;  /* 0x000000010400780c */ /* 0x000fe20003f05270 */
[----:B------:R-:W-:Y:S02]  /*4f70*/  ULDC.64 UR6, c[0x0][0x348] ;  /* 0x0000d20000067ab9 */ /* 0x000fe40000000a00 */
[----:B------:R-:W-:Y:S02]  /*4f80*/  UISETP.NE.U32.AND UP0, UPT, URZ, UR6, UPT ;  /* 0x000000063f00728c */ /* 0x000fe4000bf05070 */
[----:B------:R-:W-:Y:S02]  /*4f90*/  ULDC.64 UR4, c[0x0][0x1b8] ;  /* 0x00006e0000047ab9 */ /* 0x000fe40000000a00 */
[----:B------:R-:W-:Y:S02]  /*4fa0*/  UISETP.NE.AND.EX UP0, UPT, URZ, UR7, UPT, UP0 ;  /* 0x000000073f00728c */ /* 0x000fe4000bf05300 */
[----:B------:R-:W-:Y:S02]  /*4fb0*/  UIADD3 UR17, UR25, UR16, URZ ;  /* 0x0000001019117290 */ /* 0x000fe4000fffe03f */
[----:B------:R-:W-:-:S02]  /*4fc0*/  UIMAD UR6, UR12, UR4, URZ ;  /* 0x000000040c0672a4 */ /* 0x000fc4000f8e023f */
[----:B------:R-:W-:Y:S02]  /*4fd0*/  USHF.R.S32.HI UR7, URZ, 0x1f, UR20 ;  /* 0x0000001f3f077899 */ /* 0x000fe40008011414 */
[----:B------:R-:W-:Y:S02]  /*4fe0*/  UMOV UR16, UR24 ;  /* 0x0000001800107c82 */ /* 0x000fe40008000000 */
[----:B------:R-:W-:Y:S01]  /*4ff0*/  UIMAD UR6, UR13, UR5, UR6 ;  /* 0x000000050d0672a4 */ /* 0x000fe2000f8e0206 */
[----:B---3--:R-:W-:Y:S01]  /*5000*/  SHF.R.S32.HI R3, RZ, 0x1f, R66 ;  /* 0x0000001fff037819 */ /* 0x008fe20000011442 */
[----:B------:R-:W-:Y:S02]  /*5010*/  UIMAD.WIDE.U32 UR16, UR13, UR4, UR16 ;  /* 0x000000040d1072a5 */ /* 0x000fe4000f8e0010 */
[----:B------:R-:W-:Y:S01]  /*5020*/  USEL UR7, UR7, URZ, !UP0 ;  /* 0x0000003f07077287 */ /* 0x000fe2000c000000 */
[CC--:B------:R-:W-:Y:S01]  /*5030*/  LEA.HI R19, R3.reuse, R66.reuse, RZ, 0x3 ;  /* 0x0000004203137211 */ /* 0x0c0fe200078f18ff */
[----:B------:R-:W-:Y:S01]  /*5040*/  ULDC.64 UR4, c[0x0][0x1c0] ;  /* 0x0000700000047ab9 */ /* 0x000fe20000000a00 */
[-C--:B------:R-:W-:Y:S01]  /*5050*/  LEA.HI R22, R3, R66.reuse, RZ, 0x4 ;  /* 0x0000004203167211 */ /* 0x080fe200078f20ff */
[----:B------:R-:W-:Y:S01]  /*5060*/  USEL UR8, UR20, URZ, !UP0 ;  /* 0x0000003f14087287 */ /* 0x000fe2000c000000 */
[----:B------:R-:W-:Y:S01]  /*5070*/  LOP3.LUT R5, R19, 0xfffffff8, RZ, 0xc0, !PT ;  /* 0xfffffff813057812 */ /* 0x000fe200078ec0ff */
[----:B------:R-:W-:Y:S01]  /*5080*/  UIMAD UR7, UR7, UR4, URZ ;  /* 0x00000004070772a4 */ /* 0x000fe2000f8e023f */
[----:B------:R-:W-:Y:S01]  /*5090*/  SHF.R.S32.HI R19, RZ, 0x3, R19 ;  /* 0x00000003ff137819 */ /* 0x000fe20000011413 */
[----:B------:R-:W-:Y:S01]  /*50a0*/  UIADD3 UR17, UR17, UR6, URZ ;  /* 0x0000000611117290 */ /* 0x000fe2000fffe03f */
[----:B------:R-:W-:Y:S01]  /*50b0*/  LEA.HI R40, R3, R66, RZ, 0x6 ;  /* 0x0000004203287211 */ /* 0x000fe200078f30ff */
[----:B------:R-:W-:Y:S01]  /*50c0*/  IMAD.IADD R2, R66, 0x1, -R5 ;  /* 0x0000000142027824 */ /* 0x000fe200078e0a05 */
[----:B------:R-:W-:Y:S01]  /*50d0*/  UIMAD UR5, UR8, UR5, UR7 ;  /* 0x00000005080572a4 */ /* 0x000fe2000f8e0207 */
[----:B------:R-:W-:Y:S01]  /*50e0*/  IMAD.SHL.U32 R43, R19, 0x40, RZ ;  /* 0x00000040132b7824 */ /* 0x000fe200078e00ff */
[----:B------:R-:W-:Y:S01]  /*50f0*/  UIMAD.WIDE.U32 UR16, UR8, UR4, UR16 ;  /* 0x00000004081072a5 */ /* 0x000fe2000f8e0010 */
[----:B------:R-:W-:-:S02]  /*5100*/  IMAD R216, R2, 0x20, R19 ;  /* 0x0000002002d87824 */ /* 0x000fc400078e0213 */
[----:B------:R-:W-:Y:S01]  /*5110*/  ULDC UR4, c[0x0][0x2c4] ;  /* 0x0000b10000047ab9 */ /* 0x000fe20000000800 */
[----:B------:R-:W-:Y:S01]  /*5120*/  IMAD.SHL.U32 R150, R2, 0x8, RZ ;  /* 0x0000000802967824 */ /* 0x000fe200078e00ff */
[----:B------:R-:W-:Y:S01]  /*5130*/  UIADD3 UR5, UR17, UR5, URZ ;  /* 0x0000000511057290 */ /* 0x000fe2000fffe03f */
[----:B-1----:R-:W-:Y:S01]  /*5140*/  IMAD R7, R9, 0x80, R216 ;  /* 0x0000008009077824 */ /* 0x002fe200078e02d8 */
[----:B--2---:R-:W-:Y:S01]  /*5150*/  UIMAD UR19, UR19, UR4, URZ ;  /* 0x00000004131372a4 */ /* 0x004fe2000f8e023f */
[----:B------:R-:W-:Y:S01]  /*5160*/  IMAD.U32 R11, RZ, RZ, UR17 ;  /* 0x00000011ff0b7e24 */ /* 0x000fe2000f8e00ff */
[----:B------:R-:W-:Y:S01]  /*5170*/  LOP3.LUT R43, R43, 0x1c0, RZ, 0xc0, !PT ;  /* 0x000001c02b2b7812 */ /* 0x000fe200078ec0ff */
[----:B------:R-:W-:Y:S01]  /*5180*/  @P0 IMAD.HI.U32 R4, R7, c[0x0][0x2c8], RZ ;  /* 0x0000b20007040a27 */ /* 0x000fe200078e00ff */
[C---:B------:R-:W-:Y:S02]  /*5190*/  IADD3 R17, R150.reuse, 0x40, RZ ;  /* 0x0000004096117810 */ /* 0x040fe40007ffe0ff */
[C---:B------:R-:W-:Y:S01]  /*51a0*/  IADD3 R16, R150.reuse, 0x80, RZ ;  /* 0x0000008096107810 */ /* 0x040fe20007ffe0ff */
[----:B------:R-:W-:Y:S01]  /*51b0*/  IMAD.MOV.U32 R12, RZ, RZ, R7 ;  /* 0x000000ffff0c7224 */ /* 0x000fe200078e0007 */
[----:B------:R-:W-:Y:S01]  /*51c0*/  @P0 SHF.R.U32.HI R12, RZ, c[0x0][0x2cc], R4 ;  /* 0x0000b300ff0c0a19 */ /* 0x000fe20000011604 */
[----:B------:R-:W-:Y:S01]  /*51d0*/  IMAD.U32 R10, RZ, RZ, UR16 ;  /* 0x00000010ff0a7e24 */ /* 0x000fe2000f8e00ff */
[----:B------:R-:W-:Y:S01]  /*51e0*/  SHF.R.U32.HI R41, RZ, 0x3, R43 ;  /* 0x00000003ff297819 */ /* 0x000fe2000001162b */
[----:B------:R-:W-:Y:S01]  /*51f0*/  IMAD.U32 R11, RZ, RZ, UR5 ;  /* 0x00000005ff0b7e24 */ /* 0x000fe2000f8e00ff */
[--C-:B------:R-:W-:Y:S01]  /*5200*/  SHF.R.S32.HI R5, RZ, 0x1f, R12.reuse ;  /* 0x0000001fff057819 */ /* 0x100fe2000001140c */
[----:B------:R-:W-:Y:S01]  /*5210*/  IMAD.MOV R6, RZ, RZ, -R12 ;  /* 0x000000ffff067224 */ /* 0x000fe200078e0a0c */
[----:B------:R-:W-:Y:S01]  /*5220*/  ISETP.GE.AND P3, PT, R150, c[0x0][0x198], PT ;  /* 0x0000660096007a0c */ /* 0x000fe20003f66270 */
[----:B------:R-:W-:Y:S01]  /*5230*/  IMAD R9, R9, 0x80, R19 ;  /* 0x0000008009097824 */ /* 0x000fe200078e0213 */
[----:B------:R-:W-:Y:S01]  /*5240*/  ISETP.GE.AND P4, PT, R17, c[0x0][0x198], PT ;  /* 0x0000660011007a0c */ /* 0x000fe20003f86270 */
[----:B------:R-:W-:Y:S01]  /*5250*/  IMAD R5, R5, c[0x0][0x1b0], RZ ;  /* 0x00006c0005057a24 */ /* 0x000fe200078e02ff */
[----:B------:R-:W-:Y:S01]  /*5260*/  ISETP.GE.AND P6, PT, R16, c[0x0][0x198], PT ;  /* 0x0000660010007a0c */ /* 0x000fe20003fc6270 */
[----:B------:R-:W-:Y:S01]  /*5270*/  IMAD R6, R6, c[0x0][0x2c4], R7 ;  /* 0x0000b10006067a24 */ /* 0x000fe200078e0207 */
[----:B------:R-:W-:Y:S01]  /*5280*/  LOP3.LUT R7, R22, 0xfffffff0, RZ, 0xc0, !PT ;  /* 0xfffffff016077812 */ /* 0x000fe200078ec0ff */
[----:B------:R-:W-:-:S02]  /*5290*/  IMAD R5, R12, c[0x0][0x1b4], R5 ;  /* 0x00006d000c057a24 */ /* 0x000fc400078e0205 */
[----:B------:R-:W-:Y:S01]  /*52a0*/  IMAD.WIDE.U32 R12, R12, c[0x0][0x1b0], R10 ;  /* 0x00006c000c0c7a25 */ /* 0x000fe200078e000a */
[----:B------:R-:W-:-:S03]  /*52b0*/  SHF.R.S32.HI R11, RZ, 0x1f, R6 ;  /* 0x0000001fff0b7819 */ /* 0x000fc60000011406 */
[----:B------:R-:W-:Y:S02]  /*52c0*/  IMAD.IADD R13, R13, 0x1, R5 ;  /* 0x000000010d0d7824 */ /* 0x000fe400078e0205 */
[----:B------:R-:W-:Y:S02]  /*52d0*/  IMAD R11, R11, c[0x0][0x1a8], RZ ;  /* 0x00006a000b0b7a24 */ /* 0x000fe400078e02ff */
[----:B------:R-:W-:Y:S02]  /*52e0*/  IMAD.IADD R8, R66, 0x1, -R7 ;  /* 0x0000000142087824 */ /* 0x000fe400078e0a07 */
[C---:B------:R-:W-:Y:S02]  /*52f0*/  IMAD R11, R6.reuse, c[0x0][0x1ac], R11 ;  /* 0x00006b00060b7a24 */ /* 0x040fe400078e020b */
[----:B------:R-:W-:Y:S01]  /*5300*/  IMAD.WIDE.U32 R6, R6, c[0x0][0x1a8], R12 ;  /* 0x00006a0006067a25 */ /* 0x000fe200078e000c */
[----:B------:R-:W-:-:S03]  /*5310*/  SHF.R.S32.HI R5, RZ, 0x1f, R8 ;  /* 0x0000001fff057819 */ /* 0x000fc60000011408 */
[----:B------:R-:W-:Y:S01]  /*5320*/  IMAD.IADD R10, R7, 0x1, R11 ;  /* 0x00000001070a7824 */ /* 0x000fe200078e020b */
[----:B------:R-:W-:Y:S01]  /*5330*/  LEA R15, P0, R6, c[0x0][0x160], 0x1 ;  /* 0x00005800060f7a11 */ /* 0x000fe200078008ff */
[----:B------:R-:W-:Y:S01]  /*5340*/  IMAD.SHL.U32 R40, R40, 0x8, RZ ;  /* 0x0000000828287824 */ /* 0x000fe200078e00ff */
[----:B------:R-:W-:Y:S02]  /*5350*/  LEA.HI R4, R5, R8, RZ, 0x3 ;  /* 0x0000000805047211 */ /* 0x000fe400078f18ff */
[----:B------:R-:W-:Y:S01]  /*5360*/  LEA.HI.X R10, R6, c[0x0][0x164], R10, 0x1, P0 ;  /* 0x00005900060a7a11 */ /* 0x000fe200000f0c0a */
[----:B------:R1:W2:Y:S01]  /*5370*/  SHFL.IDX PT, R20, R15, RZ, 0x181f ;  /* 0x00181fff0f147589 */ /* 0x0002a200000e0000 */
[----:B------:R-:W-:Y:S02]  /*5380*/  LOP3.LUT R5, R4, 0xfffffff8, RZ, 0xc0, !PT ;  /* 0xfffffff804057812 */ /* 0x000fe400078ec0ff */
[----:B------:R-:W-:Y:S01]  /*5390*/  ISETP.GE.AND P0, PT, R9, UR19, PT ;  /* 0x0000001309007c0c */ /* 0x000fe2000bf06270 */
[----:B------:R1:W3:Y:S01]  /*53a0*/  SHFL.IDX PT, R21, R10, RZ, 0x181f ;  /* 0x00181fff0a157589 */ /* 0x0002e200000e0000 */
[----:B------:R-:W-:Y:S01]  /*53b0*/  IADD3 R6, R150, 0xc0, RZ ;  /* 0x000000c096067810 */ /* 0x000fe20007ffe0ff */
[----:B------:R-:W-:Y:S01]  /*53c0*/  IMAD.IADD R7, R8, 0x1, -R5 ;  /* 0x0000000108077824 */ /* 0x000fe200078e0a05 */
[----:B------:R-:W-:Y:S01]  /*53d0*/  LOP3.LUT R40, R40, 0xfffffe00, RZ, 0xc0, !PT ;  /* 0xfffffe0028287812 */ /* 0x000fe200078ec0ff */
[----:B------:R-:W-:Y:S01]  /*53e0*/  IMAD.MOV.U32 R5, RZ, RZ, 0x20 ;  /* 0x00000020ff057424 */ /* 0x000fe200078e00ff */
[----:B------:R-:W-:-:S02]  /*53f0*/  ISETP.GE.AND P5, PT, R6, c[0x0][0x198], PT ;  /* 0x0000660006007a0c */ /* 0x000fc40003fa6270 */
[----:B------:R-:W-:Y:S01]  /*5400*/  P2R R8, PR, RZ, 0x1 ;  /* 0x00000001ff087803 */ /* 0x000fe20000000000 */
[----:B----4-:R4:W5:Y:S01]  /*5410*/  @P1 R2UR UR7, R0 ;  /* 0x00000000000713c2 */ /* 0x01096200000e0000 */
[----:B------:R-:W-:Y:S01]  /*5420*/  R2P PR, R7, 0x6 ;  /* 0x0000000607007804 */ /* 0x000fe20000000000 */
[----:B-----5:R-:W-:-:S04]  /*5430*/  @!UP1 UMOV UR7, UR20 ;  /* 0x0000001400079c82 */ /* 0x020fc80008000000 */
[----:B------:R-:W-:Y:S02]  /*5440*/  SEL R5, R5, 0xffffffe0, !P2 ;  /* 0xffffffe005057807 */ /* 0x000fe40005000000 */
[----:B----4-:R-:W-:-:S04]  /*5450*/  LOP3.LUT R0, R43, 0x38, R150, 0xf8, !PT ;  /* 0x000000382b007812 */ /* 0x010fc800078ef896 */
[----:B------:R-:W-:Y:S01]  /*5460*/  LOP3.LUT R11, R0, R41, RZ, 0x3c, !PT ;  /* 0x00000029000b7212 */ /* 0x000fe200078e3cff */
[----:B------:R-:W-:-:S04]  /*5470*/  IMAD.MOV.U32 R0, RZ, RZ, 0x10 ;  /* 0x00000010ff007424 */ /* 0x000fc800078e00ff */
[----:B------:R-:W-:Y:S01]  /*5480*/  IMAD.IADD R18, R11, 0x1, R40 ;  /* 0x000000010b127824 */ /* 0x000fe200078e0228 */
[----:B------:R-:W-:Y:S01]  /*5490*/  SEL R0, R0, 0xfffffff0, !P1 ;  /* 0xfffffff000007807 */ /* 0x000fe20004800000 */
[----:B------:R-:W-:Y:S05]  /*54a0*/  @P0 BRA `(.L_x_83) ;  /* 0x0000013000000947 */ /* 0x000fea0003800000 */
[----:B-123--:R-:W-:Y:S01]  /*54b0*/  SHF.R.S32.HI R12, RZ, 0x1f, R17 ;  /* 0x0000001fff0c7819 */ /* 0x00efe20000011411 */
[----:B------:R-:W-:Y:S01]  /*54c0*/  IMAD.SHL.U32 R14, R18, 0x2, RZ ;  /* 0x00000002120e7824 */ /* 0x000fe200078e00ff */
[----:B------:R-:W-:Y:S01]  /*54d0*/  SHF.R.S32.HI R23, RZ, 0x1f, R16 ;  /* 0x0000001fff177819 */ /* 0x000fe20000011410 */
[----:B------:R-:W-:Y:S01]  /*54e0*/  IMAD.WIDE R24, R150, 0x2, R20 ;  /* 0x0000000296187825 */ /* 0x000fe200078e0214 */
[----:B------:R-:W-:Y:S02]  /*54f0*/  SHF.R.S32.HI R11, RZ, 0x1f, R6 ;  /* 0x0000001fff0b7819 */ /* 0x000fe40000011406 */
[----:B------:R-:W-:Y:S02]  /*5500*/  LEA.HI R13, R12, R17, RZ, 0x3 ;  /* 0x000000110c0d7211 */ /* 0x000fe400078f18ff */
[----:B------:R-:W-:Y:S01]  /*5510*/  LEA.HI R12, R23, R16, RZ, 0x3 ;  /* 0x00000010170c7211 */ /* 0x000fe200078f18ff */
[----:B------:R-:W-:Y:S01]  /*5520*/  @!PT LDS RZ, [RZ] ;  /* 0x00000000fffff984 */ /* 0x000fe20000000800 */
[----:B------:R1:W-:Y:S01]  /*5530*/  LDGSTS.E.BYPASS.LTC128B.128 [R14+0x10080], [R24.64], !P3 ;  /* 0x10080000180e7fae */ /* 0x0003e2000d901d56 */
[----:B------:R-:W-:-:S02]  /*5540*/  LEA.HI R11, R11, R6, RZ, 0x3 ;  /* 0x000000060b0b7211 */ /* 0x000fc400078f18ff */
[----:B------:R-:W-:Y:S02]  /*5550*/  LOP3.LUT R13, R13, 0xfffffff8, RZ, 0xc0, !PT ;  /* 0xfffffff80d0d7812 */ /* 0x000fe400078ec0ff */
[----:B------:R-:W-:Y:S02]  /*5560*/  LOP3.LUT R12, R12, 0xfffffff8, RZ, 0xc0, !PT ;  /* 0xfffffff80c0c7812 */ /* 0x000fe400078ec0ff */
[----:B------:R-:W-:Y:S01]  /*5570*/  LOP3.LUT R11, R11, 0xfffffff8, RZ, 0xc0, !PT ;  /* 0xfffffff80b0b7812 */ /* 0x000fe200078ec0ff */
[----:B------:R-:W-:-:S04]  /*5580*/  IMAD.WIDE R26, R13, 0x2, R20 ;  /* 0x000000020d1a7825 */ /* 0x000fc800078e0214 */
[--C-:B------:R-:W-:Y:S01]  /*5590*/  IMAD.WIDE R12, R12, 0x2, R20.reuse ;  /* 0x000000020c0c7825 */ /* 0x100fe200078e0214 */
[----:B------:R1:W-:Y:S03]  /*55a0*/  LDGSTS.E.BYPASS.LTC128B.128 [R14+0x14080], [R26.64], !P4 ;  /* 0x140800001a0e7fae */ /* 0x0003e6000e101d56 */
[----:B------:R-:W-:Y:S01]  /*55b0*/  IMAD.WIDE R20, R11, 0x2, R20 ;  /* 0x000000020b147825 */ /* 0x000fe200078e0214 */
[----:B------:R1:W-:Y:S04]  /*55c0*/  LDGSTS.E.BYPASS.LTC128B.128 [R14+0x18080], [R12.64], !P6 ;  /* 0x180800000c0e7fae */ /* 0x0003e8000f101d56 */
[----:B------:R1:W-:Y:S02]  /*55d0*/  LDGSTS.E.BYPASS.LTC128B.128 [R14+0x1c080], [R20.64], !P5 ;  /* 0x1c080000140e7fae */ /* 0x0003e4000e901d56 */
.L_x_83:
[----:B-123--:R-:W-:Y:S05]  /*55e0*/  BSYNC B0 ;  /* 0x0000000000007941 */ /* 0x00efea0003800000 */
.L_x_82:
[----:B------:R-:W-:Y:S01]  /*55f0*/  IADD3 R11, R9, 0x20, RZ ;  /* 0x00000020090b7810 */ /* 0x000fe20007ffe0ff */
[----:B------:R1:W2:Y:S01]  /*5600*/  SHFL.IDX PT, R21, R10, 0x1, 0x181f ;  /* 0x00381f000a157f89 */ /* 0x0002a200000e0000 */
[----:B------:R-:W-:Y:S02]  /*5610*/  BSSY B0, `(.L_x_84) ;  /* 0x0000017000007945 */ /* 0x000fe40003800000 */
[----:B------:R-:W-:Y:S01]  /*5620*/  ISETP.GE.AND P0, PT, R11, UR19, PT ;  /* 0x000000130b007c0c */ /* 0x000fe2000bf06270 */
[----:B------:R1:W3:-:S12]  /*5630*/  SHFL.IDX PT, R20, R15, 0x1, 0x181f ;  /* 0x00381f000f147f89 */ /* 0x0002d800000e0000 */
[----:B------:R-:W-:Y:S05]  /*5640*/  @P0 BRA `(.L_x_85) ;  /* 0x0000013000000947 */ /* 0x000fea0003800000 */
[----:B------:R-:W-:Y:S01]  /*5650*/  SHF.R.S32.HI R12, RZ, 0x1f, R17 ;  /* 0x0000001fff0c7819 */ /* 0x000fe20000011411 */
[----:B------:R-:W-:Y:S01]  /*5660*/  IMAD.SHL.U32 R14, R18, 0x2, RZ ;  /* 0x00000002120e7824 */ /* 0x000fe200078e00ff */
[----:B------:R-:W-:Y:S01]  /*5670*/  SHF.R.S32.HI R23, RZ, 0x1f, R16 ;  /* 0x0000001fff177819 */ /* 0x000fe20000011410 */
[----:B--23--:R-:W-:Y:S01]  /*5680*/  IMAD.WIDE R24, R150, 0x2, R20 ;  /* 0x0000000296187825 */ /* 0x00cfe200078e0214 */
        /* <DEDUP_REMOVED lines=15> */
.L_x_85:
[----:B------:R-:W-:Y:S05]  /*5780*/  BSYNC B0 ;  /* 0x0000000000007941 */ /* 0x000fea0003800000 */
.L_x_84:
[----:B------:R-:W-:Y:S01]  /*5790*/  IADD3 R11, R9, 0x40, RZ ;  /* 0x00000040090b7810 */ /* 0x000fe20007ffe0ff */
[----:B--2---:R2:W4:Y:S01]  /*57a0*/  SHFL.IDX PT, R21, R10, 0x2, 0x181f ;  /* 0x00581f000a157f89 */ /* 0x00452200000e0000 */
[----:B------:R-:W-:Y:S02]  /*57b0*/  BSSY B0, `(.L_x_86) ;  /* 0x0000017000007945 */ /* 0x000fe40003800000 */
[----:B------:R-:W-:Y:S01]  /*57c0*/  ISETP.GE.AND P0, PT, R11, UR19, PT ;  /* 0x000000130b007c0c */ /* 0x000fe2000bf06270 */
[----:B---3--:R2:W3:-:S12]  /*57d0*/  SHFL.IDX PT, R20, R15, 0x2, 0x181f ;  /* 0x00581f000f147f89 */ /* 0x0084d800000e0000 */
[----:B------:R-:W-:Y:S05]  /*57e0*/  @P0 BRA `(.L_x_87) ;  /* 0x0000013000000947 */ /* 0x000fea0003800000 */
[----:B------:R-:W-:Y:S01]  /*57f0*/  SHF.R.S32.HI R12, RZ, 0x1f, R17 ;  /* 0x0000001fff0c7819 */ /* 0x000fe20000011411 */
[----:B------:R-:W-:Y:S01]  /*5800*/  IMAD.SHL.U32 R14, R18, 0x2, RZ ;  /* 0x00000002120e7824 */ /* 0x000fe200078e00ff */
[----:B------:R-:W-:Y:S01]  /*5810*/  SHF.R.S32.HI R23, RZ, 0x1f, R16 ;  /* 0x0000001fff177819 */ /* 0x000fe20000011410 */
[----:B---34-:R-:W-:Y:S01]  /*5820*/  IMAD.WIDE R24, R150, 0x2, R20 ;  /* 0x0000000296187825 */ /* 0x018fe200078e0214 */
        /* <DEDUP_REMOVED lines=15> */
.L_x_87:
[----:B------:R-:W-:Y:S05]  /*5920*/  BSYNC B0 ;  /* 0x0000000000007941 */ /* 0x000fea0003800000 */
.L_x_86:
[----:B------:R-:W-:Y:S01]  /*5930*/  IADD3 R9, R9, 0x60, RZ ;  /* 0x0000006009097810 */ /* 0x000fe20007ffe0ff */
[----:B---3--:R-:W-:Y:S01]  /*5940*/  SHFL.IDX PT, R24, R15, 0x3, 0x181f ;  /* 0x00781f000f187f89 */ /* 0x008fe200000e0000 */
[----:B------:R-:W-:Y:S01]  /*5950*/  UIADD3 UR6, UR9, -0x20, URZ ;  /* 0xffffffe009067890 */ /* 0x000fe2000fffe03f */
[----:B------:R-:W-:Y:S01]  /*5960*/  IMAD.MOV.U32 R215, RZ, RZ, c[0x0][0x2b8] ;  /* 0x0000ae00ffd77624 */ /* 0x000fe200078e00ff */
[----:B------:R-:W-:Y:S01]  /*5970*/  ISETP.GE.AND P0, PT, R9, UR19, PT ;  /* 0x0000001309007c0c */ /* 0x000fe2000bf06270 */
[----:B------:R3:W5:Y:S01]  /*5980*/  SHFL.IDX PT, R25, R10, 0x3, 0x181f ;  /* 0x00781f000a197f89 */ /* 0x00076200000e0000 */
[----:B------:R-:W-:Y:S01]  /*5990*/  USHF.R.S32.HI UR8, URZ, 0x1f, UR7 ;  /* 0x0000001f3f087899 */ /* 0x000fe20008011407 */
[----:B------:R-:W-:Y:S01]  /*59a0*/  IMAD.MOV.U32 R217, RZ, RZ, RZ ;  /* 0x000000ffffd97224 */ /* 0x000fe200078e00ff */
[----:B------:R-:W-:Y:S01]  /*59b0*/  ISETP.NE.AND P2, PT, R215, 0x1, PT ;  /* 0x00000001d700780c */ /* 0x000fe20003f45270 */
[----:B------:R-:W-:Y:S01]  /*59c0*/  ULDC.64 UR4, c[0x0][0x2b0] ;  /* 0x0000ac0000047ab9 */ /* 0x000fe20000000a00 */
[----:B------:R-:W-:Y:S01]  /*59d0*/  IADD3 R11, R216, UR6, RZ ;  /* 0x00000006d80b7c10 */ /* 0x000fe2000fffe0ff */
[----:B------:R-:W-:-:S02]  /*59e0*/  UIMAD UR8, UR8, UR4, URZ ;  /* 0x00000004080872a4 */ /* 0x000fc4000f8e023f */
[----:B------:R-:W-:Y:S01]  /*59f0*/  UIMAD.WIDE.U32 UR16, UR7, UR4, URZ ;  /* 0x00000004071072a5 */ /* 0x000fe2000f8e003f */
[C---:B------:R-:W-:Y:S01]  /*5a00*/  IADD3 R218, R11.reuse, UR15, RZ ;  /* 0x0000000f0bda7c10 */ /* 0x040fe2000fffe0ff */
[----:B------:R-:W-:Y:S01]  /*5a10*/  UIMAD UR7, UR7, UR5, UR8 ;  /* 0x00000005070772a4 */ /* 0x000fe2000f8e0208 */
[----:B------:R-:W-:Y:S01]  /*5a20*/  ISETP.GE.AND P1, PT, R11, UR11, PT ;  /* 0x0000000b0b007c0c */ /* 0x000fe2000bf26270 */
[----:B------:R-:W-:Y:S01]  /*5a30*/  @!P0 IMAD.SHL.U32 R9, R18, 0x2, RZ ;  /* 0x0000000212098824 */ /* 0x000fe200078e00ff */
[----:B------:R-:W-:Y:S01]  /*5a40*/  @!P0 SHF.R.S32.HI R12, RZ, 0x1f, R17 ;  /* 0x0000001fff0c8819 */ /* 0x000fe20000011411 */
[----:B------:R-:W-:Y:S01]  /*5a50*/  UIADD3 UR7, UR17, UR7, URZ ;  /* 0x0000000711077290 */ /* 0x000fe2000fffe03f */
[----:B------:R-:W-:Y:S01]  /*5a60*/  @!P0 SHF.R.S32.HI R13, RZ, 0x1f, R16 ;  /* 0x0000001fff0d8819 */ /* 0x000fe20000011410 */
[----:B------:R-:W-:Y:S01]  /*5a70*/  ULDC.64 UR4, c[0x0][0x1e8] ;  /* 0x00007a0000047ab9 */ /* 0x000fe20000000a00 */
[----:B------:R-:W-:Y:S01]  /*5a80*/  @!P0 LEA.HI R11, R12, R17, RZ, 0x3 ;  /* 0x000000110c0b8211 */ /* 0x000fe200078f18ff */
[----:B------:R-:W-:Y:S01]  /*5a90*/  @P2 IMAD.HI.U32 R12, R218, c[0x0][0x2bc], RZ ;  /* 0x0000af00da0c2a27 */ /* 0x000fe200078e00ff */
[----:B------:R-:W-:-:S02]  /*5aa0*/  ISETP.GT.OR P1, PT, R216, 0x1f, P1 ;  /* 0x0000001fd800780c */ /* 0x000fc40000f24670 */
[----:B------:R-:W-:Y:S02]  /*5ab0*/  @!P0 LOP3.LUT R11, R11, 0xfffffff8, RZ, 0xc0, !PT ;  /* 0xfffffff80b0b8812 */ /* 0x000fe400078ec0ff */
[----:B-123--:R-:W-:Y:S01]  /*5ac0*/  P2R R10, PR, RZ, 0x4 ;  /* 0x00000004ff0a7803 */ /* 0x00efe20000000000 */
[----:B------:R-:W-:Y:S01]  /*5ad0*/  IMAD.MOV.U32 R10, RZ, RZ, R218 ;  /* 0x000000ffff0a7224 */ /* 0x000fe200078e00da */
[----:B------:R-:W-:Y:S01]  /*5ae0*/  @P2 SHF.R.U32.HI R10, RZ, c[0x0][0x2c0], R12 ;  /* 0x0000b000ff0a2a19 */ /* 0x000fe2000001160c */
[----:B-----5:R-:W-:Y:S01]  /*5af0*/  @!P0 IMAD.WIDE R28, R11, 0x2, R24 ;  /* 0x000000020b1c8825 */ /* 0x020fe200078e0218 */
[----:B------:R-:W-:Y:S02]  /*5b00*/  @!P0 SHF.R.S32.HI R11, RZ, 0x1f, R6 ;  /* 0x0000001fff0b8819 */ /* 0x000fe40000011406 */
[----:B------:R-:W-:Y:S01]  /*5b10*/  @!P0 LEA.HI R12, R13, R16, RZ, 0x3 ;  /* 0x000000100d0c8211 */ /* 0x000fe200078f18ff */
[----:B----4-:R-:W-:Y:S01]  /*5b20*/  @!P0 IMAD.WIDE R20, R150, 0x2, R24 ;  /* 0x0000000296148825 */ /* 0x010fe200078e0218 */
[----:B------:R-:W-:-:S02]  /*5b30*/  @!P0 LEA.HI R11, R11, R6, RZ, 0x3 ;  /* 0x000000060b0b8211 */ /* 0x000fc400078f18ff */
[----:B------:R-:W-:Y:S02]  /*5b40*/  @!P0 LOP3.LUT R12, R12, 0xfffffff8, RZ, 0xc0, !PT ;  /* 0xfffffff80c0c8812 */ /* 0x000fe400078ec0ff */
[----:B------:R-:W-:Y:S01]  /*5b50*/  @!P0 LOP3.LUT R11, R11, 0xfffffff8, RZ, 0xc0, !PT ;  /* 0xfffffff80b0b8812 */ /* 0x000fe200078ec0ff */
[----:B------:R-:W-:Y:S01]  /*5b60*/  @!PT LDS RZ, [RZ] ;  /* 0x00000000fffff984 */ /* 0x000fe20000000800 */
[----:B------:R1:W-:Y:S02]  /*5b70*/  @!P0 LDGSTS.E.BYPASS.LTC128B.128 [R9+0x13080], [R20.64], !P3 ;  /* 0x1308000014098fae */ /* 0x0003e4000d901d56 */
[--C-:B------:R-:W-:Y:S02]  /*5b80*/  @!P0 IMAD.WIDE R26, R12, 0x2, R24.reuse ;  /* 0x000000020c1a8825 */ /* 0x100fe400078e0218 */
[----:B------:R2:W-:Y:S02]  /*5b90*/  @!P0 LDGSTS.E.BYPASS.LTC128B.128 [R9+0x17080], [R28.64], !P4 ;  /* 0x170800001c098fae */ /* 0x0005e4000e101d56 */
[----:B------:R-:W-:Y:S02]  /*5ba0*/  @!P0 IMAD.WIDE R24, R11, 0x2, R24 ;  /* 0x000000020b188825 */ /* 0x000fe400078e0218 */
[----:B------:R2:W-:Y:S04]  /*5bb0*/  @!P0 LDGSTS.E.BYPASS.LTC128B.128 [R9+0x1b080], [R26.64], !P6 ;  /* 0x1b0800001a098fae */ /* 0x0005e8000f101d56 */
[----:B------:R2:W-:Y:S04]  /*5bc0*/  @!P0 LDGSTS.E.BYPASS.LTC128B.128 [R9+0x1f080], [R24.64], !P5 ;  /* 0x1f08000018098fae */ /* 0x0005e8000e901d56 */
[----:B------:R-:W0:Y:S01]  /*5bd0*/  LDGDEPBAR ;  /* 0x00000000000079af */ /* 0x000e220000000000 */
[----:B-1----:R-:W-:-:S04]  /*5be0*/  @!P1 IADD3 R20, P2, R10, UR16, RZ ;  /* 0x000000100a149c10 */ /* 0x002fc8000ff5e0ff */
[----:B------:R-:W-:Y:S02]  /*5bf0*/  @!P1 LEA.HI.X.SX32 R13, R10, UR7, 0x1, P2 ;  /* 0x000000070a0d9c11 */ /* 0x000fe400090f0eff */
[----:B------:R-:W-:-:S04]  /*5c00*/  @!P1 LEA R14, P2, R20, c[0x0][0x2a0], 0x2 ;  /* 0x0000a800140e9a11 */ /* 0x000fc800078410ff */
[----:B------:R-:W-:Y:S01]  /*5c10*/  @!P1 LEA.HI.X R15, R20, c[0x0][0x2a4], R13, 0x2, P2 ;  /* 0x0000a900140f9a11 */ /* 0x000fe200010f140d */
[----:B------:R-:W-:Y:S06]  /*5c20*/  BAR.SYNC.DEFER_BLOCKING 0x0 ;  /* 0x0000000000007b1d */ /* 0x000fec0000010000 */
[----:B------:R-:W3:Y:S01]  /*5c30*/  @!P1 LDG.E R217, [R14.64] ;  /* 0x000000160ed99981 */ /* 0x000ee2000c1e1900 */
[----:B------:R-:W-:Y:S01]  /*5c40*/  IMAD.MOV R11, RZ, RZ, -R10 ;  /* 0x000000ffff0b7224 */ /* 0x000fe200078e0a0a */
[----:B------:R-:W-:Y:S01]  /*5c50*/  UIMAD UR8, UR12, UR4, URZ ;  /* 0x000000040c0872a4 */ /* 0x000fe2000f8e023f */
[----:B--2---:R-:W-:Y:S01]  /*5c60*/  IMAD.U32 R9, RZ, RZ, UR13 ;  /* 0x0000000dff097e24 */ /* 0x004fe2000f8e00ff */
[----:B------:R-:W-:Y:S01]  /*5c70*/  UIMAD.WIDE.U32 UR24, UR13, UR4, URZ ;  /* 0x000000040d1872a5 */ /* 0x000fe2000f8e003f */
[----:B------:R-:W-:Y:S01]  /*5c80*/  IMAD R218, R11, c[0x0][0x2b8], R218 ;  /* 0x0000ae000bda7a24 */ /* 0x000fe200078e02da */
[----:B------:R-:W-:Y:S01]  /*5c90*/  UIMAD UR5, UR13, UR5, UR8 ;  /* 0x000000050d0572a4 */ /* 0x000fe2000f8e0208 */
[----:B------:R-:W-:Y:S01]  /*5ca0*/  ISETP.GE.AND P4, PT, R150, c[0x0][0x1d4], PT ;  /* 0x0000750096007a0c */ /* 0x000fe20003f86270 */
[----:B------:R-:W-:Y:S01]  /*5cb0*/  UIADD3 UR8, UR11, -UR6, URZ ;  /* 0x800000060b087290 */ /* 0x000fe2000fffe03f */
[----:B------:R-:W-:Y:S01]  /*5cc0*/  IMAD.WIDE.U32 R12, R218, c[0x0][0x1e0], RZ ;  /* 0x00007800da0c7a25 */ /* 0x000fe200078e00ff */
[----:B------:R-:W-:Y:S01]  /*5cd0*/  SHF.R.S32.HI R21, RZ, 0x1f, R218 ;  /* 0x0000001fff157819 */ /* 0x000fe200000114da */
[----:B------:R-:W-:Y:S01]  /*5ce0*/  UIADD3 UR6, UR25, UR5, URZ ;  /* 0x0000000519067290 */ /* 0x000fe2000fffe03f */
[----:B------:R-:W-:-:S02]  /*5cf0*/  ISETP.GE.AND P5, PT, R17, c[0x0][0x1d4], PT ;  /* 0x0000750011007a0c */ /* 0x000fc40003fa6270 */
[----:B------:R-:W-:Y:S01]  /*5d00*/  ISETP.GE.AND P3, PT, R16, c[0x0][0x1d4], PT ;  /* 0x0000750010007a0c */ /* 0x000fe20003f66270 */
[----:B------:R-:W-:Y:S01]  /*5d10*/  IMAD R11, R21, c[0x0][0x1e0], RZ ;  /* 0x00007800150b7a24 */ /* 0x000fe200078e02ff */
[----:B------:R-:W-:Y:S01]  /*5d20*/  ISETP.GE.AND P2, PT, R6, c[0x0][0x1d4], PT ;  /* 0x0000750006007a0c */ /* 0x000fe20003f46270 */
[----:B------:R-:W-:Y:S02]  /*5d30*/  ULDC.64 UR4, c[0x0][0x210] ;  /* 0x0000840000047ab9 */ /* 0x000fe40000000a00 */
[----:B------:R-:W-:Y:S01]  /*5d40*/  IMAD R10, R218, c[0x0][0x1e4], R11 ;  /* 0x00007900da0a7a24 */ /* 0x000fe200078e020b */
[----:B------:R-:W-:Y:S02]  /*5d50*/  UIMAD UR12, UR12, UR4, URZ ;  /* 0x000000040c0c72a4 */ /* 0x000fe4000f8e023f */
[----:B------:R-:W-:Y:S01]  /*5d60*/  UIMAD.WIDE.U32 UR26, UR13, UR4, URZ ;  /* 0x000000040d1a72a5 */ /* 0x000fe2000f8e003f */
[----:B------:R-:W-:Y:S01]  /*5d70*/  IMAD.IADD R13, R13, 0x1, R10 ;  /* 0x000000010d0d7824 */ /* 0x000fe200078e020a */
[----:B------:R-:W-:-:S04]  /*5d80*/  UIMAD UR5, UR13, UR5, UR12 ;  /* 0x000000050d0572a4 */ /* 0x000fc8000f8e020c */
[----:B------:R-:W-:Y:S01]  /*5d90*/  UIADD3 UR5, UR27, UR5, URZ ;  /* 0x000000051b057290 */ /* 0x000fe2000fffe03f */
[----:B---3--:R-:W-:Y:S01]  /*5da0*/  SHF.R.S32.HI R20, RZ, 0x1f, R217 ;  /* 0x0000001fff147819 */ /* 0x008fe200000114d9 */
[----:B------:R-:W-:-:S04]  /*5db0*/  IMAD.WIDE.U32 R12, R217, c[0x0][0x1f0], R12 ;  /* 0x00007c00d90c7a25 */ /* 0x000fc800078e000c */
[----:B------:R-:W-:Y:S01]  /*5dc0*/  IMAD R10, R20, c[0x0][0x1f0], RZ ;  /* 0x00007c00140a7a24 */ /* 0x000fe200078e02ff */
[----:B------:R-:W-:Y:S01]  /*5dd0*/  IADD3 R11, P0, R12, UR24, RZ ;  /* 0x000000180c0b7c10 */ /* 0x000fe2000ff1e0ff */
[----:B------:R-:W-:Y:S01]  /*5de0*/  IMAD R9, R9, c[0x0][0x1e8], R12 ;  /* 0x00007a0009097a24 */ /* 0x000fe200078e020c */
[----:B------:R-:W-:Y:S01]  /*5df0*/  IADD3 R12, -R19, UR8, RZ ;  /* 0x00000008130c7c10 */ /* 0x000fe2000fffe1ff */
[----:B------:R-:W-:Y:S01]  /*5e00*/  IMAD R10, R217, c[0x0][0x1f4], R10 ;  /* 0x00007d00d90a7a24 */ /* 0x000fe200078e020a */
[----:B------:R-:W-:Y:S02]  /*5e10*/  LEA RZ, P1, R11, c[0x0][0x1c8], 0x1 ;  /* 0x000072000bff7a11 */ /* 0x000fe400078208ff */
[----:B------:R-:W-:Y:S01]  /*5e20*/  LEA R23, R9, c[0x0][0x1c8], 0x1 ;  /* 0x0000720009177a11 */ /* 0x000fe200078e08ff */
[----:B------:R-:W-:-:S04]  /*5e30*/  IMAD.IADD R10, R13, 0x1, R10 ;  /* 0x000000010d0a7824 */ /* 0x000fc800078e020a */
[----:B------:R-:W-:Y:S01]  /*5e40*/  SHFL.IDX PT, R14, R23, RZ, 0x181f ;  /* 0x00181fff170e7589 */ /* 0x000fe200000e0000 */
[----:B------:R-:W-:Y:S02]  /*5e50*/  IADD3.X R10, R10, UR6, RZ, P0, !PT ;  /* 0x000000060a0a7c10 */ /* 0x000fe400087fe4ff */
[----:B------:R-:W-:Y:S02]  /*5e60*/  ISETP.GE.AND P0, PT, R12, 0x1, PT ;  /* 0x000000010c00780c */ /* 0x000fe40003f06270 */
[----:B------:R-:W-:Y:S02]  /*5e70*/  LEA.HI.X R15, R11, c[0x0][0x1cc], R10, 0x1, P1 ;  /* 0x000073000b0f7a11 */ /* 0x000fe400008f0c0a */
[----:B------:R-:W-:-:S04]  /*5e80*/  ISETP.GT.AND P1, PT, R216, 0x1f, PT ;  /* 0x0000001fd800780c */ /* 0x000fc80003f24270 */
[----:B------:R-:W1:Y:S05]  /*5e90*/  SHFL.IDX PT, R15, R15, RZ, 0x181f ;  /* 0x00181fff0f0f7589 */ /* 0x000e6a00000e0000 */
[----:B------:R-:W-:Y:S01]  /*5ea0*/  @P0 SHF.R.S32.HI R10, RZ, 0x1f, R17 ;  /* 0x0000001fff0a0819 */ /* 0x000fe20000011411 */
[----:B------:R-:W-:Y:S01]  /*5eb0*/  @P0 IMAD.SHL.U32 R12, R18, 0x2, RZ ;  /* 0x00000002120c0824 */ /* 0x000fe200078e00ff */
[----:B------:R-:W-:Y:S02]  /*5ec0*/  @P0 SHF.R.S32.HI R13, RZ, 0x1f, R16 ;  /* 0x0000001fff0d0819 */ /* 0x000fe40000011410 */
[----:B------:R-:W-:Y:S02]  /*5ed0*/  @P0 SHF.R.S32.HI R9, RZ, 0x1f, R6 ;  /* 0x0000001fff090819 */ /* 0x000fe40000011406 */
[----:B------:R-:W-:-:S02]  /*5ee0*/  @P0 LEA.HI R11, R10, R17, RZ, 0x3 ;  /* 0x000000110a0b0211 */ /* 0x000fc400078f18ff */
[----:B------:R-:W-:Y:S02]  /*5ef0*/  @P0 LEA.HI R10, R13, R16, RZ, 0x3 ;  /* 0x000000100d0a0211 */ /* 0x000fe400078f18ff */
[----:B------:R-:W-:Y:S02]  /*5f00*/  @P0 LEA.HI R9, R9, R6, RZ, 0x3 ;  /* 0x0000000609090211 */ /* 0x000fe400078f18ff */
[----:B------:R-:W-:Y:S02]  /*5f10*/  @P0 LOP3.LUT R11, R11, 0xfffffff8, RZ, 0xc0, !PT ;  /* 0xfffffff80b0b0812 */ /* 0x000fe400078ec0ff */
[----:B------:R-:W-:Y:S02]  /*5f20*/  @P0 LOP3.LUT R10, R10, 0xfffffff8, RZ, 0xc0, !PT ;  /* 0xfffffff80a0a0812 */ /* 0x000fe400078ec0ff */
[----:B------:R-:W-:Y:S01]  /*5f30*/  @P0 LOP3.LUT R9, R9, 0xfffffff8, RZ, 0xc0, !PT ;  /* 0xfffffff809090812 */ /* 0x000fe200078ec0ff */
[----:B-1----:R-:W-:-:S04]  /*5f40*/  @P0 IMAD.WIDE R24, R150, 0x2, R14 ;  /* 0x0000000296180825 */ /* 0x002fc800078e020e */
[--C-:B------:R-:W-:Y:S01]  /*5f50*/  @P0 IMAD.WIDE R26, R11, 0x2, R14.reuse ;  /* 0x000000020b1a0825 */ /* 0x100fe200078e020e */
[----:B------:R-:W-:Y:S01]  /*5f60*/  @!PT LDS RZ, [RZ] ;  /* 0x00000000fffff984 */ /* 0x000fe20000000800 */
[----:B------:R1:W-:Y:S03]  /*5f70*/  @P0 LDGSTS.E.BYPASS.LTC128B.128 [R12+0xc080], [R24.64], !P4 ;  /* 0x0c080000180c0fae */ /* 0x0003e6000e101d56 */
[--C-:B------:R-:W-:Y:S01]  /*5f80*/  @P0 IMAD.WIDE R10, R10, 0x2, R14.reuse ;  /* 0x000000020a0a0825 */ /* 0x100fe200078e020e */
[----:B------:R1:W-:Y:S03]  /*5f90*/  @P0 LDGSTS.E.BYPASS.LTC128B.128 [R12+0xd080], [R26.64], !P5 ;  /* 0x0d0800001a0c0fae */ /* 0x0003e6000e901d56 */
[----:B------:R-:W-:Y:S01]  /*5fa0*/  @P0 IMAD.WIDE R14, R9, 0x2, R14 ;  /* 0x00000002090e0825 */ /* 0x000fe200078e020e */
[----:B------:R1:W-:Y:S04]  /*5fb0*/  @P0 LDGSTS.E.BYPASS.LTC128B.128 [R12+0xe080], [R10.64], !P3 ;  /* 0x0e0800000a0c0fae */ /* 0x0003e8000d901d56 */
[----:B------:R1:W-:Y:S01]  /*5fc0*/  @P0 LDGSTS.E.BYPASS.LTC128B.128 [R12+0xf080], [R14.64], !P2 ;  /* 0x0f0800000e0c0fae */ /* 0x0003e2000d101d56 */
[----:B------:R-:W-:-:S03]  /*5fd0*/  ISETP.LT.AND P0, PT, RZ, c[0x0][0x27c], PT ;  /* 0x00009f00ff007a0c */ /* 0x000fc60003f01270 */
[----:B------:R-:W0:Y:S10]  /*5fe0*/  LDGDEPBAR ;  /* 0x00000000000079af */ /* 0x000e340000000000 */
[----:B------:R-:W-:Y:S05]  /*5ff0*/  @P0 BRA `(.L_x_88) ;  /* 0x0000002000000947 */ /* 0x000fea0003800000 */
[----:B------:R-:W-:-:S04]  /*6000*/  DEPBAR.LE SB0, 0x1 ;  /* 0x000080400000791a */ /* 0x000fc80000000000 */
[----:B------:R-:W-:Y:S05]  /*6010*/  BRA `(.L_x_89) ;  /* 0x00006c1000007947 */ /* 0x000fea0003800000 */
.L_x_88:
[----:B-1----:R-:W-:Y:S01]  /*6020*/  SHF.R.S32.HI R10, RZ, 0x1f, R67 ;  /* 0x0000001fff0a7819 */ /* 0x002fe20000011443 */
[C---:B------:R-:W-:Y:S01]  /*6030*/  IMAD.WIDE.U32 R12, R67.reuse, c[0x0][0x280], RZ ;  /* 0x0000a000430c7a25 */ /* 0x040fe200078e00ff */
[----:B------:R-:W-:Y:S01]  /*6040*/  ULDC.U8 UR4, c[0x0][0x298] ;  /* 0x0000a60000047ab9 */ /* 0x000fe20000000000 */
[----:B------:R-:W-:Y:S01]  /*6050*/  BSSY B2, `(.L_x_89) ;  /* 0x00006bd000027945 */ /* 0x000fe20003800000 */
[----:B------:R-:W-:Y:S01]  /*6060*/  SHF.L.U32 R23, R18, 0x1, RZ ;  /* 0x0000000112177819 */ /* 0x000fe200000006ff */
[----:B------:R-:W-:Y:S01]  /*6070*/  IMAD R14, R10, c[0x0][0x280], RZ ;  /* 0x0000a0000a0e7a24 */ /* 0x000fe200078e02ff */
[----:B------:R-:W-:Y:S01]  /*6080*/  LEA R32, P0, R12, c[0x0][0x270], 0x1 ;  /* 0x00009c000c207a11 */ /* 0x000fe200078008ff */
[----:B------:R-:W-:Y:S02]  /*6090*/  IMAD R10, R10, c[0x0][0x290], RZ ;  /* 0x0000a4000a0a7a24 */ /* 0x000fe400078e02ff */
[----:B------:R-:W-:-:S05]  /*60a0*/  IMAD R9, R67, c[0x0][0x284], R14 ;  /* 0x0000a10043097a24 */ /* 0x000fca00078e020e */
[----:B------:R-:W-:-:S04]  /*60b0*/  IADD3 R9, R9, R13, RZ ;  /* 0x0000000d09097210 */ /* 0x000fc80007ffe0ff */
[----:B------:R-:W-:Y:S01]  /*60c0*/  LEA.HI.X R33, R12, c[0x0][0x274], R9, 0x1, P0 ;  /* 0x00009d000c217a11 */ /* 0x000fe200000f0c09 */
[----:B------:R-:W-:-:S04]  /*60d0*/  IMAD.WIDE.U32 R12, R67, c[0x0][0x290], RZ ;  /* 0x0000a400430c7a25 */ /* 0x000fc800078e00ff */
[----:B------:R-:W-:Y:S01]  /*60e0*/  IMAD R9, R67, c[0x0][0x294], R10 ;  /* 0x0000a50043097a24 */ /* 0x000fe200078e020a */
[----:B------:R-:W-:-:S04]  /*60f0*/  LEA R34, P0, R12, c[0x0][0x288], 0x1 ;  /* 0x0000a2000c227a11 */ /* 0x000fc800078008ff */
[----:B------:R-:W-:-:S04]  /*6100*/  IADD3 R9, R9, R13, RZ ;  /* 0x0000000d09097210 */ /* 0x000fc80007ffe0ff */
[----:B------:R-:W-:Y:S02]  /*6110*/  LEA.HI.X R35, R12, c[0x0][0x28c], R9, 0x1, P0 ;  /* 0x0000a3000c237a11 */ /* 0x000fe400000f0c09 */
[----:B------:R-:W-:-:S13]  /*6120*/  ISETP.NE.AND P0, PT, RZ, UR4, PT ;  /* 0x00000004ff007c0c */ /* 0x000fda000bf05270 */
[----:B------:R-:W-:Y:S05]  /*6130*/  @!P0 BRA `(.L_x_90) ;  /* 0x0000320000008947 */ /* 0x000fea0003800000 */
[----:B------:R-:W-:Y:S01]  /*6140*/  ISETP.NE.AND P6, PT, R8, RZ, PT ;  /* 0x000000ff0800720c */ /* 0x000fe20003fc5270 */
[----:B------:R-:W-:Y:S01]  /*6150*/  BSSY B0, `(.L_x_91) ;  /* 0x0000033000007945 */ /* 0x000fe20003800000 */
[----:B------:R-:W-:Y:S01]  /*6160*/  SHF.L.U32 R12, R2, 0x2, RZ ;  /* 0x00000002020c7819 */ /* 0x000fe200000006ff */
[----:B------:R-:W-:Y:S01]  /*6170*/  CS2R R14, SRZ ;  /* 0x00000000000e7805 */ /* 0x000fe2000001ff00 */
[----:B------:R-:W-:Y:S01]  /*6180*/  CS2R R24, SRZ ;  /* 0x0000000000187805 */ /* 0x000fe2000001ff00 */
[----:B------:R-:W-:Y:S01]  /*6190*/  CS2R R26, SRZ ;  /* 0x00000000001a7805 */ /* 0x000fe2000001ff00 */
[----:B------:R-:W-:Y:S01]  /*61a0*/  CS2R R28, SRZ ;  /* 0x00000000001c7805 */ /* 0x000fe2000001ff00 */
[----:B------:R-:W-:Y:S01]  /*61b0*/  CS2R R50, SRZ ;  /* 0x0000000000327805 */ /* 0x000fe2000001ff00 */
[----:B------:R-:W-:Y:S01]  /*61c0*/  CS2R R8, SRZ ;  /* 0x0000000000087805 */ /* 0x000fe2000001ff00 */
[----:B------:R-:W-:Y:S01]  /*61d0*/  CS2R R10, SRZ ;  /* 0x00000000000a7805 */ /* 0x000fe2000001ff00 */
[----:B------:R-:W-:-:S03]  /*61e0*/  CS2R R52, SRZ ;  /* 0x0000000000347805 */ /* 0x000fc6000001ff00 */
[----:B------:R-:W-:Y:S05]  /*61f0*/  @P6 BRA `(.L_x_92) ;  /* 0x0000028000006947 */ /* 0x000fea0003800000 */
[C---:B------:R-:W-:Y:S01]  /*6200*/  ISETP.GE.AND P0, PT, R12.reuse, c[0x0][0x27c], PT ;  /* 0x00009f000c007a0c */ /* 0x040fe20003f06270 */
[----:B------:R-:W-:Y:S01]  /*6210*/  CS2R R28, SRZ ;  /* 0x00000000001c7805 */ /* 0x000fe2000001ff00 */
[----:B------:R-:W-:Y:S01]  /*6220*/  CS2R R52, SRZ ;  /* 0x0000000000347805 */ /* 0x000fe2000001ff00 */
[----:B------:R-:W-:-:S10]  /*6230*/  IADD3 R8, R12, 0x20, RZ ;  /* 0x000000200c087810 */ /* 0x000fd40007ffe0ff */
[----:B------:R-:W-:-:S04]  /*6240*/  @!P0 IMAD.WIDE R30, R12, 0x2, R32 ;  /* 0x000000020c1e8825 */ /* 0x000fc800078e0220 */
[----:B------:R-:W-:Y:S01]  /*6250*/  @!P0 IMAD.WIDE R24, R12, 0x2, R34 ;  /* 0x000000020c188825 */ /* 0x000fe200078e0222 */
[----:B------:R1:W5:Y:S04]  /*6260*/  @!P0 LD.E.64 R28, [R30.64] ;  /* 0x000000161e1c8980 */ /* 0x000368000c101b00 */
[----:B------:R2:W5:Y:S01]  /*6270*/  @!P0 LD.E.64 R52, [R24.64] ;  /* 0x0000001618348980 */ /* 0x000562000c101b00 */
[----:B------:R-:W-:Y:S01]  /*6280*/  ISETP.GE.AND P0, PT, R8, c[0x0][0x27c], PT ;  /* 0x00009f0008007a0c */ /* 0x000fe20003f06270 */
[----:B------:R-:W-:Y:S01]  /*6290*/  CS2R R26, SRZ ;  /* 0x00000000001a7805 */ /* 0x000fe2000001ff00 */
[----:B------:R-:W-:-:S11]  /*62a0*/  CS2R R10, SRZ ;  /* 0x00000000000a7805 */ /* 0x000fd6000001ff00 */
[----:B------:R-:W-:-:S04]  /*62b0*/  @!P0 SHF.R.S32.HI R9, RZ, 0x1f, R8 ;  /* 0x0000001fff098819 */ /* 0x000fc80000011408 */
[----:B------:R-:W-:Y:S02]  /*62c0*/  @!P0 LEA.HI R9, R9, R8, RZ, 0x2 ;  /* 0x0000000809098211 */ /* 0x000fe400078f10ff */
[----:B------:R-:W-:Y:S02]  /*62d0*/  IADD3 R8, R12, 0x40, RZ ;  /* 0x000000400c087810 */ /* 0x000fe40007ffe0ff */
[----:B------:R-:W-:-:S05]  /*62e0*/  @!P0 LOP3.LUT R9, R9, 0xfffffffc, RZ, 0xc0, !PT ;  /* 0xfffffffc09098812 */ /* 0x000fca00078ec0ff */
[----:B------:R-:W-:-:S04]  /*62f0*/  @!P0 IMAD.WIDE R14, R9, 0x2, R32 ;  /* 0x00000002090e8825 */ /* 0x000fc800078e0220 */
[----:B------:R-:W-:Y:S01]  /*6300*/  @!P0 IMAD.WIDE R38, R9, 0x2, R34 ;  /* 0x0000000209268825 */ /* 0x000fe200078e0222 */
[----:B------:R3:W5:Y:S04]  /*6310*/  @!P0 LD.E.64 R26, [R14.64] ;  /* 0x000000160e1a8980 */ /* 0x000768000c101b00 */
[----:B------:R4:W5:Y:S01]  /*6320*/  @!P0 LD.E.64 R10, [R38.64] ;  /* 0x00000016260a8980 */ /* 0x000962000c101b00 */
[----:B------:R-:W-:Y:S01]  /*6330*/  ISETP.GE.AND P0, PT, R8, c[0x0][0x27c], PT ;  /* 0x00009f0008007a0c */ /* 0x000fe20003f06270 */
[----:B--2---:R-:W-:-:S12]  /*6340*/  CS2R R24, SRZ ;  /* 0x0000000000187805 */ /* 0x004fd8000001ff00 */
[----:B------:R-:W-:-:S04]  /*6350*/  @!P0 SHF.R.S32.HI R9, RZ, 0x1f, R8 ;  /* 0x0000001fff098819 */ /* 0x000fc80000011408 */
[----:B------:R-:W-:-:S04]  /*6360*/  @!P0 LEA.HI R9, R9, R8, RZ, 0x2 ;  /* 0x0000000809098211 */ /* 0x000fc800078f10ff */
[----:B------:R-:W-:Y:S02]  /*6370*/  @!P0 LOP3.LUT R13, R9, 0xfffffffc, RZ, 0xc0, !PT ;  /* 0xfffffffc090d8812 */ /* 0x000fe400078ec0ff */
[----:B------:R-:W-:-:S03]  /*6380*/  CS2R R8, SRZ ;  /* 0x0000000000087805 */ /* 0x000fc6000001ff00 */
[----:B-1----:R-:W-:-:S04]  /*6390*/  @!P0 IMAD.WIDE R30, R13, 0x2, R32 ;  /* 0x000000020d1e8825 */ /* 0x002fc800078e0220 */
[----:B------:R-:W-:Y:S01]  /*63a0*/  @!P0 IMAD.WIDE R36, R13, 0x2, R34 ;  /* 0x000000020d248825 */ /* 0x000fe200078e0222 */
[----:B------:R-:W-:Y:S01]  /*63b0*/  IADD3 R13, R12, 0x60, RZ ;  /* 0x000000600c0d7810 */ /* 0x000fe20007ffe0ff */
[----:B------:R4:W5:Y:S04]  /*63c0*/  @!P0 LD.E.64 R24, [R30.64] ;  /* 0x000000161e188980 */ /* 0x000968000c101b00 */
[----:B------:R4:W5:Y:S01]  /*63d0*/  @!P0 LD.E.64 R8, [R36.64] ;  /* 0x0000001624088980 */ /* 0x000962000c101b00 */
[----:B------:R-:W-:Y:S01]  /*63e0*/  ISETP.GE.AND P0, PT, R13, c[0x0][0x27c], PT ;  /* 0x00009f000d007a0c */ /* 0x000fe20003f06270 */
[----:B------:R-:W-:-:S12]  /*63f0*/  CS2R R50, SRZ ;  /* 0x0000000000327805 */ /* 0x000fd8000001ff00 */
[----:B---3--:R-:W-:-:S04]  /*6400*/  @!P0 SHF.R.S32.HI R14, RZ, 0x1f, R13 ;  /* 0x0000001fff0e8819 */ /* 0x008fc8000001140d */
[----:B------:R-:W-:Y:S02]  /*6410*/  @!P0 LEA.HI R13, R14, R13, RZ, 0x2 ;  /* 0x0000000d0e0d8211 */ /* 0x000fe400078f10ff */
[----:B------:R-:W-:Y:S02]  /*6420*/  CS2R R14, SRZ ;  /* 0x00000000000e7805 */ /* 0x000fe4000001ff00 */
[----:B------:R-:W-:-:S05]  /*6430*/  @!P0 LOP3.LUT R13, R13, 0xfffffffc, RZ, 0xc0, !PT ;  /* 0xfffffffc0d0d8812 */ /* 0x000fca00078ec0ff */
[----:B------:R-:W-:-:S04]  /*6440*/  @!P0 IMAD.WIDE R32, R13, 0x2, R32 ;  /* 0x000000020d208825 */ /* 0x000fc800078e0220 */
[----:B------:R-:W-:Y:S01]  /*6450*/  @!P0 IMAD.WIDE R34, R13, 0x2, R34 ;  /* 0x000000020d228825 */ /* 0x000fe200078e0222 */
[----:B------:R4:W5:Y:S04]  /*6460*/  @!P0 LD.E.64 R14, [R32.64] ;  /* 0x00000016200e8980 */ /* 0x000968000c101b00 */
[----:B------:R4:W5:Y:S02]  /*6470*/  @!P0 LD.E.64 R50, [R34.64] ;  /* 0x0000001622328980 */ /* 0x000964000c101b00 */
.L_x_92:
[----:B------:R-:W-:Y:S05]  /*6480*/  BSYNC B0 ;  /* 0x0000000000007941 */ /* 0x000fea0003800000 */
.L_x_91:
[----:B------:R-:W-:Y:S01]  /*6490*/  UIMAD UR4, UR14, -0x80, UR19 ;  /* 0xffffff800e0478a4 */ /* 0x000fe2000f8e0213 */
[----:B-----5:R-:W-:Y:S01]  /*64a0*/  IMAD.MOV.U32 R48, RZ, RZ, R28 ;  /* 0x000000ffff307224 */ /* 0x020fe200078e001c */
[--C-:B----4-:R-:W-:Y:S01]  /*64b0*/  SHF.R.U64 R36, R28, 0x10, R29.reuse ;  /* 0x000000101c247819 */ /* 0x110fe2000000121d */
[--C-:B------:R-:W-:Y:S01]  /*64c0*/  IMAD.MOV.U32 R47, RZ, RZ, R29.reuse ;  /* 0x000000ffff2f7224 */ /* 0x100fe200078e001d */
[----:B------:R-:W-:Y:S01]  /*64d0*/  UISETP.LT.AND UP0, UPT, UR4, 0x80, UPT ;  /* 0x000000800400788c */ /* 0x000fe2000bf01270 */
[----:B------:R-:W-:Y:S01]  /*64e0*/  SHF.R.U32.HI R35, RZ, 0x10, R29 ;  /* 0x00000010ff237819 */ /* 0x000fe2000001161d */
[--C-:B------:R-:W-:Y:S01]  /*64f0*/  IMAD.MOV.U32 R45, RZ, RZ, R27.reuse ;  /* 0x000000ffff2d7224 */ /* 0x100fe200078e001b */
[--C-:B------:R-:W-:Y:S01]  /*6500*/  SHF.R.U64 R32, R26, 0x10, R27.reuse ;  /* 0x000000101a207819 */ /* 0x100fe2000000121b */
[----:B------:R-:W-:Y:S01]  /*6510*/  USEL UR4, UR4, 0x80, UP0 ;  /* 0x0000008004047887 */ /* 0x000fe20008000000 */
[----:B------:R-:W-:Y:S01]  /*6520*/  SHF.R.U32.HI R31, RZ, 0x10, R27 ;  /* 0x00000010ff1f7819 */ /* 0x000fe2000001161b */
[----:B------:R-:W-:Y:S01]  /*6530*/  IMAD.MOV.U32 R46, RZ, RZ, R26 ;  /* 0x000000ffff2e7224 */ /* 0x000fe200078e001a */
[--C-:B------:R-:W-:Y:S01]  /*6540*/  SHF.R.U64 R28, R24, 0x10, R25.reuse ;  /* 0x00000010181c7819 */ /* 0x100fe20000001219 */
[--C-:B------:R-:W-:Y:S01]  /*6550*/  IMAD.MOV.U32 R43, RZ, RZ, R25.reuse ;  /* 0x000000ffff2b7224 */ /* 0x100fe200078e0019 */
[----:B------:R-:W-:Y:S01]  /*6560*/  SHF.R.U32.HI R27, RZ, 0x10, R25 ;  /* 0x00000010ff1b7819 */ /* 0x000fe20000011619 */
[----:B------:R-:W-:Y:S01]  /*6570*/  IMAD.MOV.U32 R38, RZ, RZ, R10 ;  /* 0x000000ffff267224 */ /* 0x000fe200078e000a */
[----:B------:R-:W-:Y:S01]  /*6580*/  ISETP.GE.AND P0, PT, R19, UR4, PT ;  /* 0x0000000413007c0c */ /* 0x000fe2000bf06270 */
[--C-:B------:R-:W-:Y:S01]  /*6590*/  IMAD.MOV.U32 R37, RZ, RZ, R11.reuse ;  /* 0x000000ffff257224 */ /* 0x100fe200078e000b */
[--C-:B------:R-:W-:Y:S01]  /*65a0*/  SHF.R.U64 R30, R10, 0x10, R11.reuse ;  /* 0x000000100a1e7819 */ /* 0x100fe2000000120b */
[----:B------:R-:W-:Y:S01]  /*65b0*/  IMAD.MOV.U32 R44, RZ, RZ, R24 ;  /* 0x000000ffff2c7224 */ /* 0x000fe200078e0018 */
[----:B------:R-:W-:Y:S01]  /*65c0*/  SHF.R.U32.HI R29, RZ, 0x10, R11 ;  /* 0x00000010ff1d7819 */ /* 0x000fe2000001160b */
[----:B------:R-:W-:Y:S01]  /*65d0*/  IMAD.MOV.U32 R11, RZ, RZ, R8 ;  /* 0x000000ffff0b7224 */ /* 0x000fe200078e0008 */
[--C-:B------:R-:W-:Y:S01]  /*65e0*/  SHF.R.U64 R26, R8, 0x10, R9.reuse ;  /* 0x00000010081a7819 */ /* 0x100fe20000001209 */
[--C-:B------:R-:W-:Y:S01]  /*65f0*/  IMAD.MOV.U32 R10, RZ, RZ, R9.reuse ;  /* 0x000000ffff0a7224 */ /* 0x100fe200078e0009 */
        /* <DEDUP_REMOVED lines=13> */
[----:B------:R-:W-:-:S04]  /*66d0*/  DEPBAR.LE SB0, 0x1 ;  /* 0x000080400000791a */ /* 0x000fc80000000000 */
[----:B------:R-:W-:Y:S01]  /*66e0*/  BSSY B1, `(.L_x_93) ;  /* 0x00000bc000017945 */ /* 0x000fe20003800000 */
[----:B------:R-:W-:Y:S02]  /*66f0*/  PRMT R36, R48, 0x5410, R36 ;  /* 0x0000541030247816 */ /* 0x000fe40000000024 */
[----:B------:R-:W-:Y:S02]  /*6700*/  PRMT R35, R47, 0x5410, R35 ;  /* 0x000054102f237816 */ /* 0x000fe40000000023 */
[----:B------:R-:W-:Y:S02]  /*6710*/  PRMT R32, R46, 0x5410, R32 ;  /* 0x000054102e207816 */ /* 0x000fe40000000020 */
[----:B------:R-:W-:Y:S02]  /*6720*/  PRMT R31, R45, 0x5410, R31 ;  /* 0x000054102d1f7816 */ /* 0x000fe4000000001f */
[----:B------:R-:W-:Y:S02]  /*6730*/  PRMT R28, R44, 0x5410, R28 ;  /* 0x000054102c1c7816 */ /* 0x000fe4000000001c */
[----:B------:R-:W-:-:S02]  /*6740*/  PRMT R27, R43, 0x5410, R27 ;  /* 0x000054102b1b7816 */ /* 0x000fc4000000001b */
        /* <DEDUP_REMOVED lines=9> */
[----:B------:R-:W-:Y:S01]  /*67e0*/  PRMT R13, R8, 0x5410, R13 ;  /* 0x00005410080d7816 */ /* 0x000fe2000000000d */
[----:B------:R-:W-:Y:S06]  /*67f0*/  BAR.SYNC.DEFER_BLOCKING 0x0 ;  /* 0x0000000000007b1d */ /* 0x000fec0000010000 */
[----:B------:R-:W-:Y:S05]  /*6800*/  @P0 BRA `(.L_x_94) ;  /* 0x00000a9000000947 */ /* 0x000fea0003800000 */
[----:B------:R-:W-:Y:S01]  /*6810*/  ISETP.GE.AND P0, PT, R12, c[0x0][0x27c], PT ;  /* 0x00009f000c007a0c */ /* 0x000fe20003f06270 */
[----:B------:R-:W-:-:S12]  /*6820*/  BSSY B0, `(.L_x_95) ;  /* 0x0000028000007945 */ /* 0x000fd80003800000 */
[----:B------:R-:W-:Y:S05]  /*6830*/  @P0 BRA `(.L_x_96) ;  /* 0x0000026000000947 */ /* 0x000fea0003800000 */
[----:B------:R-:W1:Y:S01]  /*6840*/  LDS.128 R8, [R23+0x10080] ;  /* 0x0100800017087984 */ /* 0x000e620000000c00 */
[----:B------:R-:W-:Y:S01]  /*6850*/  SHF.L.U32 R42, R36, 0x10, RZ ;  /* 0x00000010242a7819 */ /* 0x000fe200000006ff */
[C---:B------:R-:W-:Y:S01]  /*6860*/  IMAD.U32 R40, R34.reuse, 0x10000, RZ ;  /* 0x0001000022287824 */ /* 0x040fe200078e00ff */
[----:B------:R-:W-:Y:S02]  /*6870*/  LOP3.LUT R39, R34, 0xffff0000, RZ, 0xc0, !PT ;  /* 0xffff000022277812 */ /* 0x000fe400078ec0ff */
[----:B------:R-:W-:Y:S02]  /*6880*/  LOP3.LUT R41, R36, 0xffff0000, RZ, 0xc0, !PT ;  /* 0xffff000024297812 */ /* 0x000fe400078ec0ff */
[C---:B-1----:R-:W-:Y:S02]  /*6890*/  LOP3.LUT R37, R8.reuse, 0xffff0000, RZ, 0xc0, !PT ;  /* 0xffff000008257812 */ /* 0x042fe400078ec0ff */
[----:B------:R-:W-:Y:S02]  /*68a0*/  LOP3.LUT R46, R9, 0xffff0000, RZ, 0xc0, !PT ;  /* 0xffff0000092e7812 */ /* 0x000fe400078ec0ff */
[----:B------:R-:W-:-:S02]  /*68b0*/  SHF.L.U32 R38, R8, 0x10, RZ ;  /* 0x0000001008267819 */ /* 0x000fc400000006ff */
[----:B------:R-:W-:Y:S01]  /*68c0*/  SHF.L.U32 R8, R9, 0x10, RZ ;  /* 0x0000001009087819 */ /* 0x000fe200000006ff */
[C---:B------:R-:W-:Y:S01]  /*68d0*/  FMUL.FTZ R9, R37.reuse, R40 ;  /* 0x0000002825097220 */ /* 0x040fe20000410000 */
[C---:B------:R-:W-:Y:S01]  /*68e0*/  SHF.L.U32 R44, R10.reuse, 0x10, RZ ;  /* 0x000000100a2c7819 */ /* 0x040fe200000006ff */
[-C--:B------:R-:W-:Y:S01]  /*68f0*/  FMUL.FTZ R37, R37, R42.reuse ;  /* 0x0000002a25257220 */ /* 0x080fe20000410000 */
[----:B------:R-:W-:Y:S01]  /*6900*/  LOP3.LUT R43, R10, 0xffff0000, RZ, 0xc0, !PT ;  /* 0xffff00000a2b7812 */ /* 0x000fe200078ec0ff */
[C---:B------:R-:W-:Y:S01]  /*6910*/  IMAD.U32 R10, R11.reuse, 0x10000, RZ ;  /* 0x000100000b0a7824 */ /* 0x040fe200078e00ff */
[----:B------:R-:W-:Y:S01]  /*6920*/  LOP3.LUT R45, R11, 0xffff0000, RZ, 0xc0, !PT ;  /* 0xffff00000b2d7812 */ /* 0x000fe200078ec0ff */
[----:B------:R-:W-:Y:S02]  /*6930*/  FMUL.FTZ R11, R46, R39 ;  /* 0x000000272e0b7220 */ /* 0x000fe40000410000 */
[C---:B------:R-:W-:Y:S01]  /*6940*/  FFMA.FTZ R9, R38.reuse, R42, -R9 ;  /* 0x0000002a26097223 */ /* 0x040fe20000010809 */
[----:B------:R-:W-:Y:S01]  /*6950*/  SHF.L.U32 R42, R35, 0x10, RZ ;  /* 0x00000010232a7819 */ /* 0x000fe200000006ff */
[----:B------:R-:W-:Y:S01]  /*6960*/  FFMA.FTZ R38, R38, R40, R37 ;  /* 0x0000002826267223 */ /* 0x000fe20000010025 */
[C---:B------:R-:W-:Y:S01]  /*6970*/  SHF.L.U32 R40, R33.reuse, 0x10, RZ ;  /* 0x0000001021287819 */ /* 0x040fe200000006ff */
[-C--:B------:R-:W-:Y:S01]  /*6980*/  FMUL.FTZ R46, R46, R41.reuse ;  /* 0x000000292e2e7220 */ /* 0x080fe20000410000 */
[----:B------:R-:W-:Y:S01]  /*6990*/  LOP3.LUT R37, R33, 0xffff0000, RZ, 0xc0, !PT ;  /* 0xffff000021257812 */ /* 0x000fe200078ec0ff */
[C---:B------:R-:W-:Y:S01]  /*69a0*/  FFMA.FTZ R11, R8.reuse, R41, -R11 ;  /* 0x00000029080b7223 */ /* 0x040fe2000001080b */
[----:B------:R-:W-:Y:S01]  /*69b0*/  LOP3.LUT R41, R35, 0xffff0000, RZ, 0xc0, !PT ;  /* 0xffff000023297812 */ /* 0x000fe200078ec0ff */
[----:B------:R-:W-:-:S02]  /*69c0*/  FFMA.FTZ R46, R8, R39, R46 ;  /* 0x00000027082e7223 */ /* 0x000fc4000001002e */
[----:B------:R-:W-:Y:S02]  /*69d0*/  FMUL.FTZ R39, R43, R40 ;  /* 0x000000282b277220 */ /* 0x000fe40000410000 */
[----:B------:R-:W-:Y:S02]  /*69e0*/  FMUL.FTZ R8, R45, R37 ;  /* 0x000000252d087220 */ /* 0x000fe40000410000 */
[-C--:B------:R-:W-:Y:S02]  /*69f0*/  FMUL.FTZ R43, R43, R42.reuse ;  /* 0x0000002a2b2b7220 */ /* 0x080fe40000410000 */
[----:B------:R-:W-:Y:S02]  /*6a00*/  FMUL.FTZ R45, R45, R41 ;  /* 0x000000292d2d7220 */ /* 0x000fe40000410000 */
[C---:B------:R-:W-:Y:S02]  /*6a10*/  FFMA.FTZ R39, R44.reuse, R42, -R39 ;  /* 0x0000002a2c277223 */ /* 0x040fe40000010827 */
[----:B------:R-:W-:-:S02]  /*6a20*/  FFMA.FTZ R40, R44, R40, R43 ;  /* 0x000000282c287223 */ /* 0x000fc4000001002b */
[----:B------:R-:W-:Y:S01]  /*6a30*/  FFMA.FTZ R41, R10, R41, -R8 ;  /* 0x000000290a297223 */ /* 0x000fe20000010808 */
[----:B------:R-:W-:Y:S01]  /*6a40*/  F2FP.BF16.PACK_AB R8, R38, R9 ;  /* 0x000000092608723e */ /* 0x000fe200000010ff */
[----:B------:R-:W-:Y:S01]  /*6a50*/  FFMA.FTZ R42, R10, R37, R45 ;  /* 0x000000250a2a7223 */ /* 0x000fe2000001002d */
[----:B------:R-:W-:Y:S02]  /*6a60*/  F2FP.BF16.PACK_AB R9, R46, R11 ;  /* 0x0000000b2e09723e */ /* 0x000fe400000010ff */
[----:B------:R-:W-:Y:S02]  /*6a70*/  F2FP.BF16.PACK_AB R10, R40, R39 ;  /* 0x00000027280a723e */ /* 0x000fe400000010ff */
[----:B------:R-:W-:-:S05]  /*6a80*/  F2FP.BF16.PACK_AB R11, R42, R41 ;  /* 0x000000292a0b723e */ /* 0x000fca00000010ff */
[----:B------:R1:W-:Y:S02]  /*6a90*/  STS.128 [R23+0x10080], R8 ;  /* 0x0100800817007388 */ /* 0x0003e40000000c00 */
.L_x_96:
[----:B------:R-:W-:Y:S05]  /*6aa0*/  BSYNC B0 ;  /* 0x0000000000007941 */ /* 0x000fea0003800000 */
.L_x_95:
[----:B-1----:R-:W-:Y:S01]  /*6ab0*/  IADD3 R8, R12, 0x20, RZ ;  /* 0x000000200c087810 */ /* 0x002fe20007ffe0ff */
[----:B------:R-:W-:Y:S03]  /*6ac0*/  BSSY B0, `(.L_x_97) ;  /* 0x0000029000007945 */ /* 0x000fe60003800000 */
[----:B------:R-:W-:-:S13]  /*6ad0*/  ISETP.GE.AND P0, PT, R8, c[0x0][0x27c], PT ;  /* 0x00009f0008007a0c */ /* 0x000fda0003f06270 */
        /* <DEDUP_REMOVED lines=39> */
.L_x_98:
[----:B------:R-:W-:Y:S05]  /*6d50*/  BSYNC B0 ;  /* 0x0000000000007941 */ /* 0x000fea0003800000 */
.L_x_97:
        /* <DEDUP_REMOVED lines=42> */
.L_x_100:
[----:B------:R-:W-:Y:S05]  /*7000*/  BSYNC B0 ;  /* 0x0000000000007941 */ /* 0x000fea0003800000 */
.L_x_99:
[----:B-1----:R-:W-:-:S04]  /*7010*/  IADD3 R8, R12, 0x60, RZ ;  /* 0x000000600c087810 */ /* 0x002fc80007ffe0ff */
        /* <DEDUP_REMOVED lines=40> */
.L_x_94:
[----:B------:R-:W-:Y:S05]  /*72a0*/  BSYNC B1 ;  /* 0x0000000000017941 */ /* 0x000fea0003800000 */
.L_x_93:
[----:B-1----:R-:W-:Y:S01]  /*72b0*/  IADD3 R8, R19, 0x20, RZ ;  /* 0x0000002013087810 */ /* 0x002fe20007ffe0ff */
[----:B------:R-:W-:Y:S03]  /*72c0*/  BSSY B1, `(.L_x_101) ;  /* 0x00000ac000017945 */ /* 0x000fe60003800000 */
[----:B------:R-:W-:-:S13]  /*72d0*/  ISETP.GE.AND P0, PT, R8, UR4, PT ;  /* 0x0000000408007c0c */ /* 0x000fda000bf06270 */
[----:B------:R-:W-:Y:S05]  /*72e0*/  @P0 BRA `(.L_x_102) ;  /* 0x00000a9000000947 */ /* 0x000fea0003800000 */
[----:B------:R-:W-:Y:S01]  /*72f0*/  ISETP.GE.AND P0, PT, R12, c[0x0][0x27c], PT ;  /* 0x00009f000c007a0c */ /* 0x000fe20003f06270 */
[----:B------:R-:W-:-:S12]  /*7300*/  BSSY B0, `(.L_x_103) ;  /* 0x0000028000007945 */ /* 0x000fd80003800000 */
[----:B------:R-:W-:Y:S05]  /*7310*/  @P0 BRA `(.L_x_104) ;  /* 0x0000026000000947 */ /* 0x000fea0003800000 */
[----:B------:R-:W1:Y:S01]  /*7320*/  LDS.128 R8, [R23+0x11080] ;  /* 0x0110800017087984 */ /* 0x000e620000000c00 */
[----:B------:R-:W-:Y:S01]  /*7330*/  SHF.L.U32 R40, R36, 0x10, RZ ;  /* 0x0000001024287819 */ /* 0x000fe200000006ff */
[----:B------:R-:W-:Y:S01]  /*7340*/  IMAD.U32 R39, R34, 0x10000, RZ ;  /* 0x0001000022277824 */ /* 0x000fe200078e00ff */
[----:B------:R-:W-:Y:S02]  /*7350*/  LOP3.LUT R41, R36, 0xffff0000, RZ, 0xc0, !PT ;  /* 0xffff000024297812 */ /* 0x000fe400078ec0ff */
[C---:B-1----:R-:W-:Y:S02]  /*7360*/  SHF.L.U32 R38, R8.reuse, 0x10, RZ ;  /* 0x0000001008267819 */ /* 0x042fe400000006ff */
[----:B------:R-:W-:Y:S02]  /*7370*/  LOP3.LUT R37, R8, 0xffff0000, RZ, 0xc0, !PT ;  /* 0xffff000008257812 */ /* 0x000fe400078ec0ff */
[C---:B------:R-:W-:Y:S02]  /*7380*/  SHF.L.U32 R8, R9.reuse, 0x10, RZ ;  /* 0x0000001009087819 */ /* 0x040fe400000006ff */
[----:B------:R-:W-:Y:S01]  /*7390*/  LOP3.LUT R46, R9, 0xffff0000, RZ, 0xc0, !PT ;  /* 0xffff0000092e7812 */ /* 0x000fe200078ec0ff */
[-C--:B------:R-:W-:Y:S01]  /*73a0*/  FMUL.FTZ R43, R39, R37.reuse ;  /* 0x00000025272b7220 */ /* 0x080fe20000410000 */
[----:B------:R-:W-:Y:S01]  /*73b0*/  LOP3.LUT R9, R34, 0xffff0000, RZ, 0xc0, !PT ;  /* 0xffff000022097812 */ /* 0x000fe200078ec0ff */
[----:B------:R-:W-:Y:S01]  /*73c0*/  FMUL.FTZ R37, R40, R37 ;  /* 0x0000002528257220 */ /* 0x000fe20000410000 */
[----:B------:R-:W-:Y:S01]  /*73d0*/  SHF.L.U32 R44, R10, 0x10, RZ ;  /* 0x000000100a2c7819 */ /* 0x000fe200000006ff */
[----:B------:R-:W-:Y:S01]  /*73e0*/  FFMA.FTZ R43, R40, R38, -R43 ;  /* 0x00000026282b7223 */ /* 0x000fe2000001082b */
[----:B------:R-:W-:Y:S01]  /*73f0*/  LOP3.LUT R42, R10, 0xffff0000, RZ, 0xc0, !PT ;  /* 0xffff00000a2a7812 */ /* 0x000fe200078ec0ff */
[C---:B------:R-:W-:Y:S01]  /*7400*/  IMAD.U32 R10, R11.reuse, 0x10000, RZ ;  /* 0x000100000b0a7824 */ /* 0x040fe200078e00ff */
[----:B------:R-:W-:Y:S01]  /*7410*/  LOP3.LUT R45, R11, 0xffff0000, RZ, 0xc0, !PT ;  /* 0xffff00000b2d7812 */ /* 0x000fe200078ec0ff */
[----:B------:R-:W-:Y:S01]  /*7420*/  FMUL.FTZ R11, R9, R46 ;  /* 0x0000002e090b7220 */ /* 0x000fe20000410000 */
[----:B------:R-:W-:Y:S01]  /*7430*/  LOP3.LUT R40, R35, 0xffff0000, RZ, 0xc0, !PT ;  /* 0xffff000023287812 */ /* 0x000fe200078ec0ff */
[----:B------:R-:W-:Y:S01]  /*7440*/  FFMA.FTZ R38, R39, R38, R37 ;  /* 0x0000002627267223 */ /* 0x000fe20000010025 */
[----:B------:R-:W-:Y:S01]  /*7450*/  SHF.L.U32 R39, R33, 0x10, RZ ;  /* 0x0000001021277819 */ /* 0x000fe200000006ff */
[----:B------:R-:W-:Y:S01]  /*7460*/  FMUL.FTZ R46, R41, R46 ;  /* 0x0000002e292e7220 */ /* 0x000fe20000410000 */
[----:B------:R-:W-:Y:S01]  /*7470*/  LOP3.LUT R37, R33, 0xffff0000, RZ, 0xc0, !PT ;  /* 0xffff000021257812 */ /* 0x000fe200078ec0ff */
[-C--:B------:R-:W-:Y:S01]  /*7480*/  FFMA.FTZ R11, R41, R8.reuse, -R11 ;  /* 0x00000008290b7223 */ /* 0x080fe2000001080b */
[----:B------:R-:W-:Y:S01]  /*7490*/  SHF.L.U32 R41, R35, 0x10, RZ ;  /* 0x0000001023297819 */ /* 0x000fe200000006ff */
[----:B------:R-:W-:-:S02]  /*74a0*/  FFMA.FTZ R46, R9, R8, R46 ;  /* 0x00000008092e7223 */ /* 0x000fc4000001002e */
[-C--:B------:R-:W-:Y:S02]  /*74b0*/  FMUL.FTZ R8, R39, R42.reuse ;  /* 0x0000002a27087220 */ /* 0x080fe40000410000 */
[-C--:B------:R-:W-:Y:S02]  /*74c0*/  FMUL.FTZ R9, R37, R45.reuse ;  /* 0x0000002d25097220 */ /* 0x080fe40000410000 */
[C---:B------:R-:W-:Y:S02]  /*74d0*/  FMUL.FTZ R42, R41.reuse, R42 ;  /* 0x0000002a292a7220 */ /* 0x040fe40000410000 */
[----:B------:R-:W-:Y:S02]  /*74e0*/  FMUL.FTZ R45, R40, R45 ;  /* 0x0000002d282d7220 */ /* 0x000fe40000410000 */
[-C--:B------:R-:W-:Y:S01]  /*74f0*/  FFMA.FTZ R41, R41, R44.reuse, -R8 ;  /* 0x0000002c29297223 */ /* 0x080fe20000010808 */
[----:B------:R-:W-:Y:S01]  /*7500*/  F2FP.BF16.PACK_AB R8, R38, R43 ;  /* 0x0000002b2608723e */ /* 0x000fe200000010ff */
[----:B------:R-:W-:-:S02]  /*7510*/  FFMA.FTZ R42, R39, R44, R42 ;  /* 0x0000002c272a7223 */ /* 0x000fc4000001002a */
[-C--:B------:R-:W-:Y:S01]  /*7520*/  FFMA.FTZ R40, R40, R10.reuse, -R9 ;  /* 0x0000000a28287223 */ /* 0x080fe20000010809 */
[----:B------:R-:W-:Y:S01]  /*7530*/  F2FP.BF16.PACK_AB R9, R46, R11 ;  /* 0x0000000b2e09723e */ /* 0x000fe200000010ff */
[----:B------:R-:W-:Y:S01]  /*7540*/  FFMA.FTZ R45, R37, R10, R45 ;  /* 0x0000000a252d7223 */ /* 0x000fe2000001002d */
[----:B------:R-:W-:-:S04]  /*7550*/  F2FP.BF16.PACK_AB R10, R42, R41 ;  /* 0x000000292a0a723e */ /* 0x000fc800000010ff */
[----:B------:R-:W-:-:S05]  /*7560*/  F2FP.BF16.PACK_AB R11, R45, R40 ;  /* 0x000000282d0b723e */ /* 0x000fca00000010ff */
[----:B------:R1:W-:Y:S02]  /*7570*/  STS.128 [R23+0x11080], R8 ;  /* 0x0110800817007388 */ /* 0x0003e40000000c00 */
.L_x_104:
[----:B------:R-:W-:Y:S05]  /*7580*/  BSYNC B0 ;  /* 0x0000000000007941 */ /* 0x000fea0003800000 */
.L_x_103:
[----:B-1----:R-:W-:Y:S01]  /*7590*/  IADD3 R8, R12, 0x20, RZ ;  /* 0x000000200c087810 */ /* 0x002fe20007ffe0ff */
[----:B------:R-:W-:Y:S03]  /*75a0*/  BSSY B0, `(.L_x_105) ;  /* 0x0000029000007945 */ /* 0x000fe60003800000 */
[----:B------:R-:W-:-:S13]  /*75b0*/  ISETP.GE.AND P0, PT, R8, c[0x0][0x27c], PT ;  /* 0x00009f0008007a0c */ /* 0x000fda0003f06270 */
        /* <DEDUP_REMOVED lines=39> */
.L_x_106:
[----:B------:R-:W-:Y:S05]  /*7830*/  BSYNC B0 ;  /* 0x0000000000007941 */ /* 0x000fea0003800000 */
.L_x_105:
        /* <DEDUP_REMOVED lines=42> */
.L_x_108:
[----:B------:R-:W-:Y:S05]  /*7ae0*/  BSYNC B0 ;  /* 0x0000000000007941 */ /* 0x000fea0003800000 */
.L_x_107:
[----:B-1----:R-:W-:-:S04]  /*7af0*/  IADD3 R8, R12, 0x60, RZ ;  /* 0x000000600c087810 */ /* 0x002fc80007ffe0ff */
        /* <DEDUP_REMOVED lines=40> */
.L_x_102:
[----:B------:R-:W-:Y:S05]  /*7d80*/  BSYNC B1 ;  /* 0x0000000000017941 */ /* 0x000fea0003800000 */
.L_x_101:
        /* <DEDUP_REMOVED lines=45> */
.L_x_112:
[----:B------:R-:W-:Y:S05]  /*8060*/  BSYNC B0 ;  /* 0x0000000000007941 */ /* 0x000fea0003800000 */
.L_x_111:
        /* <DEDUP_REMOVED lines=42> */
.L_x_114:
[----:B------:R-:W-:Y:S05]  /*8310*/  BSYNC B0 ;  /* 0x0000000000007941 */ /* 0x000fea0003800000 */
.L_x_113:
        /* <DEDUP_REMOVED lines=42> */
.L_x_116:
[----:B------:R-:W-:Y:S05]  /*85c0*/  BSYNC B0 ;  /* 0x0000000000007941 */ /* 0x000fea0003800000 */
.L_x_115:
        /* <DEDUP_REMOVED lines=41> */
.L_x_110:
[----:B------:R-:W-:Y:S05]  /*8860*/  BSYNC B1 ;  /* 0x0000000000017941 */ /* 0x000fea0003800000 */
.L_x_109:
[----:B-1----:R-:W-:-:S04]  /*8870*/  IADD3 R8, R19, 0x60, RZ ;  /* 0x0000006013087810 */ /* 0x002fc80007ffe0ff */
[----:B------:R-:W-:-:S13]  /*8880*/  ISETP.GE.AND P0, PT, R8, UR4, PT ;  /* 0x0000000408007c0c */ /* 0x000fda000bf06270 */
[----:B------:R-:W-:Y:S05]  /*8890*/  @P0 BRA `(.L_x_117) ;  /* 0x0000438000000947 */ /* 0x000fea0003800000 */
[----:B------:R-:W-:Y:S01]  /*88a0*/  ISETP.GE.AND P0, PT, R12, c[0x0][0x27c], PT ;  /* 0x00009f000c007a0c */ /* 0x000fe20003f06270 */
[----:B------:R-:W-:-:S12]  /*88b0*/  BSSY B0, `(.L_x_118) ;  /* 0x0000028000007945 */ /* 0x000fd80003800000 */
[----:B------:R-:W-:Y:S05]  /*88c0*/  @P0 BRA `(.L_x_119) ;  /* 0x0000026000000947 */ /* 0x000fea0003800000 */
[----:B------:R-:W1:Y:S01]  /*88d0*/  LDS.128 R8, [R23+0x13080] ;  /* 0x0130800017087984 */ /* 0x000e620000000c00 */
[----:B------:R-:W-:Y:S02]  /*88e0*/  LOP3.LUT R40, R36, 0xffff0000, RZ, 0xc0, !PT ;  /* 0xffff000024287812 */ /* 0x000fe400078ec0ff */
[C---:B-1----:R-:W-:Y:S01]  /*88f0*/  SHF.L.U32 R38, R8.reuse, 0x10, RZ ;  /* 0x0000001008267819 */ /* 0x042fe200000006ff */
[----:B------:R-:W-:Y:S01]  /*8900*/  IMAD.U32 R41, R11, 0x10000, RZ ;  /* 0x000100000b297824 */ /* 0x000fe200078e00ff */
[----:B------:R-:W-:Y:S02]  /*8910*/  LOP3.LUT R37, R8, 0xffff0000, RZ, 0xc0, !PT ;  /* 0xffff000008257812 */ /* 0x000fe400078ec0ff */
[C---:B------:R-:W-:Y:S02]  /*8920*/  SHF.L.U32 R8, R9.reuse, 0x10, RZ ;  /* 0x0000001009087819 */ /* 0x040fe400000006ff */
[----:B------:R-:W-:Y:S02]  /*8930*/  LOP3.LUT R39, R9, 0xffff0000, RZ, 0xc0, !PT ;  /* 0xffff000009277812 */ /* 0x000fe400078ec0ff */
[----:B------:R-:W-:Y:S01]  /*8940*/  SHF.L.U32 R9, R36, 0x10, RZ ;  /* 0x0000001024097819 */ /* 0x000fe200000006ff */
[C---:B------:R-:W-:Y:S01]  /*8950*/  IMAD.U32 R36, R34.reuse, 0x10000, RZ ;  /* 0x0001000022247824 */ /* 0x040fe200078e00ff */
[----:B------:R-:W-:-:S02]  /*8960*/  LOP3.LUT R34, R34, 0xffff0000, RZ, 0xc0, !PT ;  /* 0xffff000022227812 */ /* 0x000fc400078ec0ff */
[C---:B------:R-:W-:Y:S02]  /*8970*/  SHF.L.U32 R43, R10.reuse, 0x10, RZ ;  /* 0x000000100a2b7819 */ /* 0x040fe400000006ff */
[----:B------:R-:W-:Y:S01]  /*8980*/  LOP3.LUT R42, R10, 0xffff0000, RZ, 0xc0, !PT ;  /* 0xffff00000a2a7812 */ /* 0x000fe200078ec0ff */
[----:B------:R-:W-:Y:S01]  /*8990*/  FMUL.FTZ R10, R36, R37 ;  /* 0x00000025240a7220 */ /* 0x000fe20000410000 */
[----:B------:R-:W-:Y:S01]  /*89a0*/  LOP3.LUT R44, R11, 0xffff0000, RZ, 0xc0, !PT ;  /* 0xffff00000b2c7812 */ /* 0x000fe200078ec0ff */
[----:B------:R-:W-:Y:S02]  /*89b0*/  FMUL.FTZ R11, R34, R39 ;  /* 0x00000027220b7220 */ /* 0x000fe40000410000 */
[C---:B------:R-:W-:Y:S02]  /*89c0*/  FMUL.FTZ R37, R9.reuse, R37 ;  /* 0x0000002509257220 */ /* 0x040fe40000410000 */
[----:B------:R-:W-:Y:S02]  /*89d0*/  FFMA.FTZ R10, R9, R38, -R10 ;  /* 0x00000026090a7223 */ /* 0x000fe4000001080a */
[----:B------:R-:W-:Y:S01]  /*89e0*/  FFMA.FTZ R9, R40, R8, -R11 ;  /* 0x0000000828097223 */ /* 0x000fe2000001080b */
[----:B------:R-:W-:Y:S01]  /*89f0*/  SHF.L.U32 R11, R33, 0x10, RZ ;  /* 0x00000010210b7819 */ /* 0x000fe200000006ff */
[----:B------:R-:W-:Y:S01]  /*8a00*/  FFMA.FTZ R37, R36, R38, R37 ;  /* 0x0000002624257223 */ /* 0x000fe20000010025 */
[----:B------:R-:W-:Y:S01]  /*8a10*/  SHF.L.U32 R36, R35, 0x10, RZ ;  /* 0x0000001023247819 */ /* 0x000fe200000006ff */
[----:B------:R-:W-:Y:S01]  /*8a20*/  FMUL.FTZ R39, R40, R39 ;  /* 0x0000002728277220 */ /* 0x000fe20000410000 */
[----:B------:R-:W-:-:S02]  /*8a30*/  LOP3.LUT R33, R33, 0xffff0000, RZ, 0xc0, !PT ;  /* 0xffff000021217812 */ /* 0x000fc400078ec0ff */
[----:B------:R-:W-:Y:S01]  /*8a40*/  LOP3.LUT R35, R35, 0xffff0000, RZ, 0xc0, !PT ;  /* 0xffff000023237812 */ /* 0x000fe200078ec0ff */
[----:B------:R-:W-:Y:S02]  /*8a50*/  FFMA.FTZ R34, R34, R8, R39 ;  /* 0x0000000822227223 */ /* 0x000fe40000010027 */
[-C--:B------:R-:W-:Y:S02]  /*8a60*/  FMUL.FTZ R8, R11, R42.reuse ;  /* 0x0000002a0b087220 */ /* 0x080fe40000410000 */
[----:B------:R-:W-:Y:S01]  /*8a70*/  FMUL.FTZ R42, R36, R42 ;  /* 0x0000002a242a7220 */ /* 0x000fe20000410000 */
[----:B------:R-:W-:Y:S01]  /*8a80*/  F2FP.BF16.PACK_AB R9, R34, R9 ;  /* 0x000000092209723e */ /* 0x000fe200000010ff */
[-C--:B------:R-:W-:Y:S02]  /*8a90*/  FMUL.FTZ R38, R33, R44.reuse ;  /* 0x0000002c21267220 */ /* 0x080fe40000410000 */
[----:B------:R-:W-:Y:S02]  /*8aa0*/  FMUL.FTZ R44, R35, R44 ;  /* 0x0000002c232c7220 */ /* 0x000fe40000410000 */
[-C--:B------:R-:W-:Y:S01]  /*8ab0*/  FFMA.FTZ R36, R36, R43.reuse, -R8 ;  /* 0x0000002b24247223 */ /* 0x080fe20000010808 */
[----:B------:R-:W-:Y:S01]  /*8ac0*/  F2FP.BF16.PACK_AB R8, R37, R10 ;  /* 0x0000000a2508723e */ /* 0x000fe200000010ff */
[----:B------:R-:W-:-:S02]  /*8ad0*/  FFMA.FTZ R11, R11, R43, R42 ;  /* 0x0000002b0b0b7223 */ /* 0x000fc4000001002a */
[-C--:B------:R-:W-:Y:S02]  /*8ae0*/  FFMA.FTZ R38, R35, R41.reuse, -R38 ;  /* 0x0000002923267223 */ /* 0x080fe40000010826 */
[----:B------:R-:W-:Y:S01]  /*8af0*/  FFMA.FTZ R33, R33, R41, R44 ;  /* 0x0000002921217223 */ /* 0x000fe2000001002c */
[----:B------:R-:W-:-:S04]  /*8b00*/  F2FP.BF16.PACK_AB R10, R11, R36 ;  /* 0x000000240b0a723e */ /* 0x000fc800000010ff */
[----:B------:R-:W-:-:S05]  /*8b10*/  F2FP.BF16.PACK_AB R11, R33, R38 ;  /* 0x00000026210b723e */ /* 0x000fca00000010ff */
[----:B------:R1:W-:Y:S02]  /*8b20*/  STS.128 [R23+0x13080], R8 ;  /* 0x0130800817007388 */ /* 0x0003e40000000c00 */
.L_x_119:
[----:B------:R-:W-:Y:S05]  /*8b30*/  BSYNC B0 ;  /* 0x0000000000007941 */ /* 0x000fea0003800000 */
.L_x_118:
[----:B-1----:R-:W-:Y:S01]  /*8b40*/  IADD3 R8, R12, 0x20, RZ ;  /* 0x000000200c087810 */ /* 0x002fe20007ffe0ff */
[----:B------:R-:W-:Y:S03]  /*8b50*/  BSSY B0, `(.L_x_120) ;  /* 0x0000029000007945 */ /* 0x000fe60003800000 */
[----:B------:R-:W-:-:S13]  /*8b60*/  ISETP.GE.AND P0, PT, R8, c[0x0][0x27c], PT ;  /* 0x00009f0008007a0c */ /* 0x000fda0003f06270 */
        /* <DEDUP_REMOVED lines=39> */
.L_x_121:
[----:B------:R-:W-:Y:S05]  /*8de0*/  BSYNC B0 ;  /* 0x0000000000007941 */ /* 0x000fea0003800000 */
.L_x_120:
        /* <DEDUP_REMOVED lines=42> */
.L_x_123:
[----:B------:R-:W-:Y:S05]  /*9090*/  BSYNC B0 ;  /* 0x0000000000007941 */ /* 0x000fea0003800000 */
.L_x_122:
[----:B------:R-:W-:-:S04]  /*90a0*/  IADD3 R12, R12, 0x60, RZ ;  /* 0x000000600c0c7810 */ /* 0x000fc80007ffe0ff */
[----:B------:R-:W-:-:S13]  /*90b0*/  ISETP.GE.AND P0, PT, R12, c[0x0][0x27c], PT ;  /* 0x00009f000c007a0c */ /* 0x000fda0003f06270 */
[----:B------:R-:W-:Y:S05]  /*90c0*/  @P0 BRA `(.L_x_117) ;  /* 0x00003b5000000947 */ /* 0x000fea0003800000 */
[----:B-1----:R-:W1:Y:S01]  /*90d0*/  LDS.128 R8, [R23+0x1f080] ;  /* 0x01f0800017087984 */ /* 0x002e620000000c00 */
[----:B------:R-:W-:Y:S02]  /*90e0*/  LOP3.LUT R27, R24, 0xffff0000, RZ, 0xc0, !PT ;  /* 0xffff0000181b7812 */ /* 0x000fe400078ec0ff */
[----:B------:R-:W-:Y:S02]  /*90f0*/  LOP3.LUT R29, R14, 0xffff0000, RZ, 0xc0, !PT ;  /* 0xffff00000e1d7812 */ /* 0x000fe400078ec0ff */
[C---:B-1----:R-:W-:Y:S02]  /*9100*/  SHF.L.U32 R25, R8.reuse, 0x10, RZ ;  /* 0x0000001008197819 */ /* 0x042fe400000006ff */
[----:B------:R-:W-:Y:S02]  /*9110*/  LOP3.LUT R12, R8, 0xffff0000, RZ, 0xc0, !PT ;  /* 0xffff0000080c7812 */ /* 0x000fe400078ec0ff */
[C---:B------:R-:W-:Y:S02]  /*9120*/  SHF.L.U32 R8, R9.reuse, 0x10, RZ ;  /* 0x0000001009087819 */ /* 0x040fe400000006ff */
[----:B------:R-:W-:-:S02]  /*9130*/  LOP3.LUT R26, R9, 0xffff0000, RZ, 0xc0, !PT ;  /* 0xffff0000091a7812 */ /* 0x000fc400078ec0ff */
[----:B------:R-:W-:Y:S01]  /*9140*/  SHF.L.U32 R9, R24, 0x10, RZ ;  /* 0x0000001018097819 */ /* 0x000fe200000006ff */
[----:B------:R-:W-:Y:S01]  /*9150*/  IMAD.U32 R24, R14, 0x10000, RZ ;  /* 0x000100000e187824 */ /* 0x000fe200078e00ff */
[C---:B------:R-:W-:Y:S01]  /*9160*/  SHF.L.U32 R30, R10.reuse, 0x10, RZ ;  /* 0x000000100a1e7819 */ /* 0x040fe200000006ff */
[C---:B------:R-:W-:Y:S01]  /*9170*/  IMAD.U32 R14, R11.reuse, 0x10000, RZ ;  /* 0x000100000b0e7824 */ /* 0x040fe200078e00ff */
[----:B------:R-:W-:Y:S01]  /*9180*/  LOP3.LUT R28, R10, 0xffff0000, RZ, 0xc0, !PT ;  /* 0xffff00000a1c7812 */ /* 0x000fe200078ec0ff */
[----:B------:R-:W-:Y:S01]  /*9190*/  FMUL.FTZ R10, R24, R12 ;  /* 0x0000000c180a7220 */ /* 0x000fe20000410000 */
[----:B------:R-:W-:Y:S01]  /*91a0*/  LOP3.LUT R31, R11, 0xffff0000, RZ, 0xc0, !PT ;  /* 0xffff00000b1f7812 */ /* 0x000fe200078ec0ff */
[----:B------:R-:W-:Y:S02]  /*91b0*/  FMUL.FTZ R11, R29, R26 ;  /* 0x0000001a1d0b7220 */ /* 0x000fe40000410000 */
[C---:B------:R-:W-:Y:S02]  /*91c0*/  FMUL.FTZ R12, R9.reuse, R12 ;  /* 0x0000000c090c7220 */ /* 0x040fe40000410000 */
[----:B------:R-:W-:-:S02]  /*91d0*/  FFMA.FTZ R10, R9, R25, -R10 ;  /* 0x00000019090a7223 */ /* 0x000fc4000001080a */
[----:B------:R-:W-:Y:S01]  /*91e0*/  FFMA.FTZ R9, R27, R8, -R11 ;  /* 0x000000081b097223 */ /* 0x000fe2000001080b */
[----:B------:R-:W-:Y:S01]  /*91f0*/  SHF.L.U32 R11, R13, 0x10, RZ ;  /* 0x000000100d0b7819 */ /* 0x000fe200000006ff */
[----:B------:R-:W-:Y:S01]  /*9200*/  FMUL.FTZ R26, R27, R26 ;  /* 0x0000001a1b1a7220 */ /* 0x000fe20000410000 */
[----:B------:R-:W-:Y:S01]  /*9210*/  SHF.L.U32 R27, R15, 0x10, RZ ;  /* 0x000000100f1b7819 */ /* 0x000fe200000006ff */
[----:B------:R-:W-:Y:S01]  /*9220*/  FFMA.FTZ R25, R24, R25, R12 ;  /* 0x0000001918197223 */ /* 0x000fe2000001000c */
[----:B------:R-:W-:Y:S01]  /*9230*/  LOP3.LUT R13, R13, 0xffff0000, RZ, 0xc0, !PT ;  /* 0xffff00000d0d7812 */ /* 0x000fe200078ec0ff */
[----:B------:R-:W-:Y:S01]  /*9240*/  FFMA.FTZ R26, R29, R8, R26 ;  /* 0x000000081d1a7223 */ /* 0x000fe2000001001a */
[----:B------:R-:W-:Y:S01]  /*9250*/  LOP3.LUT R15, R15, 0xffff0000, RZ, 0xc0, !PT ;  /* 0xffff00000f0f7812 */ /* 0x000fe200078ec0ff */
[-C--:B------:R-:W-:Y:S02]  /*9260*/  FMUL.FTZ R8, R11, R28.reuse ;  /* 0x0000001c0b087220 */ /* 0x080fe40000410000 */
[----:B------:R-:W-:Y:S01]  /*9270*/  FMUL.FTZ R28, R27, R28 ;  /* 0x0000001c1b1c7220 */ /* 0x000fe20000410000 */
[----:B------:R-:W-:Y:S01]  /*9280*/  F2FP.BF16.PACK_AB R9, R26, R9 ;  /* 0x000000091a09723e */ /* 0x000fe200000010ff */
[----:B------:R-:W-:-:S02]  /*9290*/  FMUL.FTZ R12, R13, R31 ;  /* 0x0000001f0d0c7220 */ /* 0x000fc40000410000 */
[----:B------:R-:W-:Y:S02]  /*92a0*/  FMUL.FTZ R31, R15, R31 ;  /* 0x0000001f0f1f7220 */ /* 0x000fe40000410000 */
[----:B------:R-:W-:Y:S02]  /*92b0*/  FFMA.FTZ R28, R11, R30, R28 ;  /* 0x0000001e0b1c7223 */ /* 0x000fe4000001001c */
[----:B------:R-:W-:Y:S02]  /*92c0*/  FFMA.FTZ R11, R15, R14, -R12 ;  /* 0x0000000e0f0b7223 */ /* 0x000fe4000001080c */
[----:B------:R-:W-:Y:S01]  /*92d0*/  FFMA.FTZ R27, R27, R30, -R8 ;  /* 0x0000001e1b1b7223 */ /* 0x000fe20000010808 */
[----:B------:R-:W-:Y:S01]  /*92e0*/  F2FP.BF16.PACK_AB R8, R25, R10 ;  /* 0x0000000a1908723e */ /* 0x000fe200000010ff */
[----:B------:R-:W-:-:S03]  /*92f0*/  FFMA.FTZ R14, R13, R14, R31 ;  /* 0x0000000e0d0e7223 */ /* 0x000fc6000001001f */
[----:B------:R-:W-:Y:S02]  /*9300*/  F2FP.BF16.PACK_AB R10, R28, R27 ;  /* 0x0000001b1c0a723e */ /* 0x000fe400000010ff */
[----:B------:R-:W-:-:S05]  /*9310*/  F2FP.BF16.PACK_AB R11, R14, R11 ;  /* 0x0000000b0e0b723e */ /* 0x000fca00000010ff */
[----:B------:R1:W-:Y:S01]  /*9320*/  STS.128 [R23+0x1f080], R8 ;  /* 0x01f0800817007388 */ /* 0x0003e20000000c00 */
[----:B------:R-:W-:Y:S05]  /*9330*/  BRA `(.L_x_117) ;  /* 0x000038e000007947 */ /* 0x000fea0003800000 */
.L_x_90:
[----:B------:R-:W-:Y:S01]  /*9340*/  ISETP.NE.AND P0, PT, R8, RZ, PT ;  /* 0x000000ff0800720c */ /* 0x000fe20003f05270 */
        /* <DEDUP_REMOVED lines=8> */
[----:B------:R-:W-:-:S04]  /*93d0*/  CS2R R8, SRZ ;  /* 0x0000000000087805 */ /* 0x000fc8000001ff00 */
[----:B------:R-:W-:Y:S05]  /*93e0*/  @P0 BRA `(.L_x_125) ;  /* 0x0000011000000947 */ /* 0x000fea0003800000 */
[----:B------:R-:W-:-:S13]  /*93f0*/  ISETP.GE.AND P0, PT, R150, c[0x0][0x27c], PT ;  /* 0x00009f0096007a0c */ /* 0x000fda0003f06270 */
[----:B------:R-:W-:-:S04]  /*9400*/  @!P0 IMAD.WIDE R38, R150, 0x2, R32 ;  /* 0x0000000296268825 */ /* 0x000fc800078e0220 */
[----:B------:R-:W-:Y:S01]  /*9410*/  @!P0 IMAD.WIDE R36, R150, 0x2, R34 ;  /* 0x0000000296248825 */ /* 0x000fe200078e0222 */
[----:B------:R1:W5:Y:S04]  /*9420*/  @!P0 LD.E.128 R24, [R38.64] ;  /* 0x0000001626188980 */ /* 0x000368000c101d00 */
[----:B------:R1:W5:Y:S01]  /*9430*/  @!P0 LD.E.128 R8, [R36.64] ;  /* 0x0000001624088980 */ /* 0x000362000c101d00 */
[----:B------:R-:W-:Y:S01]  /*9440*/  ISETP.GE.AND P0, PT, R17, c[0x0][0x27c], PT ;  /* 0x00009f0011007a0c */ /* 0x000fe20003f06270 */
[----:B------:R-:W-:Y:S01]  /*9450*/  CS2R R30, SRZ ;  /* 0x00000000001e7805 */ /* 0x000fe2000001ff00 */
[----:B------:R-:W-:Y:S01]  /*9460*/  CS2R R28, SRZ ;  /* 0x00000000001c7805 */ /* 0x000fe2000001ff00 */
[----:B------:R-:W-:-:S10]  /*9470*/  CS2R R14, SRZ ;  /* 0x00000000000e7805 */ /* 0x000fd4000001ff00 */
[----:B------:R-:W-:-:S04]  /*9480*/  @!P0 SHF.R.S32.HI R12, RZ, 0x1f, R17 ;  /* 0x0000001fff0c8819 */ /* 0x000fc80000011411 */
[----:B------:R-:W-:-:S04]  /*9490*/  @!P0 LEA.HI R12, R12, R17, RZ, 0x3 ;  /* 0x000000110c0c8211 */ /* 0x000fc800078f18ff */
[----:B------:R-:W-:-:S05]  /*94a0*/  @!P0 LOP3.LUT R12, R12, 0xfffffff8, RZ, 0xc0, !PT ;  /* 0xfffffff80c0c8812 */ /* 0x000fca00078ec0ff */
[----:B------:R-:W-:-:S04]  /*94b0*/  @!P0 IMAD.WIDE R32, R12, 0x2, R32 ;  /* 0x000000020c208825 */ /* 0x000fc800078e0220 */
[----:B------:R-:W-:Y:S01]  /*94c0*/  @!P0 IMAD.WIDE R34, R12, 0x2, R34 ;  /* 0x000000020c228825 */ /* 0x000fe200078e0222 */
[----:B------:R1:W5:Y:S01]  /*94d0*/  @!P0 LD.E.128 R28, [R32.64] ;  /* 0x00000016201c8980 */ /* 0x000362000c101d00 */
[----:B------:R-:W-:-:S06]  /*94e0*/  CS2R R12, SRZ ;  /* 0x00000000000c7805 */ /* 0x000fcc000001ff00 */
[----:B------:R1:W5:Y:S02]  /*94f0*/  @!P0 LD.E.128 R12, [R34.64] ;  /* 0x00000016220c8980 */ /* 0x000364000c101d00 */
.L_x_125:
[----:B------:R-:W-:Y:S05]  /*9500*/  BSYNC B0 ;  /* 0x0000000000007941 */ /* 0x000fea0003800000 */
.L_x_124:
[----:B------:R-:W-:Y:S01]  /*9510*/  UIMAD UR4, UR14, -0x80, UR19 ;  /* 0xffffff800e0478a4 */ /* 0x000fe2000f8e0213 */
[--C-:B-1---5:R-:W-:Y:S01]  /*9520*/  SHF.R.U64 R39, R24, 0x10, R25.reuse ;  /* 0x0000001018277819 */ /* 0x122fe20000001219 */
[--C-:B------:R-:W-:Y:S01]  /*9530*/  IMAD.MOV.U32 R38, RZ, RZ, R25.reuse ;  /* 0x000000ffff267224 */ /* 0x100fe200078e0019 */
[----:B------:R-:W-:Y:S01]  /*9540*/  SHF.R.U32.HI R45, RZ, 0x10, R25 ;  /* 0x00000010ff2d7819 */ /* 0x000fe20000011619 */
[----:B------:R-:W-:Y:S01]  /*9550*/  UISETP.LT.AND UP0, UPT, UR4, 0x80, UPT ;  /* 0x000000800400788c */ /* 0x000fe2000bf01270 */
[--C-:B------:R-:W-:Y:S01]  /*9560*/  SHF.R.U64 R37, R26, 0x10, R27.reuse ;  /* 0x000000101a257819 */ /* 0x100fe2000000121b */
[--C-:B------:R-:W-:Y:S01]  /*9570*/  IMAD.MOV.U32 R36, RZ, RZ, R27.reuse ;  /* 0x000000ffff247224 */ /* 0x100fe200078e001b */
[----:B------:R-:W-:Y:S01]  /*9580*/  SHF.R.U32.HI R47, RZ, 0x10, R27 ;  /* 0x00000010ff2f7819 */ /* 0x000fe2000001161b */
[----:B------:R-:W-:Y:S01]  /*9590*/  USEL UR4, UR4, 0x80, UP0 ;  /* 0x0000008004047887 */ /* 0x000fe20008000000 */
[----:B------:R-:W-:Y:S01]  /*95a0*/  IMAD.MOV.U32 R46, RZ, RZ, R24 ;  /* 0x000000ffff2e7224 */ /* 0x000fe200078e0018 */
[----:B------:R-:W-:Y:S01]  /*95b0*/  SHF.R.U64 R27, R28, 0x10, R29 ;  /* 0x000000101c1b7819 */ /* 0x000fe2000000121d */
[----:B------:R-:W-:Y:S01]  /*95c0*/  IMAD.MOV.U32 R48, RZ, RZ, R26 ;  /* 0x000000ffff307224 */ /* 0x000fe200078e001a */
[----:B------:R-:W-:Y:S01]  /*95d0*/  SHF.R.U64 R35, R8, 0x10, R9 ;  /* 0x0000001008237819 */ /* 0x000fe20000001209 */
[----:B------:R-:W-:Y:S01]  /*95e0*/  IMAD.MOV.U32 R50, RZ, RZ, R28 ;  /* 0x000000ffff327224 */ /* 0x000fe200078e001c */
[----:B------:R-:W-:Y:S01]  /*95f0*/  ISETP.GE.AND P0, PT, R19, UR4, PT ;  /* 0x0000000413007c0c */ /* 0x000fe2000bf06270 */
[----:B------:R-:W-:Y:S01]  /*9600*/  IMAD.MOV.U32 R25, RZ, RZ, R29 ;  /* 0x000000ffff197224 */ /* 0x000fe200078e001d */
[----:B------:R-:W-:Y:S01]  /*9610*/  SHF.R.U32.HI R51, RZ, 0x10, R9 ;  /* 0x00000010ff337819 */ /* 0x000fe20000011609 */
[----:B------:R-:W-:Y:S01]  /*9620*/  IMAD.MOV.U32 R42, RZ, RZ, R8 ;  /* 0x000000ffff2a7224 */ /* 0x000fe200078e0008 */
[----:B------:R-:W-:Y:S01]  /*9630*/  SHF.R.U64 R33, R10, 0x10, R11 ;  /* 0x000000100a217819 */ /* 0x000fe2000000120b */
[----:B------:R-:W-:Y:S01]  /*9640*/  IMAD.MOV.U32 R34, RZ, RZ, R9 ;  /* 0x000000ffff227224 */ /* 0x000fe200078e0009 */
[----:B------:R-:W-:Y:S01]  /*9650*/  SHF.R.U32.HI R53, RZ, 0x10, R11 ;  /* 0x00000010ff357819 */ /* 0x000fe2000001160b */
[----:B------:R-:W-:Y:S01]  /*9660*/  IMAD.MOV.U32 R44, RZ, RZ, R10 ;  /* 0x000000ffff2c7224 */ /* 0x000fe200078e000a */
[----:B------:R-:W-:Y:S01]  /*9670*/  SHF.R.U32.HI R54, RZ, 0x10, R29 ;  /* 0x00000010ff367819 */ /* 0x000fe2000001161d */
[----:B------:R-:W-:Y:S01]  /*9680*/  IMAD.MOV.U32 R32, RZ, RZ, R11 ;  /* 0x000000ffff207224 */ /* 0x000fe200078e000b */
[----:B------:R-:W-:Y:S01]  /*9690*/  SHF.R.U64 R8, R12, 0x10, R13 ;  /* 0x000000100c087819 */ /* 0x000fe2000000120d */
[----:B------:R-:W-:Y:S01]  /*96a0*/  IMAD.MOV.U32 R52, RZ, RZ, R30 ;  /* 0x000000ffff347224 */ /* 0x000fe200078e001e */
[----:B------:R-:W-:Y:S01]  /*96b0*/  SHF.R.U64 R9, R14, 0x10, R15 ;  /* 0x000000100e097819 */ /* 0x000fe2000000120f */
[--C-:B------:R-:W-:Y:S01]  /*96c0*/  IMAD.MOV.U32 R28, RZ, RZ, R31.reuse ;  /* 0x000000ffff1c7224 */ /* 0x100fe200078e001f */
[--C-:B------:R-:W-:Y:S01]  /*96d0*/  SHF.R.U64 R29, R30, 0x10, R31.reuse ;  /* 0x000000101e1d7819 */ /* 0x100fe2000000121f */
[----:B------:R-:W-:Y:S01]  /*96e0*/  IMAD.MOV.U32 R11, RZ, RZ, R12 ;  /* 0x000000ffff0b7224 */ /* 0x000fe200078e000c */
[----:B------:R-:W-:Y:S01]  /*96f0*/  SHF.R.U32.HI R49, RZ, 0x10, R31 ;  /* 0x00000010ff317819 */ /* 0x000fe2000001161f */
[--C-:B------:R-:W-:Y:S01]  /*9700*/  IMAD.MOV.U32 R26, RZ, RZ, R13.reuse ;  /* 0x000000ffff1a7224 */ /* 0x100fe200078e000d */
[----:B------:R-:W-:Y:S01]  /*9710*/  SHF.R.U32.HI R13, RZ, 0x10, R13 ;  /* 0x00000010ff0d7819 */ /* 0x000fe2000001160d */
[----:B------:R-:W-:Y:S01]  /*9720*/  IMAD.MOV.U32 R10, RZ, RZ, R14 ;  /* 0x000000ffff0a7224 */ /* 0x000fe200078e000e */
[----:B------:R-:W-:-:S04]  /*9730*/  DEPBAR.LE SB0, 0x1 ;  /* 0x000080400000791a */ /* 0x000fc80000000000 */
[--C-:B------:R-:W-:Y:S01]  /*9740*/  IMAD.MOV.U32 R24, RZ, RZ, R15.reuse ;  /* 0x000000ffff187224 */ /* 0x100fe200078e000f */
[----:B------:R-:W-:Y:S01]  /*9750*/  SHF.R.U32.HI R15, RZ, 0x10, R15 ;  /* 0x00000010ff0f7819 */ /* 0x000fe2000001160f */
[----:B------:R-:W-:Y:S01]  /*9760*/  BSSY B1, `(.L_x_126) ;  /* 0x00000d1000017945 */ /* 0x000fe20003800000 */
        /* <DEDUP_REMOVED lines=21> */
[----:B------:R-:W-:Y:S01]  /*98c0*/  MOV R9, c[0x0][0x27c] ;  /* 0x00009f0000097a02 */ /* 0x000fe20000000f00 */
[----:B------:R-:W1:Y:S01]  /*98d0*/  LDS.128 R12, [R23+0x10080] ;  /* 0x01008000170c7984 */ /* 0x000e620000000c00 */
[----:B------:R-:W-:Y:S01]  /*98e0*/  SHF.L.U32 R52, R35, 0x10, RZ ;  /* 0x0000001023347819 */ /* 0x000fe200000006ff */
[----:B------:R-:W-:Y:S01]  /*98f0*/  IMAD.U32 R62, R39, 0x10000, RZ ;  /* 0x00010000273e7824 */ /* 0x000fe200078e00ff */
[----:B------:R-:W-:Y:S02]  /*9900*/  LEA.HI R9, R9, R2, RZ, 0x1d ;  /* 0x0000000209097211 */ /* 0x000fe400078fe8ff */
[----:B------:R-:W-:Y:S02]  /*9910*/  LOP3.LUT R57, R38, 0xffff0000, RZ, 0xc0, !PT ;  /* 0xffff000026397812 */ /* 0x000fe400078ec0ff */
[----:B------:R-:W-:Y:S01]  /*9920*/  SHF.R.S32.HI R8, RZ, 0x1f, R9 ;  /* 0x0000001fff087819 */ /* 0x000fe20000011409 */
[----:B------:R-:W-:-:S03]  /*9930*/  IMAD.SHL.U32 R10, R9, 0x8, RZ ;  /* 0x00000008090a7824 */ /* 0x000fc600078e00ff */
[----:B------:R-:W-:Y:S02]  /*9940*/  LEA.HI R8, R8, R9, RZ, 0x3 ;  /* 0x0000000908087211 */ /* 0x000fe400078f18ff */
[----:B------:R-:W-:Y:S02]  /*9950*/  LOP3.LUT R10, R43, 0x38, R10, 0xf8, !PT ;  /* 0x000000382b0a7812 */ /* 0x000fe400078ef80a */
[----:B------:R-:W-:Y:S02]  /*9960*/  SHF.L.U32 R8, R8, 0xa, RZ ;  /* 0x0000000a08087819 */ /* 0x000fe400000006ff */
[----:B------:R-:W-:Y:S02]  /*9970*/  LOP3.LUT R9, R10, R41, RZ, 0x3c, !PT ;  /* 0x000000290a097212 */ /* 0x000fe400078e3cff */
[----:B------:R-:W-:-:S04]  /*9980*/  LOP3.LUT R8, R8, 0x7fffe000, RZ, 0xc0, !PT ;  /* 0x7fffe00008087812 */ /* 0x000fc800078ec0ff */
[----:B------:R-:W-:-:S05]  /*9990*/  IADD3 R42, R9, R8, R40 ;  /* 0x00000008092a7210 */ /* 0x000fca0007ffe028 */
[----:B------:R-:W-:-:S05]  /*99a0*/  IMAD.SHL.U32 R42, R42, 0x2, RZ ;  /* 0x000000022a2a7824 */ /* 0x000fca00078e00ff */
[----:B------:R-:W2:Y:S01]  /*99b0*/  LDS.128 R8, [R42+0x10080] ;  /* 0x010080002a087984 */ /* 0x000ea20000000c00 */
[C---:B-1----:R-:W-:Y:S01]  /*99c0*/  SHF.L.U32 R45, R12.reuse, 0x10, RZ ;  /* 0x000000100c2d7819 */ /* 0x042fe200000006ff */
[C---:B------:R-:W-:Y:S01]  /*99d0*/  IMAD.U32 R46, R13.reuse, 0x10000, RZ ;  /* 0x000100000d2e7824 */ /* 0x040fe200078e00ff */
[----:B------:R-:W-:Y:S02]  /*99e0*/  LOP3.LUT R48, R12, 0xffff0000, RZ, 0xc0, !PT ;  /* 0xffff00000c307812 */ /* 0x000fe400078ec0ff */
[----:B------:R-:W-:Y:S01]  /*99f0*/  LOP3.LUT R12, R13, 0xffff0000, RZ, 0xc0, !PT ;  /* 0xffff00000d0c7812 */ /* 0x000fe200078ec0ff */
[C---:B------:R-:W-:Y:S01]  /*9a00*/  IMAD.U32 R13, R15.reuse, 0x10000, RZ ;  /* 0x000100000f0d7824 */ /* 0x040fe200078e00ff */
[C---:B------:R-:W-:Y:S02]  /*9a10*/  SHF.L.U32 R47, R14.reuse, 0x10, RZ ;  /* 0x000000100e2f7819 */ /* 0x040fe400000006ff */
[----:B------:R-:W-:Y:S02]  /*9a20*/  LOP3.LUT R44, R14, 0xffff0000, RZ, 0xc0, !PT ;  /* 0xffff00000e2c7812 */ /* 0x000fe400078ec0ff */
[----:B------:R-:W-:-:S02]  /*9a30*/  LOP3.LUT R14, R15, 0xffff0000, RZ, 0xc0, !PT ;  /* 0xffff00000f0e7812 */ /* 0x000fc400078ec0ff */
[C---:B--2---:R-:W-:Y:S01]  /*9a40*/  SHF.L.U32 R51, R8.reuse, 0x10, RZ ;  /* 0x0000001008337819 */ /* 0x044fe200000006ff */
[C---:B------:R-:W-:Y:S01]  /*9a50*/  IMAD.U32 R58, R11.reuse, 0x10000, RZ ;  /* 0x000100000b3a7824 */ /* 0x040fe200078e00ff */
[----:B------:R-:W-:Y:S02]  /*9a60*/  LOP3.LUT R54, R11, 0xffff0000, RZ, 0xc0, !PT ;  /* 0xffff00000b367812 */ /* 0x000fe400078ec0ff */
[----:B------:R-:W-:Y:S01]  /*9a70*/  LOP3.LUT R49, R8, 0xffff0000, RZ, 0xc0, !PT ;  /* 0xffff000008317812 */ /* 0x000fe200078ec0ff */
[----:B------:R-:W-:Y:S01]  /*9a80*/  FMUL.FTZ R50, R51, R52 ;  /* 0x0000003433327220 */ /* 0x000fe20000410000 */
[----:B------:R-:W-:Y:S01]  /*9a90*/  LOP3.LUT R11, R35, 0xffff0000, RZ, 0xc0, !PT ;  /* 0xffff0000230b7812 */ /* 0x000fe200078ec0ff */
[-C--:B------:R-:W-:Y:S01]  /*9aa0*/  FMUL.FTZ R51, R51, R62.reuse ;  /* 0x0000003e33337220 */ /* 0x080fe20000410000 */
[C---:B------:R-:W-:Y:S01]  /*9ab0*/  SHF.L.U32 R60, R10.reuse, 0x10, RZ ;  /* 0x000000100a3c7819 */ /* 0x040fe200000006ff */
[----:B------:R-:W-:Y:S01]  /*9ac0*/  IMAD.U32 R8, R9, 0x10000, RZ ;  /* 0x0001000009087824 */ /* 0x000fe200078e00ff */
[----:B------:R-:W-:Y:S01]  /*9ad0*/  LOP3.LUT R15, R10, 0xffff0000, RZ, 0xc0, !PT ;  /* 0xffff00000a0f7812 */ /* 0x000fe200078ec0ff */
[----:B------:R-:W-:Y:S01]  /*9ae0*/  FFMA.FTZ R50, R45, R62, -R50 ;  /* 0x0000003e2d327223 */ /* 0x000fe20000010832 */
[----:B------:R-:W-:Y:S01]  /*9af0*/  LOP3.LUT R56, R9, 0xffff0000, RZ, 0xc0, !PT ;  /* 0xffff000009387812 */ /* 0x000fe200078ec0ff */
[----:B------:R-:W-:Y:S01]  /*9b00*/  FMUL.FTZ R55, R49, R11 ;  /* 0x0000000b31377220 */ /* 0x000fe20000410000 */
[----:B------:R-:W-:Y:S01]  /*9b10*/  LOP3.LUT R10, R39, 0xffff0000, RZ, 0xc0, !PT ;  /* 0xffff0000270a7812 */ /* 0x000fe200078ec0ff */
[----:B------:R-:W-:Y:S01]  /*9b20*/  FFMA.FTZ R45, R45, R52, R51 ;  /* 0x000000342d2d7223 */ /* 0x000fe20000010033 */
[----:B------:R-:W-:Y:S01]  /*9b30*/  SHF.L.U32 R9, R34, 0x10, RZ ;  /* 0x0000001022097819 */ /* 0x000fe200000006ff */
[----:B------:R-:W-:-:S02]  /*9b40*/  IMAD.U32 R51, R38, 0x10000, RZ ;  /* 0x0001000026337824 */ /* 0x000fc400078e00ff */
[-C--:B------:R-:W-:Y:S02]  /*9b50*/  FMUL.FTZ R53, R49, R10.reuse ;  /* 0x0000000a31357220 */ /* 0x080fe40000410000 */
[----:B------:R-:W-:Y:S02]  /*9b60*/  FMUL.FTZ R52, R8, R9 ;  /* 0x0000000908347220 */ /* 0x000fe40000410000 */
[----:B------:R-:W-:Y:S01]  /*9b70*/  FFMA.FTZ R49, R48, R10, -R55 ;  /* 0x0000000a30317223 */ /* 0x000fe20000010837 */
[----:B------:R-:W-:Y:S01]  /*9b80*/  SHF.L.U32 R55, R33, 0x10, RZ ;  /* 0x0000001021377819 */ /* 0x000fe200000006ff */
[----:B------:R-:W-:Y:S02]  /*9b90*/  FMUL.FTZ R10, R8, R51 ;  /* 0x00000033080a7220 */ /* 0x000fe40000410000 */
[----:B------:R-:W-:Y:S01]  /*9ba0*/  FFMA.FTZ R8, R48, R11, R53 ;  /* 0x0000000b30087223 */ /* 0x000fe20000010035 */
[C---:B------:R-:W-:Y:S01]  /*9bb0*/  LOP3.LUT R53, R37.reuse, 0xffff0000, RZ, 0xc0, !PT ;  /* 0xffff000025357812 */ /* 0x040fe200078ec0ff */
[----:B------:R-:W-:Y:S01]  /*9bc0*/  FFMA.FTZ R48, R46, R51, -R52 ;  /* 0x000000332e307223 */ /* 0x000fe20000010834 */
[----:B------:R-:W-:Y:S01]  /*9bd0*/  SHF.L.U32 R11, R32, 0x10, RZ ;  /* 0x00000010200b7819 */ /* 0x000fe200000006ff */
[----:B------:R-:W-:Y:S01]  /*9be0*/  IMAD.U32 R52, R37, 0x10000, RZ ;  /* 0x0001000025347824 */ /* 0x000fe200078e00ff */
[----:B------:R-:W-:Y:S01]  /*9bf0*/  F2FP.BF16.PACK_AB R8, R8, R45 ;  /* 0x0000002d0808723e */ /* 0x000fe200000010ff */
[----:B------:R-:W-:Y:S01]  /*9c00*/  FFMA.FTZ R46, R46, R9, R10 ;  /* 0x000000092e2e7223 */ /* 0x000fe2000001000a */
[----:B------:R-:W-:Y:S01]  /*9c10*/  LOP3.LUT R10, R33, 0xffff0000, RZ, 0xc0, !PT ;  /* 0xffff0000210a7812 */ /* 0x000fe200078ec0ff */
[----:B------:R-:W-:-:S02]  /*9c20*/  FMUL.FTZ R9, R60, R55 ;  /* 0x000000373c097220 */ /* 0x000fc40000410000 */
[-C--:B------:R-:W-:Y:S02]  /*9c30*/  FMUL.FTZ R60, R60, R52.reuse ;  /* 0x000000343c3c7220 */ /* 0x080fe40000410000 */
[----:B------:R-:W-:Y:S01]  /*9c40*/  FFMA.FTZ R52, R47, R52, -R9 ;  /* 0x000000342f347223 */ /* 0x000fe20000010809 */
[----:B------:R-:W-:Y:S01]  /*9c50*/  SHF.L.U32 R9, R36, 0x10, RZ ;  /* 0x0000001024097819 */ /* 0x000fe200000006ff */
[C---:B------:R-:W-:Y:S02]  /*9c60*/  FMUL.FTZ R51, R15.reuse, R10 ;  /* 0x0000000a0f337220 */ /* 0x040fe40000410000 */
[----:B------:R-:W-:Y:S02]  /*9c70*/  FMUL.FTZ R15, R15, R53 ;  /* 0x000000350f0f7220 */ /* 0x000fe40000410000 */
[----:B------:R-:W-:Y:S02]  /*9c80*/  FFMA.FTZ R47, R47, R55, R60 ;  /* 0x000000372f2f7223 */ /* 0x000fe4000001003c */
[----:B------:R-:W-:-:S02]  /*9c90*/  FMUL.FTZ R60, R58, R11 ;  /* 0x0000000b3a3c7220 */ /* 0x000fc40000410000 */
[----:B------:R-:W-:Y:S01]  /*9ca0*/  FFMA.FTZ R51, R44, R53, -R51 ;  /* 0x000000352c337223 */ /* 0x000fe20000010833 */
[----:B------:R-:W-:Y:S01]  /*9cb0*/  LOP3.LUT R53, R32, 0xffff0000, RZ, 0xc0, !PT ;  /* 0xffff000020357812 */ /* 0x000fe200078ec0ff */
[----:B------:R-:W-:Y:S01]  /*9cc0*/  FFMA.FTZ R10, R44, R10, R15 ;  /* 0x0000000a2c0a7223 */ /* 0x000fe2000001000f */
[----:B------:R-:W-:Y:S01]  /*9cd0*/  LOP3.LUT R15, R36, 0xffff0000, RZ, 0xc0, !PT ;  /* 0xffff0000240f7812 */ /* 0x000fe200078ec0ff */
[-C--:B------:R-:W-:Y:S02]  /*9ce0*/  FMUL.FTZ R58, R58, R9.reuse ;  /* 0x000000093a3a7220 */ /* 0x080fe40000410000 */
[C---:B------:R-:W-:Y:S01]  /*9cf0*/  FFMA.FTZ R44, R13.reuse, R9, -R60 ;  /* 0x000000090d2c7223 */ /* 0x040fe2000001083c */
[----:B------:R-:W-:Y:S01]  /*9d00*/  LOP3.LUT R9, R34, 0xffff0000, RZ, 0xc0, !PT ;  /* 0xffff000022097812 */ /* 0x000fe200078ec0ff */
[----:B------:R-:W-:Y:S01]  /*9d10*/  FFMA.FTZ R11, R13, R11, R58 ;  /* 0x0000000b0d0b7223 */ /* 0x000fe2000001003a */
[----:B------:R-:W-:Y:S01]  /*9d20*/  F2FP.BF16.PACK_AB R10, R10, R47 ;  /* 0x0000002f0a0a723e */ /* 0x000fe200000010ff */
[----:B------:R-:W-:-:S02]  /*9d30*/  FMUL.FTZ R55, R54, R53 ;  /* 0x0000003536377220 */ /* 0x000fc40000410000 */
[C---:B------:R-:W-:Y:S02]  /*9d40*/  FMUL.FTZ R13, R56.reuse, R9 ;  /* 0x00000009380d7220 */ /* 0x040fe40000410000 */
[----:B------:R-:W-:Y:S02]  /*9d50*/  FMUL.FTZ R56, R56, R57 ;  /* 0x0000003938387220 */ /* 0x000fe40000410000 */
[----:B------:R-:W-:Y:S02]  /*9d60*/  FMUL.FTZ R54, R54, R15 ;  /* 0x0000000f36367220 */ /* 0x000fe40000410000 */
[----:B------:R-:W-:Y:S02]  /*9d70*/  FFMA.FTZ R13, R12, R57, -R13 ;  /* 0x000000390c0d7223 */ /* 0x000fe4000001080d */
[----:B------:R-:W-:Y:S02]  /*9d80*/  FFMA.FTZ R15, R14, R15, -R55 ;  /* 0x0000000f0e0f7223 */ /* 0x000fe40000010837 */
[----:B------:R-:W-:Y:S01]  /*9d90*/  FFMA.FTZ R9, R12, R9, R56 ;  /* 0x000000090c097223 */ /* 0x000fe20000010038 */
[----:B------:R-:W-:Y:S01]  /*9da0*/  F2FP.BF16.PACK_AB R12, R49, R50 ;  /* 0x00000032310c723e */ /* 0x000fe200000010ff */
[----:B------:R-:W-:Y:S01]  /*9db0*/  FFMA.FTZ R54, R14, R53, R54 ;  /* 0x000000350e367223 */ /* 0x000fe20000010036 */
[----:B------:R-:W-:-:S02]  /*9dc0*/  F2FP.BF16.PACK_AB R14, R51, R52 ;  /* 0x00000034330e723e */ /* 0x000fc400000010ff */
[----:B------:R-:W-:Y:S02]  /*9dd0*/  F2FP.BF16.PACK_AB R13, R13, R48 ;  /* 0x000000300d0d723e */ /* 0x000fe400000010ff */
[----:B------:R-:W-:Y:S02]  /*9de0*/  F2FP.BF16.PACK_AB R15, R15, R44 ;  /* 0x0000002c0f0f723e */ /* 0x000fe400000010ff */
[----:B------:R-:W-:Y:S02]  /*9df0*/  F2FP.BF16.PACK_AB R9, R9, R46 ;  /* 0x0000002e0909723e */ /* 0x000fe400000010ff */
[----:B------:R-:W-:Y:S01]  /*9e00*/  F2FP.BF16.PACK_AB R11, R54, R11 ;  /* 0x0000000b360b723e */ /* 0x000fe200000010ff */
[----:B------:R1:W-:Y:S04]  /*9e10*/  STS.128 [R23+0x10080], R12 ;  /* 0x0100800c17007388 */ /* 0x0003e80000000c00 */
[----:B------:R1:W-:Y:S02]  /*9e20*/  STS.128 [R42+0x10080], R8 ;  /* 0x010080082a007388 */ /* 0x0003e40000000c00 */
.L_x_129:
[----:B------:R-:W-:Y:S05]  /*9e30*/  BSYNC B0 ;  /* 0x0000000000007941 */ /* 0x000fea0003800000 */
.L_x_128:
[----:B------:R-:W-:-:S13]  /*9e40*/  ISETP.GE.AND P0, PT, R17, c[0x0][0x27c], PT ;  /* 0x00009f0011007a0c */ /* 0x000fda0003f06270 */
[----:B------:R-:W-:Y:S05]  /*9e50*/  @P0 BRA `(.L_x_127) ;  /* 0x0000061000000947 */ /* 0x000fea0003800000 */
[----:B-1----:R-:W-:Y:S01]  /*9e60*/  SHF.R.S32.HI R12, RZ, 0x1f, R17 ;  /* 0x0000001fff0c7819 */ /* 0x002fe20000011411 */
[----:B------:R-:W-:Y:S01]  /*9e70*/  IMAD.MOV.U32 R9, RZ, RZ, c[0x0][0x27c] ;  /* 0x00009f00ff097624 */ /* 0x000fe200078e00ff */
[----:B------:R-:W-:Y:S01]  /*9e80*/  SHF.L.U32 R46, R31, 0x10, RZ ;  /* 0x000000101f2e7819 */ /* 0x000fe200000006ff */
[----:B------:R-:W-:Y:S01]  /*9e90*/  IMAD.U32 R48, R27, 0x10000, RZ ;  /* 0x000100001b307824 */ /* 0x000fe200078e00ff */
[-C--:B------:R-:W-:Y:S01]  /*9ea0*/  LEA.HI R10, R12, R17.reuse, RZ, 0x3 ;  /* 0x000000110c0a7211 */ /* 0x080fe200078f18ff */
[----:B------:R-:W-:Y:S01]  /*9eb0*/  IMAD.U32 R56, R24, 0x10000, RZ ;  /* 0x0001000018387824 */ /* 0x000fe200078e00ff */
[----:B------:R-:W-:Y:S02]  /*9ec0*/  LEA.HI R12, R12, R17, RZ, 0x6 ;  /* 0x000000110c0c7211 */ /* 0x000fe400078f30ff */
[--C-:B------:R-:W-:Y:S02]  /*9ed0*/  SHF.R.S32.HI R8, RZ, 0x3, R10.reuse ;  /* 0x00000003ff087819 */ /* 0x100fe4000001140a */
[----:B------:R-:W-:Y:S01]  /*9ee0*/  LOP3.LUT R10, R43, 0x38, R10, 0xf8, !PT ;  /* 0x000000382b0a7812 */ /* 0x000fe200078ef80a */
[----:B------:R-:W-:Y:S01]  /*9ef0*/  IMAD.SHL.U32 R12, R12, 0x80, RZ ;  /* 0x000000800c0c7824 */ /* 0x000fe200078e00ff */
[----:B------:R-:W-:-:S02]  /*9f00*/  LEA.HI R9, R9, R8, RZ, 0x1d ;  /* 0x0000000809097211 */ /* 0x000fc400078fe8ff */
[----:B------:R-:W-:Y:S02]  /*9f10*/  LOP3.LUT R11, R10, R41, RZ, 0x3c, !PT ;  /* 0x000000290a0b7212 */ /* 0x000fe400078e3cff */
[----:B------:R-:W-:Y:S02]  /*9f20*/  SHF.R.S32.HI R8, RZ, 0x1f, R9 ;  /* 0x0000001fff087819 */ /* 0x000fe40000011409 */
[----:B------:R-:W-:Y:S02]  /*9f30*/  SHF.L.U32 R10, R9, 0x3, RZ ;  /* 0x00000003090a7819 */ /* 0x000fe400000006ff */
[----:B------:R-:W-:Y:S02]  /*9f40*/  LEA.HI R8, R8, R9, RZ, 0x3 ;  /* 0x0000000908087211 */ /* 0x000fe400078f18ff */
[----:B------:R-:W-:Y:S02]  /*9f50*/  LOP3.LUT R10, R43, 0x38, R10, 0xf8, !PT ;  /* 0x000000382b0a7812 */ /* 0x000fe400078ef80a */
[----:B------:R-:W-:Y:S01]  /*9f60*/  LOP3.LUT R12, R12, 0x7fffe000, RZ, 0xc0, !PT ;  /* 0x7fffe0000c0c7812 */ /* 0x000fe200078ec0ff */
[----:B------:R-:W-:Y:S01]  /*9f70*/  IMAD.SHL.U32 R8, R8, 0x400, RZ ;  /* 0x0000040008087824 */ /* 0x000fe200078e00ff */
[----:B------:R-:W-:-:S02]  /*9f80*/  LOP3.LUT R41, R10, R41, RZ, 0x3c, !PT ;  /* 0x000000290a297212 */ /* 0x000fc400078e3cff */
[--C-:B------:R-:W-:Y:S02]  /*9f90*/  IADD3 R11, R11, R12, R40.reuse ;  /* 0x0000000c0b0b7210 */ /* 0x100fe40007ffe028 */
[----:B------:R-:W-:Y:S02]  /*9fa0*/  LOP3.LUT R8, R8, 0x7fffe000, RZ, 0xc0, !PT ;  /* 0x7fffe00008087812 */ /* 0x000fe400078ec0ff */
[----:B------:R-:W-:Y:S01]  /*9fb0*/  LOP3.LUT R47, R31, 0xffff0000, RZ, 0xc0, !PT ;  /* 0xffff00001f2f7812 */ /* 0x000fe200078ec0ff */
[----:B------:R-:W-:Y:S01]  /*9fc0*/  IMAD.SHL.U32 R23, R11, 0x2, RZ ;  /* 0x000000020b177824 */ /* 0x000fe200078e00ff */
[----:B------:R-:W-:Y:S02]  /*9fd0*/  IADD3 R40, R41, R8, R40 ;  /* 0x0000000829287210 */ /* 0x000fe40007ffe028 */
[----:B------:R-:W-:Y:S02]  /*9fe0*/  SHF.L.U32 R58, R28, 0x10, RZ ;  /* 0x000000101c3a7819 */ /* 0x000fe400000006ff */
[----:B------:R-:W-:Y:S01]  /*9ff0*/  SHF.L.U32 R40, R40, 0x1, RZ ;  /* 0x0000000128287819 */ /* 0x000fe200000006ff */
[----:B------:R-:W1:Y:S01]  /*a000*/  LDS.128 R12, [R23+0x10080] ;  /* 0x01008000170c7984 */ /* 0x000e620000000c00 */
[----:B------:R-:W-:-:S03]  /*a010*/  LOP3.LUT R55, R30, 0xffff0000, RZ, 0xc0, !PT ;  /* 0xffff00001e377812 */ /* 0x000fc600078ec0ff */
[----:B------:R-:W2:Y:S01]  /*a020*/  LDS.128 R8, [R40+0x10080] ;  /* 0x0100800028087984 */ /* 0x000ea20000000c00 */
[C---:B-1----:R-:W-:Y:S01]  /*a030*/  IMAD.U32 R41, R12.reuse, 0x10000, RZ ;  /* 0x000100000c297824 */ /* 0x042fe200078e00ff */
[----:B------:R-:W-:Y:S01]  /*a040*/  LOP3.LUT R45, R12, 0xffff0000, RZ, 0xc0, !PT ;  /* 0xffff00000c2d7812 */ /* 0x000fe200078ec0ff */
[C---:B------:R-:W-:Y:S01]  /*a050*/  IMAD.U32 R44, R13.reuse, 0x10000, RZ ;  /* 0x000100000d2c7824 */ /* 0x040fe200078e00ff */
[----:B------:R-:W-:Y:S01]  /*a060*/  LOP3.LUT R12, R13, 0xffff0000, RZ, 0xc0, !PT ;  /* 0xffff00000d0c7812 */ /* 0x000fe200078ec0ff */
[----:B--2---:R-:W-:Y:S01]  /*a070*/  IMAD.U32 R53, R8, 0x10000, RZ ;  /* 0x0001000008357824 */ /* 0x004fe200078e00ff */
[C---:B------:R-:W-:Y:S01]  /*a080*/  SHF.L.U32 R43, R14.reuse, 0x10, RZ ;  /* 0x000000100e2b7819 */ /* 0x040fe200000006ff */
[----:B------:R-:W-:Y:S01]  /*a090*/  IMAD.U32 R13, R15, 0x10000, RZ ;  /* 0x000100000f0d7824 */ /* 0x000fe200078e00ff */
[----:B------:R-:W-:Y:S01]  /*a0a0*/  LOP3.LUT R42, R14, 0xffff0000, RZ, 0xc0, !PT ;  /* 0xffff00000e2a7812 */ /* 0x000fe200078ec0ff */
[----:B------:R-:W-:Y:S01]  /*a0b0*/  FMUL.FTZ R50, R53, R48 ;  /* 0x0000003035327220 */ /* 0x000fe20000410000 */
[----:B------:R-:W-:Y:S01]  /*a0c0*/  LOP3.LUT R14, R15, 0xffff0000, RZ, 0xc0, !PT ;  /* 0xffff00000f0e7812 */ /* 0x000fe200078ec0ff */
[-C--:B------:R-:W-:Y:S01]  /*a0d0*/  FMUL.FTZ R53, R53, R46.reuse ;  /* 0x0000002e35357220 */ /* 0x080fe20000410000 */
[----:B------:R-:W-:Y:S01]  /*a0e0*/  SHF.L.U32 R15, R9, 0x10, RZ ;  /* 0x00000010090f7819 */ /* 0x000fe200000006ff */
[----:B------:R-:W-:Y:S01]  /*a0f0*/  FFMA.FTZ R50, R41, R46, -R50 ;  /* 0x0000002e29327223 */ /* 0x000fe20000010832 */
[----:B------:R-:W-:Y:S01]  /*a100*/  LOP3.LUT R52, R9, 0xffff0000, RZ, 0xc0, !PT ;  /* 0xffff000009347812 */ /* 0x000fe200078ec0ff */
[----:B------:R-:W-:Y:S01]  /*a110*/  IMAD.U32 R49, R10, 0x10000, RZ ;  /* 0x000100000a317824 */ /* 0x000fe200078e00ff */
[----:B------:R-:W-:Y:S01]  /*a120*/  SHF.L.U32 R9, R11, 0x10, RZ ;  /* 0x000000100b097819 */ /* 0x000fe200000006ff */
[----:B------:R-:W-:Y:S01]  /*a130*/  FFMA.FTZ R41, R41, R48, R53 ;  /* 0x0000003029297223 */ /* 0x000fe20000010035 */
[----:B------:R-:W-:Y:S01]  /*a140*/  LOP3.LUT R54, R11, 0xffff0000, RZ, 0xc0, !PT ;  /* 0xffff00000b367812 */ /* 0x000fe200078ec0ff */
[----:B------:R-:W-:Y:S01]  /*a150*/  IMAD.U32 R46, R25, 0x10000, RZ ;  /* 0x00010000192e7824 */ /* 0x000fe200078e00ff */
[----:B------:R-:W-:-:S02]  /*a160*/  LOP3.LUT R8, R8, 0xffff0000, RZ, 0xc0, !PT ;  /* 0xffff000008087812 */ /* 0x000fc400078ec0ff */
[----:B------:R-:W-:Y:S01]  /*a170*/  LOP3.LUT R11, R27, 0xffff0000, RZ, 0xc0, !PT ;  /* 0xffff00001b0b7812 */ /* 0x000fe200078ec0ff */
[----:B------:R-:W-:Y:S01]  /*a180*/  FMUL.FTZ R53, R49, R46 ;  /* 0x0000002e31357220 */ /* 0x000fe20000410000 */
[----:B------:R-:W-:Y:S02]  /*a190*/  LOP3.LUT R51, R10, 0xffff0000, RZ, 0xc0, !PT ;  /* 0xffff00000a337812 */ /* 0x000fe400078ec0ff */
[----:B------:R-:W-:Y:S01]  /*a1a0*/  SHF.L.U32 R48, R29, 0x10, RZ ;  /* 0x000000101d307819 */ /* 0x000fe200000006ff */
[C---:B------:R-:W-:Y:S02]  /*a1b0*/  FMUL.FTZ R10, R8.reuse, R11 ;  /* 0x0000000b080a7220 */ /* 0x040fe40000410000 */
[-C--:B------:R-:W-:Y:S02]  /*a1c0*/  FMUL.FTZ R8, R8, R47.reuse ;  /* 0x0000002f08087220 */ /* 0x080fe40000410000 */
[----:B------:R-:W-:Y:S01]  /*a1d0*/  FFMA.FTZ R47, R45, R47, -R10 ;  /* 0x0000002f2d2f7223 */ /* 0x000fe2000001080a */
[----:B------:R-:W-:Y:S01]  /*a1e0*/  LOP3.LUT R10, R25, 0xffff0000, RZ, 0xc0, !PT ;  /* 0xffff0000190a7812 */ /* 0x000fe200078ec0ff */
[----:B------:R-:W-:-:S02]  /*a1f0*/  FMUL.FTZ R49, R49, R48 ;  /* 0x0000003031317220 */ /* 0x000fc40000410000 */
[----:B------:R-:W-:Y:S01]  /*a200*/  FFMA.FTZ R8, R45, R11, R8 ;  /* 0x0000000b2d087223 */ /* 0x000fe20000010008 */
[----:B------:R-:W-:Y:S01]  /*a210*/  LOP3.LUT R45, R29, 0xffff0000, RZ, 0xc0, !PT ;  /* 0xffff00001d2d7812 */ /* 0x000fe200078ec0ff */
[C---:B------:R-:W-:Y:S01]  /*a220*/  FFMA.FTZ R48, R43.reuse, R48, -R53 ;  /* 0x000000302b307223 */ /* 0x040fe20000010835 */
[----:B------:R-:W-:Y:S01]  /*a230*/  SHF.L.U32 R11, R26, 0x10, RZ ;  /* 0x000000101a0b7819 */ /* 0x000fe200000006ff */
[----:B------:R-:W-:Y:S01]  /*a240*/  FFMA.FTZ R43, R43, R46, R49 ;  /* 0x0000002e2b2b7223 */ /* 0x000fe20000010031 */
[----:B------:R-:W-:Y:S01]  /*a250*/  F2FP.BF16.PACK_AB R8, R8, R41 ;  /* 0x000000290808723e */ /* 0x000fe200000010ff */
[C---:B------:R-:W-:Y:S02]  /*a260*/  FMUL.FTZ R49, R51.reuse, R10 ;  /* 0x0000000a33317220 */ /* 0x040fe40000410000 */
[----:B------:R-:W-:Y:S02]  /*a270*/  IMAD.U32 R46, R30, 0x10000, RZ ;  /* 0x000100001e2e7824 */ /* 0x000fe400078e00ff */
[----:B------:R-:W-:-:S02]  /*a280*/  FMUL.FTZ R51, R51, R45 ;  /* 0x0000002d33337220 */ /* 0x000fc40000410000 */
[----:B------:R-:W-:Y:S02]  /*a290*/  FFMA.FTZ R45, R42, R45, -R49 ;  /* 0x0000002d2a2d7223 */ /* 0x000fe40000010831 */
[CC--:B------:R-:W-:Y:S02]  /*a2a0*/  FMUL.FTZ R49, R15.reuse, R11.reuse ;  /* 0x0000000b0f317220 */ /* 0x0c0fe40000410000 */
[-C--:B------:R-:W-:Y:S02]  /*a2b0*/  FMUL.FTZ R15, R15, R46.reuse ;  /* 0x0000002e0f0f7220 */ /* 0x080fe40000410000 */
[----:B------:R-:W-:Y:S01]  /*a2c0*/  FFMA.FTZ R46, R44, R46, -R49 ;  /* 0x0000002e2c2e7223 */ /* 0x000fe20000010831 */
[----:B------:R-:W-:Y:S01]  /*a2d0*/  LOP3.LUT R49, R24, 0xffff0000, RZ, 0xc0, !PT ;  /* 0xffff000018317812 */ /* 0x000fe200078ec0ff */
[----:B------:R-:W-:Y:S02]  /*a2e0*/  FFMA.FTZ R10, R42, R10, R51 ;  /* 0x0000000a2a0a7223 */ /* 0x000fe40000010033 */
[----:B------:R-:W-:Y:S01]  /*a2f0*/  FFMA.FTZ R44, R44, R11, R15 ;  /* 0x0000000b2c2c7223 */ /* 0x000fe2000001000f */
[----:B------:R-:W-:Y:S01]  /*a300*/  LOP3.LUT R15, R28, 0xffff0000, RZ, 0xc0, !PT ;  /* 0xffff00001c0f7812 */ /* 0x000fe200078ec0ff */
[C---:B------:R-:W-:Y:S01]  /*a310*/  FMUL.FTZ R42, R9.reuse, R56 ;  /* 0x00000038092a7220 */ /* 0x040fe20000410000 */
[----:B------:R-:W-:Y:S01]  /*a320*/  F2FP.BF16.PACK_AB R10, R10, R43 ;  /* 0x0000002b0a0a723e */ /* 0x000fe200000010ff */
[-C--:B------:R-:W-:Y:S01]  /*a330*/  FMUL.FTZ R11, R9, R58.reuse ;  /* 0x0000003a090b7220 */ /* 0x080fe20000410000 */
[----:B------:R-:W-:Y:S01]  /*a340*/  LOP3.LUT R9, R26, 0xffff0000, RZ, 0xc0, !PT ;  /* 0xffff00001a097812 */ /* 0x000fe200078ec0ff */
[----:B------:R-:W-:-:S02]  /*a350*/  FFMA.FTZ R42, R13, R58, -R42 ;  /* 0x0000003a0d2a7223 */ /* 0x000fc4000001082a */
[----:B------:R-:W-:Y:S02]  /*a360*/  FFMA.FTZ R11, R13, R56, R11 ;  /* 0x000000380d0b7223 */ /* 0x000fe4000001000b */
[C---:B------:R-:W-:Y:S02]  /*a370*/  FMUL.FTZ R13, R52.reuse, R9 ;  /* 0x00000009340d7220 */ /* 0x040fe40000410000 */
[----:B------:R-:W-:Y:S02]  /*a380*/  FMUL.FTZ R53, R52, R55 ;  /* 0x0000003734357220 */ /* 0x000fe40000410000 */
[C---:B------:R-:W-:Y:S02]  /*a390*/  FMUL.FTZ R52, R54.reuse, R49 ;  /* 0x0000003136347220 */ /* 0x040fe40000410000 */
[----:B------:R-:W-:Y:S02]  /*a3a0*/  FMUL.FTZ R51, R54, R15 ;  /* 0x0000000f36337220 */ /* 0x000fe40000410000 */
[----:B------:R-:W-:-:S02]  /*a3b0*/  FFMA.FTZ R13, R12, R55, -R13 ;  /* 0x000000370c0d7223 */ /* 0x000fc4000001080d */
[----:B------:R-:W-:Y:S02]  /*a3c0*/  FFMA.FTZ R15, R14, R15, -R52 ;  /* 0x0000000f0e0f7223 */ /* 0x000fe40000010834 */
[----:B------:R-:W-:Y:S01]  /*a3d0*/  FFMA.FTZ R9, R12, R9, R53 ;  /* 0x000000090c097223 */ /* 0x000fe20000010035 */
[----:B------:R-:W-:Y:S01]  /*a3e0*/  F2FP.BF16.PACK_AB R12, R47, R50 ;  /* 0x000000322f0c723e */ /* 0x000fe200000010ff */
[----:B------:R-:W-:Y:S01]  /*a3f0*/  FFMA.FTZ R52, R14, R49, R51 ;  /* 0x000000310e347223 */ /* 0x000fe20000010033 */
[----:B------:R-:W-:Y:S02]  /*a400*/  F2FP.BF16.PACK_AB R14, R45, R48 ;  /* 0x000000302d0e723e */ /* 0x000fe400000010ff */
[----:B------:R-:W-:Y:S02]  /*a410*/  F2FP.BF16.PACK_AB R13, R13, R46 ;  /* 0x0000002e0d0d723e */ /* 0x000fe400000010ff */
[----:B------:R-:W-:Y:S02]  /*a420*/  F2FP.BF16.PACK_AB R15, R15, R42 ;  /* 0x0000002a0f0f723e */ /* 0x000fe400000010ff */
[----:B------:R-:W-:-:S02]  /*a430*/  F2FP.BF16.PACK_AB R9, R9, R44 ;  /* 0x0000002c0909723e */ /* 0x000fc400000010ff */
[----:B------:R-:W-:Y:S01]  /*a440*/  F2FP.BF16.PACK_AB R11, R52, R11 ;  /* 0x0000000b340b723e */ /* 0x000fe200000010ff */
[----:B------:R1:W-:Y:S04]  /*a450*/  STS.128 [R23+0x10080], R12 ;  /* 0x0100800c17007388 */ /* 0x0003e80000000c00 */
[----:B------:R1:W-:Y:S02]  /*a460*/  STS.128 [R40+0x10080], R8 ;  /* 0x0100800828007388 */ /* 0x0003e40000000c00 */
.L_x_127:
[----:B------:R-:W-:Y:S05]  /*a470*/  BSYNC B1 ;  /* 0x0000000000017941 */ /* 0x000fea0003800000 */
.L_x_126:
[----:B-1----:R-:W-:Y:S01]  /*a480*/  IADD3 R23, R19, 0x20, RZ ;  /* 0x0000002013177810 */ /* 0x002fe20007ffe0ff */
[----:B------:R-:W-:Y:S03]  /*a490*/  BSSY B1, `(.L_x_130) ;  /* 0x00000d2000017945 */ /* 0x000fe60003800000 */
[----:B------:R-:W-:-:S13]  /*a4a0*/  ISETP.GE.AND P0, PT, R23, UR4, PT ;  /* 0x0000000417007c0c */ /* 0x000fda000bf06270 */
[----:B------:R-:W-:Y:S05]  /*a4b0*/  @P0 BRA `(.L_x_131) ;  /* 0x00000cf000000947 */ /* 0x000fea0003800000 */
[----:B------:R-:W-:Y:S01]  /*a4c0*/  ISETP.GE.AND P0, PT, R150, c[0x0][0x27c], PT ;  /* 0x00009f0096007a0c */ /* 0x000fe20003f06270 */
[----:B------:R-:W-:-:S12]  /*a4d0*/  BSSY B0, `(.L_x_132) ;  /* 0x0000063000007945 */ /* 0x000fd80003800000 */
[----:B------:R-:W-:Y:S05]  /*a4e0*/  @P0 BRA `(.L_x_133) ;  /* 0x0000061000000947 */ /* 0x000fea0003800000 */
[----:B------:R-:W-:Y:S01]  /*a4f0*/  IMAD.MOV.U32 R9, RZ, RZ, c[0x0][0x27c] ;  /* 0x00009f00ff097624 */ /* 0x000fe200078e00ff */
[----:B------:R-:W-:Y:S01]  /*a500*/  SHF.R.S32.HI R8, RZ, 0x1f, R23 ;  /* 0x0000001fff087819 */ /* 0x000fe20000011417 */
[----:B------:R-:W-:Y:S01]  /*a510*/  IMAD.SHL.U32 R15, R23, 0x40, RZ ;  /* 0x00000040170f7824 */ /* 0x000fe200078e00ff */
[----:B------:R-:W-:Y:S01]  /*a520*/  SHF.L.U32 R58, R36, 0x10, RZ ;  /* 0x00000010243a7819 */ /* 0x000fe200000006ff */
[----:B------:R-:W-:Y:S01]  /*a530*/  IMAD.U32 R48, R33, 0x10000, RZ ;  /* 0x0001000021307824 */ /* 0x000fe200078e00ff */
[----:B------:R-:W-:Y:S01]  /*a540*/  LEA.HI R12, R9, R2, RZ, 0x1d ;  /* 0x00000002090c7211 */ /* 0x000fe200078fe8ff */
[----:B------:R-:W-:Y:S01]  /*a550*/  IMAD.U32 R50, R37, 0x10000, RZ ;  /* 0x0001000025327824 */ /* 0x000fe200078e00ff */
[----:B------:R-:W-:Y:S01]  /*a560*/  LEA.HI R8, R8, R23, RZ, 0x3 ;  /* 0x0000001708087211 */ /* 0x000fe200078f18ff */
[----:B------:R-:W-:Y:S01]  /*a570*/  IMAD.U32 R56, R35, 0x10000, RZ ;  /* 0x0001000023387824 */ /* 0x000fe200078e00ff */
[----:B------:R-:W-:Y:S01]  /*a580*/  SHF.R.S32.HI R9, RZ, 0x1f, R12 ;  /* 0x0000001fff097819 */ /* 0x000fe2000001140c */
[----:B------:R-:W-:Y:S01]  /*a590*/  IMAD.SHL.U32 R10, R12, 0x8, RZ ;  /* 0x000000080c0a7824 */ /* 0x000fe200078e00ff */
[----:B------:R-:W-:-:S02]  /*a5a0*/  LOP3.LUT R15, R15, 0x1c0, RZ, 0xc0, !PT ;  /* 0x000001c00f0f7812 */ /* 0x000fc400078ec0ff */
[----:B------:R-:W-:Y:S02]  /*a5b0*/  LEA.HI R9, R9, R12, RZ, 0x3 ;  /* 0x0000000c09097211 */ /* 0x000fe400078f18ff */
[----:B------:R-:W-:Y:S02]  /*a5c0*/  SHF.L.U32 R8, R8, 0x6, RZ ;  /* 0x0000000608087819 */ /* 0x000fe400000006ff */
[----:B------:R-:W-:Y:S01]  /*a5d0*/  LOP3.LUT R13, R15, 0x38, R150, 0xf8, !PT ;  /* 0x000000380f0d7812 */ /* 0x000fe200078ef896 */
[----:B------:R-:W-:Y:S01]  /*a5e0*/  IMAD.SHL.U32 R9, R9, 0x400, RZ ;  /* 0x0000040009097824 */ /* 0x000fe200078e00ff */
[----:B------:R-:W-:Y:S02]  /*a5f0*/  SHF.R.U32.HI R11, RZ, 0x3, R15 ;  /* 0x00000003ff0b7819 */ /* 0x000fe4000001160f */
[----:B------:R-:W-:Y:S02]  /*a600*/  LOP3.LUT R8, R8, 0xfffffe00, RZ, 0xc0, !PT ;  /* 0xfffffe0008087812 */ /* 0x000fe400078ec0ff */
[----:B------:R-:W-:-:S02]  /*a610*/  LOP3.LUT R10, R15, 0x38, R10, 0xf8, !PT ;  /* 0x000000380f0a7812 */ /* 0x000fc400078ef80a */
[----:B------:R-:W-:Y:S02]  /*a620*/  LOP3.LUT R13, R8, R13, R11, 0xf6, !PT ;  /* 0x0000000d080d7212 */ /* 0x000fe400078ef60b */
[----:B------:R-:W-:Y:S02]  /*a630*/  LOP3.LUT R11, R10, R11, RZ, 0x3c, !PT ;  /* 0x0000000b0a0b7212 */ /* 0x000fe400078e3cff */
[----:B------:R-:W-:Y:S02]  /*a640*/  LOP3.LUT R9, R9, 0x7fffe000, RZ, 0xc0, !PT ;  /* 0x7fffe00009097812 */ /* 0x000fe400078ec0ff */
[----:B------:R-:W-:Y:S02]  /*a650*/  SHF.L.U32 R41, R13, 0x1, RZ ;  /* 0x000000010d297819 */ /* 0x000fe400000006ff */
[----:B------:R-:W-:-:S03]  /*a660*/  IADD3 R40, R11, R9, R8 ;  /* 0x000000090b287210 */ /* 0x000fc60007ffe008 */
[----:B------:R-:W1:Y:S02]  /*a670*/  LDS.128 R12, [R41+0x10080] ;  /* 0x01008000290c7984 */ /* 0x000e640000000c00 */
[----:B------:R-:W-:-:S05]  /*a680*/  IMAD.SHL.U32 R40, R40, 0x2, RZ ;  /* 0x0000000228287824 */ /* 0x000fca00078e00ff */
[----:B------:R-:W2:Y:S01]  /*a690*/  LDS.128 R8, [R40+0x10080] ;  /* 0x0100800028087984 */ /* 0x000ea20000000c00 */
[----:B-1----:R-:W-:Y:S01]  /*a6a0*/  IMAD.U32 R47, R14, 0x10000, RZ ;  /* 0x000100000e2f7824 */ /* 0x002fe200078e00ff */
[C---:B------:R-:W-:Y:S01]  /*a6b0*/  LOP3.LUT R42, R12.reuse, 0xffff0000, RZ, 0xc0, !PT ;  /* 0xffff00000c2a7812 */ /* 0x040fe200078ec0ff */
[----:B------:R-:W-:Y:S01]  /*a6c0*/  IMAD.U32 R43, R12, 0x10000, RZ ;  /* 0x000100000c2b7824 */ /* 0x000fe200078e00ff */
[C---:B------:R-:W-:Y:S02]  /*a6d0*/  SHF.L.U32 R44, R13.reuse, 0x10, RZ ;  /* 0x000000100d2c7819 */ /* 0x040fe400000006ff */
[----:B------:R-:W-:Y:S02]  /*a6e0*/  LOP3.LUT R12, R13, 0xffff0000, RZ, 0xc0, !PT ;  /* 0xffff00000d0c7812 */ /* 0x000fe400078ec0ff */
[C---:B--2---:R-:W-:Y:S02]  /*a6f0*/  SHF.L.U32 R53, R10.reuse, 0x10, RZ ;  /* 0x000000100a357819 */ /* 0x044fe400000006ff */
[----:B------:R-:W-:-:S02]  /*a700*/  LOP3.LUT R49, R10, 0xffff0000, RZ, 0xc0, !PT ;  /* 0xffff00000a317812 */ /* 0x000fc400078ec0ff */
[----:B------:R-:W-:Y:S01]  /*a710*/  LOP3.LUT R45, R14, 0xffff0000, RZ, 0xc0, !PT ;  /* 0xffff00000e2d7812 */ /* 0x000fe200078ec0ff */
[-C--:B------:R-:W-:Y:S01]  /*a720*/  FMUL.FTZ R51, R48, R53.reuse ;  /* 0x0000003530337220 */ /* 0x080fe20000410000 */
[----:B------:R-:W-:Y:S01]  /*a730*/  LOP3.LUT R10, R33, 0xffff0000, RZ, 0xc0, !PT ;  /* 0xffff0000210a7812 */ /* 0x000fe200078ec0ff */
[C---:B------:R-:W-:Y:S01]  /*a740*/  FMUL.FTZ R53, R50.reuse, R53 ;  /* 0x0000003532357220 */ /* 0x040fe20000410000 */
[C---:B------:R-:W-:Y:S01]  /*a750*/  SHF.L.U32 R13, R15.reuse, 0x10, RZ ;  /* 0x000000100f0d7819 */ /* 0x040fe200000006ff */
[-C--:B------:R-:W-:Y:S01]  /*a760*/  FFMA.FTZ R51, R50, R47.reuse, -R51 ;  /* 0x0000002f32337223 */ /* 0x080fe20000010833 */
[----:B------:R-:W-:Y:S01]  /*a770*/  LOP3.LUT R14, R15, 0xffff0000, RZ, 0xc0, !PT ;  /* 0xffff00000f0e7812 */ /* 0x000fe200078ec0ff */
[C---:B------:R-:W-:Y:S01]  /*a780*/  IMAD.U32 R15, R8.reuse, 0x10000, RZ ;  /* 0x00010000080f7824 */ /* 0x040fe200078e00ff */
[----:B------:R-:W-:Y:S01]  /*a790*/  LOP3.LUT R46, R8, 0xffff0000, RZ, 0xc0, !PT ;  /* 0xffff0000082e7812 */ /* 0x000fe200078ec0ff */
[----:B------:R-:W-:Y:S01]  /*a7a0*/  FFMA.FTZ R47, R48, R47, R53 ;  /* 0x0000002f302f7223 */ /* 0x000fe20000010035 */
[----:B------:R-:W-:-:S02]  /*a7b0*/  SHF.L.U32 R8, R9, 0x10, RZ ;  /* 0x0000001009087819 */ /* 0x000fc400000006ff */
[----:B------:R-:W-:Y:S02]  /*a7c0*/  LOP3.LUT R54, R9, 0xffff0000, RZ, 0xc0, !PT ;  /* 0xffff000009367812 */ /* 0x000fe400078ec0ff */
[----:B------:R-:W-:Y:S02]  /*a7d0*/  LOP3.LUT R50, R37, 0xffff0000, RZ, 0xc0, !PT ;  /* 0xffff000025327812 */ /* 0x000fe400078ec0ff */
[C---:B------:R-:W-:Y:S02]  /*a7e0*/  SHF.L.U32 R9, R11.reuse, 0x10, RZ ;  /* 0x000000100b097819 */ /* 0x040fe400000006ff */
[----:B------:R-:W-:Y:S01]  /*a7f0*/  LOP3.LUT R52, R11, 0xffff0000, RZ, 0xc0, !PT ;  /* 0xffff00000b347812 */ /* 0x000fe200078ec0ff */
[-C--:B------:R-:W-:Y:S01]  /*a800*/  FMUL.FTZ R11, R10, R49.reuse ;  /* 0x000000310a0b7220 */ /* 0x080fe20000410000 */
[----:B------:R-:W-:Y:S01]  /*a810*/  SHF.L.U32 R48, R39, 0x10, RZ ;  /* 0x0000001027307819 */ /* 0x000fe200000006ff */
[C---:B------:R-:W-:Y:S01]  /*a820*/  FMUL.FTZ R49, R50.reuse, R49 ;  /* 0x0000003132317220 */ /* 0x040fe20000410000 */
[----:B------:R-:W-:Y:S01]  /*a830*/  LOP3.LUT R53, R35, 0xffff0000, RZ, 0xc0, !PT ;  /* 0xffff000023357812 */ /* 0x000fe200078ec0ff */
[----:B------:R-:W-:-:S02]  /*a840*/  FFMA.FTZ R50, R50, R45, -R11 ;  /* 0x0000002d32327223 */ /* 0x000fc4000001080b */
[-C--:B------:R-:W-:Y:S02]  /*a850*/  FMUL.FTZ R11, R56, R15.reuse ;  /* 0x0000000f380b7220 */ /* 0x080fe40000410000 */
[----:B------:R-:W-:Y:S02]  /*a860*/  FMUL.FTZ R15, R48, R15 ;  /* 0x0000000f300f7220 */ /* 0x000fe40000410000 */
[----:B------:R-:W-:Y:S01]  /*a870*/  FFMA.FTZ R10, R10, R45, R49 ;  /* 0x0000002d0a0a7223 */ /* 0x000fe20000010031 */
[----:B------:R-:W-:Y:S01]  /*a880*/  LOP3.LUT R45, R39, 0xffff0000, RZ, 0xc0, !PT ;  /* 0xffff0000272d7812 */ /* 0x000fe200078ec0ff */
[-C--:B------:R-:W-:Y:S01]  /*a890*/  FFMA.FTZ R48, R48, R43.reuse, -R11 ;  /* 0x0000002b30307223 */ /* 0x080fe2000001080b */
[----:B------:R-:W-:Y:S01]  /*a8a0*/  SHF.L.U32 R11, R34, 0x10, RZ ;  /* 0x00000010220b7819 */ /* 0x000fe200000006ff */
[----:B------:R-:W-:Y:S01]  /*a8b0*/  FFMA.FTZ R43, R56, R43, R15 ;  /* 0x0000002b382b7223 */ /* 0x000fe2000001000f */
[----:B------:R-:W-:Y:S01]  /*a8c0*/  F2FP.BF16.PACK_AB R10, R10, R47 ;  /* 0x0000002f0a0a723e */ /* 0x000fe200000010ff */
[----:B------:R-:W-:-:S02]  /*a8d0*/  FMUL.FTZ R49, R53, R46 ;  /* 0x0000002e35317220 */ /* 0x000fc40000410000 */
[----:B------:R-:W-:Y:S02]  /*a8e0*/  IMAD.U32 R15, R38, 0x10000, RZ ;  /* 0x00010000260f7824 */ /* 0x000fe400078e00ff */
[C---:B------:R-:W-:Y:S02]  /*a8f0*/  FMUL.FTZ R55, R45.reuse, R46 ;  /* 0x0000002e2d377220 */ /* 0x040fe40000410000 */
[----:B------:R-:W-:Y:S02]  /*a900*/  FFMA.FTZ R45, R45, R42, -R49 ;  /* 0x0000002a2d2d7223 */ /* 0x000fe40000010831 */
[-C--:B------:R-:W-:Y:S02]  /*a910*/  FMUL.FTZ R46, R11, R8.reuse ;  /* 0x000000080b2e7220 */ /* 0x080fe40000410000 */
[----:B------:R-:W-:Y:S02]  /*a920*/  FMUL.FTZ R49, R15, R8 ;  /* 0x000000080f317220 */ /* 0x000fe40000410000 */
[----:B------:R-:W-:-:S02]  /*a930*/  IMAD.U32 R56, R32, 0x10000, RZ ;  /* 0x0001000020387824 */ /* 0x000fc400078e00ff */
[----:B------:R-:W-:Y:S01]  /*a940*/  FFMA.FTZ R46, R15, R44, -R46 ;  /* 0x0000002c0f2e7223 */ /* 0x000fe2000001082e */
[----:B------:R-:W-:Y:S01]  /*a950*/  LOP3.LUT R15, R36, 0xffff0000, RZ, 0xc0, !PT ;  /* 0xffff0000240f7812 */ /* 0x000fe200078ec0ff */
[----:B------:R-:W-:Y:S01]  /*a960*/  FFMA.FTZ R8, R53, R42, R55 ;  /* 0x0000002a35087223 */ /* 0x000fe20000010037 */
[----:B------:R-:W-:Y:S01]  /*a970*/  LOP3.LUT R55, R38, 0xffff0000, RZ, 0xc0, !PT ;  /* 0xffff000026377812 */ /* 0x000fe200078ec0ff */
[----:B------:R-:W-:Y:S01]  /*a980*/  FFMA.FTZ R44, R11, R44, R49 ;  /* 0x0000002c0b2c7223 */ /* 0x000fe20000010031 */
[----:B------:R-:W-:Y:S01]  /*a990*/  LOP3.LUT R49, R32, 0xffff0000, RZ, 0xc0, !PT ;  /* 0xffff000020317812 */ /* 0x000fe200078ec0ff */
[----:B------:R-:W-:Y:S01]  /*a9a0*/  FMUL.FTZ R42, R56, R9 ;  /* 0x00000009382a7220 */ /* 0x000fe20000410000 */
[----:B------:R-:W-:Y:S01]  /*a9b0*/  F2FP.BF16.PACK_AB R8, R8, R43 ;  /* 0x0000002b0808723e */ /* 0x000fe200000010ff */
[----:B------:R-:W-:Y:S01]  /*a9c0*/  FMUL.FTZ R11, R58, R9 ;  /* 0x000000093a0b7220 */ /* 0x000fe20000410000 */
[----:B------:R-:W-:Y:S01]  /*a9d0*/  LOP3.LUT R9, R34, 0xffff0000, RZ, 0xc0, !PT ;  /* 0xffff000022097812 */ /* 0x000fe200078ec0ff */
[----:B------:R-:W-:-:S02]  /*a9e0*/  FFMA.FTZ R42, R58, R13, -R42 ;  /* 0x0000000d3a2a7223 */ /* 0x000fc4000001082a */
[----:B------:R-:W-:Y:S02]  /*a9f0*/  FFMA.FTZ R11, R56, R13, R11 ;  /* 0x0000000d380b7223 */ /* 0x000fe4000001000b */
[----:B------:R-:W-:Y:S02]  /*aa00*/  FMUL.FTZ R13, R9, R54 ;  /* 0x00000036090d7220 */ /* 0x000fe40000410000 */
[----:B------:R-:W-:Y:S02]  /*aa10*/  FMUL.FTZ R53, R49, R52 ;  /* 0x0000003431357220 */ /* 0x000fe40000410000 */
[----:B------:R-:W-:Y:S02]  /*aa20*/  FMUL.FTZ R54, R55, R54 ;  /* 0x0000003637367220 */ /* 0x000fe40000410000 */
        /* <DEDUP_REMOVED lines=13> */
.L_x_133:
[----:B------:R-:W-:Y:S05]  /*ab00*/  BSYNC B0 ;  /* 0x0000000000007941 */ /* 0x000fea0003800000 */
.L_x_132:
[----:B------:R-:W-:-:S13]  /*ab10*/  ISETP.GE.AND P0, PT, R17, c[0x0][0x27c], PT ;  /* 0x00009f0011007a0c */ /* 0x000fda0003f06270 */
[----:B------:R-:W-:Y:S05]  /*ab20*/  @P0 BRA `(.L_x_131) ;  /* 0x0000068000000947 */ /* 0x000fea0003800000 */
[----:B-1----:R-:W-:Y:S01]  /*ab30*/  SHF.R.S32.HI R12, RZ, 0x1f, R17 ;  /* 0x0000001fff0c7819 */ /* 0x002fe20000011411 */
[----:B------:R-:W-:Y:S01]  /*ab40*/  IMAD.MOV.U32 R13, RZ, RZ, c[0x0][0x27c] ;  /* 0x00009f00ff0d7624 */ /* 0x000fe200078e00ff */
[----:B------:R-:W-:Y:S01]  /*ab50*/  SHF.R.S32.HI R10, RZ, 0x1f, R23 ;  /* 0x0000001fff0a7819 */ /* 0x000fe20000011417 */
[----:B------:R-:W-:Y:S01]  /*ab60*/  IMAD.SHL.U32 R14, R23, 0x40, RZ ;  /* 0x00000040170e7824 */ /* 0x000fe200078e00ff */
[----:B------:R-:W-:Y:S01]  /*ab70*/  LEA.HI R15, R12, R17, RZ, 0x3 ;  /* 0x000000110c0f7211 */ /* 0x000fe200078f18ff */
[----:B------:R-:W-:Y:S01]  /*ab80*/  IMAD.U32 R51, R27, 0x10000, RZ ;  /* 0x000100001b337824 */ /* 0x000fe200078e00ff */
[----:B------:R-:W-:Y:S01]  /*ab90*/  LEA.HI R9, R10, R23, RZ, 0x3 ;  /* 0x000000170a097211 */ /* 0x000fe200078f18ff */
[----:B------:R-:W-:Y:S01]  /*aba0*/  IMAD.U32 R49, R31, 0x10000, RZ ;  /* 0x000100001f317824 */ /* 0x000fe200078e00ff */
[----:B------:R-:W-:Y:S02]  /*abb0*/  SHF.R.S32.HI R8, RZ, 0x3, R15 ;  /* 0x00000003ff087819 */ /* 0x000fe4000001140f */
[----:B------:R-:W-:Y:S01]  /*abc0*/  LOP3.LUT R14, R14, 0x1c0, RZ, 0xc0, !PT ;  /* 0x000001c00e0e7812 */ /* 0x000fe200078ec0ff */
[----:B------:R-:W-:Y:S01]  /*abd0*/  IMAD.SHL.U32 R9, R9, 0x40, RZ ;  /* 0x0000004009097824 */ /* 0x000fe200078e00ff */
[----:B------:R-:W-:-:S02]  /*abe0*/  LEA.HI R13, R13, R8, RZ, 0x1d ;  /* 0x000000080d0d7211 */ /* 0x000fc400078fe8ff */
[----:B------:R-:W-:Y:S02]  /*abf0*/  LEA.HI R12, R12, R17, RZ, 0x6 ;  /* 0x000000110c0c7211 */ /* 0x000fe400078f30ff */
[----:B------:R-:W-:Y:S01]  /*ac00*/  SHF.R.S32.HI R10, RZ, 0x1f, R13 ;  /* 0x0000001fff0a7819 */ /* 0x000fe2000001140d */
[----:B------:R-:W-:Y:S01]  /*ac10*/  IMAD.SHL.U32 R11, R13, 0x8, RZ ;  /* 0x000000080d0b7824 */ /* 0x000fe200078e00ff */
[----:B------:R-:W-:Y:S02]  /*ac20*/  LOP3.LUT R15, R14, 0x38, R15, 0xf8, !PT ;  /* 0x000000380e0f7812 */ /* 0x000fe400078ef80f */
[----:B------:R-:W-:Y:S02]  /*ac30*/  LEA.HI R10, R10, R13, RZ, 0x3 ;  /* 0x0000000d0a0a7211 */ /* 0x000fe400078f18ff */
[----:B------:R-:W-:Y:S02]  /*ac40*/  SHF.R.U32.HI R8, RZ, 0x3, R14 ;  /* 0x00000003ff087819 */ /* 0x000fe4000001160e */
[----:B------:R-:W-:Y:S01]  /*ac50*/  LOP3.LUT R11, R14, 0x38, R11, 0xf8, !PT ;  /* 0x000000380e0b7812 */ /* 0x000fe200078ef80b */
[----:B------:R-:W-:Y:S01]  /*ac60*/  IMAD.SHL.U32 R10, R10, 0x400, RZ ;  /* 0x000004000a0a7824 */ /* 0x000fe200078e00ff */
[----:B------:R-:W-:-:S02]  /*ac70*/  SHF.L.U32 R12, R12, 0x7, RZ ;  /* 0x000000070c0c7819 */ /* 0x000fc400000006ff */
[-C--:B------:R-:W-:Y:S02]  /*ac80*/  LOP3.LUT R15, R15, R8.reuse, RZ, 0x3c, !PT ;  /* 0x000000080f0f7212 */ /* 0x080fe400078e3cff */
[----:B------:R-:W-:Y:S02]  /*ac90*/  LOP3.LUT R9, R9, 0xfffffe00, RZ, 0xc0, !PT ;  /* 0xfffffe0009097812 */ /* 0x000fe400078ec0ff */
[----:B------:R-:W-:Y:S02]  /*aca0*/  LOP3.LUT R8, R11, R8, RZ, 0x3c, !PT ;  /* 0x000000080b087212 */ /* 0x000fe400078e3cff */
[----:B------:R-:W-:Y:S02]  /*acb0*/  LOP3.LUT R10, R10, 0x7fffe000, RZ, 0xc0, !PT ;  /* 0x7fffe0000a0a7812 */ /* 0x000fe400078ec0ff */
[----:B------:R-:W-:Y:S02]  /*acc0*/  LOP3.LUT R12, R12, 0x7fffe000, RZ, 0xc0, !PT ;  /* 0x7fffe0000c0c7812 */ /* 0x000fe400078ec0ff */
[----:B------:R-:W-:-:S02]  /*acd0*/  IADD3 R23, R8, R10, R9 ;  /* 0x0000000a08177210 */ /* 0x000fc40007ffe009 */
[----:B------:R-:W-:Y:S02]  /*ace0*/  IADD3 R12, R15, R12, R9 ;  /* 0x0000000c0f0c7210 */ /* 0x000fe40007ffe009 */
[----:B------:R-:W-:Y:S02]  /*acf0*/  SHF.L.U32 R23, R23, 0x1, RZ ;  /* 0x0000000117177819 */ /* 0x000fe400000006ff */
[----:B------:R-:W-:Y:S01]  /*ad00*/  LOP3.LUT R53, R31, 0xffff0000, RZ, 0xc0, !PT ;  /* 0xffff00001f357812 */ /* 0x000fe200078ec0ff */
[----:B------:R-:W-:Y:S02]  /*ad10*/  IMAD.SHL.U32 R40, R12, 0x2, RZ ;  /* 0x000000020c287824 */ /* 0x000fe400078e00ff */
[----:B------:R-:W1:Y:S04]  /*ad20*/  LDS.128 R8, [R23+0x10080] ;  /* 0x0100800017087984 */ /* 0x000e680000000c00 */
[----:B------:R-:W2:Y:S01]  /*ad30*/  LDS.128 R12, [R40+0x10080] ;  /* 0x01008000280c7984 */ /* 0x000ea20000000c00 */
[C---:B-1----:R-:W-:Y:S01]  /*ad40*/  IMAD.U32 R50, R8.reuse, 0x10000, RZ ;  /* 0x0001000008327824 */ /* 0x042fe200078e00ff */
[C---:B------:R-:W-:Y:S01]  /*ad50*/  LOP3.LUT R55, R11.reuse, 0xffff0000, RZ, 0xc0, !PT ;  /* 0xffff00000b377812 */ /* 0x040fe200078ec0ff */
[----:B------:R-:W-:Y:S01]  /*ad60*/  IMAD.U32 R43, R11, 0x10000, RZ ;  /* 0x000100000b2b7824 */ /* 0x000fe200078e00ff */
[----:B------:R-:W-:Y:S01]  /*ad70*/  LOP3.LUT R45, R8, 0xffff0000, RZ, 0xc0, !PT ;  /* 0xffff0000082d7812 */ /* 0x000fe200078ec0ff */
[C---:B--2---:R-:W-:Y:S01]  /*ad80*/  IMAD.U32 R42, R12.reuse, 0x10000, RZ ;  /* 0x000100000c2a7824 */ /* 0x044fe200078e00ff */
[----:B------:R-:W-:Y:S01]  /*ad90*/  LOP3.LUT R11, R27, 0xffff0000, RZ, 0xc0, !PT ;  /* 0xffff00001b0b7812 */ /* 0x000fe200078ec0ff */
[-C--:B------:R-:W-:Y:S01]  /*ada0*/  FMUL.FTZ R54, R51, R50.reuse ;  /* 0x0000003233367220 */ /* 0x080fe20000410000 */
[----:B------:R-:W-:Y:S01]  /*adb0*/  LOP3.LUT R46, R12, 0xffff0000, RZ, 0xc0, !PT ;  /* 0xffff00000c2e7812 */ /* 0x000fe200078ec0ff */
[----:B------:R-:W-:Y:S01]  /*adc0*/  FMUL.FTZ R50, R49, R50 ;  /* 0x0000003231327220 */ /* 0x000fe20000410000 */
[----:B------:R-:W-:Y:S01]  /*add0*/  SHF.L.U32 R8, R9, 0x10, RZ ;  /* 0x0000001009087819 */ /* 0x000fe200000006ff */
[-C--:B------:R-:W-:Y:S01]  /*ade0*/  FFMA.FTZ R54, R49, R42.reuse, -R54 ;  /* 0x0000002a31367223 */ /* 0x080fe20000010836 */
[----:B------:R-:W-:Y:S01]  /*adf0*/  LOP3.LUT R44, R9, 0xffff0000, RZ, 0xc0, !PT ;  /* 0xffff0000092c7812 */ /* 0x000fe200078ec0ff */
[----:B------:R-:W-:Y:S01]  /*ae00*/  FFMA.FTZ R42, R51, R42, R50 ;  /* 0x0000002a332a7223 */ /* 0x000fe20000010032 */
[C---:B------:R-:W-:Y:S01]  /*ae10*/  SHF.L.U32 R9, R10.reuse, 0x10, RZ ;  /* 0x000000100a097819 */ /* 0x040fe200000006ff */
[-C--:B------:R-:W-:Y:S01]  /*ae20*/  FMUL.FTZ R49, R11, R45.reuse ;  /* 0x0000002d0b317220 */ /* 0x080fe20000410000 */
[----:B------:R-:W-:Y:S01]  /*ae30*/  LOP3.LUT R48, R10, 0xffff0000, RZ, 0xc0, !PT ;  /* 0xffff00000a307812 */ /* 0x000fe200078ec0ff */
[----:B------:R-:W-:Y:S01]  /*ae40*/  IMAD.U32 R10, R25, 0x10000, RZ ;  /* 0x00010000190a7824 */ /* 0x000fe200078e00ff */
[----:B------:R-:W-:Y:S01]  /*ae50*/  SHF.L.U32 R50, R29, 0x10, RZ ;  /* 0x000000101d327819 */ /* 0x000fe200000006ff */
[C---:B------:R-:W-:Y:S01]  /*ae60*/  FMUL.FTZ R52, R53.reuse, R45 ;  /* 0x0000002d35347220 */ /* 0x040fe20000410000 */
[----:B------:R-:W-:Y:S01]  /*ae70*/  SHF.L.U32 R47, R14, 0x10, RZ ;  /* 0x000000100e2f7819 */ /* 0x000fe200000006ff */
[-C--:B------:R-:W-:Y:S01]  /*ae80*/  FFMA.FTZ R53, R53, R46.reuse, -R49 ;  /* 0x0000002e35357223 */ /* 0x080fe20000010831 */
[----:B------:R-:W-:Y:S01]  /*ae90*/  LOP3.LUT R45, R25, 0xffff0000, RZ, 0xc0, !PT ;  /* 0xffff0000192d7812 */ /* 0x000fe200078ec0ff */
[-C--:B------:R-:W-:Y:S01]  /*aea0*/  FMUL.FTZ R51, R10, R9.reuse ;  /* 0x000000090a337220 */ /* 0x080fe20000410000 */
[----:B------:R-:W-:Y:S01]  /*aeb0*/  LOP3.LUT R14, R14, 0xffff0000, RZ, 0xc0, !PT ;  /* 0xffff00000e0e7812 */ /* 0x000fe200078ec0ff */
[C---:B------:R-:W-:Y:S01]  /*aec0*/  FMUL.FTZ R49, R50.reuse, R9 ;  /* 0x0000000932317220 */ /* 0x040fe20000410000 */
[----:B------:R-:W-:Y:S01]  /*aed0*/  LOP3.LUT R41, R13, 0xffff0000, RZ, 0xc0, !PT ;  /* 0xffff00000d297812 */ /* 0x000fe200078ec0ff */
[----:B------:R-:W-:Y:S01]  /*aee0*/  FFMA.FTZ R9, R11, R46, R52 ;  /* 0x0000002e0b097223 */ /* 0x000fe20000010034 */
[----:B------:R-:W-:Y:S01]  /*aef0*/  LOP3.LUT R11, R29, 0xffff0000, RZ, 0xc0, !PT ;  /* 0xffff00001d0b7812 */ /* 0x000fe200078ec0ff */
[----:B------:R-:W-:-:S02]  /*af00*/  FFMA.FTZ R46, R50, R47, -R51 ;  /* 0x0000002f322e7223 */ /* 0x000fc40000010833 */
[----:B------:R-:W-:Y:S02]  /*af10*/  FFMA.FTZ R10, R10, R47, R49 ;  /* 0x0000002f0a0a7223 */ /* 0x000fe40000010031 */
[----:B------:R-:W-:Y:S02]  /*af20*/  IMAD.U32 R47, R26, 0x10000, RZ ;  /* 0x000100001a2f7824 */ /* 0x000fe400078e00ff */
[----:B------:R-:W-:Y:S02]  /*af30*/  IMAD.U32 R49, R30, 0x10000, RZ ;  /* 0x000100001e317824 */ /* 0x000fe400078e00ff */
[-C--:B------:R-:W-:Y:S02]  /*af40*/  FMUL.FTZ R50, R45, R48.reuse ;  /* 0x000000302d327220 */ /* 0x080fe40000410000 */
[----:B------:R-:W-:Y:S01]  /*af50*/  FMUL.FTZ R51, R11, R48 ;  /* 0x000000300b337220 */ /* 0x000fe20000410000 */
[----:B------:R-:W-:Y:S01]  /*af60*/  SHF.L.U32 R48, R24, 0x10, RZ ;  /* 0x0000001018307819 */ /* 0x000fe200000006ff */
[----:B------:R-:W-:-:S02]  /*af70*/  FMUL.FTZ R52, R47, R8 ;  /* 0x000000082f347220 */ /* 0x000fc40000410000 */
[----:B------:R-:W-:Y:S02]  /*af80*/  IMAD.U32 R12, R13, 0x10000, RZ ;  /* 0x000100000d0c7824 */ /* 0x000fe400078e00ff */
[----:B------:R-:W-:Y:S02]  /*af90*/  FMUL.FTZ R8, R49, R8 ;  /* 0x0000000831087220 */ /* 0x000fe40000410000 */
[-C--:B------:R-:W-:Y:S02]  /*afa0*/  FFMA.FTZ R11, R11, R14.reuse, -R50 ;  /* 0x0000000e0b0b7223 */ /* 0x080fe40000010832 */
[----:B------:R-:W-:Y:S02]  /*afb0*/  IMAD.U32 R50, R28, 0x10000, RZ ;  /* 0x000100001c327824 */ /* 0x000fe400078e00ff */
[----:B------:R-:W-:Y:S01]  /*afc0*/  FFMA.FTZ R51, R45, R14, R51 ;  /* 0x0000000e2d337223 */ /* 0x000fe20000010033 */
[----:B------:R-:W-:Y:S01]  /*afd0*/  LOP3.LUT R45, R30, 0xffff0000, RZ, 0xc0, !PT ;  /* 0xffff00001e2d7812 */ /* 0x000fe200078ec0ff */
[C---:B------:R-:W-:Y:S01]  /*afe0*/  IMAD.U32 R13, R15.reuse, 0x10000, RZ ;  /* 0x000100000f0d7824 */ /* 0x040fe200078e00ff */
[----:B------:R-:W-:Y:S01]  /*aff0*/  LOP3.LUT R15, R15, 0xffff0000, RZ, 0xc0, !PT ;  /* 0xffff00000f0f7812 */ /* 0x000fe200078ec0ff */
[----:B------:R-:W-:Y:S01]  /*b000*/  FMUL.FTZ R14, R48, R43 ;  /* 0x0000002b300e7220 */ /* 0x000fe20000410000 */
[----:B------:R-:W-:Y:S01]  /*b010*/  F2FP.BF16.PACK_AB R10, R51, R10 ;  /* 0x0000000a330a723e */ /* 0x000fe200000010ff */
[----:B------:R-:W-:-:S02]  /*b020*/  FFMA.FTZ R52, R49, R12, -R52 ;  /* 0x0000000c31347223 */ /* 0x000fc40000010834 */
[----:B------:R-:W-:Y:S01]  /*b030*/  FFMA.FTZ R47, R47, R12, R8 ;  /* 0x0000000c2f2f7223 */ /* 0x000fe20000010008 */
[----:B------:R-:W-:Y:S01]  /*b040*/  LOP3.LUT R12, R26, 0xffff0000, RZ, 0xc0, !PT ;  /* 0xffff00001a0c7812 */ /* 0x000fe200078ec0ff */
[----:B------:R-:W-:Y:S01]  /*b050*/  FMUL.FTZ R43, R50, R43 ;  /* 0x0000002b322b7220 */ /* 0x000fe20000410000 */
[----:B------:R-:W-:Y:S01]  /*b060*/  LOP3.LUT R8, R24, 0xffff0000, RZ, 0xc0, !PT ;  /* 0xffff000018087812 */ /* 0x000fe200078ec0ff */
[-C--:B------:R-:W-:Y:S01]  /*b070*/  FFMA.FTZ R50, R50, R13.reuse, -R14 ;  /* 0x0000000d32327223 */ /* 0x080fe2000001080e */
[----:B------:R-:W-:Y:S01]  /*b080*/  LOP3.LUT R14, R28, 0xffff0000, RZ, 0xc0, !PT ;  /* 0xffff00001c0e7812 */ /* 0x000fe200078ec0ff */
[-C--:B------:R-:W-:Y:S02]  /*b090*/  FMUL.FTZ R56, R12, R44.reuse ;  /* 0x0000002c0c387220 */ /* 0x080fe40000410000 */
[----:B------:R-:W-:Y:S02]  /*b0a0*/  FFMA.FTZ R48, R48, R13, R43 ;  /* 0x0000000d30307223 */ /* 0x000fe4000001002b */
[----:B------:R-:W-:-:S02]  /*b0b0*/  FMUL.FTZ R44, R45, R44 ;  /* 0x0000002c2d2c7220 */ /* 0x000fc40000410000 */
[-C--:B------:R-:W-:Y:S02]  /*b0c0*/  FMUL.FTZ R43, R8, R55.reuse ;  /* 0x00000037082b7220 */ /* 0x080fe40000410000 */
[----:B------:R-:W-:Y:S02]  /*b0d0*/  FMUL.FTZ R55, R14, R55 ;  /* 0x000000370e377220 */ /* 0x000fe40000410000 */
[-C--:B------:R-:W-:Y:S02]  /*b0e0*/  FFMA.FTZ R13, R45, R41.reuse, -R56 ;  /* 0x000000292d0d7223 */ /* 0x080fe40000010838 */
[----:B------:R-:W-:Y:S01]  /*b0f0*/  FFMA.FTZ R44, R12, R41, R44 ;  /* 0x000000290c2c7223 */ /* 0x000fe2000001002c */
[----:B------:R-:W-:Y:S01]  /*b100*/  F2FP.BF16.PACK_AB R12, R53, R54 ;  /* 0x00000036350c723e */ /* 0x000fe200000010ff */
[-C--:B------:R-:W-:Y:S01]  /*b110*/  FFMA.FTZ R41, R14, R15.reuse, -R43 ;  /* 0x0000000f0e297223 */ /* 0x080fe2000001082b */
        /* <DEDUP_REMOVED lines=9> */
.L_x_131:
[----:B------:R-:W-:Y:S05]  /*b1b0*/  BSYNC B1 ;  /* 0x0000000000017941 */ /* 0x000fea0003800000 */
.L_x_130:
        /* <DEDUP_REMOVED lines=104> */
.L_x_137:
[----:B------:R-:W-:Y:S05]  /*b840*/  BSYNC B0 ;  /* 0x0000000000007941 */ /* 0x000fea0003800000 */
.L_x_136:
        /* <DEDUP_REMOVED lines=106> */
.L_x_135:
[----:B------:R-:W-:Y:S05]  /*bef0*/  BSYNC B1 ;  /* 0x0000000000017941 */ /* 0x000fea0003800000 */
.L_x_134:
[----:B-1----:R-:W-:-:S04]  /*bf00*/  IADD3 R23, R19, 0x60, RZ ;  /* 0x0000006013177810 */ /* 0x002fc80007ffe0ff */
[----:B------:R-:W-:-:S13]  /*bf10*/  ISETP.GE.AND P0, PT, R23, UR4, PT ;  /* 0x0000000417007c0c */ /* 0x000fda000bf06270 */
[----:B------:R-:W-:Y:S05]  /*bf20*/  @P0 BRA `(.L_x_117) ;  /* 0x00000cf000000947 */ /* 0x000fea0003800000 */
[----:B------:R-:W-:Y:S01]  /*bf30*/  ISETP.GE.AND P0, PT, R150, c[0x0][0x27c], PT ;  /* 0x00009f0096007a0c */ /* 0x000fe20003f06270 */
[----:B------:R-:W-:-:S12]  /*bf40*/  BSSY B0, `(.L_x_138) ;  /* 0x0000063000007945 */ /* 0x000fd80003800000 */
[----:B------:R-:W-:Y:S05]  /*bf50*/  @P0 BRA `(.L_x_139) ;  /* 0x0000061000000947 */ /* 0x000fea0003800000 */
[----:B------:R-:W-:Y:S01]  /*bf60*/  IMAD.MOV.U32 R9, RZ, RZ, c[0x0][0x27c] ;  /* 0x00009f00ff097624 */ /* 0x000fe200078e00ff */
[----:B------:R-:W-:Y:S01]  /*bf70*/  SHF.R.S32.HI R8, RZ, 0x1f, R23 ;  /* 0x0000001fff087819 */ /* 0x000fe20000011417 */
[----:B------:R-:W-:-:S03]  /*bf80*/  IMAD.SHL.U32 R15, R23, 0x40, RZ ;  /* 0x00000040170f7824 */ /* 0x000fc600078e00ff */
[----:B------:R-:W-:Y:S02]  /*bf90*/  LEA.HI R12, R9, R2, RZ, 0x1d ;  /* 0x00000002090c7211 */ /* 0x000fe400078fe8ff */
[----:B------:R-:W-:Y:S02]  /*bfa0*/  LEA.HI R8, R8, R23, RZ, 0x3 ;  /* 0x0000001708087211 */ /* 0x000fe400078f18ff */
[----:B------:R-:W-:Y:S01]  /*bfb0*/  SHF.R.S32.HI R9, RZ, 0x1f, R12 ;  /* 0x0000001fff097819 */ /* 0x000fe2000001140c */
[----:B------:R-:W-:Y:S01]  /*bfc0*/  IMAD.SHL.U32 R10, R12, 0x8, RZ ;  /* 0x000000080c0a7824 */ /* 0x000fe200078e00ff */
[----:B------:R-:W-:Y:S02]  /*bfd0*/  LOP3.LUT R15, R15, 0x1c0, RZ, 0xc0, !PT ;  /* 0x000001c00f0f7812 */ /* 0x000fe400078ec0ff */
[----:B------:R-:W-:Y:S02]  /*bfe0*/  LEA.HI R9, R9, R12, RZ, 0x3 ;  /* 0x0000000c09097211 */ /* 0x000fe400078f18ff */
[----:B------:R-:W-:-:S02]  /*bff0*/  SHF.L.U32 R8, R8, 0x6, RZ ;  /* 0x0000000608087819 */ /* 0x000fc400000006ff */
[----:B------:R-:W-:Y:S01]  /*c000*/  LOP3.LUT R13, R15, 0x38, R150, 0xf8, !PT ;  /* 0x000000380f0d7812 */ /* 0x000fe200078ef896 */
[----:B------:R-:W-:Y:S01]  /*c010*/  IMAD.SHL.U32 R9, R9, 0x400, RZ ;  /* 0x0000040009097824 */ /* 0x000fe200078e00ff */
[----:B------:R-:W-:Y:S02]  /*c020*/  SHF.R.U32.HI R11, RZ, 0x3, R15 ;  /* 0x00000003ff0b7819 */ /* 0x000fe4000001160f */
[----:B------:R-:W-:Y:S02]  /*c030*/  LOP3.LUT R8, R8, 0xfffffe00, RZ, 0xc0, !PT ;  /* 0xfffffe0008087812 */ /* 0x000fe400078ec0ff */
[----:B------:R-:W-:Y:S02]  /*c040*/  LOP3.LUT R10, R15, 0x38, R10, 0xf8, !PT ;  /* 0x000000380f0a7812 */ /* 0x000fe400078ef80a */
[----:B------:R-:W-:Y:S02]  /*c050*/  LOP3.LUT R13, R8, R13, R11, 0xf6, !PT ;  /* 0x0000000d080d7212 */ /* 0x000fe400078ef60b */
[----:B------:R-:W-:-:S02]  /*c060*/  LOP3.LUT R11, R10, R11, RZ, 0x3c, !PT ;  /* 0x0000000b0a0b7212 */ /* 0x000fc400078e3cff */
[----:B------:R-:W-:Y:S02]  /*c070*/  LOP3.LUT R9, R9, 0x7fffe000, RZ, 0xc0, !PT ;  /* 0x7fffe00009097812 */ /* 0x000fe400078ec0ff */
[----:B------:R-:W-:Y:S02]  /*c080*/  SHF.L.U32 R41, R13, 0x1, RZ ;  /* 0x000000010d297819 */ /* 0x000fe400000006ff */
[----:B------:R-:W-:-:S03]  /*c090*/  IADD3 R40, R11, R9, R8 ;  /* 0x000000090b287210 */ /* 0x000fc60007ffe008 */
[----:B------:R-:W1:Y:S02]  /*c0a0*/  LDS.128 R12, [R41+0x10080] ;  /* 0x01008000290c7984 */ /* 0x000e640000000c00 */
[----:B------:R-:W-:-:S05]  /*c0b0*/  IMAD.SHL.U32 R40, R40, 0x2, RZ ;  /* 0x0000000228287824 */ /* 0x000fca00078e00ff */
[----:B------:R-:W2:Y:S01]  /*c0c0*/  LDS.128 R8, [R40+0x10080] ;  /* 0x0100800028087984 */ /* 0x000ea20000000c00 */
[C---:B-1----:R-:W-:Y:S01]  /*c0d0*/  IMAD.U32 R43, R12.reuse, 0x10000, RZ ;  /* 0x000100000c2b7824 */ /* 0x042fe200078e00ff */
[----:B------:R-:W-:Y:S01]  /*c0e0*/  LOP3.LUT R42, R12, 0xffff0000, RZ, 0xc0, !PT ;  /* 0xffff00000c2a7812 */ /* 0x000fe200078ec0ff */
[----:B------:R-:W-:Y:S01]  /*c0f0*/  IMAD.U32 R44, R14, 0x10000, RZ ;  /* 0x000100000e2c7824 */ /* 0x000fe200078e00ff */
[C---:B------:R-:W-:Y:S02]  /*c100*/  SHF.L.U32 R12, R13.reuse, 0x10, RZ ;  /* 0x000000100d0c7819 */ /* 0x040fe400000006ff */
[----:B------:R-:W-:Y:S02]  /*c110*/  LOP3.LUT R45, R13, 0xffff0000, RZ, 0xc0, !PT ;  /* 0xffff00000d2d7812 */ /* 0x000fe400078ec0ff */
[C---:B------:R-:W-:Y:S01]  /*c120*/  SHF.L.U32 R13, R15.reuse, 0x10, RZ ;  /* 0x000000100f0d7819 */ /* 0x040fe200000006ff */
[----:B--2---:R-:W-:Y:S01]  /*c130*/  IMAD.U32 R48, R8, 0x10000, RZ ;  /* 0x0001000008307824 */ /* 0x004fe200078e00ff */
[----:B------:R-:W-:Y:S01]  /*c140*/  LOP3.LUT R49, R15, 0xffff0000, RZ, 0xc0, !PT ;  /* 0xffff00000f317812 */ /* 0x000fe200078ec0ff */
[----:B------:R-:W-:Y:S01]  /*c150*/  IMAD.U32 R15, R33, 0x10000, RZ ;  /* 0x00010000210f7824 */ /* 0x000fe200078e00ff */
[----:B------:R-:W-:-:S02]  /*c160*/  SHF.L.U32 R46, R10, 0x10, RZ ;  /* 0x000000100a2e7819 */ /* 0x000fc400000006ff */
[----:B------:R-:W-:Y:S02]  /*c170*/  LOP3.LUT R47, R8, 0xffff0000, RZ, 0xc0, !PT ;  /* 0xffff0000082f7812 */ /* 0x000fe400078ec0ff */
[C---:B------:R-:W-:Y:S02]  /*c180*/  SHF.L.U32 R8, R9.reuse, 0x10, RZ ;  /* 0x0000001009087819 */ /* 0x040fe400000006ff */
[----:B------:R-:W-:Y:S01]  /*c190*/  LOP3.LUT R52, R9, 0xffff0000, RZ, 0xc0, !PT ;  /* 0xffff000009347812 */ /* 0x000fe200078ec0ff */
[----:B------:R-:W-:Y:S01]  /*c1a0*/  IMAD.U32 R9, R37, 0x10000, RZ ;  /* 0x0001000025097824 */ /* 0x000fe200078e00ff */
[----:B------:R-:W-:Y:S01]  /*c1b0*/  LOP3.LUT R51, R10, 0xffff0000, RZ, 0xc0, !PT ;  /* 0xffff00000a337812 */ /* 0x000fe200078ec0ff */
[-C--:B------:R-:W-:Y:S01]  /*c1c0*/  FMUL.FTZ R10, R15, R46.reuse ;  /* 0x0000002e0f0a7220 */ /* 0x080fe20000410000 */
[----:B------:R-:W-:Y:S01]  /*c1d0*/  LOP3.LUT R33, R33, 0xffff0000, RZ, 0xc0, !PT ;  /* 0xffff000021217812 */ /* 0x000fe200078ec0ff */
[----:B------:R-:W-:Y:S01]  /*c1e0*/  FMUL.FTZ R46, R9, R46 ;  /* 0x0000002e092e7220 */ /* 0x000fe20000410000 */
[----:B------:R-:W-:Y:S01]  /*c1f0*/  LOP3.LUT R37, R37, 0xffff0000, RZ, 0xc0, !PT ;  /* 0xffff000025257812 */ /* 0x000fe200078ec0ff */
[-C--:B------:R-:W-:Y:S01]  /*c200*/  FFMA.FTZ R10, R9, R44.reuse, -R10 ;  /* 0x0000002c090a7223 */ /* 0x080fe2000001080a */
[----:B------:R-:W-:Y:S01]  /*c210*/  LOP3.LUT R14, R14, 0xffff0000, RZ, 0xc0, !PT ;  /* 0xffff00000e0e7812 */ /* 0x000fe200078ec0ff */
[----:B------:R-:W-:Y:S01]  /*c220*/  FFMA.FTZ R46, R15, R44, R46 ;  /* 0x0000002c0f2e7223 */ /* 0x000fe2000001002e */
[----:B------:R-:W-:Y:S01]  /*c230*/  SHF.L.U32 R15, R39, 0x10, RZ ;  /* 0x00000010270f7819 */ /* 0x000fe200000006ff */
[C---:B------:R-:W-:Y:S01]  /*c240*/  IMAD.U32 R9, R35.reuse, 0x10000, RZ ;  /* 0x0001000023097824 */ /* 0x040fe200078e00ff */
[----:B------:R-:W-:Y:S01]  /*c250*/  LOP3.LUT R35, R35, 0xffff0000, RZ, 0xc0, !PT ;  /* 0xffff000023237812 */ /* 0x000fe200078ec0ff */
[-C--:B------:R-:W-:Y:S01]  /*c260*/  FMUL.FTZ R53, R33, R51.reuse ;  /* 0x0000003321357220 */ /* 0x080fe20000410000 */
[----:B------:R-:W-:Y:S01]  /*c270*/  LOP3.LUT R39, R39, 0xffff0000, RZ, 0xc0, !PT ;  /* 0xffff000027277812 */ /* 0x000fe200078ec0ff */
[-C--:B------:R-:W-:Y:S01]  /*c280*/  FMUL.FTZ R44, R9, R48.reuse ;  /* 0x00000030092c7220 */ /* 0x080fe20000410000 */
[----:B------:R-:W-:Y:S01]  /*c290*/  SHF.L.U32 R50, R11, 0x10, RZ ;  /* 0x000000100b327819 */ /* 0x000fe200000006ff */
[----:B------:R-:W-:Y:S01]  /*c2a0*/  FMUL.FTZ R51, R37, R51 ;  /* 0x0000003325337220 */ /* 0x000fe20000410000 */
[----:B------:R-:W-:Y:S01]  /*c2b0*/  LOP3.LUT R11, R11, 0xffff0000, RZ, 0xc0, !PT ;  /* 0xffff00000b0b7812 */ /* 0x000fe200078ec0ff */
[----:B------:R-:W-:-:S02]  /*c2c0*/  FMUL.FTZ R48, R15, R48 ;  /* 0x000000300f307220 */ /* 0x000fc40000410000 */
[-C--:B------:R-:W-:Y:S02]  /*c2d0*/  FFMA.FTZ R53, R37, R14.reuse, -R53 ;  /* 0x0000000e25357223 */ /* 0x080fe40000010835 */
[----:B------:R-:W-:Y:S01]  /*c2e0*/  FFMA.FTZ R51, R33, R14, R51 ;  /* 0x0000000e21337223 */ /* 0x000fe20000010033 */
[----:B------:R-:W-:Y:S01]  /*c2f0*/  SHF.L.U32 R33, R36, 0x10, RZ ;  /* 0x0000001024217819 */ /* 0x000fe200000006ff */
[----:B------:R-:W-:Y:S01]  /*c300*/  FFMA.FTZ R48, R9, R43, R48 ;  /* 0x0000002b09307223 */ /* 0x000fe20000010030 */
[C---:B------:R-:W-:Y:S01]  /*c310*/  SHF.L.U32 R9, R34.reuse, 0x10, RZ ;  /* 0x0000001022097819 */ /* 0x040fe200000006ff */
[----:B------:R-:W-:Y:S01]  /*c320*/  FMUL.FTZ R14, R35, R47 ;  /* 0x0000002f230e7220 */ /* 0x000fe20000410000 */
[----:B------:R-:W-:Y:S01]  /*c330*/  LOP3.LUT R34, R34, 0xffff0000, RZ, 0xc0, !PT ;  /* 0xffff000022227812 */ /* 0x000fe200078ec0ff */
[----:B------:R-:W-:Y:S01]  /*c340*/  FFMA.FTZ R44, R15, R43, -R44 ;  /* 0x0000002b0f2c7223 */ /* 0x000fe2000001082c */
[----:B------:R-:W-:Y:S01]  /*c350*/  LOP3.LUT R36, R36, 0xffff0000, RZ, 0xc0, !PT ;  /* 0xffff000024247812 */ /* 0x000fe200078ec0ff */
[C---:B------:R-:W-:Y:S01]  /*c360*/  IMAD.U32 R15, R38.reuse, 0x10000, RZ ;  /* 0x00010000260f7824 */ /* 0x040fe200078e00ff */
[----:B------:R-:W-:Y:S01]  /*c370*/  LOP3.LUT R38, R38, 0xffff0000, RZ, 0xc0, !PT ;  /* 0xffff000026267812 */ /* 0x000fe200078ec0ff */
[----:B------:R-:W-:-:S02]  /*c380*/  FMUL.FTZ R47, R39, R47 ;  /* 0x0000002f272f7220 */ /* 0x000fc40000410000 */
[----:B------:R-:W-:Y:S02]  /*c390*/  FFMA.FTZ R39, R39, R42, -R14 ;  /* 0x0000002a27277223 */ /* 0x000fe4000001080e */
[C---:B------:R-:W-:Y:S01]  /*c3a0*/  IMAD.U32 R14, R32.reuse, 0x10000, RZ ;  /* 0x00010000200e7824 */ /* 0x040fe200078e00ff */
[----:B------:R-:W-:Y:S01]  /*c3b0*/  LOP3.LUT R32, R32, 0xffff0000, RZ, 0xc0, !PT ;  /* 0xffff000020207812 */ /* 0x000fe200078ec0ff */
[-C--:B------:R-:W-:Y:S02]  /*c3c0*/  FMUL.FTZ R37, R9, R8.reuse ;  /* 0x0000000809257220 */ /* 0x080fe40000410000 */
[----:B------:R-:W-:Y:S02]  /*c3d0*/  FMUL.FTZ R8, R15, R8 ;  /* 0x000000080f087220 */ /* 0x000fe40000410000 */
[----:B------:R-:W-:Y:S02]  /*c3e0*/  FFMA.FTZ R47, R35, R42, R47 ;  /* 0x0000002a232f7223 */ /* 0x000fe4000001002f */
[----:B------:R-:W-:-:S02]  /*c3f0*/  FFMA.FTZ R37, R15, R12, -R37 ;  /* 0x0000000c0f257223 */ /* 0x000fc40000010825 */
[----:B------:R-:W-:Y:S02]  /*c400*/  FFMA.FTZ R9, R9, R12, R8 ;  /* 0x0000000c09097223 */ /* 0x000fe40000010008 */
[----:B------:R-:W-:Y:S02]  /*c410*/  FMUL.FTZ R42, R14, R50 ;  /* 0x000000320e2a7220 */ /* 0x000fe40000410000 */
[----:B------:R-:W-:Y:S02]  /*c420*/  FMUL.FTZ R12, R34, R52 ;  /* 0x00000034220c7220 */ /* 0x000fe40000410000 */
[----:B------:R-:W-:Y:S02]  /*c430*/  FMUL.FTZ R8, R32, R11 ;  /* 0x0000000b20087220 */ /* 0x000fe40000410000 */
[----:B------:R-:W-:Y:S02]  /*c440*/  FMUL.FTZ R50, R33, R50 ;  /* 0x0000003221327220 */ /* 0x000fe40000410000 */
[----:B------:R-:W-:-:S02]  /*c450*/  FMUL.FTZ R52, R38, R52 ;  /* 0x0000003426347220 */ /* 0x000fc40000410000 */
[----:B------:R-:W-:Y:S02]  /*c460*/  FMUL.FTZ R11, R36, R11 ;  /* 0x0000000b240b7220 */ /* 0x000fe40000410000 */
[----:B------:R-:W-:Y:S02]  /*c470*/  FFMA.FTZ R15, R33, R13, -R42 ;  /* 0x0000000d210f7223 */ /* 0x000fe4000001082a */
[----:B------:R-:W-:Y:S01]  /*c480*/  FFMA.FTZ R38, R38, R45, -R12 ;  /* 0x0000002d26267223 */ /* 0x000fe2000001080c */
[----:B------:R-:W-:Y:S01]  /*c490*/  F2FP.BF16.PACK_AB R12, R39, R44 ;  /* 0x0000002c270c723e */ /* 0x000fe200000010ff */
[----:B------:R-:W-:Y:S01]  /*c4a0*/  FFMA.FTZ R36, R36, R49, -R8 ;  /* 0x0000003124247223 */ /* 0x000fe20000010808 */
[----:B------:R-:W-:Y:S01]  /*c4b0*/  F2FP.BF16.PACK_AB R8, R47, R48 ;  /* 0x000000302f08723e */ /* 0x000fe200000010ff */
[----:B------:R-:W-:Y:S01]  /*c4c0*/  FFMA.FTZ R50, R14, R13, R50 ;  /* 0x0000000d0e327223 */ /* 0x000fe20000010032 */
[----:B------:R-:W-:Y:S01]  /*c4d0*/  F2FP.BF16.PACK_AB R14, R53, R10 ;  /* 0x0000000a350e723e */ /* 0x000fe200000010ff */
[----:B------:R-:W-:Y:S01]  /*c4e0*/  FFMA.FTZ R34, R34, R45, R52 ;  /* 0x0000002d22227223 */ /* 0x000fe20000010034 */
[----:B------:R-:W-:Y:S01]  /*c4f0*/  F2FP.BF16.PACK_AB R13, R38, R37 ;  /* 0x00000025260d723e */ /* 0x000fe200000010ff */
[----:B------:R-:W-:Y:S01]  /*c500*/  FFMA.FTZ R11, R32, R49, R11 ;  /* 0x00000031200b7223 */ /* 0x000fe2000001000b */
[----:B------:R-:W-:-:S02]  /*c510*/  F2FP.BF16.PACK_AB R15, R36, R15 ;  /* 0x0000000f240f723e */ /* 0x000fc400000010ff */
[----:B------:R-:W-:Y:S02]  /*c520*/  F2FP.BF16.PACK_AB R10, R51, R46 ;  /* 0x0000002e330a723e */ /* 0x000fe400000010ff */
[----:B------:R-:W-:Y:S01]  /*c530*/  F2FP.BF16.PACK_AB R9, R34, R9 ;  /* 0x000000092209723e */ /* 0x000fe200000010ff */
[----:B------:R1:W-:Y:S01]  /*c540*/  STS.128 [R41+0x10080], R12 ;  /* 0x0100800c29007388 */ /* 0x0003e20000000c00 */
[----:B------:R-:W-:-:S05]  /*c550*/  F2FP.BF16.PACK_AB R11, R11, R50 ;  /* 0x000000320b0b723e */ /* 0x000fca00000010ff */
[----:B------:R1:W-:Y:S02]  /*c560*/  STS.128 [R40+0x10080], R8 ;  /* 0x0100800828007388 */ /* 0x0003e40000000c00 */
.L_x_139:
[----:B------:R-:W-:Y:S05]  /*c570*/  BSYNC B0 ;  /* 0x0000000000007941 */ /* 0x000fea0003800000 */
.L_x_138:
        /* <DEDUP_REMOVED lines=8> */
[----:B------:R-:W-:Y:S02]  /*c600*/  LEA.HI R9, R10, R23, RZ, 0x3 ;  /* 0x000000170a097211 */ /* 0x000fe400078f18ff */
[----:B------:R-:W-:Y:S02]  /*c610*/  SHF.R.S32.HI R8, RZ, 0x3, R15 ;  /* 0x00000003ff087819 */ /* 0x000fe4000001140f */
[----:B------:R-:W-:Y:S01]  /*c620*/  LEA.HI R12, R12, R17, RZ, 0x6 ;  /* 0x000000110c0c7211 */ /* 0x000fe200078f30ff */
[----:B------:R-:W-:Y:S01]  /*c630*/  IMAD.SHL.U32 R9, R9, 0x40, RZ ;  /* 0x0000004009097824 */ /* 0x000fe200078e00ff */
[----:B------:R-:W-:-:S02]  /*c640*/  LEA.HI R13, R13, R8, RZ, 0x1d ;  /* 0x000000080d0d7211 */ /* 0x000fc400078fe8ff */
[----:B------:R-:W-:Y:S02]  /*c650*/  LOP3.LUT R14, R14, 0x1c0, RZ, 0xc0, !PT ;  /* 0x000001c00e0e7812 */ /* 0x000fe400078ec0ff */
[----:B------:R-:W-:Y:S01]  /*c660*/  SHF.R.S32.HI R10, RZ, 0x1f, R13 ;  /* 0x0000001fff0a7819 */ /* 0x000fe2000001140d */
[----:B------:R-:W-:Y:S01]  /*c670*/  IMAD.SHL.U32 R11, R13, 0x8, RZ ;  /* 0x000000080d0b7824 */ /* 0x000fe200078e00ff */
[----:B------:R-:W-:Y:S02]  /*c680*/  SHF.L.U32 R12, R12, 0x7, RZ ;  /* 0x000000070c0c7819 */ /* 0x000fe400000006ff */
[----:B------:R-:W-:Y:S02]  /*c690*/  LEA.HI R10, R10, R13, RZ, 0x3 ;  /* 0x0000000d0a0a7211 */ /* 0x000fe400078f18ff */
[----:B------:R-:W-:Y:S02]  /*c6a0*/  LOP3.LUT R15, R14, 0x38, R15, 0xf8, !PT ;  /* 0x000000380e0f7812 */ /* 0x000fe400078ef80f */
[----:B------:R-:W-:Y:S01]  /*c6b0*/  SHF.R.U32.HI R8, RZ, 0x3, R14 ;  /* 0x00000003ff087819 */ /* 0x000fe2000001160e */
[----:B------:R-:W-:Y:S01]  /*c6c0*/  IMAD.SHL.U32 R10, R10, 0x400, RZ ;  /* 0x000004000a0a7824 */ /* 0x000fe200078e00ff */
[----:B------:R-:W-:-:S02]  /*c6d0*/  LOP3.LUT R9, R9, 0xfffffe00, RZ, 0xc0, !PT ;  /* 0xfffffe0009097812 */ /* 0x000fc400078ec0ff */
[----:B------:R-:W-:Y:S02]  /*c6e0*/  LOP3.LUT R12, R12, 0x7fffe000, RZ, 0xc0, !PT ;  /* 0x7fffe0000c0c7812 */ /* 0x000fe400078ec0ff */
[----:B------:R-:W-:Y:S02]  /*c6f0*/  LOP3.LUT R15, R15, R8, RZ, 0x3c, !PT ;  /* 0x000000080f0f7212 */ /* 0x000fe400078e3cff */
[----:B------:R-:W-:Y:S02]  /*c700*/  LOP3.LUT R11, R14, 0x38, R11, 0xf8, !PT ;  /* 0x000000380e0b7812 */ /* 0x000fe400078ef80b */
[----:B------:R-:W-:Y:S02]  /*c710*/  IADD3 R12, R15, R12, R9 ;  /* 0x0000000c0f0c7210 */ /* 0x000fe40007ffe009 */
[----:B------:R-:W-:Y:S02]  /*c720*/  LOP3.LUT R8, R11, R8, RZ, 0x3c, !PT ;  /* 0x000000080b087212 */ /* 0x000fe400078e3cff */
[----:B------:R-:W-:Y:S01]  /*c730*/  LOP3.LUT R10, R10, 0x7fffe000, RZ, 0xc0, !PT ;  /* 0x7fffe0000a0a7812 */ /* 0x000fe200078ec0ff */
[----:B------:R-:W-:Y:S01]  /*c740*/  IMAD.SHL.U32 R32, R12, 0x2, RZ ;  /* 0x000000020c207824 */ /* 0x000fe200078e00ff */
[----:B------:R-:W-:-:S02]  /*c750*/  LOP3.LUT R44, R27, 0xffff0000, RZ, 0xc0, !PT ;  /* 0xffff00001b2c7812 */ /* 0x000fc400078ec0ff */
[----:B------:R-:W-:Y:S02]  /*c760*/  IADD3 R23, R8, R10, R9 ;  /* 0x0000000a08177210 */ /* 0x000fe40007ffe009 */
[----:B------:R-:W1:Y:S01]  /*c770*/  LDS.128 R12, [R32+0x10080] ;  /* 0x01008000200c7984 */ /* 0x000e620000000c00 */
[----:B------:R-:W-:Y:S02]  /*c780*/  LOP3.LUT R46, R31, 0xffff0000, RZ, 0xc0, !PT ;  /* 0xffff00001f2e7812 */ /* 0x000fe400078ec0ff */
[----:B------:R-:W-:-:S05]  /*c790*/  SHF.L.U32 R23, R23, 0x1, RZ ;  /* 0x0000000117177819 */ /* 0x000fca00000006ff */
[----:B------:R-:W2:Y:S01]  /*c7a0*/  LDS.128 R8, [R23+0x10080] ;  /* 0x0100800017087984 */ /* 0x000ea20000000c00 */
[C---:B-1----:R-:W-:Y:S01]  /*c7b0*/  IMAD.U32 R34, R12.reuse, 0x10000, RZ ;  /* 0x000100000c227824 */ /* 0x042fe200078e00ff */
[----:B------:R-:W-:Y:S01]  /*c7c0*/  LOP3.LUT R33, R12, 0xffff0000, RZ, 0xc0, !PT ;  /* 0xffff00000c217812 */ /* 0x000fe200078ec0ff */
[C---:B------:R-:W-:Y:S01]  /*c7d0*/  IMAD.U32 R12, R13.reuse, 0x10000, RZ ;  /* 0x000100000d0c7824 */ /* 0x040fe200078e00ff */
[----:B------:R-:W-:Y:S01]  /*c7e0*/  LOP3.LUT R36, R13, 0xffff0000, RZ, 0xc0, !PT ;  /* 0xffff00000d247812 */ /* 0x000fe200078ec0ff */
[C---:B------:R-:W-:Y:S01]  /*c7f0*/  IMAD.U32 R13, R15.reuse, 0x10000, RZ ;  /* 0x000100000f0d7824 */ /* 0x040fe200078e00ff */
[----:B------:R-:W-:Y:S02]  /*c800*/  LOP3.LUT R38, R15, 0xffff0000, RZ, 0xc0, !PT ;  /* 0xffff00000f267812 */ /* 0x000fe400078ec0ff */
[----:B------:R-:W-:Y:S01]  /*c810*/  SHF.L.U32 R35, R14, 0x10, RZ ;  /* 0x000000100e237819 */ /* 0x000fe200000006ff */
[C---:B--2---:R-:W-:Y:S01]  /*c820*/  IMAD.U32 R37, R8.reuse, 0x10000, RZ ;  /* 0x0001000008257824 */ /* 0x044fe200078e00ff */
[----:B------:R-:W-:Y:S01]  /*c830*/  LOP3.LUT R15, R8, 0xffff0000, RZ, 0xc0, !PT ;  /* 0xffff0000080f7812 */ /* 0x000fe200078ec0ff */
[----:B------:R-:W-:Y:S01]  /*c840*/  IMAD.U32 R40, R11, 0x10000, RZ ;  /* 0x000100000b287824 */ /* 0x000fe200078e00ff */
[----:B------:R-:W-:-:S02]  /*c850*/  SHF.L.U32 R8, R9, 0x10, RZ ;  /* 0x0000001009087819 */ /* 0x000fc400000006ff */
[----:B------:R-:W-:Y:S01]  /*c860*/  LOP3.LUT R43, R9, 0xffff0000, RZ, 0xc0, !PT ;  /* 0xffff0000092b7812 */ /* 0x000fe200078ec0ff */
[----:B------:R-:W-:Y:S01]  /*c870*/  IMAD.U32 R9, R27, 0x10000, RZ ;  /* 0x000100001b097824 */ /* 0x000fe200078e00ff */
[C---:B------:R-:W-:Y:S01]  /*c880*/  SHF.L.U32 R42, R10.reuse, 0x10, RZ ;  /* 0x000000100a2a7819 */ /* 0x040fe200000006ff */
[----:B------:R-:W-:Y:S01]  /*c890*/  IMAD.U32 R27, R25, 0x10000, RZ ;  /* 0x00010000191b7824 */ /* 0x000fe200078e00ff */
[----:B------:R-:W-:Y:S01]  /*c8a0*/  LOP3.LUT R41, R10, 0xffff0000, RZ, 0xc0, !PT ;  /* 0xffff00000a297812 */ /* 0x000fe200078ec0ff */
[-C--:B------:R-:W-:Y:S01]  /*c8b0*/  FMUL.FTZ R10, R9, R37.reuse ;  /* 0x00000025090a7220 */ /* 0x080fe20000410000 */
[----:B------:R-:W-:Y:S01]  /*c8c0*/  LOP3.LUT R25, R25, 0xffff0000, RZ, 0xc0, !PT ;  /* 0xffff000019197812 */ /* 0x000fe200078ec0ff */
[C---:B------:R-:W-:Y:S01]  /*c8d0*/  FMUL.FTZ R37, R39.reuse, R37 ;  /* 0x0000002527257220 */ /* 0x040fe20000410000 */
[----:B------:R-:W-:Y:S01]  /*c8e0*/  LOP3.LUT R14, R14, 0xffff0000, RZ, 0xc0, !PT ;  /* 0xffff00000e0e7812 */ /* 0x000fe200078ec0ff */
[-C--:B------:R-:W-:Y:S01]  /*c8f0*/  FFMA.FTZ R10, R39, R34.reuse, -R10 ;  /* 0x00000022270a7223 */ /* 0x080fe2000001080a */
[----:B------:R-:W-:Y:S01]  /*c900*/  LOP3.LUT R11, R11, 0xffff0000, RZ, 0xc0, !PT ;  /* 0xffff00000b0b7812 */ /* 0x000fe200078ec0ff */
[----:B------:R-:W-:Y:S01]  /*c910*/  FFMA.FTZ R37, R9, R34, R37 ;  /* 0x0000002209257223 */ /* 0x000fe20000010025 */
[----:B------:R-:W-:Y:S01]  /*c920*/  SHF.L.U32 R9, R29, 0x10, RZ ;  /* 0x000000101d097819 */ /* 0x000fe200000006ff */
[----:B------:R-:W-:Y:S01]  /*c930*/  FMUL.FTZ R34, R27, R42 ;  /* 0x0000002a1b227220 */ /* 0x000fe20000410000 */
[----:B------:R-:W-:Y:S01]  /*c940*/  LOP3.LUT R29, R29, 0xffff0000, RZ, 0xc0, !PT ;  /* 0xffff00001d1d7812 */ /* 0x000fe200078ec0ff */
[----:B------:R-:W-:-:S02]  /*c950*/  FMUL.FTZ R31, R44, R15 ;  /* 0x0000000f2c1f7220 */ /* 0x000fc40000410000 */
[----:B------:R-:W-:Y:S02]  /*c960*/  FMUL.FTZ R42, R9, R42 ;  /* 0x0000002a092a7220 */ /* 0x000fe40000410000 */
[----:B------:R-:W-:Y:S02]  /*c970*/  FMUL.FTZ R15, R46, R15 ;  /* 0x0000000f2e0f7220 */ /* 0x000fe40000410000 */
[----:B------:R-:W-:Y:S02]  /*c980*/  FFMA.FTZ R42, R27, R35, R42 ;  /* 0x000000231b2a7223 */ /* 0x000fe4000001002a */
[-C--:B------:R-:W-:Y:S02]  /*c990*/  FMUL.FTZ R27, R25, R41.reuse ;  /* 0x00000029191b7220 */ /* 0x080fe40000410000 */
[C---:B------:R-:W-:Y:S02]  /*c9a0*/  FMUL.FTZ R41, R29.reuse, R41 ;  /* 0x000000291d297220 */ /* 0x040fe40000410000 */
[----:B------:R-:W-:Y:S01]  /*c9b0*/  FFMA.FTZ R29, R29, R14, -R27 ;  /* 0x0000000e1d1d7223 */ /* 0x000fe2000001081b */
[C---:B------:R-:W-:Y:S01]  /*c9c0*/  SHF.L.U32 R27, R24.reuse, 0x10, RZ ;  /* 0x00000010181b7819 */ /* 0x040fe200000006ff */
[----:B------:R-:W-:Y:S01]  /*c9d0*/  FFMA.FTZ R34, R9, R35, -R34 ;  /* 0x0000002309227223 */ /* 0x000fe20000010822 */
[----:B------:R-:W-:Y:S01]  /*c9e0*/  LOP3.LUT R24, R24, 0xffff0000, RZ, 0xc0, !PT ;  /* 0xffff000018187812 */ /* 0x000fe200078ec0ff */
[----:B------:R-:W-:-:S02]  /*c9f0*/  FFMA.FTZ R31, R46, R33, -R31 ;  /* 0x000000212e1f7223 */ /* 0x000fc4000001081f */
[----:B------:R-:W-:Y:S02]  /*ca00*/  FFMA.FTZ R44, R44, R33, R15 ;  /* 0x000000212c2c7223 */ /* 0x000fe4000001000f */
[C---:B------:R-:W-:Y:S01]  /*ca10*/  IMAD.U32 R9, R26.reuse, 0x10000, RZ ;  /* 0x000100001a097824 */ /* 0x040fe200078e00ff */
[----:B------:R-:W-:Y:S01]  /*ca20*/  LOP3.LUT R26, R26, 0xffff0000, RZ, 0xc0, !PT ;  /* 0xffff00001a1a7812 */ /* 0x000fe200078ec0ff */
[C---:B------:R-:W-:Y:S01]  /*ca30*/  IMAD.U32 R33, R28.reuse, 0x10000, RZ ;  /* 0x000100001c217824 */ /* 0x040fe200078e00ff */
[----:B------:R-:W-:Y:S01]  /*ca40*/  LOP3.LUT R28, R28, 0xffff0000, RZ, 0xc0, !PT ;  /* 0xffff00001c1c7812 */ /* 0x000fe200078ec0ff */
[----:B------:R-:W-:Y:S02]  /*ca50*/  FFMA.FTZ R41, R25, R14, R41 ;  /* 0x0000000e19297223 */ /* 0x000fe40000010029 */
[C---:B------:R-:W-:Y:S01]  /*ca60*/  IMAD.U32 R15, R30.reuse, 0x10000, RZ ;  /* 0x000100001e0f7824 */ /* 0x040fe200078e00ff */
[----:B------:R-:W-:Y:S01]  /*ca70*/  LOP3.LUT R30, R30, 0xffff0000, RZ, 0xc0, !PT ;  /* 0xffff00001e1e7812 */ /* 0x000fe200078ec0ff */
[----:B------:R-:W-:-:S02]  /*ca80*/  FMUL.FTZ R35, R9, R8 ;  /* 0x0000000809237220 */ /* 0x000fc40000410000 */
[-C--:B------:R-:W-:Y:S02]  /*ca90*/  FMUL.FTZ R14, R27, R40.reuse ;  /* 0x000000281b0e7220 */ /* 0x080fe40000410000 */
[----:B------:R-:W-:Y:S02]  /*caa0*/  FMUL.FTZ R40, R33, R40 ;  /* 0x0000002821287220 */ /* 0x000fe40000410000 */
[C---:B------:R-:W-:Y:S02]  /*cab0*/  FMUL.FTZ R8, R15.reuse, R8 ;  /* 0x000000080f087220 */ /* 0x040fe40000410000 */
[----:B------:R-:W-:Y:S02]  /*cac0*/  FFMA.FTZ R35, R15, R12, -R35 ;  /* 0x0000000c0f237223 */ /* 0x000fe40000010823 */
[-C--:B------:R-:W-:Y:S01]  /*cad0*/  FFMA.FTZ R15, R33, R13.reuse, -R14 ;  /* 0x0000000d210f7223 */ /* 0x080fe2000001080e */
[----:B------:R-:W-:Y:S01]  /*cae0*/  F2FP.BF16.PACK_AB R14, R29, R34 ;  /* 0x000000221d0e723e */ /* 0x000fe200000010ff */
[----:B------:R-:W-:-:S02]  /*caf0*/  FFMA.FTZ R40, R27, R13, R40 ;  /* 0x0000000d1b287223 */ /* 0x000fc40000010028 */
[----:B------:R-:W-:Y:S02]  /*cb00*/  FMUL.FTZ R25, R26, R43 ;  /* 0x0000002b1a197220 */ /* 0x000fe40000410000 */
[----:B------:R-:W-:Y:S02]  /*cb10*/  FMUL.FTZ R13, R24, R11 ;  /* 0x0000000b180d7220 */ /* 0x000fe40000410000 */
[----:B------:R-:W-:Y:S02]  /*cb20*/  FMUL.FTZ R43, R30, R43 ;  /* 0x0000002b1e2b7220 */ /* 0x000fe40000410000 */
[----:B------:R-:W-:Y:S02]  /*cb30*/  FMUL.FTZ R11, R28, R11 ;  /* 0x0000000b1c0b7220 */ /* 0x000fe40000410000 */
[----:B------:R-:W-:Y:S02]  /*cb40*/  FFMA.FTZ R30, R30, R36, -R25 ;  /* 0x000000241e1e7223 */ /* 0x000fe40000010819 */
[----:B------:R-:W-:-:S02]  /*cb50*/  FFMA.FTZ R28, R28, R38, -R13 ;  /* 0x000000261c1c7223 */ /* 0x000fc4000001080d */
[----:B------:R-:W-:Y:S01]  /*cb60*/  FFMA.FTZ R9, R9, R12, R8 ;  /* 0x0000000c09097223 */ /* 0x000fe20000010008 */
[----:B------:R-:W-:Y:S01]  /*cb70*/  F2FP.BF16.PACK_AB R12, R31, R10 ;  /* 0x0000000a1f0c723e */ /* 0x000fe200000010ff */
[----:B------:R-:W-:Y:S01]  /*cb80*/  FFMA.FTZ R26, R26, R36, R43 ;  /* 0x000000241a1a7223 */ /* 0x000fe2000001002b */
[----:B------:R-:W-:Y:S01]  /*cb90*/  F2FP.BF16.PACK_AB R13, R30, R35 ;  /* 0x000000231e0d723e */ /* 0x000fe200000010ff */
[----:B------:R-:W-:Y:S01]  /*cba0*/  FFMA.FTZ R11, R24, R38, R11 ;  /* 0x00000026180b7223 */ /* 0x000fe2000001000b */
[----:B------:R-:W-:Y:S02]  /*cbb0*/  F2FP.BF16.PACK_AB R15, R28, R15 ;  /* 0x0000000f1c0f723e */ /* 0x000fe400000010ff */
[----:B------:R-:W-:Y:S02]  /*cbc0*/  F2FP.BF16.PACK_AB R10, R41, R42 ;  /* 0x0000002a290a723e */ /* 0x000fe400000010ff */
[----:B------:R-:W-:Y:S01]  /*cbd0*/  F2FP.BF16.PACK_AB R8, R44, R37 ;  /* 0x000000252c08723e */ /* 0x000fe200000010ff */
[----:B------:R1:W-:Y:S01]  /*cbe0*/  STS.128 [R32+0x10080], R12 ;  /* 0x0100800c20007388 */ /* 0x0003e20000000c00 */
[----:B------:R-:W-:-:S02]  /*cbf0*/  F2FP.BF16.PACK_AB R9, R26, R9 ;  /* 0x000000091a09723e */ /* 0x000fc400000010ff */
[----:B------:R-:W-:-:S05]  /*cc00*/  F2FP.BF16.PACK_AB R11, R11, R40 ;  /* 0x000000280b0b723e */ /* 0x000fca00000010ff */
[----:B------:R1:W-:Y:S02]  /*cc10*/  STS.128 [R23+0x10080], R8 ;  /* 0x0100800817007388 */ /* 0x0003e40000000c00 */
.L_x_117:
[----:B------:R-:W-:Y:S05]  /*cc20*/  BSYNC B2 ;  /* 0x0000000000027941 */ /* 0x000fea0003800000 */
.L_x_89:
[C---:B-1----:R-:W-:Y:S01]  /*cc30*/  IMAD.SHL.U32 R15, R2.reuse, 0x40, RZ ;  /* 0x00000040020f7824 */ /* 0x042fe200078e00ff */
[----:B------:R-:W-:Y:S01]  /*cc40*/  SHF.R.S32.HI R9, RZ, 0x4, R22 ;  /* 0x00000004ff097819 */ /* 0x000fe20000011416 */
[----:B------:R-:W-:Y:S01]  /*cc50*/  IMAD.SHL.U32 R8, R19, 0x8, RZ ;  /* 0x0000000813087824 */ /* 0x000fe200078e00ff */
[----:B------:R-:W-:Y:S01]  /*cc60*/  LOP3.LUT P0, RZ, R2, 0x2, RZ, 0xc0, !PT ;  /* 0x0000000202ff7812 */ /* 0x000fe2000780c0ff */
[----:B------:R-:W-:Y:S01]  /*cc70*/  IMAD R13, R21, c[0x0][0x208], RZ ;  /* 0x00008200150d7a24 */ /* 0x000fe200078e02ff */
[----:B------:R-:W-:Y:S01]  /*cc80*/  LOP3.LUT R15, R15, 0x1c0, RZ, 0xc0, !PT ;  /* 0x000001c00f0f7812 */ /* 0x000fe200078ec0ff */
[----:B------:R-:W-:Y:S01]  /*cc90*/  IMAD.WIDE.U32 R10, R218, c[0x0][0x208], RZ ;  /* 0x00008200da0a7a25 */ /* 0x000fe200078e00ff */
[----:B------:R-:W-:Y:S01]  /*cca0*/  LEA.HI R12, R22, R9, RZ, 0x1 ;  /* 0x00000009160c7211 */ /* 0x000fe200078f08ff */
[----:B------:R-:W-:-:S04]  /*ccb0*/  DEPBAR.LE SB0, 0x0 ;  /* 0x000080000000791a */ /* 0x000fc80000000000 */
[----:B------:R-:W-:Y:S01]  /*ccc0*/  LOP3.LUT R8, R15, 0x8, R8, 0xf8, !PT ;  /* 0x000000080f087812 */ /* 0x000fe200078ef808 */
[----:B------:R-:W-:Y:S01]  /*ccd0*/  IMAD R13, R218, c[0x0][0x20c], R13 ;  /* 0x00008300da0d7a24 */ /* 0x000fe200078e020d */
[----:B------:R-:W-:Y:S01]  /*cce0*/  SHF.R.U32.HI R15, RZ, 0x3, R15 ;  /* 0x00000003ff0f7819 */ /* 0x000fe2000001160f */
[----:B------:R-:W-:Y:S01]  /*ccf0*/  IMAD.SHL.U32 R7, R7, 0x40, RZ ;  /* 0x0000004007077824 */ /* 0x000fe200078e00ff */
[----:B------:R-:W-:Y:S01]  /*cd00*/  LOP3.LUT R12, R12, 0xfffffffe, RZ, 0xc0, !PT ;  /* 0xfffffffe0c0c7812 */ /* 0x000fe200078ec0ff */
[----:B------:R-:W-:Y:S01]  /*cd10*/  IMAD.IADD R11, R11, 0x1, R13 ;  /* 0x000000010b0b7824 */ /* 0x000fe200078e020d */
[----:B------:R-:W-:Y:S01]  /*cd20*/  LOP3.LUT R15, R8, R15, RZ, 0x3c, !PT ;  /* 0x0000000f080f7212 */ /* 0x000fe200078e3cff */
[----:B------:R-:W-:Y:S01]  /*cd30*/  IMAD R8, R20, c[0x0][0x218], RZ ;  /* 0x0000860014087a24 */ /* 0x000fe200078e02ff */
[----:B------:R-:W-:Y:S01]  /*cd40*/  LOP3.LUT R7, R7, 0x1c0, RZ, 0xc0, !PT ;  /* 0x000001c007077812 */ /* 0x000fe200078ec0ff */
[----:B------:R-:W-:Y:S01]  /*cd50*/  IMAD.IADD R12, R9, 0x1, -R12 ;  /* 0x00000001090c7824 */ /* 0x000fe200078e0a0c */
[----:B------:R-:W-:Y:S01]  /*cd60*/  LEA.HI R3, R3, R66, RZ, 0x5 ;  /* 0x0000004203037211 */ /* 0x000fe200078f28ff */
[----:B------:R-:W-:Y:S01]  /*cd70*/  IMAD.WIDE.U32 R10, R217, c[0x0][0x218], R10 ;  /* 0x00008600d90a7a25 */ /* 0x000fe200078e000a */
[----:B------:R-:W-:Y:S01]  /*cd80*/  SHF.R.S32.HI R149, RZ, 0x1f, R16 ;  /* 0x0000001fff957819 */ /* 0x000fe20000011410 */
[----:B------:R-:W-:Y:S01]  /*cd90*/  UISETP.GE.AND UP0, UPT, UR11, 0x21, UPT ;  /* 0x000000210b00788c */ /* 0x000fe2000bf06270 */
[----:B------:R-:W-:Y:S01]  /*cda0*/  SHF.R.S32.HI R221, RZ, 0x1f, R150 ;  /* 0x0000001fffdd7819 */ /* 0x000fe20000011496 */
[----:B------:R-:W-:Y:S01]  /*cdb0*/  IMAD R213, R12, 0x200, R15 ;  /* 0x000002000cd57824 */ /* 0x000fe200078e020f */
[----:B------:R-:W-:Y:S01]  /*cdc0*/  LEA.HI R149, R149, R16, RZ, 0x3 ;  /* 0x0000001095957211 */ /* 0x000fe200078f18ff */
[----:B------:R-:W-:-:S02]  /*cdd0*/  IMAD R8, R217, c[0x0][0x21c], R8 ;  /* 0x00008700d9087a24 */ /* 0x000fc400078e0208 */
[----:B------:R-:W-:Y:S01]  /*cde0*/  IMAD.SHL.U32 R213, R213, 0x2, RZ ;  /* 0x00000002d5d57824 */ /* 0x000fe200078e00ff */
[----:B------:R-:W-:Y:S01]  /*cdf0*/  BAR.SYNC.DEFER_BLOCKING 0x0 ;  /* 0x0000000000007b1d */ /* 0x000fe20000010000 */
[----:B------:R-:W-:Y:S01]  /*ce00*/  IMAD.SHL.U32 R12, R12, 0x8, RZ ;  /* 0x000000080c0c7824 */ /* 0x000fe200078e00ff */
[----:B------:R-:W-:Y:S01]  /*ce10*/  LOP3.LUT R149, R149, 0xfffffff8, RZ, 0xc0, !PT ;  /* 0xfffffff895957812 */ /* 0x000fe200078ec0ff */
[----:B------:R-:W-:Y:S01]  /*ce20*/  IMAD.SHL.U32 R219, R18, 0x2, RZ ;  /* 0x0000000212db7824 */ /* 0x000fe200078e00ff */
[C---:B------:R-:W-:Y:S02]  /*ce30*/  IADD3 R9, R213.reuse, 0xc080, RZ ;  /* 0x0000c080d5097810 */ /* 0x040fe40007ffe0ff */
[----:B------:R-:W-:Y:S02]  /*ce40*/  IADD3 R212, R213, 0xc0a0, RZ ;  /* 0x0000c0a0d5d47810 */ /* 0x000fe40007ffe0ff */
[----:B------:R-:W-:Y:S02]  /*ce50*/  @P0 IADD3 R212, R9, -0x20, RZ ;  /* 0xffffffe009d40810 */ /* 0x000fe40007ffe0ff */
[----:B------:R-:W-:-:S02]  /*ce60*/  IADD3 R9, P0, R10, UR26, RZ ;  /* 0x0000001a0a097c10 */ /* 0x000fc4000ff1e0ff */
[----:B------:R-:W-:Y:S02]  /*ce70*/  LOP3.LUT R12, R7, 0x8, R12, 0xf8, !PT ;  /* 0x00000008070c7812 */ /* 0x000fe400078ef80c */
[----:B------:R-:W-:Y:S01]  /*ce80*/  IADD3.X R8, R11, UR5, R8, P0, !PT ;  /* 0x000000050b087c10 */ /* 0x000fe200087fe408 */
[----:B------:R-:W-:Y:S01]  /*ce90*/  IMAD.SHL.U32 R11, R4, 0x40, RZ ;  /* 0x00000040040b7824 */ /* 0x000fe200078e00ff */
[C---:B------:R-:W-:Y:S02]  /*cea0*/  LEA R10, P0, R9.reuse, c[0x0][0x1f8], 0x1 ;  /* 0x00007e00090a7a11 */ /* 0x040fe400078008ff */
[----:B------:R-:W-:Y:S02]  /*ceb0*/  SHF.R.U32.HI R7, RZ, 0x3, R7 ;  /* 0x00000003ff077819 */ /* 0x000fe40000011607 */
[----:B------:R-:W-:Y:S02]  /*cec0*/  LEA.HI.X R9, R9, c[0x0][0x1fc], R8, 0x1, P0 ;  /* 0x00007f0009097a11 */ /* 0x000fe400000f0c08 */
[----:B------:R-:W-:Y:S01]  /*ced0*/  LOP3.LUT P0, RZ, R2, 0x4, RZ, 0xc0, !PT ;  /* 0x0000000402ff7812 */ /* 0x000fe2000780c0ff */
[----:B------:R-:W-:Y:S01]  /*cee0*/  IMAD.SHL.U32 R2, R3, 0x20, RZ ;  /* 0x0000002003027824 */ /* 0x000fe200078e00ff */
[----:B------:R-:W-:Y:S01]  /*cef0*/  LOP3.LUT R4, R12, R7, RZ, 0x3c, !PT ;  /* 0x000000070c047212 */ /* 0x000fe200078e3cff */
[----:B------:R1:W-:Y:S01]  /*cf00*/  SHFL.IDX PT, R8, R10, RZ, 0x181f ;  /* 0x00181fff0a087589 */ /* 0x0003e200000e0000 */
[----:B------:R-:W-:Y:S01]  /*cf10*/  LOP3.LUT R7, R11, 0xfffffe00, RZ, 0xc0, !PT ;  /* 0xfffffe000b077812 */ /* 0x000fe200078ec0ff */
[----:B------:R-:W-:Y:S01]  /*cf20*/  IMAD.MOV.U32 R12, RZ, RZ, 0x40 ;  /* 0x00000040ff0c7424 */ /* 0x000fe200078e00ff */
[----:B------:R-:W-:Y:S01]  /*cf30*/  LOP3.LUT R214, R2, 0x7ffffc00, RZ, 0xc0, !PT ;  /* 0x7ffffc0002d67812 */ /* 0x000fe200078ec0ff */
[----:B------:R-:W2:Y:S01]  /*cf40*/  SHFL.IDX PT, R9, R9, RZ, 0x181f ;  /* 0x00181fff09097589 */ /* 0x000ea200000e0000 */
[----:B------:R-:W-:-:S02]  /*cf50*/  SHF.R.S32.HI R11, RZ, 0x1f, R6 ;  /* 0x0000001fff0b7819 */ /* 0x000fc40000011406 */
[-C--:B------:R-:W-:Y:S01]  /*cf60*/  IADD3 R214, R4, R7.reuse, R214 ;  /* 0x0000000704d67210 */ /* 0x080fe20007ffe0d6 */
[----:B------:R-:W-:Y:S01]  /*cf70*/  LDSM.16.M88.4 R28, [R213+0xc080] ;  /* 0x00c08000d51c783b */ /* 0x000fe20000000200 */
[----:B------:R-:W-:Y:S02]  /*cf80*/  SEL R2, R12, 0xffffffc0, !P0 ;  /* 0xffffffc00c027807 */ /* 0x000fe40004000000 */
[----:B------:R-:W-:Y:S01]  /*cf90*/  ISETP.LT.AND P0, PT, R19, UR8, PT ;  /* 0x0000000813007c0c */ /* 0x000fe2000bf01270 */
[----:B------:R-:W-:Y:S01]  /*cfa0*/  IMAD.SHL.U32 R214, R214, 0x2, RZ ;  /* 0x00000002d6d67824 */ /* 0x000fe200078e00ff */
[----:B------:R-:W-:Y:S01]  /*cfb0*/  LDSM.16.M88.4 R44, [R213+0xc880] ;  /* 0x00c88000d52c783b */ /* 0x000fe20000000200 */
[----:B------:R-:W-:Y:S01]  /*cfc0*/  LEA.HI R220, R11, R6, RZ, 0x3 ;  /* 0x000000060bdc7211 */ /* 0x000fe200078f18ff */
[----:B------:R-:W-:Y:S01]  /*cfd0*/  IMAD.IADD R208, R213, 0x1, R2 ;  /* 0x00000001d5d07824 */ /* 0x000fe200078e0202 */
[----:B------:R-:W-:Y:S01]  /*cfe0*/  ISETP.GE.OR P6, PT, R150, c[0x0][0x1d4], !P0 ;  /* 0x0000750096007a0c */ /* 0x000fe200047c6670 */
[----:B------:R-:W3:Y:S01]  /*cff0*/  LDSM.16.M88.4 R24, [R214+0x10080] ;  /* 0x01008000d618783b */ /* 0x000ee20000000200 */
[--C-:B------:R-:W-:Y:S01]  /*d000*/  IMAD R210, R0, 0x2, R214.reuse ;  /* 0x0000000200d27824 */ /* 0x100fe200078e02d6 */
[----:B------:R-:W-:Y:S01]  /*d010*/  LOP3.LUT R220, R220, 0xfffffff8, RZ, 0xc0, !PT ;  /* 0xfffffff8dcdc7812 */ /* 0x000fe200078ec0ff */
[C---:B------:R-:W-:Y:S01]  /*d020*/  IMAD R209, R5.reuse, 0x2, R214 ;  /* 0x0000000205d17824 */ /* 0x040fe200078e02d6 */
[----:B------:R-:W-:Y:S01]  /*d030*/  LDSM.16.M88.4 R20, [R212] ;  /* 0x00000000d414783b */ /* 0x000fe20000000200 */
[----:B------:R-:W-:Y:S01]  /*d040*/  IMAD R207, R5, 0x2, R210 ;  /* 0x0000000205cf7824 */ /* 0x000fe200078e02d2 */
[----:B-1----:R-:W-:Y:S01]  /*d050*/  SHF.R.S32.HI R10, RZ, 0x1f, R17 ;  /* 0x0000001fff0a7819 */ /* 0x002fe20000011411 */
[----:B------:R-:W-:Y:S01]  /*d060*/  IMAD.IADD R202, R2, 0x1, R212 ;  /* 0x0000000102ca7824 */ /* 0x000fe200078e02d4 */
[----:B------:R-:W-:Y:S01]  /*d070*/  LDSM.16.M88.4 R48, [R212+0x800] ;  /* 0x00080000d430783b */ /* 0x000fe20000000200 */
[----:B------:R-:W-:Y:S01]  /*d080*/  LOP3.LUT R211, R4, R7, RZ, 0xfc, !PT ;  /* 0x0000000704d37212 */ /* 0x000fe200078efcff */
[----:B--2---:R-:W-:-:S02]  /*d090*/  IMAD.WIDE R34, R150, 0x2, R8 ;  /* 0x0000000296227825 */ /* 0x004fc400078e0208 */
[----:B------:R-:W1:Y:S01]  /*d0a0*/  LDSM.16.M88.4 R12, [R210+0x10080] ;  /* 0x01008000d20c783b */ /* 0x000e620000000200 */
[----:B------:R-:W-:Y:S01]  /*d0b0*/  LEA.HI R151, R10, R17, RZ, 0x3 ;  /* 0x000000110a977211 */ /* 0x000fe200078f18ff */
[--C-:B------:R-:W-:Y:S02]  /*d0c0*/  IMAD.WIDE R32, R149, 0x2, R8.reuse ;  /* 0x0000000295207825 */ /* 0x100fe400078e0208 */
[----:B------:R-:W-:Y:S01]  /*d0d0*/  @!PT LDS RZ, [RZ] ;  /* 0x00000000fffff984 */ /* 0x000fe20000000800 */
[----:B------:R-:W-:Y:S01]  /*d0e0*/  @!PT LDS RZ, [RZ] ;  /* 0x00000000fffff984 */ /* 0x000fe20000000800 */
[----:B------:R-:W-:Y:S01]  /*d0f0*/  @!PT LDS RZ, [RZ] ;  /* 0x00000000fffff984 */ /* 0x000fe20000000800 */
[----:B------:R2:W-:Y:S01]  /*d100*/  LDGSTS.E.BYPASS.LTC128B.128 [R219+0x8080], [R34.64], !P6 ;  /* 0x0808000022db7fae */ /* 0x0005e2000f101d56 */
[----:B------:R-:W-:Y:S02]  /*d110*/  ISETP.GE.OR P6, PT, R17, c[0x0][0x1d4], !P0 ;  /* 0x0000750011007a0c */ /* 0x000fe400047c6670 */
[----:B------:R-:W-:Y:S01]  /*d120*/  LOP3.LUT R151, R151, 0xfffffff8, RZ, 0xc0, !PT ;  /* 0xfffffff897977812 */ /* 0x000fe200078ec0ff */
[----:B------:R-:W-:Y:S01]  /*d130*/  IMAD.WIDE R56, R220, 0x2, R8 ;  /* 0x00000002dc387825 */ /* 0x000fe200078e0208 */
[----:B------:R-:W-:Y:S02]  /*d140*/  SHF.R.S32.HI R2, RZ, 0x1f, R149 ;  /* 0x0000001fff027819 */ /* 0x000fe40000011495 */
[----:B------:R-:W-:Y:S01]  /*d150*/  SHF.R.S32.HI R224, RZ, 0x1f, R151 ;  /* 0x0000001fffe07819 */ /* 0x000fe20000011497 */
[----:B------:R-:W-:Y:S01]  /*d160*/  IMAD.WIDE R18, R151, 0x2, R8 ;  /* 0x0000000297127825 */ /* 0x000fe200078e0208 */
[----:B------:R-:W-:-:S02]  /*d170*/  SHF.R.S32.HI R7, RZ, 0x1f, R220 ;  /* 0x0000001fff077819 */ /* 0x000fc400000114dc */
[C---:B------:R-:W-:Y:S02]  /*d180*/  IADD3 R203, R212.reuse, 0x800, RZ ;  /* 0x00000800d4cb7810 */ /* 0x040fe40007ffe0ff */
[----:B------:R-:W-:Y:S01]  /*d190*/  IADD3 R201, R212, 0x1000, RZ ;  /* 0x00001000d4c97810 */ /* 0x000fe20007ffe0ff */
[----:B------:R4:W-:Y:S01]  /*d1a0*/  LDGSTS.E.BYPASS.LTC128B.128 [R219+0x9080], [R18.64], !P6 ;  /* 0x0908000012db7fae */ /* 0x0009e2000f101d56 */
[----:B------:R-:W-:Y:S02]  /*d1b0*/  ISETP.GE.OR P6, PT, R16, c[0x0][0x1d4], !P0 ;  /* 0x0000750010007a0c */ /* 0x000fe400047c6670 */
[----:B------:R-:W-:Y:S02]  /*d1c0*/  ISETP.GE.OR P0, PT, R6, c[0x0][0x1d4], !P0 ;  /* 0x0000750006007a0c */ /* 0x000fe40004706670 */
[C---:B------:R-:W-:Y:S02]  /*d1d0*/  IADD3 R200, R212.reuse, 0x1800, RZ ;  /* 0x00001800d4c87810 */ /* 0x040fe40007ffe0ff */
[----:B------:R-:W-:-:S02]  /*d1e0*/  IADD3 R199, R212, 0x2000, RZ ;  /* 0x00002000d4c77810 */ /* 0x000fc40007ffe0ff */
[C---:B------:R-:W-:Y:S01]  /*d1f0*/  IADD3 R198, R212.reuse, 0x2800, RZ ;  /* 0x00002800d4c67810 */ /* 0x040fe20007ffe0ff */
[----:B---3--:R-:W-:Y:S01]  /*d200*/  HMMA.16816.F32.BF16 R40, R24, R44, RZ ;  /* 0x0000002c1828723c */ /* 0x008fe200000418ff */
[C---:B------:R-:W-:Y:S02]  /*d210*/  IADD3 R197, R212.reuse, 0x3000, RZ ;  /* 0x00003000d4c57810 */ /* 0x040fe40007ffe0ff */
[----:B------:R-:W-:Y:S01]  /*d220*/  IADD3 R196, R212, 0x3800, RZ ;  /* 0x00003800d4c47810 */ /* 0x000fe20007ffe0ff */
[----:B------:R2:W-:Y:S04]  /*d230*/  LDGSTS.E.BYPASS.LTC128B.128 [R219+0xa080], [R32.64], !P6 ;  /* 0x0a08000020db7fae */ /* 0x0005e8000f101d56 */
[----:B------:R3:W-:Y:S01]  /*d240*/  LDGSTS.E.BYPASS.LTC128B.128 [R219+0xb080], [R56.64], !P0 ;  /* 0x0b08000038db7fae */ /* 0x0007e2000c101d56 */
[----:B------:R-:W-:-:S03]  /*d250*/  PLOP3.LUT P0, PT, PT, PT, UP0, 0x40, 0x0 ;  /* 0x000000000000781c */ /* 0x000fc60003f0e808 */
[----:B------:R-:W-:Y:S04]  /*d260*/  LDSM.16.M88.4 R52, [R209+0x10080] ;  /* 0x01008000d134783b */ /* 0x000fe80000000200 */
[----:B------:R-:W5:Y:S01]  /*d270*/  LDSM.16.M88.4 R8, [R208+0xc080] ;  /* 0x00c08000d008783b */ /* 0x000f620000000200 */
[C---:B----4-:R-:W-:Y:S03]  /*d280*/  HMMA.16816.F32.BF16 R16, R24.reuse, R28, RZ ;  /* 0x0000001c1810723c */ /* 0x050fe600000418ff */
[----:B------:R-:W4:Y:S04]  /*d290*/  LDSM.16.M88.4 R68, [R208+0xc880] ;  /* 0x00c88000d044783b */ /* 0x000f280000000200 */
[----:B------:R-:W-:Y:S01]  /*d2a0*/  LDSM.16.M88.4 R36, [R207+0x10080] ;  /* 0x01008000cf24783b */ /* 0x000fe20000000200 */
[C---:B------:R-:W-:Y:S03]  /*d2b0*/  HMMA.16816.F32.BF16 R28, R24.reuse, R30, RZ ;  /* 0x0000001e181c723c */ /* 0x040fe600000418ff */
[----:B------:R-:W-:Y:S04]  /*d2c0*/  LDSM.16.M88.4 R60, [R213+0xd080] ;  /* 0x00d08000d53c783b */ /* 0x000fe80000000200 */
[----:B--2---:R-:W2:Y:S01]  /*d2d0*/  LDSM.16.M88.4 R32, [R202] ;  /* 0x00000000ca20783b */ /* 0x004ea20000000200 */
[----:B------:R-:W-:Y:S03]  /*d2e0*/  HMMA.16816.F32.BF16 R24, R24, R46, RZ ;  /* 0x0000002e1818723c */ /* 0x000fe600000418ff */
[----:B---3--:R-:W3:Y:S04]  /*d2f0*/  LDSM.16.M88.4 R56, [R202+0x800] ;  /* 0x00080000ca38783b */ /* 0x008ee80000000200 */
[----:B------:R-:W-:Y:S01]  /*d300*/  LDSM.16.M88.4 R44, [R212+0x1000] ;  /* 0x00100000d42c783b */ /* 0x000fe20000000200 */
[C---:B-1----:R-:W-:Y:S03]  /*d310*/  HMMA.16816.F32.BF16 R16, R12.reuse, R20, R16 ;  /* 0x000000140c10723c */ /* 0x042fe60000041810 */
[----:B------:R-:W0:Y:S05]  /*d320*/  LDGDEPBAR ;  /* 0x00000000000079af */ /* 0x000e2a0000000000 */
[C---:B------:R-:W-:Y:S01]  /*d330*/  HMMA.16816.F32.BF16 R28, R12.reuse, R22, R28 ;  /* 0x000000160c1c723c */ /* 0x040fe2000004181c */
[----:B------:R-:W1:Y:S07]  /*d340*/  LDSM.16.M88.4 R20, [R214+0x14080] ;  /* 0x01408000d614783b */ /* 0x000e6e0000000200 */
[C---:B------:R-:W-:Y:S08]  /*d350*/  HMMA.16816.F32.BF16 R40, R12.reuse, R48, R40 ;  /* 0x000000300c28723c */ /* 0x040ff00000041828 */
[----:B------:R-:W-:Y:S01]  /*d360*/  HMMA.16816.F32.BF16 R12, R12, R50, R24 ;  /* 0x000000320c0c723c */ /* 0x000fe20000041818 */
[----:B------:R-:W1:Y:S04]  /*d370*/  LDSM.16.M88.4 R48, [R213+0xd880] ;  /* 0x00d88000d530783b */ /* 0x000e680000000200 */
[----:B------:R-:W-:Y:S03]  /*d380*/  LDSM.16.M88.4 R24, [R209+0x14080] ;  /* 0x01408000d118783b */ /* 0x000fe60000000200 */
[C---:B-----5:R-:W-:Y:S08]  /*d390*/  HMMA.16816.F32.BF16 R16, R52.reuse, R8, R16 ;  /* 0x000000083410723c */ /* 0x060ff00000041810 */
[C---:B------:R-:W-:Y:S01]  /*d3a0*/  HMMA.16816.F32.BF16 R28, R52.reuse, R10, R28 ;  /* 0x0000000a341c723c */ /* 0x040fe2000004181c */
[----:B------:R-:W5:Y:S07]  /*d3b0*/  LDSM.16.M88.4 R8, [R210+0x14080] ;  /* 0x01408000d208783b */ /* 0x000f6e0000000200 */
[C---:B----4-:R-:W-:Y:S08]  /*d3c0*/  HMMA.16816.F32.BF16 R40, R52.reuse, R68, R40 ;  /* 0x000000443428723c */ /* 0x050ff00000041828 */
[----:B------:R-:W-:Y:S01]  /*d3d0*/  HMMA.16816.F32.BF16 R52, R52, R70, R12 ;  /* 0x000000463434723c */ /* 0x000fe2000004180c */
[----:B------:R-:W4:Y:S04]  /*d3e0*/  LDSM.16.M88.4 R68, [R212+0x1800] ;  /* 0x00180000d444783b */ /* 0x000f280000000200 */
[----:B------:R-:W-:Y:S03]  /*d3f0*/  LDSM.16.M88.4 R12, [R207+0x14080] ;  /* 0x01408000cf0c783b */ /* 0x000fe60000000200 */
[C---:B--2---:R-:W-:Y:S08]  /*d400*/  HMMA.16816.F32.BF16 R16, R36.reuse, R32, R16 ;  /* 0x000000202410723c */ /* 0x044ff00000041810 */
[C---:B------:R-:W-:Y:S01]  /*d410*/  HMMA.16816.F32.BF16 R28, R36.reuse, R34, R28 ;  /* 0x00000022241c723c */ /* 0x040fe2000004181c */
[----:B------:R-:W2:Y:S07]  /*d420*/  LDSM.16.M88.4 R32, [R208+0xd080] ;  /* 0x00d08000d020783b */ /* 0x000eae0000000200 */
[C---:B---3--:R-:W-:Y:S08]  /*d430*/  HMMA.16816.F32.BF16 R40, R36.reuse, R56, R40 ;  /* 0x000000382428723c */ /* 0x048ff00000041828 */
[----:B------:R-:W-:Y:S01]  /*d440*/  HMMA.16816.F32.BF16 R52, R36, R58, R52 ;  /* 0x0000003a2434723c */ /* 0x000fe20000041834 */
[----:B------:R-:W3:Y:S04]  /*d450*/  LDSM.16.M88.4 R56, [R208+0xd880] ;  /* 0x00d88000d038783b */ /* 0x000ee80000000200 */
[----:B------:R-:W-:Y:S03]  /*d460*/  LDSM.16.M88.4 R36, [R214+0x18080] ;  /* 0x01808000d624783b */ /* 0x000fe60000000200 */
[C---:B-1----:R-:W-:Y:S08]  /*d470*/  HMMA.16816.F32.BF16 R16, R20.reuse, R60, R16 ;  /* 0x0000003c1410723c */ /* 0x042ff00000041810 */
        /* <DEDUP_REMOVED lines=18> */
[----:B------:R-:W-:Y:S04]  /*d5a0*/  LDSM.16.M88.4 R56, [R207+0x18080] ;  /* 0x01808000cf38783b */ /* 0x000fe80000000200 */
[----:B------:R-:W-:Y:S03]  /*d5b0*/  LDSM.16.M88.4 R24, [R202+0x2000] ;  /* 0x00200000ca18783b */ /* 0x000fe60000000200 */
[C---:B-1----:R-:W-:Y:S08]  /*d5c0*/  HMMA.16816.F32.BF16 R16, R12.reuse, R60, R16 ;  /* 0x0000003c0c10723c */ /* 0x042ff00000041810 */
[C---:B------:R-:W-:Y:S01]  /*d5d0*/  HMMA.16816.F32.BF16 R28, R12.reuse, R62, R28 ;  /* 0x0000003e0c1c723c */ /* 0x040fe2000004181c */
[----:B------:R-:W-:Y:S07]  /*d5e0*/  LDSM.16.M88.4 R60, [R208+0xe080] ;  /* 0x00e08000d03c783b */ /* 0x000fee0000000200 */
[C---:B------:R-:W-:Y:S08]  /*d5f0*/  HMMA.16816.F32.BF16 R40, R12.reuse, R48, R40 ;  /* 0x000000300c28723c */ /* 0x040ff00000041828 */
[----:B------:R-:W-:Y:S01]  /*d600*/  HMMA.16816.F32.BF16 R52, R12, R50, R52 ;  /* 0x000000320c34723c */ /* 0x000fe20000041834 */
[----:B------:R-:W-:Y:S04]  /*d610*/  LDSM.16.M88.4 R48, [R214+0x1c080] ;  /* 0x01c08000d630783b */ /* 0x000fe80000000200 */
[----:B------:R-:W-:Y:S03]  /*d620*/  LDSM.16.M88.4 R12, [R213+0xf080] ;  /* 0x00f08000d50c783b */ /* 0x000fe60000000200 */
[C---:B-----5:R-:W-:Y:S08]  /*d630*/  HMMA.16816.F32.BF16 R16, R36.reuse, R44, R16 ;  /* 0x0000002c2410723c */ /* 0x060ff00000041810 */
[C---:B------:R-:W-:Y:S01]  /*d640*/  HMMA.16816.F32.BF16 R28, R36.reuse, R46, R28 ;  /* 0x0000002e241c723c */ /* 0x040fe2000004181c */
[----:B------:R-:W1:Y:S07]  /*d650*/  LDSM.16.M88.4 R44, [R212+0x2800] ;  /* 0x00280000d42c783b */ /* 0x000e6e0000000200 */
[C---:B----4-:R-:W-:Y:S08]  /*d660*/  HMMA.16816.F32.BF16 R40, R36.reuse, R68, R40 ;  /* 0x000000442428723c */ /* 0x050ff00000041828 */
[----:B------:R-:W-:Y:S01]  /*d670*/  HMMA.16816.F32.BF16 R52, R36, R70, R52 ;  /* 0x000000462434723c */ /* 0x000fe20000041834 */
[----:B------:R-:W-:Y:S04]  /*d680*/  LDSM.16.M88.4 R68, [R202+0x2800] ;  /* 0x00280000ca44783b */ /* 0x000fe80000000200 */
[----:B------:R-:W-:Y:S03]  /*d690*/  LDSM.16.M88.4 R36, [R210+0x1c080] ;  /* 0x01c08000d224783b */ /* 0x000fe60000000200 */
[C---:B--2---:R-:W-:Y:S08]  /*d6a0*/  HMMA.16816.F32.BF16 R16, R20.reuse, R32, R16 ;  /* 0x000000201410723c */ /* 0x044ff00000041810 */
[C---:B------:R-:W-:Y:S01]  /*d6b0*/  HMMA.16816.F32.BF16 R28, R20.reuse, R34, R28 ;  /* 0x00000022141c723c */ /* 0x040fe2000004181c */
[----:B------:R-:W2:Y:S07]  /*d6c0*/  LDSM.16.M88.4 R32, [R208+0xe880] ;  /* 0x00e88000d020783b */ /* 0x000eae0000000200 */
[C---:B-1----:R-:W-:Y:S08]  /*d6d0*/  HMMA.16816.F32.BF16 R40, R20.reuse, R44, R40 ;  /* 0x0000002c1428723c */ /* 0x042ff00000041828 */
[----:B------:R-:W-:Y:S01]  /*d6e0*/  HMMA.16816.F32.BF16 R52, R20, R46, R52 ;  /* 0x0000002e1434723c */ /* 0x000fe20000041834 */
[----:B------:R-:W1:Y:S04]  /*d6f0*/  LDSM.16.M88.4 R44, [R213+0xf880] ;  /* 0x00f88000d52c783b */ /* 0x000e680000000200 */
[----:B------:R-:W-:Y:S03]  /*d700*/  LDSM.16.M88.4 R20, [R208+0xf080] ;  /* 0x00f08000d014783b */ /* 0x000fe60000000200 */
[C---:B------:R-:W-:Y:S08]  /*d710*/  HMMA.16816.F32.BF16 R16, R8.reuse, R60, R16 ;  /* 0x0000003c0810723c */ /* 0x040ff00000041810 */
[C---:B------:R-:W-:Y:S01]  /*d720*/  HMMA.16816.F32.BF16 R28, R8.reuse, R62, R28 ;  /* 0x0000003e081c723c */ /* 0x040fe2000004181c */
[----:B------:R-:W3:Y:S07]  /*d730*/  LDSM.16.M88.4 R60, [R212+0x3000] ;  /* 0x00300000d43c783b */ /* 0x000eee0000000200 */
[C---:B--2---:R-:W-:Y:S08]  /*d740*/  HMMA.16816.F32.BF16 R40, R8.reuse, R32, R40 ;  /* 0x000000200828723c */ /* 0x044ff00000041828 */
[----:B------:R-:W-:Y:S01]  /*d750*/  HMMA.16816.F32.BF16 R52, R8, R34, R52 ;  /* 0x000000220834723c */ /* 0x000fe20000041834 */
[----:B------:R-:W2:Y:S04]  /*d760*/  LDSM.16.M88.4 R32, [R212+0x3800] ;  /* 0x00380000d420783b */ /* 0x000ea80000000200 */
[----:B------:R-:W-:Y:S03]  /*d770*/  LDSM.16.M88.4 R8, [R202+0x3000] ;  /* 0x00300000ca08783b */ /* 0x000fe60000000200 */
[C---:B------:R-:W-:Y:S08]  /*d780*/  HMMA.16816.F32.BF16 R16, R56.reuse, R24, R16 ;  /* 0x000000183810723c */ /* 0x040ff00000041810 */
[C---:B------:R-:W-:Y:S01]  /*d790*/  HMMA.16816.F32.BF16 R28, R56.reuse, R26, R28 ;  /* 0x0000001a381c723c */ /* 0x040fe2000004181c */
[----:B------:R-:W4:Y:S07]  /*d7a0*/  LDSM.16.M88.4 R24, [R209+0x1c080] ;  /* 0x01c08000d118783b */ /* 0x000f2e0000000200 */
[C---:B------:R-:W-:Y:S08]  /*d7b0*/  HMMA.16816.F32.BF16 R40, R56.reuse, R68, R40 ;  /* 0x000000443828723c */ /* 0x040ff00000041828 */
[----:B------:R-:W-:Y:S01]  /*d7c0*/  HMMA.16816.F32.BF16 R52, R56, R70, R52 ;  /* 0x000000463834723c */ /* 0x000fe20000041834 */
[----:B------:R-:W5:Y:S07]  /*d7d0*/  LDSM.16.M88.4 R56, [R208+0xf880] ;  /* 0x00f88000d038783b */ /* 0x000f6e0000000200 */
[C---:B------:R-:W-:Y:S08]  /*d7e0*/  HMMA.16816.F32.BF16 R16, R48.reuse, R12, R16 ;  /* 0x0000000c3010723c */ /* 0x040ff00000041810 */
[C---:B------:R-:W-:Y:S01]  /*d7f0*/  HMMA.16816.F32.BF16 R28, R48.reuse, R14, R28 ;  /* 0x0000000e301c723c */ /* 0x040fe2000004181c */
[----:B------:R-:W4:Y:S07]  /*d800*/  LDSM.16.M88.4 R12, [R207+0x1c080] ;  /* 0x01c08000cf0c783b */ /* 0x000f2e0000000200 */
[C---:B-1----:R-:W-:Y:S08]  /*d810*/  HMMA.16816.F32.BF16 R40, R48.reuse, R44, R40 ;  /* 0x0000002c3028723c */ /* 0x042ff00000041828 */
[----:B------:R-:W-:Y:S08]  /*d820*/  HMMA.16816.F32.BF16 R52, R48, R46, R52 ;  /* 0x0000002e3034723c */ /* 0x000ff00000041834 */
[C---:B---3--:R-:W-:Y:S08]  /*d830*/  HMMA.16816.F32.BF16 R16, R36.reuse, R60, R16 ;  /* 0x0000003c2410723c */ /* 0x048ff00000041810 */
[C---:B------:R-:W-:Y:S08]  /*d840*/  HMMA.16816.F32.BF16 R28, R36.reuse, R62, R28 ;  /* 0x0000003e241c723c */ /* 0x040ff0000004181c */
[C---:B--2---:R-:W-:Y:S08]  /*d850*/  HMMA.16816.F32.BF16 R40, R36.reuse, R32, R40 ;  /* 0x000000202428723c */ /* 0x044ff00000041828 */
[----:B------:R-:W-:Y:S08]  /*d860*/  HMMA.16816.F32.BF16 R52, R36, R34, R52 ;  /* 0x000000222434723c */ /* 0x000ff00000041834 */
[C---:B----4-:R-:W-:Y:S08]  /*d870*/  HMMA.16816.F32.BF16 R16, R24.reuse, R20, R16 ;  /* 0x000000141810723c */ /* 0x050ff00000041810 */
[----:B------:R-:W-:Y:S01]  /*d880*/  HMMA.16816.F32.BF16 R28, R24, R22, R28 ;  /* 0x00000016181c723c */ /* 0x000fe2000004181c */
[----:B------:R-:W1:Y:S01]  /*d890*/  LDSM.16.M88.4 R20, [R202+0x3800] ;  /* 0x00380000ca14783b */ /* 0x000e620000000200 */
[----:B------:R-:W-:-:S06]  /*d8a0*/  DEPBAR.LE SB0, 0x0 ;  /* 0x000080000000791a */ /* 0x000fcc0000000000 */
[C---:B-----5:R-:W-:Y:S08]  /*d8b0*/  HMMA.16816.F32.BF16 R40, R24.reuse, R56, R40 ;  /* 0x000000381828723c */ /* 0x060ff00000041828 */
[----:B------:R-:W-:Y:S08]  /*d8c0*/  HMMA.16816.F32.BF16 R52, R24, R58, R52 ;  /* 0x0000003a1834723c */ /* 0x000ff00000041834 */
[C---:B------:R-:W-:Y:S08]  /*d8d0*/  HMMA.16816.F32.BF16 R16, R12.reuse, R8, R16 ;  /* 0x000000080c10723c */ /* 0x040ff00000041810 */
[C---:B------:R-:W-:Y:S08]  /*d8e0*/  HMMA.16816.F32.BF16 R28, R12.reuse, R10, R28 ;  /* 0x0000000a0c1c723c */ /* 0x040ff0000004181c */
[C---:B-1----:R-:W-:Y:S08]  /*d8f0*/  HMMA.16816.F32.BF16 R40, R12.reuse, R20, R40 ;  /* 0x000000140c28723c */ /* 0x042ff00000041828 */
[----:B------:R-:W-:Y:S01]  /*d900*/  FMUL.FTZ R6, R16, c[0x0][0x320] ;  /* 0x0000c80010067a20 */ /* 0x000fe20000410000 */
[----:B------:R-:W-:Y:S01]  /*d910*/  HMMA.16816.F32.BF16 R52, R12, R22, R52 ;  /* 0x000000160c34723c */ /* 0x000fe20000041834 */
[----:B------:R-:W-:-:S02]  /*d920*/  FMUL.FTZ R8, R17, c[0x0][0x320] ;  /* 0x0000c80011087a20 */ /* 0x000fc40000410000 */
[----:B------:R-:W-:Y:S02]  /*d930*/  FMUL.FTZ R9, R18, c[0x0][0x320] ;  /* 0x0000c80012097a20 */ /* 0x000fe40000410000 */
[----:B------:R-:W-:Y:S01]  /*d940*/  FMUL.FTZ R10, R19, c[0x0][0x320] ;  /* 0x0000c800130a7a20 */ /* 0x000fe20000410000 */
[----:B------:R-:W1:Y:S01]  /*d950*/  MUFU.TANH R6, R6 ;  /* 0x0000000600067308 */ /* 0x000e620000002400 */
[----:B------:R-:W-:Y:S02]  /*d960*/  FMUL.FTZ R16, R28, c[0x0][0x320] ;  /* 0x0000c8001c107a20 */ /* 0x000fe40000410000 */
[----:B------:R-:W-:Y:S02]  /*d970*/  FMUL.FTZ R11, R29, c[0x0][0x320] ;  /* 0x0000c8001d0b7a20 */ /* 0x000fe40000410000 */
[----:B------:R-:W-:Y:S02]  /*d980*/  FMUL.FTZ R18, R30, c[0x0][0x320] ;  /* 0x0000c8001e127a20 */ /* 0x000fe40000410000 */
[----:B------:R-:W-:Y:S01]  /*d990*/  FMUL.FTZ R17, R31, c[0x0][0x320] ;  /* 0x0000c8001f117a20 */ /* 0x000fe20000410000 */
[----:B------:R-:W2:Y:S01]  /*d9a0*/  MUFU.TANH R8, R8 ;  /* 0x0000000800087308 */ /* 0x000ea20000002400 */
[----:B------:R-:W-:-:S02]  /*d9b0*/  FMUL.FTZ R15, R40, c[0x0][0x320] ;  /* 0x0000c800280f7a20 */ /* 0x000fc40000410000 */
[----:B------:R-:W-:Y:S02]  /*d9c0*/  FMUL.FTZ R13, R41, c[0x0][0x320] ;  /* 0x0000c800290d7a20 */ /* 0x000fe40000410000 */
[----:B------:R-:W-:Y:S02]  /*d9d0*/  FMUL.FTZ R12, R42, c[0x0][0x320] ;  /* 0x0000c8002a0c7a20 */ /* 0x000fe40000410000 */
[----:B------:R-:W-:Y:S01]  /*d9e0*/  FMUL.FTZ R21, R43, c[0x0][0x320] ;  /* 0x0000c8002b157a20 */ /* 0x000fe20000410000 */
[----:B------:R-:W3:Y:S02]  /*d9f0*/  MUFU.TANH R9, R9 ;  /* 0x0000000900097308 */ /* 0x000ee40000002400 */
[----:B------:R-:W-:Y:S02]  /*da00*/  FMUL.FTZ R20, R52, c[0x0][0x320] ;  /* 0x0000c80034147a20 */ /* 0x000fe40000410000 */
[----:B------:R-:W-:Y:S02]  /*da10*/  FMUL.FTZ R14, R53, c[0x0][0x320] ;  /* 0x0000c800350e7a20 */ /* 0x000fe40000410000 */
[----:B------:R-:W-:-:S02]  /*da20*/  FMUL.FTZ R23, R54, c[0x0][0x320] ;  /* 0x0000c80036177a20 */ /* 0x000fc40000410000 */
[----:B------:R-:W-:Y:S01]  /*da30*/  FMUL.FTZ R22, R55, c[0x0][0x320] ;  /* 0x0000c80037167a20 */ /* 0x000fe20000410000 */
[----:B------:R-:W4:Y:S08]  /*da40*/  MUFU.TANH R10, R10 ;  /* 0x0000000a000a7308 */ /* 0x000f300000002400 */
[----:B------:R-:W1:Y:S08]  /*da50*/  MUFU.TANH R16, R16 ;  /* 0x0000001000107308 */ /* 0x000e700000002400 */
        /* <DEDUP_REMOVED lines=10> */
[----:B------:R-:W1:Y:S01]  /*db00*/  MUFU.TANH R22, R22 ;  /* 0x0000001600167308 */ /* 0x000e620000002400 */
[----:B------:R-:W-:Y:S06]  /*db10*/  BAR.SYNC.DEFER_BLOCKING 0x0 ;  /* 0x0000000000007b1d */ /* 0x000fec0000010000 */
[----:B------:R-:W-:Y:S05]  /*db20*/  @P0 BRA `(.L_x_140) ;  /* 0x000002b000000947 */ /* 0x000fea0003800000 */
[----:B--234-:R-:W-:Y:S01]  /*db30*/  IMAD.U32 R19, RZ, RZ, UR9 ;  /* 0x00000009ff137e24 */ /* 0x01cfe2000f8e00ff */
[----:B------:R-:W-:Y:S01]  /*db40*/  ISETP.NE.AND P6, PT, R215, 0x1, PT ;  /* 0x00000001d700780c */ /* 0x000fe20003fc5270 */
[----:B------:R-:W-:-:S03]  /*db50*/  IMAD.MOV.U32 R217, RZ, RZ, RZ ;  /* 0x000000ffffd97224 */ /* 0x000fc600078e00ff */
[----:B------:R-:W-:-:S04]  /*db60*/  IADD3 R19, R216, UR15, R19 ;  /* 0x0000000fd8137c10 */ /* 0x000fc8000fffe013 */
[----:B------:R-:W-:-:S05]  /*db70*/  IADD3 R218, R19, -0x40, RZ ;  /* 0xffffffc013da7810 */ /* 0x000fca0007ffe0ff */
[----:B------:R-:W-:-:S04]  /*db80*/  @P6 IMAD.HI.U32 R19, R218, c[0x0][0x2bc], RZ ;  /* 0x0000af00da136a27 */ /* 0x000fc800078e00ff */
[----:B------:R-:W-:Y:S01]  /*db90*/  IMAD.MOV.U32 R4, RZ, RZ, R218 ;  /* 0x000000ffff047224 */ /* 0x000fe200078e00da */
[----:B------:R-:W-:-:S04]  /*dba0*/  @P6 SHF.R.U32.HI R4, RZ, c[0x0][0x2c0], R19 ;  /* 0x0000b000ff046a19 */ /* 0x000fc80000011613 */
[----:B------:R-:W-:-:S04]  /*dbb0*/  @!P1 IADD3 R26, P0, R4, UR16, RZ ;  /* 0x00000010041a9c10 */ /* 0x000fc8000ff1e0ff */
[----:B------:R-:W-:Y:S02]  /*dbc0*/  @!P1 LEA.HI.X.SX32 R19, R4, UR7, 0x1, P0 ;  /* 0x0000000704139c11 */ /* 0x000fe400080f0eff */
[----:B------:R-:W-:-:S04]  /*dbd0*/  @!P1 LEA R24, P0, R26, c[0x0][0x2a0], 0x2 ;  /* 0x0000a8001a189a11 */ /* 0x000fc800078010ff */
[----:B------:R-:W-:-:S05]  /*dbe0*/  @!P1 LEA.HI.X R25, R26, c[0x0][0x2a4], R19, 0x2, P0 ;  /* 0x0000a9001a199a11 */ /* 0x000fca00000f1413 */
[----:B------:R-:W2:Y:S01]  /*dbf0*/  @!P1 LDG.E R217, [R24.64] ;  /* 0x0000001618d99981 */ /* 0x000ea2000c1e1900 */
[----:B------:R-:W-:-:S04]  /*dc00*/  IMAD.MOV R19, RZ, RZ, -R4 ;  /* 0x000000ffff137224 */ /* 0x000fc800078e0a04 */
[----:B------:R-:W-:-:S04]  /*dc10*/  IMAD R218, R19, c[0x0][0x2b8], R218 ;  /* 0x0000ae0013da7a24 */ /* 0x000fc800078e02da */
[----:B------:R-:W-:Y:S01]  /*dc20*/  IMAD.WIDE.U32 R26, R218, c[0x0][0x1e0], RZ ;  /* 0x00007800da1a7a25 */ /* 0x000fe200078e00ff */
[----:B------:R-:W-:-:S05]  /*dc30*/  SHF.R.S32.HI R19, RZ, 0x1f, R218 ;  /* 0x0000001fff137819 */ /* 0x000fca00000114da */
[----:B------:R-:W-:-:S04]  /*dc40*/  IMAD R19, R19, c[0x0][0x1e0], RZ ;  /* 0x0000780013137a24 */ /* 0x000fc800078e02ff */
[----:B------:R-:W-:-:S04]  /*dc50*/  IMAD R19, R218, c[0x0][0x1e4], R19 ;  /* 0x00007900da137a24 */ /* 0x000fc800078e0213 */
[----:B------:R-:W-:Y:S01]  /*dc60*/  IMAD.IADD R27, R27, 0x1, R19 ;  /* 0x000000011b1b7824 */ /* 0x000fe200078e0213 */
[----:B--2---:R-:W-:-:S03]  /*dc70*/  SHF.R.S32.HI R4, RZ, 0x1f, R217 ;  /* 0x0000001fff047819 */ /* 0x004fc600000114d9 */
[----:B------:R-:W-:-:S04]  /*dc80*/  IMAD.WIDE.U32 R24, R217, c[0x0][0x1f0], R26 ;  /* 0x00007c00d9187a25 */ /* 0x000fc800078e001a */
[----:B------:R-:W-:Y:S01]  /*dc90*/  IMAD R4, R4, c[0x0][0x1f0], RZ ;  /* 0x00007c0004047a24 */ /* 0x000fe200078e02ff */
[----:B------:R-:W-:-:S03]  /*dca0*/  IADD3 R19, P0, R24, UR24, RZ ;  /* 0x0000001818137c10 */ /* 0x000fc6000ff1e0ff */
[----:B------:R-:W-:-:S05]  /*dcb0*/  IMAD R4, R217, c[0x0][0x1f4], R4 ;  /* 0x00007d00d9047a24 */ /* 0x000fca00078e0204 */
[----:B------:R-:W-:Y:S02]  /*dcc0*/  IADD3.X R24, R25, UR6, R4, P0, !PT ;  /* 0x0000000619187c10 */ /* 0x000fe400087fe404 */
[----:B------:R-:W-:-:S04]  /*dcd0*/  LEA R4, P0, R19, c[0x0][0x1c8], 0x1 ;  /* 0x0000720013047a11 */ /* 0x000fc800078008ff */
[----:B------:R-:W-:Y:S02]  /*dce0*/  LEA.HI.X R19, R19, c[0x0][0x1cc], R24, 0x1, P0 ;  /* 0x0000730013137a11 */ /* 0x000fe400000f0c18 */
[----:B------:R-:W2:Y:S04]  /*dcf0*/  SHFL.IDX PT, R4, R4, RZ, 0x181f ;  /* 0x00181fff04047589 */ /* 0x000ea800000e0000 */
[----:B------:R-:W3:Y:S01]  /*dd00*/  SHFL.IDX PT, R19, R19, RZ, 0x181f ;  /* 0x00181fff13137589 */ /* 0x000ee200000e0000 */
[----:B--2---:R-:W-:-:S04]  /*dd10*/  LEA R28, P0, R150, R4, 0x1 ;  /* 0x00000004961c7211 */ /* 0x004fc800078008ff */
[----:B---3--:R-:W-:Y:S02]  /*dd20*/  LEA.HI.X R29, R150, R19, R221, 0x1, P0 ;  /* 0x00000013961d7211 */ /* 0x008fe400000f0cdd */
[----:B------:R-:W-:-:S03]  /*dd30*/  LEA R26, P0, R151, R4, 0x1 ;  /* 0x00000004971a7211 */ /* 0x000fc600078008ff */
[----:B------:R-:W-:Y:S01]  /*dd40*/  @!PT LDS RZ, [RZ] ;  /* 0x00000000fffff984 */ /* 0x000fe20000000800 */
[----:B------:R2:W-:Y:S01]  /*dd50*/  LDGSTS.E.BYPASS.LTC128B.128 [R219+0xc080], [R28.64], !P4 ;  /* 0x0c0800001cdb7fae */ /* 0x0005e2000e101d56 */
[----:B------:R-:W-:Y:S02]  /*dd60*/  LEA.HI.X R27, R151, R19, R224, 0x1, P0 ;  /* 0x00000013971b7211 */ /* 0x000fe400000f0ce0 */
[----:B------:R-:W-:-:S03]  /*dd70*/  LEA R24, P0, R149, R4, 0x1 ;  /* 0x0000000495187211 */ /* 0x000fc600078008ff */
[----:B------:R2:W-:Y:S01]  /*dd80*/  LDGSTS.E.BYPASS.LTC128B.128 [R219+0xd080], [R26.64], !P5 ;  /* 0x0d0800001adb7fae */ /* 0x0005e2000e901d56 */
[----:B------:R-:W-:Y:S02]  /*dd90*/  LEA.HI.X R25, R149, R19, R2, 0x1, P0 ;  /* 0x0000001395197211 */ /* 0x000fe400000f0c02 */
[----:B------:R-:W-:-:S03]  /*dda0*/  LEA R30, P0, R220, R4, 0x1 ;  /* 0x00000004dc1e7211 */ /* 0x000fc600078008ff */
[----:B------:R2:W-:Y:S01]  /*ddb0*/  LDGSTS.E.BYPASS.LTC128B.128 [R219+0xe080], [R24.64], !P3 ;  /* 0x0e08000018db7fae */ /* 0x0005e2000d901d56 */
[----:B------:R-:W-:-:S05]  /*ddc0*/  LEA.HI.X R31, R220, R19, R7, 0x1, P0 ;  /* 0x00000013dc1f7211 */ /* 0x000fca00000f0c07 */
[----:B------:R2:W-:Y:S04]  /*ddd0*/  LDGSTS.E.BYPASS.LTC128B.128 [R219+0xf080], [R30.64], !P2 ;  /* 0x0f0800001edb7fae */ /* 0x0005e8000d101d56 */
.L_x_140:
[----:B--234-:R-:W-:Y:S01]  /*dde0*/  LOP3.LUT R3, R3, 0xffffffe0, RZ, 0xc0, !PT ;  /* 0xffffffe003037812 */ /* 0x01cfe200078ec0ff */
[----:B------:R-:W-:Y:S01]  /*ddf0*/  IMAD.U32 R25, RZ, RZ, UR8 ;  /* 0x00000008ff197e24 */ /* 0x000fe2000f8e00ff */
[----:B------:R-:W0:Y:S01]  /*de00*/  LDGDEPBAR ;  /* 0x00000000000079af */ /* 0x000e220000000000 */
[----:B------:R-:W-:Y:S02]  /*de10*/  IMAD.SHL.U32 R211, R211, 0x2, RZ ;  /* 0x00000002d3d37824 */ /* 0x000fe400078e00ff */
[----:B------:R-:W-:Y:S02]  /*de20*/  IMAD.IADD R66, R66, 0x1, -R3 ;  /* 0x0000000142427824 */ /* 0x000fe400078e0a03 */
[--C-:B------:R-:W-:Y:S01]  /*de30*/  IMAD R206, R0, 0x2, R211.reuse ;  /* 0x0000000200ce7824 */ /* 0x100fe200078e02d3 */
[----:B------:R-:W-:Y:S01]  /*de40*/  LDSM.16.MT88.4 R140, [R211+0x8080] ;  /* 0x00808000d38c783b */ /* 0x000fe20000004200 */
[C---:B------:R-:W-:Y:S01]  /*de50*/  IMAD R205, R5.reuse, 0x2, R211 ;  /* 0x0000000205cd7824 */ /* 0x040fe200078e02d3 */
[----:B------:R-:W-:Y:S01]  /*de60*/  SHF.R.S32.HI R3, RZ, 0x1f, R66 ;  /* 0x0000001fff037819 */ /* 0x000fe20000011442 */
[----:B------:R-:W-:Y:S01]  /*de70*/  IMAD R204, R5, 0x2, R206 ;  /* 0x0000000205cc7824 */ /* 0x000fe200078e02ce */
[----:B------:R-:W-:Y:S02]  /*de80*/  LDSM.16.MT88.4 R132, [R206+0x8080] ;  /* 0x00808000ce84783b */ /* 0x000fe40000004200 */
[----:B------:R-:W-:-:S02]  /*de90*/  LEA.HI R3, R3, R66, RZ, 0x2 ;  /* 0x0000004203037211 */ /* 0x000fc400078f10ff */
[----:B------:R-:W-:Y:S02]  /*dea0*/  LDSM.16.MT88.4 R32, [R204+0x8080] ;  /* 0x00808000cc20783b */ /* 0x000fe40000004200 */
[----:B------:R-:W-:Y:S02]  /*deb0*/  LOP3.LUT R3, R3, 0x7ffffffc, RZ, 0xc0, !PT ;  /* 0x7ffffffc03037812 */ /* 0x000fe400078ec0ff */
[----:B------:R-:W-:Y:S03]  /*dec0*/  LDSM.16.MT88.4 R40, [R211+0x9080] ;  /* 0x00908000d328783b */ /* 0x000fe60000004200 */
[----:B------:R-:W-:Y:S01]  /*ded0*/  IMAD.IADD R66, R66, 0x1, -R3 ;  /* 0x0000000142427824 */ /* 0x000fe200078e0a03 */
[----:B------:R-:W-:Y:S03]  /*dee0*/  LDSM.16.MT88.4 R48, [R206+0x9080] ;  /* 0x00908000ce30783b */ /* 0x000fe60000004200 */
[----:B------:R-:W-:Y:S01]  /*def0*/  IMAD R25, R66, -0x2, R25 ;  /* 0xfffffffe42197824 */ /* 0x000fe200078e0219 */
[----:B------:R-:W-:Y:S04]  /*df00*/  LDSM.16.MT88.4 R56, [R205+0x9080] ;  /* 0x00908000cd38783b */ /* 0x000fe80000004200 */
[----:B------:R-:W-:Y:S01]  /*df10*/  ISETP.GT.AND P0, PT, R25, RZ, PT ;  /* 0x000000ff1900720c */ /* 0x000fe20003f04270 */
[----:B------:R-:W-:Y:S03]  /*df20*/  LDSM.16.MT88.4 R72, [R211+0xa080] ;  /* 0x00a08000d348783b */ /* 0x000fe60000004200 */
[----:B------:R-:W-:Y:S01]  /*df30*/  FSEL R19, R9, -INF , P0 ;  /* 0xff80000009137808 */ /* 0x000fe20000000000 */
[----:B------:R-:W-:Y:S01]  /*df40*/  LDSM.16.MT88.4 R64, [R204+0x9080] ;  /* 0x00908000cc40783b */ /* 0x000fe20000004200 */
[----:B-1----:R-:W-:-:S02]  /*df50*/  FSEL R3, R6, -INF , P0 ;  /* 0xff80000006037808 */ /* 0x002fc40000000000 */
[C---:B------:R-:W-:Y:S01]  /*df60*/  ISETP.GT.AND P0, PT, R25.reuse, 0x1, PT ;  /* 0x000000011900780c */ /* 0x040fe20003f04270 */
[----:B------:R-:W-:Y:S03]  /*df70*/  LDSM.16.MT88.4 R80, [R206+0xa080] ;  /* 0x00a08000ce50783b */ /* 0x000fe60000004200 */
[----:B------:R-:W-:Y:S01]  /*df80*/  FSEL R228, R10, -INF , P0 ;  /* 0xff8000000ae47808 */ /* 0x000fe20000000000 */
[----:B------:R-:W-:Y:S01]  /*df90*/  LDSM.16.MT88.4 R88, [R205+0xa080] ;  /* 0x00a08000cd58783b */ /* 0x000fe20000004200 */
[----:B------:R-:W-:Y:S02]  /*dfa0*/  FSEL R24, R8, -INF , P0 ;  /* 0xff80000008187808 */ /* 0x000fe40000000000 */
[----:B------:R-:W-:Y:S01]  /*dfb0*/  ISETP.GT.AND P0, PT, R25, 0x8, PT ;  /* 0x000000081900780c */ /* 0x000fe20003f04270 */
[----:B------:R-:W-:Y:S01]  /*dfc0*/  LDSM.16.MT88.4 R96, [R204+0xa080] ;  /* 0x00a08000cc60783b */ /* 0x000fe20000004200 */
[----:B------:R-:W-:-:S02]  /*dfd0*/  FMNMX.FTZ R8, R3, R24, !PT ;  /* 0x0000001803087209 */ /* 0x000fc40007810000 */
[----:B------:R-:W-:Y:S01]  /*dfe0*/  FSEL R6, R18, -INF , P0 ;  /* 0xff80000012067808 */ /* 0x000fe20000000000 */
[----:B------:R-:W-:Y:S01]  /*dff0*/  LDSM.16.MT88.4 R104, [R211+0xb080] ;  /* 0x00b08000d368783b */ /* 0x000fe20000004200 */
[----:B------:R-:W-:Y:S02]  /*e000*/  FSEL R9, R16, -INF , P0 ;  /* 0xff80000010097808 */ /* 0x000fe40000000000 */
[----:B------:R-:W-:Y:S01]  /*e010*/  ISETP.GT.AND P0, PT, R25, 0x9, PT ;  /* 0x000000091900780c */ /* 0x000fe20003f04270 */
[----:B------:R-:W-:Y:S01]  /*e020*/  LDSM.16.MT88.4 R112, [R206+0xb080] ;  /* 0x00b08000ce70783b */ /* 0x000fe20000004200 */
[----:B------:R-:W-:Y:S02]  /*e030*/  FMNMX.FTZ R8, R9, R8, !PT ;  /* 0x0000000809087209 */ /* 0x000fe40007810000 */
[----:B------:R-:W-:Y:S01]  /*e040*/  FSEL R4, R17, -INF , P0 ;  /* 0xff80000011047808 */ /* 0x000fe20000000000 */
[----:B------:R-:W-:Y:S01]  /*e050*/  LDSM.16.MT88.4 R120, [R205+0xb080] ;  /* 0x00b08000cd78783b */ /* 0x000fe20000004200 */
[----:B------:R-:W-:-:S02]  /*e060*/  FSEL R17, R11, -INF , P0 ;  /* 0xff8000000b117808 */ /* 0x000fc40000000000 */
[----:B------:R-:W-:Y:S01]  /*e070*/  ISETP.GT.AND P0, PT, R25, 0x10, PT ;  /* 0x000000101900780c */ /* 0x000fe20003f04270 */
[----:B------:R-:W-:Y:S01]  /*e080*/  LDSM.16.MT88.4 R192, [R205+0x8880] ;  /* 0x00888000cdc0783b */ /* 0x000fe20000004200 */
[----:B------:R-:W-:Y:S02]  /*e090*/  FMNMX.FTZ R8, R17, R8, !PT ;  /* 0x0000000811087209 */ /* 0x000fe40007810000 */
        /* <DEDUP_REMOVED lines=20> */
[----:B------:R-:W-:Y:S02]  /*e1e0*/  FMNMX.FTZ R14, R7, R8, !PT ;  /* 0x00000008070e7209 */ /* 0x000fe40007810000 */
[----:B------:R-:W-:Y:S01]  /*e1f0*/  FMNMX.FTZ R21, R6, R21, !PT ;  /* 0x0000001506157209 */ /* 0x000fe20007810000 */
[----:B------:R-:W-:Y:S01]  /*e200*/  LDSM.16.MT88.4 R160, [R205+0xa880] ;  /* 0x00a88000cda0783b */ /* 0x000fe20000004200 */
[----:B------:R-:W-:-:S02]  /*e210*/  FMNMX.FTZ R14, R11, R14, !PT ;  /* 0x0000000e0b0e7209 */ /* 0x000fc40007810000 */
[----:B------:R-:W-:Y:S01]  /*e220*/  FMNMX.FTZ R21, R4, R21, !PT ;  /* 0x0000001504157209 */ /* 0x000fe20007810000 */
[----:B------:R-:W-:Y:S01]  /*e230*/  LDSM.16.MT88.4 R156, [R204+0xa880] ;  /* 0x00a88000cc9c783b */ /* 0x000fe20000004200 */
[----:B------:R-:W-:Y:S02]  /*e240*/  FSEL R8, R22, -INF , P0 ;  /* 0xff80000016087808 */ /* 0x000fe40000000000 */
[----:B------:R-:W-:Y:S01]  /*e250*/  FMNMX.FTZ R21, R12, R21, !PT ;  /* 0x000000150c157209 */ /* 0x000fe20007810000 */
[----:B------:R-:W1:Y:S03]  /*e260*/  SHFL.BFLY PT, R23, R14, 0x2, 0x1f ;  /* 0x0c401f000e177f89 */ /* 0x000e6600000e0000 */
[----:B------:R-:W-:Y:S01]  /*e270*/  FMNMX.FTZ R21, R16, R21, !PT ;  /* 0x0000001510157209 */ /* 0x000fe20007810000 */
[----:B------:R-:W-:Y:S03]  /*e280*/  LDSM.16.MT88.4 R152, [R211+0xb880] ;  /* 0x00b88000d398783b */ /* 0x000fe60000004200 */
[----:B------:R-:W-:-:S04]  /*e290*/  FMNMX.FTZ R21, R10, R21, !PT ;  /* 0x000000150a157209 */ /* 0x000fc80007810000 */
[----:B------:R-:W-:-:S05]  /*e2a0*/  FMNMX.FTZ R20, R8, R21, !PT ;  /* 0x0000001508147209 */ /* 0x000fca0007810000 */
[----:B------:R-:W2:Y:S01]  /*e2b0*/  SHFL.BFLY PT, R21, R20, 0x2, 0x1f ;  /* 0x0c401f0014157f89 */ /* 0x000ea200000e0000 */
[----:B-1----:R-:W-:-:S05]  /*e2c0*/  FMNMX.FTZ R23, R14, R23, !PT ;  /* 0x000000170e177209 */ /* 0x002fca0007810000 */
[----:B------:R-:W1:Y:S01]  /*e2d0*/  SHFL.BFLY PT, R148, R23, 0x1, 0x1f ;  /* 0x0c201f0017947f89 */ /* 0x000e6200000e0000 */
[----:B--2---:R-:W-:-:S05]  /*e2e0*/  FMNMX.FTZ R21, R20, R21, !PT ;  /* 0x0000001514157209 */ /* 0x004fca0007810000 */
[----:B------:R-:W2:Y:S01]  /*e2f0*/  SHFL.BFLY PT, R18, R21, 0x1, 0x1f ;  /* 0x0c201f0015127f89 */ /* 0x000ea200000e0000 */
[----:B-1----:R-:W-:-:S04]  /*e300*/  FMNMX.FTZ R148, R23, R148, !PT ;  /* 0x0000009417947209 */ /* 0x002fc80007810000 */
[C---:B------:R-:W-:Y:S01]  /*e310*/  FSETP.NEU.FTZ.AND P0, PT, R148.reuse, -INF , PT ;  /* 0xff8000009400780b */ /* 0x040fe20003f1d000 */
[----:B------:R-:W-:-:S05]  /*e320*/  FMUL.FTZ R14, R148, c[0x0][0x2d0] ;  /* 0x0000b400940e7a20 */ /* 0x000fca0000410000 */
[----:B------:R-:W-:-:S05]  /*e330*/  FSEL R14, R14, RZ, P0 ;  /* 0x000000ff0e0e7208 */ /* 0x000fca0000000000 */
[--C-:B------:R-:W-:Y:S01]  /*e340*/  FFMA.FTZ R226, R3, c[0x0][0x2d0], -R14.reuse ;  /* 0x0000b40003e27a23 */ /* 0x100fe2000001080e */
[----:B--2---:R-:W-:Y:S01]  /*e350*/  FMNMX.FTZ R3, R18, R21, !PT ;  /* 0x0000001512037209 */ /* 0x004fe20007810000 */
[--C-:B------:R-:W-:Y:S02]  /*e360*/  FFMA.FTZ R223, R9, c[0x0][0x2d0], -R14.reuse ;  /* 0x0000b40009df7a23 */ /* 0x100fe4000001080e */
[--C-:B------:R-:W-:Y:S01]  /*e370*/  FFMA.FTZ R225, R24, c[0x0][0x2d0], -R14.reuse ;  /* 0x0000b40018e17a23 */ /* 0x100fe2000001080e */
[C---:B------:R-:W-:Y:S01]  /*e380*/  FSETP.NEU.FTZ.AND P0, PT, R3.reuse, -INF , PT ;  /* 0xff8000000300780b */ /* 0x040fe20003f1d000 */
[----:B------:R-:W-:Y:S01]  /*e390*/  FMUL.FTZ R9, R3, c[0x0][0x2d0] ;  /* 0x0000b40003097a20 */ /* 0x000fe20000410000 */
[----:B------:R-:W1:Y:S01]  /*e3a0*/  LDSM.16.MT88.4 R24, [R205+0x8080] ;  /* 0x00808000cd18783b */ /* 0x000e620000004200 */
[--C-:B------:R-:W-:Y:S01]  /*e3b0*/  FFMA.FTZ R222, R17, c[0x0][0x2d0], -R14.reuse ;  /* 0x0000b40011de7a23 */ /* 0x100fe2000001080e */
[----:B------:R-:W-:Y:S01]  /*e3c0*/  MUFU.EX2 R226, R226 ;  /* 0x000000e200e27308 */ /* 0x000fe20000000800 */
[--C-:B------:R-:W-:Y:S01]  /*e3d0*/  FFMA.FTZ R232, R7, c[0x0][0x2d0], -R14.reuse ;  /* 0x0000b40007e87a23 */ /* 0x100fe2000001080e */
[----:B------:R-:W-:Y:S01]  /*e3e0*/  FSEL R9, R9, RZ, P0 ;  /* 0x000000ff09097208 */ /* 0x000fe20000000000 */
[--C-:B------:R-:W-:Y:S01]  /*e3f0*/  FFMA.FTZ R230, R15, c[0x0][0x2d0], -R14.reuse ;  /* 0x0000b4000fe67a23 */ /* 0x100fe2000001080e */
[----:B------:R-:W-:Y:S01]  /*e400*/  PLOP3.LUT P0, PT, PT, PT, UP0, 0x40, 0x0 ;  /* 0x000000000000781c */ /* 0x000fe20003f0e808 */
[----:B------:R-:W-:-:S02]  /*e410*/  FFMA.FTZ R231, R13, c[0x0][0x2d0], -R14 ;  /* 0x0000b4000de77a23 */ /* 0x000fc4000001080e */
[--C-:B------:R-:W-:Y:S01]  /*e420*/  FFMA.FTZ R227, R19, c[0x0][0x2d0], -R9.reuse ;  /* 0x0000b40013e37a23 */ /* 0x100fe20000010809 */
[----:B------:R-:W2:Y:S01]  /*e430*/  MUFU.EX2 R225, R225 ;  /* 0x000000e100e17308 */ /* 0x000ea20000000800 */
[--C-:B------:R-:W-:Y:S02]  /*e440*/  FFMA.FTZ R228, R228, c[0x0][0x2d0], -R9.reuse ;  /* 0x0000b400e4e47a23 */ /* 0x100fe40000010809 */
[--C-:B------:R-:W-:Y:S02]  /*e450*/  FFMA.FTZ R229, R6, c[0x0][0x2d0], -R9.reuse ;  /* 0x0000b40006e57a23 */ /* 0x100fe40000010809 */
[----:B------:R-:W-:Y:S02]  /*e460*/  FFMA.FTZ R0, R4, c[0x0][0x2d0], -R9 ;  /* 0x0000b40004007a23 */ /* 0x000fe40000010809 */
[----:B------:R-:W3:Y:S01]  /*e470*/  LDSM.16.MT88.4 R4, [R204+0xb080] ;  /* 0x00b08000cc04783b */ /* 0x000ee20000004200 */
[----:B------:R-:W-:Y:S01]  /*e480*/  MUFU.EX2 R223, R223 ;  /* 0x000000df00df7308 */ /* 0x000fe20000000800 */
[----:B------:R-:W-:-:S02]  /*e490*/  FFMA.FTZ R233, R11, c[0x0][0x2d0], -R14 ;  /* 0x0000b4000be97a23 */ /* 0x000fc4000001080e */
[--C-:B------:R-:W-:Y:S02]  /*e4a0*/  FFMA.FTZ R234, R12, c[0x0][0x2d0], -R9.reuse ;  /* 0x0000b4000cea7a23 */ /* 0x100fe40000010809 */
[--C-:B------:R-:W-:Y:S01]  /*e4b0*/  FFMA.FTZ R235, R16, c[0x0][0x2d0], -R9.reuse ;  /* 0x0000b40010eb7a23 */ /* 0x100fe20000010809 */
[----:B------:R-:W4:Y:S01]  /*e4c0*/  LDSM.16.MT88.4 R12, [R211+0x8880] ;  /* 0x00888000d30c783b */ /* 0x000f220000004200 */
[--C-:B------:R-:W-:Y:S01]  /*e4d0*/  FFMA.FTZ R236, R10, c[0x0][0x2d0], -R9.reuse ;  /* 0x0000b4000aec7a23 */ /* 0x100fe20000010809 */
[----:B------:R-:W5:Y:S01]  /*e4e0*/  MUFU.EX2 R222, R222 ;  /* 0x000000de00de7308 */ /* 0x000f620000000800 */
[----:B------:R-:W-:Y:S01]  /*e4f0*/  FFMA.FTZ R237, R8, c[0x0][0x2d0], -R9 ;  /* 0x0000b40008ed7a23 */ /* 0x000fe20000010809 */
[----:B--2---:R-:W-:Y:S01]  /*e500*/  F2FP.BF16.PACK_AB R128, R225, R226 ;  /* 0x000000e2e180723e */ /* 0x004fe200000010ff */
[----:B------:R-:W2:Y:S01]  /*e510*/  LDSM.16.MT88.4 R8, [R206+0x8880] ;  /* 0x00888000ce08783b */ /* 0x000ea20000004200 */
[----:B------:R-:W-:-:S03]  /*e520*/  FADD.FTZ R226, R226, R225 ;  /* 0x000000e1e2e27221 */ /* 0x000fc60000010000 */
[----:B------:R-:W1:Y:S01]  /*e530*/  LDSM.16.MT88.4 R16, [R206+0xb880] ;  /* 0x00b88000ce10783b */ /* 0x000e620000004200 */
[----:B------:R-:W-:Y:S08]  /*e540*/  MUFU.EX2 R227, R227 ;  /* 0x000000e300e37308 */ /* 0x000ff00000000800 */
[----:B------:R-:W3:Y:S01]  /*e550*/  MUFU.EX2 R228, R228 ;  /* 0x000000e400e47308 */ /* 0x000ee20000000800 */
[----:B-----5:R-:W-:Y:S01]  /*e560*/  F2FP.BF16.PACK_AB R130, R222, R223 ;  /* 0x000000dfde82723e */ /* 0x020fe200000010ff */
[----:B------:R-:W-:-:S04]  /*e570*/  FADD.FTZ R223, R223, R226 ;  /* 0x000000e2dfdf7221 */ /* 0x000fc80000010000 */
[----:B------:R-:W-:Y:S02]  /*e580*/  FADD.FTZ R223, R222, R223 ;  /* 0x000000dfdedf7221 */ /* 0x000fe40000010000 */
[----:B------:R-:W-:Y:S08]  /*e590*/  MUFU.EX2 R229, R229 ;  /* 0x000000e500e57308 */ /* 0x000ff00000000800 */
[----:B------:R-:W5:Y:S01]  /*e5a0*/  MUFU.EX2 R0, R0 ;  /* 0x0000000000007308 */ /* 0x000f620000000800 */
[----:B---3--:R-:W-:Y:S01]  /*e5b0*/  F2FP.BF16.PACK_AB R129, R228, R227 ;  /* 0x000000e3e481723e */ /* 0x008fe200000010ff */
[----:B------:R-:W-:-:S06]  /*e5c0*/  FADD.FTZ R228, R227, R228 ;  /* 0x000000e4e3e47221 */ /* 0x000fcc0000010000 */
[----:B------:R-:W-:Y:S01]  /*e5d0*/  MUFU.EX2 R230, R230 ;  /* 0x000000e600e67308 */ /* 0x000fe20000000800 */
[----:B-----5:R-:W-:-:S07]  /*e5e0*/  F2FP.BF16.PACK_AB R131, R0, R229 ;  /* 0x000000e50083723e */ /* 0x020fce00000010ff */
[----:B------:R-:W3:Y:S01]  /*e5f0*/  MUFU.EX2 R231, R231 ;  /* 0x000000e700e77308 */ /* 0x000ee20000000800 */
[----:B------:R-:W-:-:S04]  /*e600*/  FADD.FTZ R229, R229, R228 ;  /* 0x000000e4e5e57221 */ /* 0x000fc80000010000 */
[----:B------:R-:W-:Y:S01]  /*e610*/  FADD.FTZ R229, R0, R229 ;  /* 0x000000e500e57221 */ /* 0x000fe20000010000 */
[C---:B------:R-:W-:Y:S02]  /*e620*/  HMMA.16816.F32.BF16 R144, R128.reuse, R140, RZ ;  /* 0x0000008c8090723c */ /* 0x040fe400000418ff */
[----:B------:R-:W-:Y:S06]  /*e630*/  MUFU.EX2 R232, R232 ;  /* 0x000000e800e87308 */ /* 0x000fec0000000800 */
[C---:B------:R-:W-:Y:S02]  /*e640*/  HMMA.16816.F32.BF16 R136, R128.reuse, R132, RZ ;  /* 0x000000848088723c */ /* 0x040fe400000418ff */
[----:B------:R-:W-:Y:S06]  /*e650*/  MUFU.EX2 R233, R233 ;  /* 0x000000e900e97308 */ /* 0x000fec0000000800 */
[C---:B------:R-:W-:Y:S02]  /*e660*/  HMMA.16816.F32.BF16 R140, R128.reuse, R142, RZ ;  /* 0x0000008e808c723c */ /* 0x040fe400000418ff */
[----:B------:R-:W-:Y:S06]  /*e670*/  MUFU.EX2 R234, R234 ;  /* 0x000000ea00ea7308 */ /* 0x000fec0000000800 */
[C---:B------:R-:W-:Y:S02]  /*e680*/  HMMA.16816.F32.BF16 R132, R128.reuse, R134, RZ ;  /* 0x000000868084723c */ /* 0x040fe400000418ff */
[----:B------:R-:W5:Y:S06]  /*e690*/  MUFU.EX2 R235, R235 ;  /* 0x000000eb00eb7308 */ /* 0x000f6c0000000800 */
[C---:B-1----:R-:W-:Y:S02]  /*e6a0*/  HMMA.16816.F32.BF16 R20, R128.reuse, R24, RZ ;  /* 0x000000188014723c */ /* 0x042fe400000418ff */
[----:B------:R-:W-:Y:S06]  /*e6b0*/  MUFU.EX2 R236, R236 ;  /* 0x000000ec00ec7308 */ /* 0x000fec0000000800 */
[C---:B------:R-:W-:Y:S02]  /*e6c0*/  HMMA.16816.F32.BF16 R28, R128.reuse, R32, RZ ;  /* 0x00000020801c723c */ /* 0x040fe400000418ff */
[----:B------:R-:W1:Y:S06]  /*e6d0*/  MUFU.EX2 R237, R237 ;  /* 0x000000ed00ed7308 */ /* 0x000e6c0000000800 */
[C---:B------:R-:W-:Y:S08]  /*e6e0*/  HMMA.16816.F32.BF16 R36, R128.reuse, R40, RZ ;  /* 0x000000288024723c */ /* 0x040ff000000418ff */
        /* <DEDUP_REMOVED lines=23> */
[C---:B------:R-:W-:Y:S07]  /*e860*/  HMMA.16816.F32.BF16 R124, R128.reuse, R4, RZ ;  /* 0x00000004807c723c */ /* 0x040fee00000418ff */
[----:B---3--:R-:W-:Y:S01]  /*e870*/  F2FP.BF16.PACK_AB R4, R231, R230 ;  /* 0x000000e6e704723e */ /* 0x008fe200000010ff */
[----:B------:R-:W-:Y:S01]  /*e880*/  HMMA.16816.F32.BF16 R128, R128, R6, RZ ;  /* 0x000000068080723c */ /* 0x000fe200000418ff */
[----:B-----5:R-:W-:Y:S01]  /*e890*/  F2FP.BF16.PACK_AB R5, R235, R234 ;  /* 0x000000eaeb05723e */ /* 0x020fe200000010ff */
[----:B------:R-:W-:-:S02]  /*e8a0*/  FADD.FTZ R230, R230, R223 ;  /* 0x000000dfe6e67221 */ /* 0x000fc40000010000 */
[----:B------:R-:W-:Y:S02]  /*e8b0*/  FADD.FTZ R234, R234, R229 ;  /* 0x000000e5eaea7221 */ /* 0x000fe40000010000 */
[----:B------:R-:W-:Y:S01]  /*e8c0*/  FADD.FTZ R231, R231, R230 ;  /* 0x000000e6e7e77221 */ /* 0x000fe20000010000 */
[----:B------:R-:W-:Y:S01]  /*e8d0*/  F2FP.BF16.PACK_AB R6, R233, R232 ;  /* 0x000000e8e906723e */ /* 0x000fe200000010ff */
[----:B------:R-:W-:Y:S01]  /*e8e0*/  FADD.FTZ R235, R235, R234 ;  /* 0x000000eaebeb7221 */ /* 0x000fe20000010000 */
[----:B-1----:R-:W-:Y:S01]  /*e8f0*/  F2FP.BF16.PACK_AB R7, R237, R236 ;  /* 0x000000eced07723e */ /* 0x002fe200000010ff */
[----:B------:R-:W-:Y:S02]  /*e900*/  FADD.FTZ R232, R232, R231 ;  /* 0x000000e7e8e87221 */ /* 0x000fe40000010000 */
[----:B------:R-:W-:Y:S02]  /*e910*/  FADD.FTZ R236, R236, R235 ;  /* 0x000000ebecec7221 */ /* 0x000fe40000010000 */
[----:B------:R-:W-:-:S02]  /*e920*/  FADD.FTZ R231, R233, R232 ;  /* 0x000000e8e9e77221 */ /* 0x000fc40000010000 */
[----:B----4-:R-:W-:Y:S01]  /*e930*/  HMMA.16816.F32.BF16 R144, R4, R12, R144 ;  /* 0x0000000c0490723c */ /* 0x010fe20000041890 */
[----:B------:R-:W-:-:S07]  /*e940*/  FADD.FTZ R229, R237, R236 ;  /* 0x000000ecede57221 */ /* 0x000fce0000010000 */
[C---:B------:R-:W-:Y:S01]  /*e950*/  HMMA.16816.F32.BF16 R140, R4.reuse, R14, R140 ;  /* 0x0000000e048c723c */ /* 0x040fe2000004188c */
[----:B------:R-:W1:Y:S07]  /*e960*/  LDSM.16.MT88.4 R12, [R205+0xb880] ;  /* 0x00b88000cd0c783b */ /* 0x000e6e0000004200 */
[C---:B--2---:R-:W-:Y:S08]  /*e970*/  HMMA.16816.F32.BF16 R136, R4.reuse, R8, R136 ;  /* 0x000000080488723c */ /* 0x044ff00000041888 */
[C---:B------:R-:W-:Y:S01]  /*e980*/  HMMA.16816.F32.BF16 R132, R4.reuse, R10, R132 ;  /* 0x0000000a0484723c */ /* 0x040fe20000041884 */
[----:B------:R-:W2:Y:S07]  /*e990*/  LDSM.16.MT88.4 R8, [R204+0xb880] ;  /* 0x00b88000cc08783b */ /* 0x000eae0000004200 */
[C---:B------:R-:W-:Y:S08]  /*e9a0*/  HMMA.16816.F32.BF16 R20, R4.reuse, R192, R20 ;  /* 0x000000c00414723c */ /* 0x040ff00000041814 */
        /* <DEDUP_REMOVED lines=23> */
[C---:B-1----:R-:W-:Y:S08]  /*eb20*/  HMMA.16816.F32.BF16 R116, R4.reuse, R12, R116 ;  /* 0x0000000c0474723c */ /* 0x042ff00000041874 */
[C---:B------:R-:W-:Y:S08]  /*eb30*/  HMMA.16816.F32.BF16 R120, R4.reuse, R14, R120 ;  /* 0x0000000e0478723c */ /* 0x040ff00000041878 */
[C---:B--2---:R-:W-:Y:S08]  /*eb40*/  HMMA.16816.F32.BF16 R124, R4.reuse, R8, R124 ;  /* 0x00000008047c723c */ /* 0x044ff0000004187c */
[----:B------:R-:W-:Y:S01]  /*eb50*/  HMMA.16816.F32.BF16 R128, R4, R10, R128 ;  /* 0x0000000a0480723c */ /* 0x000fe20000041880 */
[----:B------:R-:W-:Y:S07]  /*eb60*/  @P0 BRA `(.L_x_141) ;  /* 0x0000231000000947 */ /* 0x000fee0003800000 */
[C---:B------:R-:W-:Y:S01]  /*eb70*/  SHF.L.U64.HI R222, R150.reuse, 0x1, R221 ;  /* 0x0000000196de7819 */ /* 0x040fe200000102dd */
[----:B------:R-:W-:Y:S01]  /*eb80*/  IMAD.SHL.U32 R223, R150, 0x2, RZ ;  /* 0x0000000296df7824 */ /* 0x000fe200078e00ff */
[----:B------:R-:W-:Y:S01]  /*eb90*/  SHF.L.U64.HI R226, R149, 0x1, R2 ;  /* 0x0000000195e27819 */ /* 0x000fe20000010202 */
[----:B------:R-:W-:Y:S01]  /*eba0*/  IMAD.SHL.U32 R225, R151, 0x2, RZ ;  /* 0x0000000297e17824 */ /* 0x000fe200078e00ff */
[----:B------:R-:W-:Y:S01]  /*ebb0*/  SHF.L.U32 R227, R149, 0x1, RZ ;  /* 0x0000000195e37819 */ /* 0x000fe200000006ff */
[----:B------:R-:W-:Y:S01]  /*ebc0*/  IMAD.MOV.U32 R0, RZ, RZ, R3 ;  /* 0x000000ffff007224 */ /* 0x000fe200078e0003 */
[----:B------:R-:W-:Y:S01]  /*ebd0*/  SHF.L.U64.HI R224, R151, 0x1, R224 ;  /* 0x0000000197e07819 */ /* 0x000fe200000102e0 */
[----:B------:R-:W-:Y:S01]  /*ebe0*/  ULDC UR8, c[0x0][0x210] ;  /* 0x0000840000087ab9 */ /* 0x000fe20000000800 */
[----:B------:R-:W-:Y:S01]  /*ebf0*/  MOV R149, R148 ;  /* 0x0000009400957202 */ /* 0x000fe20000000f00 */
[----:B------:R-:W-:Y:S01]  /*ec00*/  ULDC UR4, c[0x0][0x1e8] ;  /* 0x00007a0000047ab9 */ /* 0x000fe20000000800 */
[----:B------:R-:W-:Y:S01]  /*ec10*/  SHF.R.S32.HI R221, RZ, 0x1f, R220 ;  /* 0x0000001fffdd7819 */ /* 0x000fe200000114dc */
[----:B------:R-:W-:-:S02]  /*ec20*/  ULEA.HI.SX32 UR10, UR10, 0xfffffffe, 0x1b ;  /* 0xfffffffe0a0a7891 */ /* 0x000fc4000f8fda3f */
[----:B------:R-:W-:Y:S02]  /*ec30*/  UIMAD UR8, UR13, UR8, URZ ;  /* 0x000000080d0872a4 */ /* 0x000fe4000f8e023f */
[----:B------:R-:W-:Y:S02]  /*ec40*/  UIMAD UR4, UR13, UR4, URZ ;  /* 0x000000040d0472a4 */ /* 0x000fe4000f8e023f */
[----:B------:R-:W-:Y:S01]  /*ec50*/  ULDC.64 UR18, c[0x0][0x118] ;  /* 0x0000460000127ab9 */ /* 0x000fe20000000a00 */
[----:B------:R-:W-:Y:S05]  /*ec60*/  BRA `(.L_x_142) ;  /* 0x000002c000007947 */ /* 0x000fea0003800000 */
.L_x_144:
[----:B------:R-:W-:Y:S01]  /*ec70*/  IMAD.MOV.U32 R217, RZ, RZ, RZ ;  /* 0x000000ffffd97224 */ /* 0x000fe200078e00ff */
[----:B------:R-:W-:Y:S01]  /*ec80*/  ISETP.NE.AND P6, PT, R215, 0x1, PT ;  /* 0x00000001d700780c */ /* 0x000fe20003fc5270 */
[----:B------:R-:W-:Y:S06]  /*ec90*/  ULEA UR9, UR10, UR15, 0x5 ;  /* 0x0000000f0a097291 */ /* 0x000fec000f8e283f */
[----:B------:R-:W-:Y:S05]  /*eca0*/  IMAD.U32 R3, RZ, RZ, UR9 ;  /* 0x00000009ff037e24 */ /* 0x000fea000f8e00ff */
[----:B------:R-:W-:Y:S05]  /*ecb0*/  IADD3 R218, R3, -0x20, R216 ;  /* 0xffffffe003da7810 */ /* 0x000fea0007ffe0d8 */
[----:B------:R-:W-:Y:S04]  /*ecc0*/  @P6 IMAD.HI.U32 R3, R218, c[0x0][0x2bc], RZ ;  /* 0x0000af00da036a27 */ /* 0x000fe800078e00ff */
[----:B------:R-:W-:Y:S01]  /*ecd0*/  IMAD.MOV.U32 R2, RZ, RZ, R218 ;  /* 0x000000ffff027224 */ /* 0x000fe200078e00da */
[----:B------:R-:W-:Y:S04]  /*ece0*/  @P6 SHF.R.U32.HI R2, RZ, c[0x0][0x2c0], R3 ;  /* 0x0000b000ff026a19 */ /* 0x000fe80000011603 */
[C---:B------:R-:W-:Y:S04]  /*ecf0*/  @!P1 IADD3 R6, P0, R2.reuse, UR16, RZ ;  /* 0x0000001002069c10 */ /* 0x040fe8000ff1e0ff */
[----:B------:R-:W-:Y:S02]  /*ed00*/  @!P1 LEA.HI.X.SX32 R3, R2, UR7, 0x1, P0 ;  /* 0x0000000702039c11 */ /* 0x000fe400080f0eff */
[C---:B------:R-:W-:Y:S04]  /*ed10*/  @!P1 LEA R4, P0, R6.reuse, c[0x0][0x2a0], 0x2 ;  /* 0x0000a80006049a11 */ /* 0x040fe800078010ff */
[----:B------:R-:W-:Y:S01]  /*ed20*/  @!P1 LEA.HI.X R5, R6, c[0x0][0x2a4], R3, 0x2, P0 ;  /* 0x0000a90006059a11 */ /* 0x000fe200000f1403 */
[----:B------:R-:W-:Y:S04]  /*ed30*/  IMAD.MOV R3, RZ, RZ, -R2 ;  /* 0x000000ffff037224 */ /* 0x000fe800078e0a02 */
[----:B------:R1:W2:Y:S01]  /*ed40*/  @!P1 LDG.E R217, [R4.64] ;  /* 0x0000001204d99981 */ /* 0x0002a2000c1e1900 */
[----:B------:R-:W-:Y:S05]  /*ed50*/  IMAD R218, R3, c[0x0][0x2b8], R218 ;  /* 0x0000ae0003da7a24 */ /* 0x000fea00078e02da */
[----:B------:R-:W-:Y:S05]  /*ed60*/  SHF.R.S32.HI R3, RZ, 0x1f, R218 ;  /* 0x0000001fff037819 */ /* 0x000fea00000114da */
[----:B------:R-:W-:Y:S04]  /*ed70*/  IMAD R3, R3, c[0x0][0x1e0], RZ ;  /* 0x0000780003037a24 */ /* 0x000fe800078e02ff */
[C---:B------:R-:W-:Y:S02]  /*ed80*/  IMAD R3, R218.reuse, c[0x0][0x1e4], R3 ;  /* 0x00007900da037a24 */ /* 0x040fe400078e0203 */
[----:B-1----:R-:W-:Y:S04]  /*ed90*/  IMAD.WIDE.U32 R4, R218, c[0x0][0x1e0], RZ ;  /* 0x00007800da047a25 */ /* 0x002fe800078e00ff */
[----:B------:R-:W-:Y:S01]  /*eda0*/  IMAD.IADD R5, R5, 0x1, R3 ;  /* 0x0000000105057824 */ /* 0x000fe200078e0203 */
[----:B--2---:R-:W-:Y:S03]  /*edb0*/  SHF.R.S32.HI R2, RZ, 0x1f, R217 ;  /* 0x0000001fff027819 */ /* 0x004fe600000114d9 */
[C---:B------:R-:W-:Y:S04]  /*edc0*/  IMAD.WIDE.U32 R4, R217.reuse, c[0x0][0x1f0], R4 ;  /* 0x00007c00d9047a25 */ /* 0x040fe800078e0004 */
[----:B------:R-:W-:Y:S01]  /*edd0*/  IMAD R2, R2, c[0x0][0x1f0], RZ ;  /* 0x00007c0002027a24 */ /* 0x000fe200078e02ff */
[----:B------:R-:W-:Y:S03]  /*ede0*/  IADD3 R3, P0, R4, UR4, RZ ;  /* 0x0000000404037c10 */ /* 0x000fe6000ff1e0ff */
[----:B------:R-:W-:Y:S05]  /*edf0*/  IMAD R2, R217, c[0x0][0x1f4], R2 ;  /* 0x00007d00d9027a24 */ /* 0x000fea00078e0202 */
[----:B------:R-:W-:Y:S02]  /*ee00*/  IADD3.X R2, R5, UR6, R2, P0, !PT ;  /* 0x0000000605027c10 */ /* 0x000fe400087fe402 */
[C---:B------:R-:W-:Y:S04]  /*ee10*/  LEA R11, P0, R3.reuse, c[0x0][0x1c8], 0x1 ;  /* 0x00007200030b7a11 */ /* 0x040fe800078008ff */
[----:B------:R-:W-:Y:S02]  /*ee20*/  LEA.HI.X R10, R3, c[0x0][0x1cc], R2, 0x1, P0 ;  /* 0x00007300030a7a11 */ /* 0x000fe400000f0c02 */
[----:B------:R-:W1:Y:S04]  /*ee30*/  SHFL.IDX PT, R2, R11, RZ, 0x181f ;  /* 0x00181fff0b027589 */ /* 0x000e6800000e0000 */
[----:B------:R-:W2:Y:S01]  /*ee40*/  SHFL.IDX PT, R3, R10, RZ, 0x181f ;  /* 0x00181fff0a037589 */ /* 0x000ea200000e0000 */
[C---:B-1----:R-:W-:Y:S05]  /*ee50*/  IADD3 R8, P0, R2.reuse, R223, RZ ;  /* 0x000000df02087210 */ /* 0x042fea0007f1e0ff */
[C---:B--2---:R-:W-:Y:S01]  /*ee60*/  IMAD.X R9, R3.reuse, 0x1, R222, P0 ;  /* 0x0000000103097824 */ /* 0x044fe200000e06de */
[C---:B------:R-:W-:Y:S04]  /*ee70*/  IADD3 R6, P0, R2.reuse, R225, RZ ;  /* 0x000000e102067210 */ /* 0x040fe80007f1e0ff */
[----:B------:R-:W-:Y:S01]  /*ee80*/  @!PT LDS RZ, [RZ] ;  /* 0x00000000fffff984 */ /* 0x000fe20000000800 */
[----:B------:R1:W-:Y:S01]  /*ee90*/  LDGSTS.E.BYPASS.LTC128B.128 [R219+0xc080], [R8.64], !P4 ;  /* 0x0c08000008db7fae */ /* 0x0003e2000e101d52 */
[C---:B------:R-:W-:Y:S01]  /*eea0*/  IMAD.X R7, R3.reuse, 0x1, R224, P0 ;  /* 0x0000000103077824 */ /* 0x040fe200000e06e0 */
[----:B------:R-:W-:Y:S04]  /*eeb0*/  IADD3 R4, P0, R2, R227, RZ ;  /* 0x000000e302047210 */ /* 0x000fe80007f1e0ff */
[----:B------:R1:W-:Y:S01]  /*eec0*/  LDGSTS.E.BYPASS.LTC128B.128 [R219+0xd080], [R6.64], !P5 ;  /* 0x0d08000006db7fae */ /* 0x0003e2000e901d52 */
[----:B------:R-:W-:Y:S01]  /*eed0*/  IMAD.X R5, R3, 0x1, R226, P0 ;  /* 0x0000000103057824 */ /* 0x000fe200000e06e2 */
[C---:B------:R-:W-:Y:S04]  /*eee0*/  LEA R2, P0, R220.reuse, R2, 0x1 ;  /* 0x00000002dc027211 */ /* 0x040fe800078008ff */
[----:B------:R1:W-:Y:S01]  /*eef0*/  LDGSTS.E.BYPASS.LTC128B.128 [R219+0xe080], [R4.64], !P3 ;  /* 0x0e08000004db7fae */ /* 0x0003e2000d901d52 */
[----:B------:R-:W-:Y:S05]  /*ef00*/  LEA.HI.X R3, R220, R3, R221, 0x1, P0 ;  /* 0x00000003dc037211 */ /* 0x000fea00000f0cdd */
[----:B------:R1:W-:Y:S01]  /*ef10*/  LDGSTS.E.BYPASS.LTC128B.128 [R219+0xf080], [R2.64], !P2 ;  /* 0x0f08000002db7fae */ /* 0x0003e2000d101d52 */
[----:B------:R-:W-:-:S05]  /*ef20*/  BRA `(.L_x_143) ;  /* 0x00000b7000007947 */ /* 0x000fca0003800000 */
.L_x_142:
[----:B------:R-:W-:Y:S04]  /*ef30*/  DEPBAR.LE SB0, 0x0 ;  /* 0x000080000000791a */ /* 0x000fe80000000000 */
[----:B------:R-:W-:Y:S01]  /*ef40*/  BAR.SYNC.DEFER_BLOCKING 0x0 ;  /* 0x0000000000007b1d */ /* 0x000fe20000010000 */
[----:B------:R-:W-:Y:S01]  /*ef50*/  SHF.R.S32.HI R3, RZ, 0x1f, R218 ;  /* 0x0000001fff037819 */ /* 0x000fe200000114da */
[----:B------:R-:W-:Y:S01]  /*ef60*/  IMAD.WIDE.U32 R150, R218, c[0x0][0x208], RZ ;  /* 0x00008200da967a25 */ /* 0x000fe200078e00ff */
[----:B------:R-:W-:Y:S01]  /*ef70*/  SHF.R.S32.HI R2, RZ, 0x1f, R217 ;  /* 0x0000001fff027819 */ /* 0x000fe200000114d9 */
[----:B------:R-:W-:Y:S02]  /*ef80*/  UISETP.GE.AND UP0, UPT, UR10, 0x1, UPT ;  /* 0x000000010a00788c */ /* 0x000fe4000bf06270 */
[----:B------:R-:W-:Y:S02]  /*ef90*/  IMAD R3, R3, c[0x0][0x208], RZ ;  /* 0x0000820003037a24 */ /* 0x000fe400078e02ff */
[----:B------:R-:W-:Y:S02]  /*efa0*/  IMAD R2, R2, c[0x0][0x218], RZ ;  /* 0x0000860002027a24 */ /* 0x000fe400078e02ff */
[----:B------:R-:W-:Y:S02]  /*efb0*/  IMAD R3, R218, c[0x0][0x20c], R3 ;  /* 0x00008300da037a24 */ /* 0x000fe400078e0203 */
[----:B------:R-:W-:Y:S03]  /*efc0*/  IMAD R2, R217, c[0x0][0x21c], R2 ;  /* 0x00008700d9027a24 */ /* 0x000fe600078e0202 */
[----:B------:R-:W-:Y:S05]  /*efd0*/  IADD3 R151, R151, R3, RZ ;  /* 0x0000000397977210 */ /* 0x000fea0007ffe0ff */
[----:B------:R-:W-:Y:S01]  /*efe0*/  IMAD.WIDE.U32 R150, R217, c[0x0][0x218], R150 ;  /* 0x00008600d9967a25 */ /* 0x000fe200078e0096 */
[----:B------:R-:W-:Y:S04]  /*eff0*/  LDSM.16.M88.4 R152, [R214+0x10080] ;  /* 0x01008000d698783b */ /* 0x000fe80000000200 */
[----:B------:R-:W-:Y:S01]  /*f000*/  IADD3 R3, P0, R150, UR8, RZ ;  /* 0x0000000896037c10 */ /* 0x000fe2000ff1e0ff */
[----:B------:R-:W1:Y:S03]  /*f010*/  LDSM.16.M88.4 R156, [R213+0xc080] ;  /* 0x00c08000d59c783b */ /* 0x000e660000000200 */
[----:B------:R-:W-:Y:S02]  /*f020*/  IADD3.X R2, R151, UR5, R2, P0, !PT ;  /* 0x0000000597027c10 */ /* 0x000fe400087fe402 */
[C---:B------:R-:W-:Y:S01]  /*f030*/  LEA R188, P0, R3.reuse, c[0x0][0x1f8], 0x1 ;  /* 0x00007e0003bc7a11 */ /* 0x040fe200078008ff */
[----:B------:R-:W-:Y:S03]  /*f040*/  LDSM.16.M88.4 R160, [R213+0xc880] ;  /* 0x00c88000d5a0783b */ /* 0x000fe60000000200 */
[----:B------:R-:W-:Y:S02]  /*f050*/  LEA.HI.X R148, R3, c[0x0][0x1fc], R2, 0x1, P0 ;  /* 0x00007f0003947a11 */ /* 0x000fe400000f0c02 */
[----:B------:R-:W2:Y:S05]  /*f060*/  SHFL.IDX PT, R2, R188, RZ, 0x181f ;  /* 0x00181fffbc027589 */ /* 0x000eaa00000e0000 */
[----:B------:R-:W3:Y:S05]  /*f070*/  SHFL.IDX PT, R3, R148, RZ, 0x181f ;  /* 0x00181fff94037589 */ /* 0x000eea00000e0000 */
[----:B------:R-:W-:Y:S05]  /*f080*/  LDSM.16.M88.4 R164, [R210+0x10080] ;  /* 0x01008000d2a4783b */ /* 0x000fea0000000200 */
[----:B------:R-:W4:Y:S05]  /*f090*/  LDSM.16.M88.4 R168, [R212] ;  /* 0x00000000d4a8783b */ /* 0x000f2a0000000200 */
[----:B------:R-:W5:Y:S01]  /*f0a0*/  LDSM.16.M88.4 R172, [R203] ;  /* 0x00000000cbac783b */ /* 0x000f620000000200 */
[C---:B-1----:R-:W-:Y:S03]  /*f0b0*/  HMMA.16816.F32.BF16 R4, R152.reuse, R156, RZ ;  /* 0x0000009c9804723c */ /* 0x042fe600000418ff */
[C---:B--2---:R-:W-:Y:S04]  /*f0c0*/  IADD3 R186, P0, R2.reuse, R223, RZ ;  /* 0x000000df02ba7210 */ /* 0x044fe80007f1e0ff */
[C---:B---3--:R-:W-:Y:S01]  /*f0d0*/  IADD3.X R187, R3.reuse, R222, RZ, P0, !PT ;  /* 0x000000de03bb7210 */ /* 0x048fe200007fe4ff */
[C---:B------:R-:W-:Y:S01]  /*f0e0*/  HMMA.16816.F32.BF16 R8, R152.reuse, R158, RZ ;  /* 0x0000009e9808723c */ /* 0x040fe200000418ff */
[C---:B------:R-:W-:Y:S03]  /*f0f0*/  IADD3 R184, P0, R2.reuse, R225, RZ ;  /* 0x000000e102b87210 */ /* 0x040fe60007f1e0ff */
[----:B------:R-:W-:Y:S01]  /*f100*/  @!PT LDS RZ, [RZ] ;  /* 0x00000000fffff984 */ /* 0x000fe20000000800 */
[----:B------:R-:W-:Y:S01]  /*f110*/  @!PT LDS RZ, [RZ] ;  /* 0x00000000fffff984 */ /* 0x000fe20000000800 */
[----:B------:R-:W-:Y:S01]  /*f120*/  @!PT LDS RZ, [RZ] ;  /* 0x00000000fffff984 */ /* 0x000fe20000000800 */
[----:B------:R1:W-:Y:S01]  /*f130*/  LDGSTS.E.BYPASS.LTC128B.128 [R219+0x8080], [R186.64], !P4 ;  /* 0x08080000badb7fae */ /* 0x0003e2000e101d52 */
[C---:B------:R-:W-:Y:S02]  /*f140*/  IADD3.X R185, R3.reuse, R224, RZ, P0, !PT ;  /* 0x000000e003b97210 */ /* 0x040fe400007fe4ff */
[----:B------:R-:W-:Y:S01]  /*f150*/  IADD3 R150, P0, R2, R227, RZ ;  /* 0x000000e302967210 */ /* 0x000fe20007f1e0ff */
[C---:B------:R-:W-:Y:S02]  /*f160*/  HMMA.16816.F32.BF16 R12, R152.reuse, R160, RZ ;  /* 0x000000a0980c723c */ /* 0x040fe400000418ff */
[----:B------:R2:W-:Y:S02]  /*f170*/  LDGSTS.E.BYPASS.LTC128B.128 [R219+0x9080], [R184.64], !P5 ;  /* 0x09080000b8db7fae */ /* 0x0005e4000e901d52 */
[----:B------:R-:W-:Y:S02]  /*f180*/  IADD3.X R151, R3, R226, RZ, P0, !PT ;  /* 0x000000e203977210 */ /* 0x000fe400007fe4ff */
[C---:B------:R-:W-:Y:S02]  /*f190*/  LEA R2, P0, R220.reuse, R2, 0x1 ;  /* 0x00000002dc027211 */ /* 0x040fe400078008ff */
[----:B------:R-:W-:Y:S01]  /*f1a0*/  HMMA.16816.F32.BF16 R16, R152, R162, RZ ;  /* 0x000000a29810723c */ /* 0x000fe200000418ff */
[----:B------:R3:W-:Y:S03]  /*f1b0*/  LDGSTS.E.BYPASS.LTC128B.128 [R219+0xa080], [R150.64], !P3 ;  /* 0x0a08000096db7fae */ /* 0x0007e6000d901d52 */
[----:B------:R-:W-:Y:S02]  /*f1c0*/  LEA.HI.X R3, R220, R3, R221, 0x1, P0 ;  /* 0x00000003dc037211 */ /* 0x000fe400000f0cdd */
[----:B------:R-:W-:Y:S02]  /*f1d0*/  PLOP3.LUT P0, PT, PT, PT, UP0, 0x80, 0x0 ;  /* 0x000000000000781c */ /* 0x000fe40003f0f008 */
[C---:B----4-:R-:W-:Y:S01]  /*f1e0*/  HMMA.16816.F32.BF16 R4, R164.reuse, R168, R4 ;  /* 0x000000a8a404723c */ /* 0x050fe20000041804 */
[----:B------:R4:W-:Y:S05]  /*f1f0*/  LDGSTS.E.BYPASS.LTC128B.128 [R219+0xb080], [R2.64], !P2 ;  /* 0x0b08000002db7fae */ /* 0x0009ea000d101d52 */
[----:B------:R-:W-:Y:S02]  /*f200*/  LDSM.16.M88.4 R176, [R209+0x10080] ;  /* 0x01008000d1b0783b */ /* 0x000fe40000000200 */
[C---:B------:R-:W-:Y:S03]  /*f210*/  HMMA.16816.F32.BF16 R8, R164.reuse, R170, R8 ;  /* 0x000000aaa408723c */ /* 0x040fe60000041808 */
[----:B------:R-:W1:Y:S05]  /*f220*/  LDSM.16.M88.4 R180, [R208+0xc080] ;  /* 0x00c08000d0b4783b */ /* 0x000e6a0000000200 */
[C---:B-----5:R-:W-:Y:S01]  /*f230*/  HMMA.16816.F32.BF16 R12, R164.reuse, R172, R12 ;  /* 0x000000aca40c723c */ /* 0x060fe2000004180c */
[----:B------:R-:W5:Y:S05]  /*f240*/  LDSM.16.M88.4 R152, [R208+0xc880] ;  /* 0x00c88000d098783b */ /* 0x000f6a0000000200 */
[----:B------:R-:W0:Y:S02]  /*f250*/  LDGDEPBAR ;  /* 0x00000000000079af */ /* 0x000e240000000000 */
[----:B------:R-:W-:Y:S03]  /*f260*/  HMMA.16816.F32.BF16 R16, R164, R174, R16 ;  /* 0x000000aea410723c */ /* 0x000fe60000041810 */
[----:B------:R-:W-:Y:S05]  /*f270*/  LDSM.16.M88.4 R156, [R207+0x10080] ;  /* 0x01008000cf9c783b */ /* 0x000fea0000000200 */
[----:B------:R-:W2:Y:S05]  /*f280*/  LDSM.16.M88.4 R160, [R202] ;  /* 0x00000000caa0783b */ /* 0x000eaa0000000200 */
[----:B------:R-:W2:Y:S05]  /*f290*/  LDSM.16.M88.4 R164, [R202+0x800] ;  /* 0x00080000caa4783b */ /* 0x000eaa0000000200 */
[----:B------:R-:W-:Y:S05]  /*f2a0*/  LDSM.16.M88.4 R168, [R214+0x14080] ;  /* 0x01408000d6a8783b */ /* 0x000fea0000000200 */
[----:B------:R-:W3:Y:S01]  /*f2b0*/  LDSM.16.M88.4 R172, [R213+0xd080] ;  /* 0x00d08000d5ac783b */ /* 0x000ee20000000200 */
[C---:B-1----:R-:W-:Y:S08]  /*f2c0*/  HMMA.16816.F32.BF16 R4, R176.reuse, R180, R4 ;  /* 0x000000b4b004723c */ /* 0x042ff00000041804 */
[C---:B------:R-:W-:Y:S01]  /*f2d0*/  HMMA.16816.F32.BF16 R8, R176.reuse, R182, R8 ;  /* 0x000000b6b008723c */ /* 0x040fe20000041808 */
[----:B------:R-:W-:Y:S07]  /*f2e0*/  LDSM.16.M88.4 R180, [R201] ;  /* 0x00000000c9b4783b */ /* 0x000fee0000000200 */
[C---:B-----5:R-:W-:Y:S08]  /*f2f0*/  HMMA.16816.F32.BF16 R12, R176.reuse, R152, R12 ;  /* 0x00000098b00c723c */ /* 0x060ff0000004180c */
[----:B------:R-:W-:Y:S01]  /*f300*/  HMMA.16816.F32.BF16 R16, R176, R154, R16 ;  /* 0x0000009ab010723c */ /* 0x000fe20000041810 */
[----:B------:R-:W1:Y:S05]  /*f310*/  LDSM.16.M88.4 R152, [R213+0xd880] ;  /* 0x00d88000d598783b */ /* 0x000e6a0000000200 */
[----:B------:R-:W5:Y:S02]  /*f320*/  LDSM.16.M88.4 R176, [R210+0x14080] ;  /* 0x01408000d2b0783b */ /* 0x000f640000000200 */
[C---:B--2---:R-:W-:Y:S08]  /*f330*/  HMMA.16816.F32.BF16 R4, R156.reuse, R160, R4 ;  /* 0x000000a09c04723c */ /* 0x044ff00000041804 */
[C---:B------:R-:W-:Y:S01]  /*f340*/  HMMA.16816.F32.BF16 R8, R156.reuse, R162, R8 ;  /* 0x000000a29c08723c */ /* 0x040fe20000041808 */
[----:B------:R-:W-:Y:S07]  /*f350*/  LDSM.16.M88.4 R160, [R209+0x14080] ;  /* 0x01408000d1a0783b */ /* 0x000fee0000000200 */
[C---:B------:R-:W-:Y:S08]  /*f360*/  HMMA.16816.F32.BF16 R12, R156.reuse, R164, R12 ;  /* 0x000000a49c0c723c */ /* 0x040ff0000004180c */
[----:B------:R-:W-:Y:S01]  /*f370*/  HMMA.16816.F32.BF16 R16, R156, R166, R16 ;  /* 0x000000a69c10723c */ /* 0x000fe20000041810 */
[----:B------:R-:W2:Y:S05]  /*f380*/  LDSM.16.M88.4 R156, [R200] ;  /* 0x00000000c89c783b */ /* 0x000eaa0000000200 */
[----:B------:R-:W2:Y:S02]  /*f390*/  LDSM.16.M88.4 R164, [R208+0xd080] ;  /* 0x00d08000d0a4783b */ /* 0x000ea40000000200 */
[C---:B---3--:R-:W-:Y:S08]  /*f3a0*/  HMMA.16816.F32.BF16 R4, R168.reuse, R172, R4 ;  /* 0x000000aca804723c */ /* 0x048ff00000041804 */
[C---:B------:R-:W-:Y:S01]  /*f3b0*/  HMMA.16816.F32.BF16 R8, R168.reuse, R174, R8 ;  /* 0x000000aea808723c */ /* 0x040fe20000041808 */
[----:B------:R-:W-:Y:S07]  /*f3c0*/  LDSM.16.M88.4 R172, [R202+0x1000] ;  /* 0x00100000caac783b */ /* 0x000fee0000000200 */
[C---:B-1----:R-:W-:Y:S08]  /*f3d0*/  HMMA.16816.F32.BF16 R12, R168.reuse, R152, R12 ;  /* 0x00000098a80c723c */ /* 0x042ff0000004180c */
[----:B------:R-:W-:Y:S01]  /*f3e0*/  HMMA.16816.F32.BF16 R16, R168, R154, R16 ;  /* 0x0000009aa810723c */ /* 0x000fe20000041810 */
[----:B------:R-:W1:Y:S05]  /*f3f0*/  LDSM.16.M88.4 R152, [R208+0xd880] ;  /* 0x00d88000d098783b */ /* 0x000e6a0000000200 */
[----:B------:R-:W3:Y:S02]  /*f400*/  LDSM.16.M88.4 R168, [R207+0x14080] ;  /* 0x01408000cfa8783b */ /* 0x000ee40000000200 */
[C---:B-----5:R-:W-:Y:S08]  /*f410*/  HMMA.16816.F32.BF16 R4, R176.reuse, R180, R4 ;  /* 0x000000b4b004723c */ /* 0x060ff00000041804 */
[C---:B------:R-:W-:Y:S01]  /*f420*/  HMMA.16816.F32.BF16 R8, R176.reuse, R182, R8 ;  /* 0x000000b6b008723c */ /* 0x040fe20000041808 */
[----:B------:R-:W-:Y:S07]  /*f430*/  LDSM.16.M88.4 R180, [R213+0xe080] ;  /* 0x00e08000d5b4783b */ /* 0x000fee0000000200 */
[C---:B--2---:R-:W-:Y:S08]  /*f440*/  HMMA.16816.F32.BF16 R12, R176.reuse, R156, R12 ;  /* 0x0000009cb00c723c */ /* 0x044ff0000004180c */
[----:B------:R-:W-:Y:S01]  /*f450*/  HMMA.16816.F32.BF16 R16, R176, R158, R16 ;  /* 0x0000009eb010723c */ /* 0x000fe20000041810 */
[----:B------:R-:W2:Y:S05]  /*f460*/  LDSM.16.M88.4 R156, [R202+0x1800] ;  /* 0x00180000ca9c783b */ /* 0x000eaa0000000200 */
[----:B------:R-:W5:Y:S02]  /*f470*/  LDSM.16.M88.4 R176, [R214+0x18080] ;  /* 0x01808000d6b0783b */ /* 0x000f640000000200 */
[C---:B------:R-:W-:Y:S08]  /*f480*/  HMMA.16816.F32.BF16 R4, R160.reuse, R164, R4 ;  /* 0x000000a4a004723c */ /* 0x040ff00000041804 */
[C---:B------:R-:W-:Y:S01]  /*f490*/  HMMA.16816.F32.BF16 R8, R160.reuse, R166, R8 ;  /* 0x000000a6a008723c */ /* 0x040fe20000041808 */
[----:B------:R-:W-:Y:S07]  /*f4a0*/  LDSM.16.M88.4 R164, [R199] ;  /* 0x00000000c7a4783b */ /* 0x000fee0000000200 */
[C---:B-1----:R-:W-:Y:S08]  /*f4b0*/  HMMA.16816.F32.BF16 R12, R160.reuse, R152, R12 ;  /* 0x00000098a00c723c */ /* 0x042ff0000004180c */
[----:B------:R-:W-:Y:S01]  /*f4c0*/  HMMA.16816.F32.BF16 R16, R160, R154, R16 ;  /* 0x0000009aa010723c */ /* 0x000fe20000041810 */
[----:B------:R-:W1:Y:S05]  /*f4d0*/  LDSM.16.M88.4 R152, [R213+0xe880] ;  /* 0x00e88000d598783b */ /* 0x000e6a0000000200 */
[----:B------:R-:W1:Y:S02]  /*f4e0*/  LDSM.16.M88.4 R160, [R210+0x18080] ;  /* 0x01808000d2a0783b */ /* 0x000e640000000200 */
[C---:B---3--:R-:W-:Y:S08]  /*f4f0*/  HMMA.16816.F32.BF16 R4, R168.reuse, R172, R4 ;  /* 0x000000aca804723c */ /* 0x048ff00000041804 */
[C---:B------:R-:W-:Y:S01]  /*f500*/  HMMA.16816.F32.BF16 R8, R168.reuse, R174, R8 ;  /* 0x000000aea808723c */ /* 0x040fe20000041808 */
[----:B------:R-:W-:Y:S07]  /*f510*/  LDSM.16.M88.4 R172, [R208+0xe080] ;  /* 0x00e08000d0ac783b */ /* 0x000fee0000000200 */
[C---:B--2---:R-:W-:Y:S08]  /*f520*/  HMMA.16816.F32.BF16 R12, R168.reuse, R156, R12 ;  /* 0x0000009ca80c723c */ /* 0x044ff0000004180c */
[----:B------:R-:W-:Y:S01]  /*f530*/  HMMA.16816.F32.BF16 R16, R168, R158, R16 ;  /* 0x0000009ea810723c */ /* 0x000fe20000041810 */
[----:B------:R-:W2:Y:S05]  /*f540*/  LDSM.16.M88.4 R156, [R198] ;  /* 0x00000000c69c783b */ /* 0x000eaa0000000200 */
[----:B------:R-:W3:Y:S02]  /*f550*/  LDSM.16.M88.4 R168, [R209+0x18080] ;  /* 0x01808000d1a8783b */ /* 0x000ee40000000200 */
[C---:B-----5:R-:W-:Y:S08]  /*f560*/  HMMA.16816.F32.BF16 R4, R176.reuse, R180, R4 ;  /* 0x000000b4b004723c */ /* 0x060ff00000041804 */
[C---:B------:R-:W-:Y:S01]  /*f570*/  HMMA.16816.F32.BF16 R8, R176.reuse, R182, R8 ;  /* 0x000000b6b008723c */ /* 0x040fe20000041808 */
[----:B------:R-:W-:Y:S07]  /*f580*/  LDSM.16.M88.4 R180, [R202+0x2000] ;  /* 0x00200000cab4783b */ /* 0x000fee0000000200 */
[C---:B-1----:R-:W-:Y:S08]  /*f590*/  HMMA.16816.F32.BF16 R12, R176.reuse, R152, R12 ;  /* 0x00000098b00c723c */ /* 0x042ff0000004180c */
[----:B------:R-:W-:Y:S01]  /*f5a0*/  HMMA.16816.F32.BF16 R16, R176, R154, R16 ;  /* 0x0000009ab010723c */ /* 0x000fe20000041810 */
[----:B------:R-:W1:Y:S05]  /*f5b0*/  LDSM.16.M88.4 R152, [R208+0xe880] ;  /* 0x00e88000d098783b */ /* 0x000e6a0000000200 */
[----:B------:R-:W5:Y:S02]  /*f5c0*/  LDSM.16.M88.4 R176, [R207+0x18080] ;  /* 0x01808000cfb0783b */ /* 0x000f640000000200 */
[C---:B------:R-:W-:Y:S08]  /*f5d0*/  HMMA.16816.F32.BF16 R4, R160.reuse, R164, R4 ;  /* 0x000000a4a004723c */ /* 0x040ff00000041804 */
[C---:B------:R-:W-:Y:S01]  /*f5e0*/  HMMA.16816.F32.BF16 R8, R160.reuse, R166, R8 ;  /* 0x000000a6a008723c */ /* 0x040fe20000041808 */
[----:B------:R-:W-:Y:S07]  /*f5f0*/  LDSM.16.M88.4 R164, [R213+0xf080] ;  /* 0x00f08000d5a4783b */ /* 0x000fee0000000200 */
[C---:B--2---:R-:W-:Y:S08]  /*f600*/  HMMA.16816.F32.BF16 R12, R160.reuse, R156, R12 ;  /* 0x0000009ca00c723c */ /* 0x044ff0000004180c */
[----:B------:R-:W-:Y:S01]  /*f610*/  HMMA.16816.F32.BF16 R16, R160, R158, R16 ;  /* 0x0000009ea010723c */ /* 0x000fe20000041810 */
[----:B------:R-:W2:Y:S05]  /*f620*/  LDSM.16.M88.4 R156, [R202+0x2800] ;  /* 0x00280000ca9c783b */ /* 0x000eaa0000000200 */
[----:B------:R-:W2:Y:S02]  /*f630*/  LDSM.16.M88.4 R160, [R214+0x1c080] ;  /* 0x01c08000d6a0783b */ /* 0x000ea40000000200 */
[C---:B---3--:R-:W-:Y:S08]  /*f640*/  HMMA.16816.F32.BF16 R4, R168.reuse, R172, R4 ;  /* 0x000000aca804723c */ /* 0x048ff00000041804 */
[C---:B------:R-:W-:Y:S01]  /*f650*/  HMMA.16816.F32.BF16 R8, R168.reuse, R174, R8 ;  /* 0x000000aea808723c */ /* 0x040fe20000041808 */
[----:B------:R-:W-:Y:S07]  /*f660*/  LDSM.16.M88.4 R172, [R197] ;  /* 0x00000000c5ac783b */ /* 0x000fee0000000200 */
        /* <DEDUP_REMOVED lines=9> */
[----:B------:R-:W2:Y:S05]  /*f700*/  LDSM.16.M88.4 R156, [R196] ;  /* 0x00000000c49c783b */ /* 0x000eaa0000000200 */
[----:B------:R-:W5:Y:S02]  /*f710*/  LDSM.16.M88.4 R176, [R209+0x1c080] ;  /* 0x01c08000d1b0783b */ /* 0x000f640000000200 */
[C---:B------:R-:W-:Y:S08]  /*f720*/  HMMA.16816.F32.BF16 R4, R160.reuse, R164, R4 ;  /* 0x000000a4a004723c */ /* 0x040ff00000041804 */
[C---:B------:R-:W-:Y:S01]  /*f730*/  HMMA.16816.F32.BF16 R8, R160.reuse, R166, R8 ;  /* 0x000000a6a008723c */ /* 0x040fe20000041808 */
[----:B------:R-:W-:Y:S07]  /*f740*/  LDSM.16.M88.4 R164, [R202+0x3000] ;  /* 0x00300000caa4783b */ /* 0x000fee0000000200 */
[C---:B-1----:R-:W-:Y:S08]  /*f750*/  HMMA.16816.F32.BF16 R12, R160.reuse, R152, R12 ;  /* 0x00000098a00c723c */ /* 0x042ff0000004180c */
[----:B------:R-:W-:Y:S01]  /*f760*/  HMMA.16816.F32.BF16 R16, R160, R154, R16 ;  /* 0x0000009aa010723c */ /* 0x000fe20000041810 */
[----:B------:R-:W1:Y:S05]  /*f770*/  LDSM.16.M88.4 R152, [R208+0xf880] ;  /* 0x00f88000d098783b */ /* 0x000e6a0000000200 */
[----:B------:R-:W1:Y:S02]  /*f780*/  LDSM.16.M88.4 R160, [R207+0x1c080] ;  /* 0x01c08000cfa0783b */ /* 0x000e640000000200 */
[C---:B---3--:R-:W-:Y:S08]  /*f790*/  HMMA.16816.F32.BF16 R4, R168.reuse, R172, R4 ;  /* 0x000000aca804723c */ /* 0x048ff00000041804 */
[C---:B------:R-:W-:Y:S08]  /*f7a0*/  HMMA.16816.F32.BF16 R8, R168.reuse, R174, R8 ;  /* 0x000000aea808723c */ /* 0x040ff00000041808 */
[C---:B--2---:R-:W-:Y:S08]  /*f7b0*/  HMMA.16816.F32.BF16 R12, R168.reuse, R156, R12 ;  /* 0x0000009ca80c723c */ /* 0x044ff0000004180c */
[----:B------:R-:W-:Y:S08]  /*f7c0*/  HMMA.16816.F32.BF16 R16, R168, R158, R16 ;  /* 0x0000009ea810723c */ /* 0x000ff00000041810 */
[C---:B-----5:R-:W-:Y:S08]  /*f7d0*/  HMMA.16816.F32.BF16 R4, R176.reuse, R180, R4 ;  /* 0x000000b4b004723c */ /* 0x060ff00000041804 */
[C---:B------:R-:W-:Y:S08]  /*f7e0*/  HMMA.16816.F32.BF16 R8, R176.reuse, R182, R8 ;  /* 0x000000b6b008723c */ /* 0x040ff00000041808 */
[C---:B-1----:R-:W-:Y:S08]  /*f7f0*/  HMMA.16816.F32.BF16 R12, R176.reuse, R152, R12 ;  /* 0x00000098b00c723c */ /* 0x042ff0000004180c */
[----:B------:R-:W-:Y:S01]  /*f800*/  HMMA.16816.F32.BF16 R16, R176, R154, R16 ;  /* 0x0000009ab010723c */ /* 0x000fe20000041810 */
[----:B------:R-:W1:Y:S01]  /*f810*/  LDSM.16.M88.4 R152, [R202+0x3800] ;  /* 0x00380000ca98783b */ /* 0x000e620000000200 */
[----:B------:R-:W-:Y:S04]  /*f820*/  DEPBAR.LE SB0, 0x0 ;  /* 0x000080000000791a */ /* 0x000fe80000000000 */
[----:B------:R-:W-:Y:S02]  /*f830*/  BAR.SYNC.DEFER_BLOCKING 0x0 ;  /* 0x0000000000007b1d */ /* 0x000fe40000010000 */
[C---:B------:R-:W-:Y:S08]  /*f840*/  HMMA.16816.F32.BF16 R4, R160.reuse, R164, R4 ;  /* 0x000000a4a004723c */ /* 0x040ff00000041804 */
[C---:B------:R-:W-:Y:S11]  /*f850*/  HMMA.16816.F32.BF16 R8, R160.reuse, R166, R8 ;  /* 0x000000a6a008723c */ /* 0x040ff60000041808 */
[----:B------:R-:W-:Y:S05]  /*f860*/  @!UPT UIADD3 URZ, URZ, URZ, URZ ;  /* 0x0000003f3f3ff290 */ /* 0x000fea000fffe03f */
[----:B------:R-:W-:Y:S02]  /*f870*/  FMUL.FTZ R190, R4, c[0x0][0x320] ;  /* 0x0000c80004be7a20 */ /* 0x000fe40000410000 */
[----:B------:R-:W-:Y:S02]  /*f880*/  FMUL.FTZ R192, R5, c[0x0][0x320] ;  /* 0x0000c80005c07a20 */ /* 0x000fe40000410000 */
[----:B------:R-:W-:Y:S02]  /*f890*/  FMUL.FTZ R193, R6, c[0x0][0x320] ;  /* 0x0000c80006c17a20 */ /* 0x000fe40000410000 */
[----:B------:R-:W2:Y:S01]  /*f8a0*/  MUFU.TANH R190, R190 ;  /* 0x000000be00be7308 */ /* 0x000ea20000002400 */
[----:B------:R-:W-:Y:S01]  /*f8b0*/  FMUL.FTZ R191, R7, c[0x0][0x320] ;  /* 0x0000c80007bf7a20 */ /* 0x000fe20000410000 */
[C---:B-1----:R-:W-:Y:S03]  /*f8c0*/  HMMA.16816.F32.BF16 R12, R160.reuse, R152, R12 ;  /* 0x00000098a00c723c */ /* 0x042fe6000004180c */
[----:B------:R-:W-:Y:S02]  /*f8d0*/  FMUL.FTZ R228, R8, c[0x0][0x320] ;  /* 0x0000c80008e47a20 */ /* 0x000fe40000410000 */
[----:B------:R-:W-:Y:S03]  /*f8e0*/  FMUL.FTZ R194, R9, c[0x0][0x320] ;  /* 0x0000c80009c27a20 */ /* 0x000fe60000410000 */
[----:B------:R-:W1:Y:S01]  /*f8f0*/  MUFU.TANH R192, R192 ;  /* 0x000000c000c07308 */ /* 0x000e620000002400 */
[----:B------:R-:W-:Y:S03]  /*f900*/  HMMA.16816.F32.BF16 R16, R160, R154, R16 ;  /* 0x0000009aa010723c */ /* 0x000fe60000041810 */
[----:B------:R-:W-:Y:S02]  /*f910*/  FMUL.FTZ R233, R10, c[0x0][0x320] ;  /* 0x0000c8000ae97a20 */ /* 0x000fe40000410000 */
[----:B------:R-:W-:Y:S04]  /*f920*/  FMUL.FTZ R195, R11, c[0x0][0x320] ;  /* 0x0000c8000bc37a20 */ /* 0x000fe80000410000 */
[----:B------:R-:W3:Y:S06]  /*f930*/  MUFU.TANH R193, R193 ;  /* 0x000000c100c17308 */ /* 0x000eec0000002400 */
[----:B------:R-:W-:Y:S02]  /*f940*/  FMUL.FTZ R188, R12, c[0x0][0x320] ;  /* 0x0000c8000cbc7a20 */ /* 0x000fe40000410000 */
[----:B------:R-:W-:Y:S02]  /*f950*/  FMUL.FTZ R186, R13, c[0x0][0x320] ;  /* 0x0000c8000dba7a20 */ /* 0x000fe40000410000 */
[----:B------:R-:W1:Y:S01]  /*f960*/  MUFU.TANH R191, R191 ;  /* 0x000000bf00bf7308 */ /* 0x000e620000002400 */
[----:B------:R-:W-:Y:S02]  /*f970*/  FMUL.FTZ R189, R14, c[0x0][0x320] ;  /* 0x0000c8000ebd7a20 */ /* 0x000fe40000410000 */
[----:B------:R-:W-:Y:S02]  /*f980*/  FMUL.FTZ R187, R15, c[0x0][0x320] ;  /* 0x0000c8000fbb7a20 */ /* 0x000fe40000410000 */
[----:B------:R-:W-:Y:S02]  /*f990*/  FMUL.FTZ R185, R16, c[0x0][0x320] ;  /* 0x0000c80010b97a20 */ /* 0x000fe40000410000 */
[----:B------:R-:W-:Y:S02]  /*f9a0*/  FMUL.FTZ R184, R17, c[0x0][0x320] ;  /* 0x0000c80011b87a20 */ /* 0x000fe40000410000 */
[----:B------:R-:W-:Y:S01]  /*f9b0*/  FMUL.FTZ R151, R18, c[0x0][0x320] ;  /* 0x0000c80012977a20 */ /* 0x000fe20000410000 */
[----:B------:R-:W1:Y:S01]  /*f9c0*/  MUFU.TANH R228, R228 ;  /* 0x000000e400e47308 */ /* 0x000e620000002400 */
[----:B------:R-:W-:Y:S09]  /*f9d0*/  FMUL.FTZ R19, R19, c[0x0][0x320] ;  /* 0x0000c80013137a20 */ /* 0x000ff20000410000 */
        /* <DEDUP_REMOVED lines=12> */
.L_x_143:
[----:B-1----:R-:W-:Y:S01]  /*faa0*/  FMNMX.FTZ R3, R190, R149, !PT ;  /* 0x00000095be037209 */ /* 0x002fe20007810000 */
[----:B------:R-:W-:Y:S01]  /*fab0*/  LDSM.16.MT88.4 R12, [R211+0x8080] ;  /* 0x00808000d30c783b */ /* 0x000fe20000004200 */
[----:B------:R-:W-:Y:S02]  /*fac0*/  FMNMX.FTZ R2, R193, R0, !PT ;  /* 0x00000000c1027209 */ /* 0x000fe40007810000 */
[----:B------:R-:W-:Y:S02]  /*fad0*/  FMNMX.FTZ R3, R192, R3, !PT ;  /* 0x00000003c0037209 */ /* 0x000fe40007810000 */
[----:B------:R-:W-:Y:S02]  /*fae0*/  FMNMX.FTZ R2, R191, R2, !PT ;  /* 0x00000002bf027209 */ /* 0x000fe40007810000 */
[----:B------:R-:W-:Y:S01]  /*faf0*/  FMNMX.FTZ R3, R228, R3, !PT ;  /* 0x00000003e4037209 */ /* 0x000fe20007810000 */
        /* <DEDUP_REMOVED lines=11> */
[----:B------:R-:W-:Y:S01]  /*fbb0*/  ISETP.LT.AND P0, PT, RZ, UR10, PT ;  /* 0x0000000aff007c0c */ /* 0x000fe2000bf01270 */
[----:B------:R-:W-:Y:S01]  /*fbc0*/  UIADD3 UR10, UR10, -0x1, URZ ;  /* 0xffffffff0a0a7890 */ /* 0x000fe2000fffe03f */
[----:B------:R-:W-:Y:S02]  /*fbd0*/  FMNMX.FTZ R5, R184, R3, !PT ;  /* 0x00000003b8057209 */ /* 0x000fe40007810000 */
[----:B------:R-:W-:Y:S03]  /*fbe0*/  FMNMX.FTZ R3, R151, R2, !PT ;  /* 0x0000000297037209 */ /* 0x000fe60007810000 */
[----:B------:R-:W1:Y:S01]  /*fbf0*/  SHFL.BFLY PT, R6, R5, 0x2, 0x1f ;  /* 0x0c401f0005067f89 */ /* 0x000e6200000e0000 */
[----:B------:R-:W-:Y:S07]  /*fc00*/  FMNMX.FTZ R7, R150, R3, !PT ;  /* 0x0000000396077209 */ /* 0x000fee0007810000 */
[----:B------:R-:W2:Y:S08]  /*fc10*/  SHFL.BFLY PT, R2, R7, 0x2, 0x1f ;  /* 0x0c401f0007027f89 */ /* 0x000eb000000e0000 */
[----:B------:R-:W-:Y:S08]  /*fc20*/  LDSM.16.MT88.4 R168, [R206+0x9880] ;  /* 0x00988000cea8783b */ /* 0x000ff00000004200 */
[----:B------:R-:W-:Y:S08]  /*fc30*/  LDSM.16.MT88.4 R172, [R204+0x9880] ;  /* 0x00988000ccac783b */ /* 0x000ff00000004200 */
[----:B------:R-:W-:Y:S08]  /*fc40*/  LDSM.16.MT88.4 R176, [R211+0xa880] ;  /* 0x00a88000d3b0783b */ /* 0x000ff00000004200 */
[----:B------:R-:W-:Y:S08]  /*fc50*/  LDSM.16.MT88.4 R180, [R206+0xa880] ;  /* 0x00a88000ceb4783b */ /* 0x000ff00000004200 */
[----:B------:R-:W0:Y:S01]  /*fc60*/  LDGDEPBAR ;  /* 0x00000000000079af */ /* 0x000e220000000000 */
[----:B-1----:R-:W-:Y:S02]  /*fc70*/  FMNMX.FTZ R9, R5, R6, !PT ;  /* 0x0000000605097209 */ /* 0x002fe40007810000 */
[----:B--2---:R-:W-:Y:S05]  /*fc80*/  FMNMX.FTZ R4, R7, R2, !PT ;  /* 0x0000000207047209 */ /* 0x004fea0007810000 */
[----:B------:R-:W1:Y:S08]  /*fc90*/  SHFL.BFLY PT, R148, R9, 0x1, 0x1f ;  /* 0x0c201f0009947f89 */ /* 0x000e7000000e0000 */
[----:B------:R-:W2:Y:S01]  /*fca0*/  SHFL.BFLY PT, R3, R4, 0x1, 0x1f ;  /* 0x0c201f0004037f89 */ /* 0x000ea200000e0000 */
[----:B-1----:R-:W-:Y:S05]  /*fcb0*/  FMNMX.FTZ R148, R9, R148, !PT ;  /* 0x0000009409947209 */ /* 0x002fea0007810000 */
[C---:B------:R-:W-:Y:S02]  /*fcc0*/  FMUL.FTZ R161, R148.reuse, c[0x0][0x2d0] ;  /* 0x0000b40094a17a20 */ /* 0x040fe40000410000 */
[----:B------:R-:W-:Y:S01]  /*fcd0*/  FADD.FTZ R2, -R148, R149 ;  /* 0x0000009594027221 */ /* 0x000fe20000010100 */
[----:B--2---:R-:W-:Y:S01]  /*fce0*/  FMNMX.FTZ R3, R3, R4, !PT ;  /* 0x0000000403037209 */ /* 0x004fe20007810000 */
[--C-:B------:R-:W-:Y:S01]  /*fcf0*/  FFMA.FTZ R239, R190, c[0x0][0x2d0], -R161.reuse ;  /* 0x0000b400beef7a23 */ /* 0x100fe200000108a1 */
[----:B------:R-:W-:Y:S01]  /*fd00*/  MOV R149, R148 ;  /* 0x0000009400957202 */ /* 0x000fe20000000f00 */
[--C-:B------:R-:W-:Y:S02]  /*fd10*/  FFMA.FTZ R234, R192, c[0x0][0x2d0], -R161.reuse ;  /* 0x0000b400c0ea7a23 */ /* 0x100fe400000108a1 */
[C---:B------:R-:W-:Y:S02]  /*fd20*/  FMUL.FTZ R160, R3.reuse, c[0x0][0x2d0] ;  /* 0x0000b40003a07a20 */ /* 0x040fe40000410000 */
[----:B------:R-:W-:Y:S01]  /*fd30*/  FADD.FTZ R5, -R3, R0 ;  /* 0x0000000003057221 */ /* 0x000fe20000010100 */
[----:B------:R-:W-:Y:S01]  /*fd40*/  MUFU.EX2 R239, R239 ;  /* 0x000000ef00ef7308 */ /* 0x000fe20000000800 */
[--C-:B------:R-:W-:Y:S02]  /*fd50*/  FFMA.FTZ R232, R194, c[0x0][0x2d0], -R161.reuse ;  /* 0x0000b400c2e87a23 */ /* 0x100fe400000108a1 */
[--C-:B------:R-:W-:Y:S02]  /*fd60*/  FFMA.FTZ R235, R193, c[0x0][0x2d0], -R160.reuse ;  /* 0x0000b400c1eb7a23 */ /* 0x100fe400000108a0 */
[--C-:B------:R-:W-:Y:S02]  /*fd70*/  FFMA.FTZ R230, R191, c[0x0][0x2d0], -R160.reuse ;  /* 0x0000b400bfe67a23 */ /* 0x100fe400000108a0 */
[--C-:B------:R-:W-:Y:S02]  /*fd80*/  FFMA.FTZ R237, R228, c[0x0][0x2d0], -R161.reuse ;  /* 0x0000b400e4ed7a23 */ /* 0x100fe400000108a1 */
[--C-:B------:R-:W-:Y:S01]  /*fd90*/  FFMA.FTZ R228, R195, c[0x0][0x2d0], -R160.reuse ;  /* 0x0000b400c3e47a23 */ /* 0x100fe200000108a0 */
[----:B------:R-:W-:Y:S01]  /*fda0*/  MUFU.EX2 R234, R234 ;  /* 0x000000ea00ea7308 */ /* 0x000fe20000000800 */
[--C-:B------:R-:W-:Y:S01]  /*fdb0*/  FFMA.FTZ R233, R233, c[0x0][0x2d0], -R160.reuse ;  /* 0x0000b400e9e97a23 */ /* 0x100fe200000108a0 */
[----:B------:R-:W-:Y:S01]  /*fdc0*/  LDSM.16.MT88.4 R192, [R206+0xb880] ;  /* 0x00b88000cec0783b */ /* 0x000fe20000004200 */
[----:B------:R-:W-:Y:S02]  /*fdd0*/  FMUL.FTZ R0, R5, c[0x0][0x2d0] ;  /* 0x0000b40005007a20 */ /* 0x000fe40000410000 */
[----:B------:R-:W-:Y:S02]  /*fde0*/  FMUL.FTZ R6, R2, c[0x0][0x2d0] ;  /* 0x0000b40002067a20 */ /* 0x000fe40000410000 */
[--C-:B------:R-:W-:Y:S02]  /*fdf0*/  FFMA.FTZ R236, R188, c[0x0][0x2d0], -R161.reuse ;  /* 0x0000b400bcec7a23 */ /* 0x100fe400000108a1 */
[--C-:B------:R-:W-:Y:S01]  /*fe00*/  FFMA.FTZ R241, R186, c[0x0][0x2d0], -R161.reuse ;  /* 0x0000b400baf17a23 */ /* 0x100fe200000108a1 */
[----:B------:R-:W1:Y:S01]  /*fe10*/  MUFU.EX2 R2, R6 ;  /* 0x0000000600027308 */ /* 0x000e620000000800 */
[--C-:B------:R-:W-:Y:S02]  /*fe20*/  FFMA.FTZ R238, R189, c[0x0][0x2d0], -R160.reuse ;  /* 0x0000b400bdee7a23 */ /* 0x100fe400000108a0 */
[----:B------:R-:W-:Y:S01]  /*fe30*/  LDSM.16.MT88.4 R188, [R211+0xb880] ;  /* 0x00b88000d3bc783b */ /* 0x000fe20000004200 */
[--C-:B------:R-:W-:Y:S02]  /*fe40*/  FFMA.FTZ R243, R187, c[0x0][0x2d0], -R160.reuse ;  /* 0x0000b400bbf37a23 */ /* 0x100fe400000108a0 */
[--C-:B------:R-:W-:Y:S02]  /*fe50*/  FFMA.FTZ R240, R185, c[0x0][0x2d0], -R161.reuse ;  /* 0x0000b400b9f07a23 */ /* 0x100fe400000108a1 */
[----:B------:R-:W-:Y:S02]  /*fe60*/  FFMA.FTZ R161, R184, c[0x0][0x2d0], -R161 ;  /* 0x0000b400b8a17a23 */ /* 0x000fe400000108a1 */
[----:B------:R-:W2:Y:S01]  /*fe70*/  MUFU.EX2 R0, R0 ;  /* 0x0000000000007308 */ /* 0x000ea20000000800 */
[----:B------:R-:W-:Y:S01]  /*fe80*/  LDSM.16.MT88.4 R184, [R204+0xa880] ;  /* 0x00a88000ccb8783b */ /* 0x000fe20000004200 */
[--C-:B------:R-:W-:Y:S02]  /*fe90*/  FFMA.FTZ R151, R151, c[0x0][0x2d0], -R160.reuse ;  /* 0x0000b40097977a23 */ /* 0x100fe400000108a0 */
[----:B------:R-:W-:Y:S06]  /*fea0*/  FFMA.FTZ R160, R150, c[0x0][0x2d0], -R160 ;  /* 0x0000b40096a07a23 */ /* 0x000fec00000108a0 */
[----:B------:R-:W-:Y:S01]  /*feb0*/  MUFU.EX2 R237, R237 ;  /* 0x000000ed00ed7308 */ /* 0x000fe20000000800 */
[----:B-1----:R-:W-:Y:S01]  /*fec0*/  FMUL.FTZ R4, R2, R144 ;  /* 0x0000009002047220 */ /* 0x002fe20000410000 */
[----:B------:R-:W-:Y:S01]  /*fed0*/  F2FP.BF16.PACK_AB R144, R234, R239 ;  /* 0x000000efea90723e */ /* 0x000fe200000010ff */
[C---:B------:R-:W-:Y:S02]  /*fee0*/  FMUL.FTZ R5, R2.reuse, R145 ;  /* 0x0000009102057220 */ /* 0x040fe40000410000 */
[C---:B------:R-:W-:Y:S05]  /*fef0*/  FMUL.FTZ R8, R2.reuse, R140 ;  /* 0x0000008c02087220 */ /* 0x040fea0000410000 */
[----:B------:R-:W1:Y:S01]  /*ff00*/  MUFU.EX2 R232, R232 ;  /* 0x000000e800e87308 */ /* 0x000e620000000800 */
[C---:B------:R-:W-:Y:S02]  /*ff10*/  FMUL.FTZ R9, R2.reuse, R141 ;  /* 0x0000008d02097220 */ /* 0x040fe40000410000 */
[----:B------:R-:W-:Y:S02]  /*ff20*/  FMUL.FTZ R16, R2, R132 ;  /* 0x0000008402107220 */ /* 0x000fe40000410000 */
[C---:B--2---:R-:W-:Y:S02]  /*ff30*/  FMUL.FTZ R6, R0.reuse, R146 ;  /* 0x0000009200067220 */ /* 0x044fe40000410000 */
[C---:B------:R-:W-:Y:S02]  /*ff40*/  FMUL.FTZ R7, R0.reuse, R147 ;  /* 0x0000009300077220 */ /* 0x040fe40000410000 */
[C---:B------:R-:W-:Y:S01]  /*ff50*/  FMUL.FTZ R10, R0.reuse, R142 ;  /* 0x0000008e000a7220 */ /* 0x040fe20000410000 */
[----:B------:R-:W-:Y:S01]  /*ff60*/  MUFU.EX2 R235, R235 ;  /* 0x000000eb00eb7308 */ /* 0x000fe20000000800 */
[----:B------:R-:W-:Y:S02]  /*ff70*/  FMUL.FTZ R11, R0, R143 ;  /* 0x0000008f000b7220 */ /* 0x000fe40000410000 */
[----:B------:R-:W-:Y:S01]  /*ff80*/  LDSM.16.MT88.4 R140, [R206+0x9080] ;  /* 0x00908000ce8c783b */ /* 0x000fe20000004200 */
[----:B------:R-:W-:Y:S02]  /*ff90*/  FMUL.FTZ R17, R2, R133 ;  /* 0x0000008502117220 */ /* 0x000fe40000410000 */
[C---:B------:R-:W-:Y:S02]  /*ffa0*/  FMUL.FTZ R18, R0.reuse, R134 ;  /* 0x0000008600127220 */ /* 0x040fe40000410000 */
[----:B------:R-:W-:Y:S02]  /*ffb0*/  FMUL.FTZ R19, R0, R135 ;  /* 0x0000008700137220 */ /* 0x000fe40000410000 */
[----:B------:R-:W2:Y:S01]  /*ffc0*/  MUFU.EX2 R230, R230 ;  /* 0x000000e600e67308 */ /* 0x000ea20000000800 */
[----:B------:R-:W-:Y:S01]  /*ffd0*/  LDSM.16.MT88.4 R132, [R211+0x9080] ;  /* 0x00908000d384783b */ /* 0x000fe20000004200 */
[----:B------:R-:W-:Y:S01]  /*ffe0*/  FMUL.FTZ R20, R2, R20 ;  /* 0x0000001402147220 */ /* 0x000fe20000410000 */
[----:B-1----:R-:W-:Y:S01]  /*fff0*/  F2FP.BF16.PACK_AB R146, R232, R237 ;  /* 0x000000ede892723e */ /* 0x002fe200000010ff */
[----:B------:R-:W-:Y:S02]  /*10000*/  FMUL.FTZ R21, R2, R21 ;  /* 0x0000001502157220 */ /* 0x000fe40000410000 */
[C---:B------:R-:W-:Y:S02]  /*10010*/  FMUL.FTZ R22, R0.reuse, R22 ;  /* 0x0000001600167220 */ /* 0x040fe40000410000 */
[----:B------:R-:W-:Y:S02]  /*10020*/  FMUL.FTZ R23, R0, R23 ;  /* 0x0000001700177220 */ /* 0x000fe40000410000 */
[----:B------:R-:W-:Y:S01]  /*10030*/  MUFU.EX2 R233, R233 ;  /* 0x000000e900e97308 */ /* 0x000fe20000000800 */
[C---:B------:R-:W-:Y:S02]  /*10040*/  FMUL.FTZ R24, R2.reuse, R24 ;  /* 0x0000001802187220 */ /* 0x040fe40000410000 */
[----:B------:R-:W-:Y:S02]  /*10050*/  FMUL.FTZ R25, R2, R25 ;  /* 0x0000001902197220 */ /* 0x000fe40000410000 */
[C---:B------:R-:W-:Y:S02]  /*10060*/  FMUL.FTZ R26, R0.reuse, R26 ;  /* 0x0000001a001a7220 */ /* 0x040fe40000410000 */
[----:B------:R-:W-:Y:S02]  /*10070*/  FMUL.FTZ R27, R0, R27 ;  /* 0x0000001b001b7220 */ /* 0x000fe40000410000 */
[C---:B------:R-:W-:Y:S01]  /*10080*/  FMUL.FTZ R28, R2.reuse, R28 ;  /* 0x0000001c021c7220 */ /* 0x040fe20000410000 */
[----:B------:R-:W1:Y:S01]  /*10090*/  MUFU.EX2 R228, R228 ;  /* 0x000000e400e47308 */ /* 0x000e620000000800 */
[----:B------:R-:W-:Y:S02]  /*100a0*/  FMUL.FTZ R29, R2, R29 ;  /* 0x0000001d021d7220 */ /* 0x000fe40000410000 */
[----:B------:R-:W-:Y:S01]  /*100b0*/  FMUL.FTZ R30, R0, R30 ;  /* 0x0000001e001e7220 */ /* 0x000fe20000410000 */
[----:B--2---:R-:W-:Y:S01]  /*100c0*/  F2FP.BF16.PACK_AB R145, R230, R235 ;  /* 0x000000ebe691723e */ /* 0x004fe200000010ff */
[----:B------:R-:W-:Y:S02]  /*100d0*/  FMUL.FTZ R31, R0, R31 ;  /* 0x0000001f001f7220 */ /* 0x000fe40000410000 */
[C---:B------:R-:W-:Y:S02]  /*100e0*/  FMUL.FTZ R32, R2.reuse, R32 ;  /* 0x0000002002207220 */ /* 0x040fe40000410000 */
[----:B------:R-:W-:Y:S01]  /*100f0*/  FMUL.FTZ R33, R2, R33 ;  /* 0x0000002102217220 */ /* 0x000fe20000410000 */
[----:B------:R-:W-:Y:S01]  /*10100*/  MUFU.EX2 R245, R161 ;  /* 0x000000a100f57308 */ /* 0x000fe20000000800 */
[C---:B------:R-:W-:Y:S02]  /*10110*/  FMUL.FTZ R34, R0.reuse, R34 ;  /* 0x0000002200227220 */ /* 0x040fe40000410000 */
[----:B------:R-:W-:Y:S02]  /*10120*/  FMUL.FTZ R35, R0, R35 ;  /* 0x0000002300237220 */ /* 0x000fe40000410000 */
[C---:B------:R-:W-:Y:S02]  /*10130*/  FMUL.FTZ R36, R2.reuse, R36 ;  /* 0x0000002402247220 */ /* 0x040fe40000410000 */
[----:B------:R-:W-:Y:S02]  /*10140*/  FMUL.FTZ R37, R2, R37 ;  /* 0x0000002502257220 */ /* 0x000fe40000410000 */
[C---:B------:R-:W-:Y:S01]  /*10150*/  FMUL.FTZ R38, R0.reuse, R38 ;  /* 0x0000002600267220 */ /* 0x040fe20000410000 */
[----:B------:R2:W-:Y:S01]  /*10160*/  MUFU.EX2 R150, R160 ;  /* 0x000000a000967308 */ /* 0x0005e20000000800 */
[----:B------:R-:W-:Y:S02]  /*10170*/  FMUL.FTZ R39, R0, R39 ;  /* 0x0000002700277220 */ /* 0x000fe40000410000 */
[----:B------:R-:W-:Y:S01]  /*10180*/  FMUL.FTZ R40, R2, R40 ;  /* 0x0000002802287220 */ /* 0x000fe20000410000 */
[----:B-1----:R-:W-:Y:S01]  /*10190*/  F2FP.BF16.PACK_AB R147, R228, R233 ;  /* 0x000000e9e493723e */ /* 0x002fe200000010ff */
[----:B------:R-:W-:Y:S02]  /*101a0*/  FMUL.FTZ R41, R2, R41 ;  /* 0x0000002902297220 */ /* 0x000fe40000410000 */
[C---:B------:R-:W-:Y:S02]  /*101b0*/  FMUL.FTZ R42, R0.reuse, R42 ;  /* 0x0000002a002a7220 */ /* 0x040fe40000410000 */
[----:B------:R-:W-:Y:S01]  /*101c0*/  FMUL.FTZ R43, R0, R43 ;  /* 0x0000002b002b7220 */ /* 0x000fe20000410000 */
[----:B------:R-:W-:Y:S01]  /*101d0*/  MUFU.EX2 R236, R236 ;  /* 0x000000ec00ec7308 */ /* 0x000fe20000000800 */
[C---:B------:R-:W-:Y:S05]  /*101e0*/  HMMA.16816.F32.BF16 R4, R144.reuse, R12, R4 ;  /* 0x0000000c9004723c */ /* 0x040fea0000041804 */
[C---:B------:R-:W-:Y:S02]  /*101f0*/  FMUL.FTZ R44, R2.reuse, R44 ;  /* 0x0000002c022c7220 */ /* 0x040fe40000410000 */
[C---:B------:R-:W-:Y:S01]  /*10200*/  FMUL.FTZ R12, R2.reuse, R136 ;  /* 0x00000088020c7220 */ /* 0x040fe20000410000 */
[C---:B------:R-:W-:Y:S01]  /*10210*/  HMMA.16816.F32.BF16 R8, R144.reuse, R14, R8 ;  /* 0x0000000e9008723c */ /* 0x040fe20000041808 */
[----:B------:R-:W1:Y:S03]  /*10220*/  MUFU.EX2 R241, R241 ;  /* 0x000000f100f17308 */ /* 0x000e660000000800 */
[C---:B------:R-:W-:Y:S01]  /*10230*/  FMUL.FTZ R13, R2.reuse, R137 ;  /* 0x00000089020d7220 */ /* 0x040fe20000410000 */
[----:B--2---:R-:W-:Y:S01]  /*10240*/  LDSM.16.MT88.4 R160, [R205+0x8880] ;  /* 0x00888000cda0783b */ /* 0x004fe20000004200 */
[----:B------:R-:W-:Y:S02]  /*10250*/  FMUL.FTZ R45, R2, R45 ;  /* 0x0000002d022d7220 */ /* 0x000fe40000410000 */
[C---:B------:R-:W-:Y:S03]  /*10260*/  FMUL.FTZ R14, R0.reuse, R138 ;  /* 0x0000008a000e7220 */ /* 0x040fe60000410000 */
[----:B------:R-:W-:Y:S01]  /*10270*/  MUFU.EX2 R238, R238 ;  /* 0x000000ee00ee7308 */ /* 0x000fe20000000800 */
[C---:B------:R-:W-:Y:S02]  /*10280*/  FMUL.FTZ R15, R0.reuse, R139 ;  /* 0x0000008b000f7220 */ /* 0x040fe40000410000 */
[----:B------:R-:W2:Y:S01]  /*10290*/  LDSM.16.MT88.4 R136, [R204+0x8080] ;  /* 0x00808000cc88783b */ /* 0x000ea20000004200 */
[C---:B------:R-:W-:Y:S02]  /*102a0*/  FMUL.FTZ R46, R0.reuse, R46 ;  /* 0x0000002e002e7220 */ /* 0x040fe40000410000 */
[----:B------:R-:W-:Y:S02]  /*102b0*/  FMUL.FTZ R47, R0, R47 ;  /* 0x0000002f002f7220 */ /* 0x000fe40000410000 */
[C---:B------:R-:W-:Y:S02]  /*102c0*/  HMMA.16816.F32.BF16 R12, R144.reuse, R152, R12 ;  /* 0x00000098900c723c */ /* 0x040fe4000004180c */
[----:B------:R-:W3:Y:S01]  /*102d0*/  MUFU.EX2 R243, R243 ;  /* 0x000000f300f37308 */ /* 0x000ee20000000800 */
[C---:B------:R-:W-:Y:S02]  /*102e0*/  FMUL.FTZ R48, R2.reuse, R48 ;  /* 0x0000003002307220 */ /* 0x040fe40000410000 */
[----:B------:R-:W-:Y:S02]  /*102f0*/  FMUL.FTZ R49, R2, R49 ;  /* 0x0000003102317220 */ /* 0x000fe40000410000 */
[C---:B------:R-:W-:Y:S01]  /*10300*/  FMUL.FTZ R50, R0.reuse, R50 ;  /* 0x0000003200327220 */ /* 0x040fe20000410000 */
[C---:B------:R-:W-:Y:S04]  /*10310*/  HMMA.16816.F32.BF16 R16, R144.reuse, R154, R16 ;  /* 0x0000009a9010723c */ /* 0x040fe80000041810 */
[----:B------:R-:W-:Y:S01]  /*10320*/  FMUL.FTZ R51, R0, R51 ;  /* 0x0000003300337220 */ /* 0x000fe20000410000 */
[----:B-1----:R-:W-:Y:S01]  /*10330*/  F2FP.BF16.PACK_AB R152, R241, R236 ;  /* 0x000000ecf198723e */ /* 0x002fe200000010ff */
[C---:B------:R-:W-:Y:S01]  /*10340*/  FMUL.FTZ R52, R2.reuse, R52 ;  /* 0x0000003402347220 */ /* 0x040fe20000410000 */
[----:B------:R-:W1:Y:S01]  /*10350*/  MUFU.EX2 R240, R240 ;  /* 0x000000f000f07308 */ /* 0x000e620000000800 */
[C---:B------:R-:W-:Y:S04]  /*10360*/  HMMA.16816.F32.BF16 R20, R144.reuse, R156, R20 ;  /* 0x0000009c9014723c */ /* 0x040fe80000041814 */
[----:B------:R-:W-:Y:S02]  /*10370*/  FMUL.FTZ R53, R2, R53 ;  /* 0x0000003502357220 */ /* 0x000fe40000410000 */
[C---:B------:R-:W-:Y:S02]  /*10380*/  FMUL.FTZ R54, R0.reuse, R54 ;  /* 0x0000003600367220 */ /* 0x040fe40000410000 */
[C---:B------:R-:W-:Y:S01]  /*10390*/  HMMA.16816.F32.BF16 R24, R144.reuse, R158, R24 ;  /* 0x0000009e9018723c */ /* 0x040fe20000041818 */
[----:B------:R-:W-:Y:S01]  /*103a0*/  LDSM.16.MT88.4 R156, [R206+0x8880] ;  /* 0x00888000ce9c783b */ /* 0x000fe20000004200 */
[----:B------:R-:W4:Y:S02]  /*103b0*/  MUFU.EX2 R151, R151 ;  /* 0x0000009700977308 */ /* 0x000f240000000800 */
[----:B------:R-:W-:Y:S01]  /*103c0*/  FMUL.FTZ R55, R0, R55 ;  /* 0x0000003700377220 */ /* 0x000fe20000410000 */
[----:B---3--:R-:W-:Y:S01]  /*103d0*/  F2FP.BF16.PACK_AB R153, R243, R238 ;  /* 0x000000eef399723e */ /* 0x008fe200000010ff */
[C---:B------:R-:W-:Y:S02]  /*103e0*/  FMUL.FTZ R56, R2.reuse, R56 ;  /* 0x0000003802387220 */ /* 0x040fe40000410000 */
[----:B------:R-:W-:Y:S01]  /*103f0*/  FMUL.FTZ R57, R2, R57 ;  /* 0x0000003902397220 */ /* 0x000fe20000410000 */
[C---:B--2---:R-:W-:Y:S03]  /*10400*/  HMMA.16816.F32.BF16 R28, R144.reuse, R136, R28 ;  /* 0x00000088901c723c */ /* 0x044fe6000004181c */
[C---:B------:R-:W-:Y:S01]  /*10410*/  FMUL.FTZ R58, R0.reuse, R58 ;  /* 0x0000003a003a7220 */ /* 0x040fe20000410000 */
[----:B-1----:R-:W-:Y:S01]  /*10420*/  F2FP.BF16.PACK_AB R154, R245, R240 ;  /* 0x000000f0f59a723e */ /* 0x002fe200000010ff */
[----:B------:R-:W-:Y:S02]  /*10430*/  FMUL.FTZ R59, R0, R59 ;  /* 0x0000003b003b7220 */ /* 0x000fe40000410000 */
[C---:B------:R-:W-:Y:S01]  /*10440*/  FMUL.FTZ R60, R2.reuse, R60 ;  /* 0x0000003c023c7220 */ /* 0x040fe20000410000 */
[C---:B------:R-:W-:Y:S01]  /*10450*/  HMMA.16816.F32.BF16 R32, R144.reuse, R138, R32 ;  /* 0x0000008a9020723c */ /* 0x040fe20000041820 */
[----:B------:R-:W1:Y:S03]  /*10460*/  LDSM.16.MT88.4 R136, [R205+0x9080] ;  /* 0x00908000cd88783b */ /* 0x000e660000004200 */
[----:B------:R-:W-:Y:S02]  /*10470*/  FMUL.FTZ R61, R2, R61 ;  /* 0x0000003d023d7220 */ /* 0x000fe40000410000 */
[----:B------:R-:W-:Y:S01]  /*10480*/  FMUL.FTZ R62, R0, R62 ;  /* 0x0000003e003e7220 */ /* 0x000fe20000410000 */
[----:B----4-:R-:W-:Y:S01]  /*10490*/  F2FP.BF16.PACK_AB R155, R150, R151 ;  /* 0x00000097969b723e */ /* 0x010fe200000010ff */
[C---:B------:R-:W-:Y:S04]  /*104a0*/  HMMA.16816.F32.BF16 R36, R144.reuse, R132, R36 ;  /* 0x000000849024723c */ /* 0x040fe80000041824 */
[----:B------:R-:W-:Y:S02]  /*104b0*/  FMUL.FTZ R63, R0, R63 ;  /* 0x0000003f003f7220 */ /* 0x000fe40000410000 */
[C---:B------:R-:W-:Y:S02]  /*104c0*/  FMUL.FTZ R64, R2.reuse, R64 ;  /* 0x0000004002407220 */ /* 0x040fe40000410000 */
[C---:B------:R-:W-:Y:S01]  /*104d0*/  HMMA.16816.F32.BF16 R40, R144.reuse, R134, R40 ;  /* 0x000000869028723c */ /* 0x040fe20000041828 */
[----:B------:R-:W2:Y:S03]  /*104e0*/  LDSM.16.MT88.4 R132, [R204+0x9080] ;  /* 0x00908000cc84783b */ /* 0x000ea60000004200 */
[----:B------:R-:W-:Y:S02]  /*104f0*/  FMUL.FTZ R65, R2, R65 ;  /* 0x0000004102417220 */ /* 0x000fe40000410000 */
[C---:B------:R-:W-:Y:S02]  /*10500*/  FMUL.FTZ R66, R0.reuse, R66 ;  /* 0x0000004200427220 */ /* 0x040fe40000410000 */
[C---:B------:R-:W-:Y:S04]  /*10510*/  HMMA.16816.F32.BF16 R44, R144.reuse, R140, R44 ;  /* 0x0000008c902c723c */ /* 0x040fe8000004182c */
[----:B------:R-:W-:Y:S02]  /*10520*/  FMUL.FTZ R67, R0, R67 ;  /* 0x0000004300437220 */ /* 0x000fe40000410000 */
[C---:B------:R-:W-:Y:S02]  /*10530*/  FMUL.FTZ R68, R2.reuse, R68 ;  /* 0x0000004402447220 */ /* 0x040fe40000410000 */
[C---:B------:R-:W-:Y:S01]  /*10540*/  HMMA.16816.F32.BF16 R48, R144.reuse, R142, R48 ;  /* 0x0000008e9030723c */ /* 0x040fe20000041830 */
[----:B------:R-:W3:Y:S03]  /*10550*/  LDSM.16.MT88.4 R140, [R211+0xa080] ;  /* 0x00a08000d38c783b */ /* 0x000ee60000004200 */
[----:B------:R-:W-:Y:S02]  /*10560*/  FMUL.FTZ R69, R2, R69 ;  /* 0x0000004502457220 */ /* 0x000fe40000410000 */
[C---:B------:R-:W-:Y:S02]  /*10570*/  FMUL.FTZ R70, R0.reuse, R70 ;  /* 0x0000004600467220 */ /* 0x040fe40000410000 */
[----:B------:R-:W-:Y:S01]  /*10580*/  FMUL.FTZ R71, R0, R71 ;  /* 0x0000004700477220 */ /* 0x000fe20000410000 */
[C---:B-1----:R-:W-:Y:S03]  /*10590*/  HMMA.16816.F32.BF16 R52, R144.reuse, R136, R52 ;  /* 0x000000889034723c */ /* 0x042fe60000041834 */
[C---:B------:R-:W-:Y:S02]  /*105a0*/  FMUL.FTZ R72, R2.reuse, R72 ;  /* 0x0000004802487220 */ /* 0x040fe40000410000 */
[----:B------:R-:W-:Y:S02]  /*105b0*/  FMUL.FTZ R73, R2, R73 ;  /* 0x0000004902497220 */ /* 0x000fe40000410000 */
[C---:B------:R-:W-:Y:S01]  /*105c0*/  FMUL.FTZ R74, R0.reuse, R74 ;  /* 0x0000004a004a7220 */ /* 0x040fe20000410000 */
[C---:B------:R-:W-:Y:S01]  /*105d0*/  HMMA.16816.F32.BF16 R56, R144.reuse, R138, R56 ;  /* 0x0000008a9038723c */ /* 0x040fe20000041838 */
[----:B------:R-:W1:Y:S03]  /*105e0*/  LDSM.16.MT88.4 R136, [R206+0xa080] ;  /* 0x00a08000ce88783b */ /* 0x000e660000004200 */
[----:B------:R-:W-:Y:S02]  /*105f0*/  FMUL.FTZ R75, R0, R75 ;  /* 0x0000004b004b7220 */ /* 0x000fe40000410000 */
[C---:B------:R-:W-:Y:S02]  /*10600*/  FMUL.FTZ R76, R2.reuse, R76 ;  /* 0x0000004c024c7220 */ /* 0x040fe40000410000 */
[C---:B--2---:R-:W-:Y:S04]  /*10610*/  HMMA.16816.F32.BF16 R60, R144.reuse, R132, R60 ;  /* 0x00000084903c723c */ /* 0x044fe8000004183c */
[----:B------:R-:W-:Y:S02]  /*10620*/  FMUL.FTZ R77, R2, R77 ;  /* 0x0000004d024d7220 */ /* 0x000fe40000410000 */
[C---:B------:R-:W-:Y:S02]  /*10630*/  FMUL.FTZ R78, R0.reuse, R78 ;  /* 0x0000004e004e7220 */ /* 0x040fe40000410000 */
[C---:B------:R-:W-:Y:S01]  /*10640*/  HMMA.16816.F32.BF16 R64, R144.reuse, R134, R64 ;  /* 0x000000869040723c */ /* 0x040fe20000041840 */
[----:B------:R-:W2:Y:S03]  /*10650*/  LDSM.16.MT88.4 R132, [R205+0xa080] ;  /* 0x00a08000cd84783b */ /* 0x000ea60000004200 */
[----:B------:R-:W-:Y:S02]  /*10660*/  FMUL.FTZ R79, R0, R79 ;  /* 0x0000004f004f7220 */ /* 0x000fe40000410000 */
[C---:B------:R-:W-:Y:S02]  /*10670*/  FMUL.FTZ R80, R2.reuse, R80 ;  /* 0x0000005002507220 */ /* 0x040fe40000410000 */
[C---:B---3--:R-:W-:Y:S04]  /*10680*/  HMMA.16816.F32.BF16 R68, R144.reuse, R140, R68 ;  /* 0x0000008c9044723c */ /* 0x048fe80000041844 */
        /* <DEDUP_REMOVED lines=18> */
[----:B------:R-:W-:Y:S03]  /*107b0*/  FMUL.FTZ R93, R2, R93 ;  /* 0x0000005d025d7220 */ /* 0x000fe60000410000 */
[C---:B------:R-:W-:Y:S01]  /*107c0*/  HMMA.16816.F32.BF16 R88, R144.reuse, R134, R88 ;  /* 0x000000869058723c */ /* 0x040fe20000041858 */
[----:B------:R-:W2:Y:S02]  /*107d0*/  LDSM.16.MT88.4 R132, [R206+0xb080] ;  /* 0x00b08000ce84783b */ /* 0x000ea40000004200 */
[C---:B------:R-:W-:Y:S02]  /*107e0*/  FMUL.FTZ R94, R0.reuse, R94 ;  /* 0x0000005e005e7220 */ /* 0x040fe40000410000 */
[----:B------:R-:W-:Y:S02]  /*107f0*/  FMUL.FTZ R95, R0, R95 ;  /* 0x0000005f005f7220 */ /* 0x000fe40000410000 */
[C---:B------:R-:W-:Y:S02]  /*10800*/  FMUL.FTZ R96, R2.reuse, R96 ;  /* 0x0000006002607220 */ /* 0x040fe40000410000 */
[----:B------:R-:W-:Y:S03]  /*10810*/  FMUL.FTZ R97, R2, R97 ;  /* 0x0000006102617220 */ /* 0x000fe60000410000 */
[C---:B---3--:R-:W-:Y:S03]  /*10820*/  HMMA.16816.F32.BF16 R92, R144.reuse, R140, R92 ;  /* 0x0000008c905c723c */ /* 0x048fe6000004185c */
[C---:B------:R-:W-:Y:S02]  /*10830*/  FMUL.FTZ R98, R0.reuse, R98 ;  /* 0x0000006200627220 */ /* 0x040fe40000410000 */
[----:B------:R-:W-:Y:S02]  /*10840*/  FMUL.FTZ R99, R0, R99 ;  /* 0x0000006300637220 */ /* 0x000fe40000410000 */
[C---:B------:R-:W-:Y:S02]  /*10850*/  FMUL.FTZ R100, R2.reuse, R100 ;  /* 0x0000006402647220 */ /* 0x040fe40000410000 */
[----:B------:R-:W-:Y:S03]  /*10860*/  FMUL.FTZ R101, R2, R101 ;  /* 0x0000006502657220 */ /* 0x000fe60000410000 */
[C---:B------:R-:W-:Y:S01]  /*10870*/  HMMA.16816.F32.BF16 R96, R144.reuse, R142, R96 ;  /* 0x0000008e9060723c */ /* 0x040fe20000041860 */
[----:B------:R-:W3:Y:S02]  /*10880*/  LDSM.16.MT88.4 R140, [R205+0xb080] ;  /* 0x00b08000cd8c783b */ /* 0x000ee40000004200 */
[C---:B------:R-:W-:Y:S02]  /*10890*/  FMUL.FTZ R102, R0.reuse, R102 ;  /* 0x0000006600667220 */ /* 0x040fe40000410000 */
[----:B------:R-:W-:Y:S02]  /*108a0*/  FMUL.FTZ R103, R0, R103 ;  /* 0x0000006700677220 */ /* 0x000fe40000410000 */
[C---:B------:R-:W-:Y:S02]  /*108b0*/  FMUL.FTZ R104, R2.reuse, R104 ;  /* 0x0000006802687220 */ /* 0x040fe40000410000 */
[----:B------:R-:W-:Y:S03]  /*108c0*/  FMUL.FTZ R105, R2, R105 ;  /* 0x0000006902697220 */ /* 0x000fe60000410000 */
[C---:B-1----:R-:W-:Y:S03]  /*108d0*/  HMMA.16816.F32.BF16 R100, R144.reuse, R136, R100 ;  /* 0x000000889064723c */ /* 0x042fe60000041864 */
[C---:B------:R-:W-:Y:S02]  /*108e0*/  FMUL.FTZ R106, R0.reuse, R106 ;  /* 0x0000006a006a7220 */ /* 0x040fe40000410000 */
[----:B------:R-:W-:Y:S02]  /*108f0*/  FMUL.FTZ R107, R0, R107 ;  /* 0x0000006b006b7220 */ /* 0x000fe40000410000 */
[C---:B------:R-:W-:Y:S02]  /*10900*/  FMUL.FTZ R108, R2.reuse, R108 ;  /* 0x0000006c026c7220 */ /* 0x040fe40000410000 */
[----:B------:R-:W-:Y:S03]  /*10910*/  FMUL.FTZ R109, R2, R109 ;  /* 0x0000006d026d7220 */ /* 0x000fe60000410000 */
[C---:B------:R-:W-:Y:S01]  /*10920*/  HMMA.16816.F32.BF16 R104, R144.reuse, R138, R104 ;  /* 0x0000008a9068723c */ /* 0x040fe20000041868 */
[----:B------:R-:W1:Y:S02]  /*10930*/  LDSM.16.MT88.4 R136, [R204+0xb080] ;  /* 0x00b08000cc88783b */ /* 0x000e640000004200 */
[C---:B------:R-:W-:Y:S02]  /*10940*/  FMUL.FTZ R110, R0.reuse, R110 ;  /* 0x0000006e006e7220 */ /* 0x040fe40000410000 */
[----:B------:R-:W-:Y:S02]  /*10950*/  FMUL.FTZ R111, R0, R111 ;  /* 0x0000006f006f7220 */ /* 0x000fe40000410000 */
[C---:B------:R-:W-:Y:S02]  /*10960*/  FMUL.FTZ R112, R2.reuse, R112 ;  /* 0x0000007002707220 */ /* 0x040fe40000410000 */
[----:B------:R-:W-:Y:S03]  /*10970*/  FMUL.FTZ R113, R2, R113 ;  /* 0x0000007102717220 */ /* 0x000fe60000410000 */
[C---:B--2---:R-:W-:Y:S03]  /*10980*/  HMMA.16816.F32.BF16 R108, R144.reuse, R132, R108 ;  /* 0x00000084906c723c */ /* 0x044fe6000004186c */
[C---:B------:R-:W-:Y:S02]  /*10990*/  FMUL.FTZ R114, R0.reuse, R114 ;  /* 0x0000007200727220 */ /* 0x040fe40000410000 */
        /* <DEDUP_REMOVED lines=14> */
[C---:B------:R-:W-:Y:S03]  /*10a80*/  HMMA.16816.F32.BF16 R120, R144.reuse, R142, R120 ;  /* 0x0000008e9078723c */ /* 0x040fe60000041878 */
[C---:B------:R-:W-:Y:S02]  /*10a90*/  FMUL.FTZ R126, R0.reuse, R126 ;  /* 0x0000007e007e7220 */ /* 0x040fe40000410000 */
[----:B------:R-:W-:Y:S02]  /*10aa0*/  FMUL.FTZ R127, R0, R127 ;  /* 0x0000007f007f7220 */ /* 0x000fe40000410000 */
[C---:B------:R-:W-:Y:S02]  /*10ab0*/  FMUL.FTZ R128, R2.reuse, R128 ;  /* 0x0000008002807220 */ /* 0x040fe40000410000 */
[----:B------:R-:W-:Y:S03]  /*10ac0*/  FMUL.FTZ R129, R2, R129 ;  /* 0x0000008102817220 */ /* 0x000fe60000410000 */
[C---:B-1----:R-:W-:Y:S03]  /*10ad0*/  HMMA.16816.F32.BF16 R124, R144.reuse, R136, R124 ;  /* 0x00000088907c723c */ /* 0x042fe6000004187c */
[C---:B------:R-:W-:Y:S02]  /*10ae0*/  FMUL.FTZ R130, R0.reuse, R130 ;  /* 0x0000008200827220 */ /* 0x040fe40000410000 */
[----:B------:R-:W-:Y:S02]  /*10af0*/  FMUL.FTZ R131, R0, R131 ;  /* 0x0000008300837220 */ /* 0x000fe40000410000 */
[----:B------:R-:W-:Y:S02]  /*10b00*/  FFMA.FTZ R239, R2, R231, R239 ;  /* 0x000000e702ef7223 */ /* 0x000fe400000100ef */
[----:B------:R-:W-:Y:S03]  /*10b10*/  FFMA.FTZ R235, R0, R229, R235 ;  /* 0x000000e500eb7223 */ /* 0x000fe600000100eb */
[----:B------:R-:W-:Y:S03]  /*10b20*/  HMMA.16816.F32.BF16 R128, R144, R138, R128 ;  /* 0x0000008a9080723c */ /* 0x000fe60000041880 */
[----:B------:R-:W-:Y:S01]  /*10b30*/  MOV R0, R3 ;  /* 0x0000000300007202 */ /* 0x000fe20000000f00 */
[----:B------:R-:W-:Y:S02]  /*10b40*/  FADD.FTZ R234, R234, R239 ;  /* 0x000000efeaea7221 */ /* 0x000fe40000010000 */
[----:B------:R-:W-:Y:S02]  /*10b50*/  FADD.FTZ R230, R230, R235 ;  /* 0x000000ebe6e67221 */ /* 0x000fe40000010000 */
[C---:B--2---:R-:W-:Y:S01]  /*10b60*/  HMMA.16816.F32.BF16 R144, R152.reuse, R132, R4 ;  /* 0x000000849890723c */ /* 0x044fe20000041804 */
[----:B------:R-:W1:Y:S07]  /*10b70*/  LDSM.16.MT88.4 R4, [R204+0x8880] ;  /* 0x00888000cc04783b */ /* 0x000e6e0000004200 */
[C---:B------:R-:W-:Y:S01]  /*10b80*/  HMMA.16816.F32.BF16 R140, R152.reuse, R134, R8 ;  /* 0x00000086988c723c */ /* 0x040fe20000041808 */
[----:B------:R-:W2:Y:S07]  /*10b90*/  LDSM.16.MT88.4 R8, [R205+0x9880] ;  /* 0x00988000cd08783b */ /* 0x000eae0000004200 */
[C---:B------:R-:W-:Y:S01]  /*10ba0*/  HMMA.16816.F32.BF16 R136, R152.reuse, R156, R12 ;  /* 0x0000009c9888723c */ /* 0x040fe2000004180c */
[----:B------:R-:W3:Y:S07]  /*10bb0*/  LDSM.16.MT88.4 R12, [R205+0xa880] ;  /* 0x00a88000cd0c783b */ /* 0x000eee0000004200 */
[C---:B------:R-:W-:Y:S01]  /*10bc0*/  HMMA.16816.F32.BF16 R132, R152.reuse, R158, R16 ;  /* 0x0000009e9884723c */ /* 0x040fe20000041810 */
[----:B------:R-:W4:Y:S07]  /*10bd0*/  LDSM.16.MT88.4 R16, [R205+0xb880] ;  /* 0x00b88000cd10783b */ /* 0x000f2e0000004200 */
[C---:B------:R-:W-:Y:S01]  /*10be0*/  HMMA.16816.F32.BF16 R20, R152.reuse, R160, R20 ;  /* 0x000000a09814723c */ /* 0x040fe20000041814 */
[----:B------:R-:W5:Y:S07]  /*10bf0*/  LDSM.16.MT88.4 R156, [R204+0xb880] ;  /* 0x00b88000cc9c783b */ /* 0x000f6e0000004200 */
[C---:B------:R-:W-:Y:S08]  /*10c00*/  HMMA.16816.F32.BF16 R24, R152.reuse, R162, R24 ;  /* 0x000000a29818723c */ /* 0x040ff00000041818 */
[C---:B-1----:R-:W-:Y:S07]  /*10c10*/  HMMA.16816.F32.BF16 R28, R152.reuse, R4, R28 ;  /* 0x00000004981c723c */ /* 0x042fee000004181c */
[----:B------:R-:W-:Y:S01]  /*10c20*/  FADD.FTZ R5, R237, R234 ;  /* 0x000000eaed057221 */ /* 0x000fe20000010000 */
[C---:B------:R-:W-:Y:S04]  /*10c30*/  HMMA.16816.F32.BF16 R32, R152.reuse, R6, R32 ;  /* 0x000000069820723c */ /* 0x040fe80000041820 */
[----:B------:R-:W-:Y:S03]  /*10c40*/  FADD.FTZ R5, R232, R5 ;  /* 0x00000005e8057221 */ /* 0x000fe60000010000 */
[----:B------:R-:W-:Y:S01]  /*10c50*/  FADD.FTZ R7, R233, R230 ;  /* 0x000000e6e9077221 */ /* 0x000fe20000010000 */
[C---:B------:R-:W-:Y:S04]  /*10c60*/  HMMA.16816.F32.BF16 R36, R152.reuse, R164, R36 ;  /* 0x000000a49824723c */ /* 0x040fe80000041824 */
[----:B------:R-:W-:Y:S02]  /*10c70*/  FADD.FTZ R7, R228, R7 ;  /* 0x00000007e4077221 */ /* 0x000fe40000010000 */
[----:B------:R-:W-:Y:S02]  /*10c80*/  FADD.FTZ R236, R236, R5 ;  /* 0x00000005ecec7221 */ /* 0x000fe40000010000 */
        /* <DEDUP_REMOVED lines=9> */
[C---:B--2---:R-:W-:Y:S04]  /*10d20*/  HMMA.16816.F32.BF16 R52, R152.reuse, R8, R52 ;  /* 0x000000089834723c */ /* 0x044fe80000041834 */
[----:B------:R-:W-:Y:S04]  /*10d30*/  FADD.FTZ R229, R150, R151 ;  /* 0x0000009796e57221 */ /* 0x000fe80000010000 */
[C---:B------:R-:W-:Y:S08]  /*10d40*/  HMMA.16816.F32.BF16 R56, R152.reuse, R10, R56 ;  /* 0x0000000a9838723c */ /* 0x040ff00000041838 */
[C---:B------:R-:W-:Y:S08]  /*10d50*/  HMMA.16816.F32.BF16 R60, R152.reuse, R172, R60 ;  /* 0x000000ac983c723c */ /* 0x040ff0000004183c */
[C---:B------:R-:W-:Y:S08]  /*10d60*/  HMMA.16816.F32.BF16 R64, R152.reuse, R174, R64 ;  /* 0x000000ae9840723c */ /* 0x040ff00000041840 */
[C---:B------:R-:W-:Y:S08]  /*10d70*/  HMMA.16816.F32.BF16 R68, R152.reuse, R176, R68 ;  /* 0x000000b09844723c */ /* 0x040ff00000041844 */
[C---:B------:R-:W-:Y:S08]  /*10d80*/  HMMA.16816.F32.BF16 R72, R152.reuse, R178, R72 ;  /* 0x000000b29848723c */ /* 0x040ff00000041848 */
[C---:B------:R-:W-:Y:S08]  /*10d90*/  HMMA.16816.F32.BF16 R76, R152.reuse, R180, R76 ;  /* 0x000000b4984c723c */ /* 0x040ff0000004184c */
[C---:B------:R-:W-:Y:S08]  /*10da0*/  HMMA.16816.F32.BF16 R80, R152.reuse, R182, R80 ;  /* 0x000000b69850723c */ /* 0x040ff00000041850 */
[C---:B---3--:R-:W-:Y:S08]  /*10db0*/  HMMA.16816.F32.BF16 R84, R152.reuse, R12, R84 ;  /* 0x0000000c9854723c */ /* 0x048ff00000041854 */
[C---:B------:R-:W-:Y:S08]  /*10dc0*/  HMMA.16816.F32.BF16 R88, R152.reuse, R14, R88 ;  /* 0x0000000e9858723c */ /* 0x040ff00000041858 */
[C---:B------:R-:W-:Y:S08]  /*10dd0*/  HMMA.16816.F32.BF16 R92, R152.reuse, R184, R92 ;  /* 0x000000b8985c723c */ /* 0x040ff0000004185c */
[C---:B------:R-:W-:Y:S08]  /*10de0*/  HMMA.16816.F32.BF16 R96, R152.reuse, R186, R96 ;  /* 0x000000ba9860723c */ /* 0x040ff00000041860 */
[C---:B------:R-:W-:Y:S08]  /*10df0*/  HMMA.16816.F32.BF16 R100, R152.reuse, R188, R100 ;  /* 0x000000bc9864723c */ /* 0x040ff00000041864 */
[C---:B------:R-:W-:Y:S08]  /*10e00*/  HMMA.16816.F32.BF16 R104, R152.reuse, R190, R104 ;  /* 0x000000be9868723c */ /* 0x040ff00000041868 */
[C---:B------:R-:W-:Y:S08]  /*10e10*/  HMMA.16816.F32.BF16 R108, R152.reuse, R192, R108 ;  /* 0x000000c0986c723c */ /* 0x040ff0000004186c */
[C---:B------:R-:W-:Y:S08]  /*10e20*/  HMMA.16816.F32.BF16 R112, R152.reuse, R194, R112 ;  /* 0x000000c29870723c */ /* 0x040ff00000041870 */
[C---:B----4-:R-:W-:Y:S08]  /*10e30*/  HMMA.16816.F32.BF16 R116, R152.reuse, R16, R116 ;  /* 0x000000109874723c */ /* 0x050ff00000041874 */
[C---:B------:R-:W-:Y:S08]  /*10e40*/  HMMA.16816.F32.BF16 R120, R152.reuse, R18, R120 ;  /* 0x000000129878723c */ /* 0x040ff00000041878 */
[C---:B-----5:R-:W-:Y:S08]  /*10e50*/  HMMA.16816.F32.BF16 R124, R152.reuse, R156, R124 ;  /* 0x0000009c987c723c */ /* 0x060ff0000004187c */
[----:B------:R-:W-:Y:S01]  /*10e60*/  HMMA.16816.F32.BF16 R128, R152, R158, R128 ;  /* 0x0000009e9880723c */ /* 0x000fe20000041880 */
[----:B------:R-:W-:-:S07]  /*10e70*/  @P0 BRA `(.L_x_142) ;  /* 0xffffe0b000000947 */ /* 0x000fce000383ffff */
.L_x_141:
[----:B------:R-:W1:Y:S01]  /*10e80*/  SHFL.BFLY PT, R6, R231, 0x2, 0x1f ;  /* 0x0c401f00e7067f89 */ /* 0x000e6200000e0000 */
[----:B------:R-:W-:-:S02]  /*10e90*/  MOV R4, RZ ;  /* 0x000000ff00047202 */ /* 0x000fc40000000f00 */
[----:B------:R-:W-:Y:S01]  /*10ea0*/  MOV R2, RZ ;  /* 0x000000ff00027202 */ /* 0x000fe20000000f00 */
[----:B------:R-:W2:Y:S01]  /*10eb0*/  SHFL.BFLY PT, R0, R229, 0x2, 0x1f ;  /* 0x0c401f00e5007f89 */ /* 0x000ea200000e0000 */
[----:B------:R-:W-:Y:S02]  /*10ec0*/  MOV R8, 0xff800000 ;  /* 0xff80000000087802 */ /* 0x000fe40000000f00 */
[----:B------:R-:W-:Y:S01]  /*10ed0*/  PLOP3.LUT P2, PT, PT, PT, PT, 0x8, 0x0 ;  /* 0x000000000000781c */ /* 0x000fe20003f4e170 */
[----:B-1----:R-:W-:Y:S02]  /*10ee0*/  FADD.FTZ R6, R6, R231 ;  /* 0x000000e706067221 */ /* 0x002fe40000010000 */
[----:B--2---:R-:W-:-:S03]  /*10ef0*/  FADD.FTZ R7, R0, R229 ;  /* 0x000000e500077221 */ /* 0x004fc60000010000 */
[----:B------:R-:W1:Y:S04]  /*10f00*/  SHFL.BFLY PT, R5, R6, 0x1, 0x1f ;  /* 0x0c201f0006057f89 */ /* 0x000e6800000e0000 */
[----:B------:R-:W2:Y:S01]  /*10f10*/  SHFL.BFLY PT, R0, R7, 0x1, 0x1f ;  /* 0x0c201f0007007f89 */ /* 0x000ea200000e0000 */
[----:B-1----:R-:W-:Y:S01]  /*10f20*/  FADD.FTZ R5, R6, R5 ;  /* 0x0000000506057221 */ /* 0x002fe20000010000 */
[----:B------:R-:W-:Y:S01]  /*10f30*/  MOV R6, 0xff800000 ;  /* 0xff80000000067802 */ /* 0x000fe20000000f00 */
[----:B--2---:R-:W-:-:S03]  /*10f40*/  FADD.FTZ R0, R0, R7 ;  /* 0x0000000700007221 */ /* 0x004fc60000010000 */
[----:B------:R-:W-:Y:S02]  /*10f50*/  FSETP.NE.FTZ.AND P1, PT, R5, RZ, PT ;  /* 0x000000ff0500720b */ /* 0x000fe40003f35000 */
[----:B------:R-:W-:-:S11]  /*10f60*/  FSETP.NE.FTZ.AND P0, PT, R0, RZ, PT ;  /* 0x000000ff0000720b */ /* 0x000fd60003f15000 */
[----:B------:R-:W1:Y:S01]  /*10f70*/  @P1 MUFU.RCP R4, R5 ;  /* 0x0000000500041308 */ /* 0x000e620000001000 */
[----:B------:R-:W-:Y:S02]  /*10f80*/  @P1 MOV R10, 0x3f317218 ;  /* 0x3f317218000a1802 */ /* 0x000fe40000000f00 */
[----:B------:R-:W-:-:S03]  /*10f90*/  @P0 MOV R9, 0x3f317218 ;  /* 0x3f31721800090802 */ /* 0x000fc60000000f00 */
[----:B------:R-:W-:Y:S02]  /*10fa0*/  @P1 FMUL.FTZ R10, R10, c[0x0][0x2d0] ;  /* 0x0000b4000a0a1a20 */ /* 0x000fe40000410000 */
[----:B------:R-:W-:Y:S01]  /*10fb0*/  @P0 MUFU.RCP R2, R0 ;  /* 0x0000000000020308 */ /* 0x000fe20000001000 */
[----:B------:R-:W-:-:S07]  /*10fc0*/  @P0 FMUL.FTZ R9, R9, c[0x0][0x2d0] ;  /* 0x0000b40009090a20 */ /* 0x000fce0000410000 */
[----:B------:R-:W2:Y:S01]  /*10fd0*/  @P1 MUFU.LG2 R5, R5 ;  /* 0x0000000500051308 */ /* 0x000ea20000000c00 */
[C---:B-1----:R-:W-:Y:S02]  /*10fe0*/  FMUL.FTZ R144, R4.reuse, R144 ;  /* 0x0000009004907220 */ /* 0x042fe40000410000 */
[C---:B------:R-:W-:Y:S02]  /*10ff0*/  FMUL.FTZ R145, R4.reuse, R145 ;  /* 0x0000009104917220 */ /* 0x040fe40000410000 */
[C---:B------:R-:W-:Y:S02]  /*11000*/  FMUL.FTZ R140, R4.reuse, R140 ;  /* 0x0000008c048c7220 */ /* 0x040fe40000410000 */
[C---:B------:R-:W-:Y:S01]  /*11010*/  FMUL.FTZ R141, R4.reuse, R141 ;  /* 0x0000008d048d7220 */ /* 0x040fe20000410000 */
[----:B------:R-:W1:Y:S01]  /*11020*/  @P0 MUFU.LG2 R0, R0 ;  /* 0x0000000000000308 */ /* 0x000e620000000c00 */
[C---:B------:R-:W-:Y:S02]  /*11030*/  FMUL.FTZ R136, R4.reuse, R136 ;  /* 0x0000008804887220 */ /* 0x040fe40000410000 */
[----:B------:R-:W-:-:S02]  /*11040*/  FMUL.FTZ R137, R4, R137 ;  /* 0x0000008904897220 */ /* 0x000fc40000410000 */
[C---:B------:R-:W-:Y:S02]  /*11050*/  FMUL.FTZ R132, R4.reuse, R132 ;  /* 0x0000008404847220 */ /* 0x040fe40000410000 */
[C---:B------:R-:W-:Y:S02]  /*11060*/  FMUL.FTZ R133, R4.reuse, R133 ;  /* 0x0000008504857220 */ /* 0x040fe40000410000 */
[----:B--2---:R-:W-:Y:S02]  /*11070*/  @P1 FMUL.FTZ R5, R5, 0.69314718246459960938 ;  /* 0x3f31721805051820 */ /* 0x004fe40000410000 */
[C---:B------:R-:W-:Y:S02]  /*11080*/  FMUL.FTZ R20, R4.reuse, R20 ;  /* 0x0000001404147220 */ /* 0x040fe40000410000 */
[C---:B------:R-:W-:Y:S02]  /*11090*/  FMUL.FTZ R21, R4.reuse, R21 ;  /* 0x0000001504157220 */ /* 0x040fe40000410000 */
[----:B------:R-:W-:-:S02]  /*110a0*/  FMUL.FTZ R24, R4, R24 ;  /* 0x0000001804187220 */ /* 0x000fc40000410000 */
[----:B-1----:R-:W-:Y:S02]  /*110b0*/  @P0 FMUL.FTZ R0, R0, 0.69314718246459960938 ;  /* 0x3f31721800000820 */ /* 0x002fe40000410000 */
        /* <DEDUP_REMOVED lines=116> */
[----:B------:R-:W-:Y:S02]  /*11800*/  FMUL.FTZ R131, R2, R131 ;  /* 0x0000008302837220 */ /* 0x000fe40000410000 */
[----:B------:R-:W-:Y:S02]  /*11810*/  @P1 FFMA.FTZ R6, R10, R148, R5 ;  /* 0x000000940a061223 */ /* 0x000fe40000010005 */
[----:B------:R-:W-:-:S02]  /*11820*/  @P0 FFMA.FTZ R8, R9, R3, R0 ;  /* 0x0000000309080223 */ /* 0x000fc40000010000 */
.L_x_81:
[----:B------:R-:W-:Y:S02]  /*11830*/  USHF.R.S32.HI UR8, URZ, 0x1f, UR13 ;  /* 0x0000001f3f087899 */ /* 0x000fe4000801140d */
[----:B------:R-:W-:Y:S01]  /*11840*/  ULDC.64 UR10, c[0x0][0x118] ;  /* 0x00004600000a7ab9 */ /* 0x000fe20000000a00 */
        /* <DEDUP_REMOVED lines=22> */
[----:B------:R-:W-:Y:S02]  /*119b0*/  LEA.HI R2, R3, R0, RZ, 0x2 ;  /* 0x0000000003027211 */ /* 0x000fe400078f10ff */
[----:B------:R-:W-:Y:S02]  /*119c0*/  F2FP.BF16.PACK_AB R28, R29, R28 ;  /* 0x0000001c1d1c723e */ /* 0x000fe400000010ff */
[----:B------:R-:W-:-:S02]  /*119d0*/  SHF.R.S32.HI R10, RZ, 0x2, R2 ;  /* 0x00000002ff0a7819 */ /* 0x000fc40000011402 */
[----:B------:R-:W-:Y:S02]  /*119e0*/  SHF.R.S32.HI R5, RZ, 0x1f, R2 ;  /* 0x0000001fff057819 */ /* 0x000fe40000011402 */
[----:B------:R-:W-:Y:S02]  /*119f0*/  LOP3.LUT R7, R2, 0xfffffffc, RZ, 0xc0, !PT ;  /* 0xfffffffc02077812 */ /* 0x000fe400078ec0ff */
[----:B------:R-:W-:Y:S02]  /*11a00*/  LEA.HI R5, R5, R10, RZ, 0x3 ;  /* 0x0000000a05057211 */ /* 0x000fe400078f18ff */
[----:B------:R-:W-:Y:S01]  /*11a10*/  F2FP.BF16.PACK_AB R30, R31, R30 ;  /* 0x0000001e1f1e723e */ /* 0x000fe200000010ff */
[----:B------:R-:W-:Y:S01]  /*11a20*/  IMAD.IADD R7, R0, 0x1, -R7 ;  /* 0x0000000100077824 */ /* 0x000fe200078e0a07 */
[----:B------:R-:W-:Y:S02]  /*11a30*/  LOP3.LUT R5, R5, 0xfffffff8, RZ, 0xc0, !PT ;  /* 0xfffffff805057812 */ /* 0x000fe400078ec0ff */
[----:B------:R-:W-:-:S02]  /*11a40*/  F2FP.BF16.PACK_AB R32, R33, R32 ;  /* 0x000000202120723e */ /* 0x000fc400000010ff */
[----:B------:R-:W-:Y:S01]  /*11a50*/  F2FP.BF16.PACK_AB R34, R35, R34 ;  /* 0x000000222322723e */ /* 0x000fe200000010ff */
[----:B------:R-:W-:Y:S01]  /*11a60*/  IMAD.IADD R10, R10, 0x1, -R5 ;  /* 0x000000010a0a7824 */ /* 0x000fe200078e0a05 */
[----:B------:R-:W-:Y:S02]  /*11a70*/  LEA.HI R5, R3, R0, RZ, 0x5 ;  /* 0x0000000003057211 */ /* 0x000fe400078f28ff */
[----:B------:R-:W-:Y:S01]  /*11a80*/  F2FP.BF16.PACK_AB R36, R37, R36 ;  /* 0x000000242524723e */ /* 0x000fe200000010ff */
[C---:B------:R-:W-:Y:S01]  /*11a90*/  IMAD.SHL.U32 R9, R10.reuse, 0x40, RZ ;  /* 0x000000400a097824 */ /* 0x040fe200078e00ff */
[----:B------:R-:W-:Y:S02]  /*11aa0*/  SHF.R.S32.HI R2, RZ, 0x5, R5 ;  /* 0x00000005ff027819 */ /* 0x000fe40000011405 */
[----:B------:R-:W-:Y:S02]  /*11ab0*/  LOP3.LUT R12, R10, 0x1, RZ, 0xc0, !PT ;  /* 0x000000010a0c7812 */ /* 0x000fe400078ec0ff */
        /* <DEDUP_REMOVED lines=13> */
[C---:B------:R-:W-:Y:S01]  /*11b90*/  IMAD.IADD R13, R11.reuse, 0x1, R10 ;  /* 0x000000010b0d7824 */ /* 0x040fe200078e020a */
[C---:B------:R-:W-:Y:S02]  /*11ba0*/  IADD3 R12, R11.reuse, 0x80, RZ ;  /* 0x000000800b0c7810 */ /* 0x040fe40007ffe0ff */
[----:B------:R-:W-:Y:S02]  /*11bb0*/  IADD3 R9, R11, 0x70, RZ ;  /* 0x000000700b097810 */ /* 0x000fe40007ffe0ff */
[----:B------:R-:W-:Y:S01]  /*11bc0*/  @P0 IADD3 R9, R12, 0x10, RZ ;  /* 0x000000100c090810 */ /* 0x000fe20007ffe0ff */
[----:B------:R-:W-:Y:S01]  /*11bd0*/  IMAD.MOV.U32 R12, RZ, RZ, 0x40 ;  /* 0x00000040ff0c7424 */ /* 0x000fe200078e00ff */
[----:B------:R-:W-:Y:S02]  /*11be0*/  F2FP.BF16.PACK_AB R44, R45, R44 ;  /* 0x0000002c2d2c723e */ /* 0x000fe400000010ff */
[----:B------:R-:W-:Y:S01]  /*11bf0*/  F2FP.BF16.PACK_AB R46, R47, R46 ;  /* 0x0000002e2f2e723e */ /* 0x000fe200000010ff */
[----:B------:R-:W-:Y:S01]  /*11c00*/  IMAD.IADD R15, R10, 0x1, R9 ;  /* 0x000000010a0f7824 */ /* 0x000fe200078e0209 */
[----:B------:R-:W-:Y:S01]  /*11c10*/  SEL R12, R12, 0xffffffc0, !P2 ;  /* 0xffffffc00c0c7807 */ /* 0x000fe20005000000 */
[----:B------:R-:W-:Y:S01]  /*11c20*/  IMAD.U32 R10, RZ, RZ, UR4 ;  /* 0x00000004ff0a7e24 */ /* 0x000fe2000f8e00ff */
[----:B------:R-:W-:-:S02]  /*11c30*/  F2FP.BF16.PACK_AB R48, R49, R48 ;  /* 0x000000303130723e */ /* 0x000fc400000010ff */
[----:B------:R-:W-:Y:S01]  /*11c40*/  F2FP.BF16.PACK_AB R50, R51, R50 ;  /* 0x000000323332723e */ /* 0x000fe200000010ff */
[--C-:B------:R-:W-:Y:S01]  /*11c50*/  IMAD.IADD R17, R11, 0x1, R12.reuse ;  /* 0x000000010b117824 */ /* 0x100fe200078e020c */
[----:B------:R-:W-:Y:S01]  /*11c60*/  F2FP.BF16.PACK_AB R52, R53, R52 ;  /* 0x000000343534723e */ /* 0x000fe200000010ff */
[C---:B------:R-:W-:Y:S01]  /*11c70*/  IMAD.IADD R19, R12.reuse, 0x1, R9 ;  /* 0x000000010c137824 */ /* 0x040fe200078e0209 */
[----:B------:R-:W-:Y:S01]  /*11c80*/  F2FP.BF16.PACK_AB R54, R55, R54 ;  /* 0x000000363736723e */ /* 0x000fe200000010ff */
[----:B------:R-:W-:Y:S01]  /*11c90*/  IMAD.IADD R21, R12, 0x1, R13 ;  /* 0x000000010c157824 */ /* 0x000fe200078e020d */
[----:B------:R-:W-:Y:S01]  /*11ca0*/  STS [R11+0x80], R144 ;  /* 0x000080900b007388 */ /* 0x000fe20000000800 */
[----:B------:R-:W-:Y:S01]  /*11cb0*/  IMAD.IADD R23, R15, 0x1, R12 ;  /* 0x000000010f177824 */ /* 0x000fe200078e020c */
[----:B------:R-:W-:Y:S02]  /*11cc0*/  F2FP.BF16.PACK_AB R56, R57, R56 ;  /* 0x000000383938723e */ /* 0x000fe400000010ff */
[----:B------:R-:W-:Y:S01]  /*11cd0*/  STS [R11+0x480], R146 ;  /* 0x000480920b007388 */ /* 0x000fe20000000800 */
[----:B------:R-:W-:-:S02]  /*11ce0*/  F2FP.BF16.PACK_AB R58, R59, R58 ;  /* 0x0000003a3b3a723e */ /* 0x000fc400000010ff */
[----:B------:R-:W-:Y:S01]  /*11cf0*/  F2FP.BF16.PACK_AB R60, R61, R60 ;  /* 0x0000003c3d3c723e */ /* 0x000fe200000010ff */
[----:B------:R-:W-:Y:S01]  /*11d00*/  STS [R9], R140 ;  /* 0x0000008c09007388 */ /* 0x000fe20000000800 */
[----:B------:R-:W-:Y:S02]  /*11d10*/  F2FP.BF16.PACK_AB R62, R63, R62 ;  /* 0x0000003e3f3e723e */ /* 0x000fe400000010ff */
[----:B------:R-:W-:Y:S01]  /*11d20*/  F2FP.BF16.PACK_AB R64, R65, R64 ;  /* 0x000000404140723e */ /* 0x000fe200000010ff */
[----:B------:R-:W-:Y:S01]  /*11d30*/  STS [R9+0x400], R142 ;  /* 0x0004008e09007388 */ /* 0x000fe20000000800 */
[----:B------:R-:W-:Y:S02]  /*11d40*/  F2FP.BF16.PACK_AB R68, R69, R68 ;  /* 0x000000444544723e */ /* 0x000fe400000010ff */
[----:B------:R-:W-:Y:S01]  /*11d50*/  F2FP.BF16.PACK_AB R70, R71, R70 ;  /* 0x000000464746723e */ /* 0x000fe200000010ff */
[----:B------:R-:W-:Y:S01]  /*11d60*/  STS [R13+0x80], R136 ;  /* 0x000080880d007388 */ /* 0x000fe20000000800 */
[----:B------:R-:W-:-:S02]  /*11d70*/  F2FP.BF16.PACK_AB R72, R73, R72 ;  /* 0x000000484948723e */ /* 0x000fc400000010ff */
[----:B------:R-:W-:Y:S01]  /*11d80*/  F2FP.BF16.PACK_AB R74, R75, R74 ;  /* 0x0000004a4b4a723e */ /* 0x000fe200000010ff */
[----:B------:R-:W-:Y:S01]  /*11d90*/  STS [R13+0x480], R138 ;  /* 0x0004808a0d007388 */ /* 0x000fe20000000800 */
[----:B------:R-:W-:Y:S02]  /*11da0*/  F2FP.BF16.PACK_AB R76, R77, R76 ;  /* 0x0000004c4d4c723e */ /* 0x000fe400000010ff */
[----:B------:R-:W-:Y:S01]  /*11db0*/  F2FP.BF16.PACK_AB R78, R79, R78 ;  /* 0x0000004e4f4e723e */ /* 0x000fe200000010ff */
[----:B------:R-:W-:Y:S01]  /*11dc0*/  STS [R15], R132 ;  /* 0x000000840f007388 */ /* 0x000fe20000000800 */
        /* <DEDUP_REMOVED lines=71> */
[----:B------:R3:W-:Y:S04]  /*12240*/  STS [R9+0xc400], R106 ;  /* 0x00c4006a09007388 */ /* 0x0007e80000000800 */
[----:B------:R-:W-:Y:S04]  /*12250*/  STS [R13+0xc080], R108 ;  /* 0x00c0806c0d007388 */ /* 0x000fe80000000800 */
[----:B------:R4:W-:Y:S04]  /*12260*/  STS [R13+0xc480], R110 ;  /* 0x00c4806e0d007388 */ /* 0x0009e80000000800 */
[----:B------:R2:W-:Y:S04]  /*12270*/  STS [R15+0xc000], R112 ;  /* 0x00c000700f007388 */ /* 0x0005e80000000800 */
[----:B------:R2:W-:Y:S01]  /*12280*/  STS [R15+0xc400], R114 ;  /* 0x00c400720f007388 */ /* 0x0005e20000000800 */
[----:B-1----:R-:W-:Y:S01]  /*12290*/  IMAD.U32 R11, RZ, RZ, UR5 ;  /* 0x00000005ff0b7e24 */ /* 0x002fe2000f8e00ff */
[----:B------:R-:W-:-:S02]  /*122a0*/  ULDC.64 UR4, c[0x0][0x508] ;  /* 0x0001420000047ab9 */ /* 0x000fc40000000a00 */
[----:B------:R2:W-:Y:S04]  /*122b0*/  STS [R17+0xc080], R116 ;  /* 0x00c0807411007388 */ /* 0x0005e80000000800 */
[----:B------:R2:W-:Y:S04]  /*122c0*/  STS [R17+0xc480], R118 ;  /* 0x00c4807611007388 */ /* 0x0005e80000000800 */
[----:B------:R2:W-:Y:S04]  /*122d0*/  STS [R19+0xc000], R120 ;  /* 0x00c0007813007388 */ /* 0x0005e80000000800 */
[----:B------:R2:W-:Y:S04]  /*122e0*/  STS [R19+0xc400], R122 ;  /* 0x00c4007a13007388 */ /* 0x0005e80000000800 */
[----:B------:R2:W-:Y:S04]  /*122f0*/  STS [R21+0xc080], R124 ;  /* 0x00c0807c15007388 */ /* 0x0005e80000000800 */
[----:B------:R2:W-:Y:S04]  /*12300*/  STS [R21+0xc480], R126 ;  /* 0x00c4807e15007388 */ /* 0x0005e80000000800 */
[----:B------:R2:W-:Y:S04]  /*12310*/  STS [R23+0xc000], R128 ;  /* 0x00c0008017007388 */ /* 0x0005e80000000800 */
[----:B------:R2:W-:Y:S04]  /*12320*/  STS [R23+0xc400], R130 ;  /* 0x00c4008217007388 */ /* 0x0005e80000000800 */
[----:B------:R-:W-:Y:S01]  /*12330*/  BAR.SYNC.DEFER_BLOCKING 0x1, 0x100 ;  /* 0x0044000000007b1d */ /* 0x000fe20000010000 */
[----:B------:R-:W-:-:S04]  /*12340*/  UISETP.NE.U32.AND UP0, UPT, URZ, UR4, UPT ;  /* 0x000000043f00728c */ /* 0x000fc8000bf05070 */
[----:B------:R-:W-:Y:S01]  /*12350*/  UISETP.NE.AND.EX UP0, UPT, URZ, UR5, UPT, UP0 ;  /* 0x000000053f00728c */ /* 0x000fe2000bf05300 */
[----:B---3--:R-:W3:Y:S02]  /*12360*/  @P0 LDG.E R9, [R10.64] ;  /* 0x0000000a0a090981 */ /* 0x008ee4000c1e1900 */
[----:B------:R-:W-:-:S03]  /*12370*/  ULDC.64 UR4, c[0x0][0x508] ;  /* 0x0001420000047ab9 */ /* 0x000fc60000000a00 */
[----:B------:R-:W-:-:S05]  /*12380*/  PLOP3.LUT P1, PT, PT, PT, UP0, 0x80, 0x0 ;  /* 0x000000000000781c */ /* 0x000fca0003f2f008 */
[----:B------:R-:W-:Y:S01]  /*12390*/  @UP0 UIMAD.WIDE UR4, UR20, UR6, UR4 ;  /* 0x00000006140402a5 */ /* 0x000fe2000f8e0204 */
[----:B------:R-:W-:-:S05]  /*123a0*/  IMAD.MOV.U32 R4, RZ, RZ, c[0x0][0x388] ;  /* 0x0000e200ff047624 */ /* 0x000fca00078e00ff */
[----:B------:R-:W-:Y:S02]  /*123b0*/  IMAD.U32 R12, RZ, RZ, UR4 ;  /* 0x00000004ff0c7e24 */ /* 0x000fe4000f8e00ff */
[----:B----4-:R-:W-:-:S05]  /*123c0*/  IMAD.U32 R13, RZ, RZ, UR5 ;  /* 0x00000005ff0d7e24 */ /* 0x010fca000f8e00ff */
[----:B------:R2:W5:Y:S01]  /*123d0*/  @P1 LDG.E R4, [R12.64] ;  /* 0x0000000a0c041981 */ /* 0x000562000c1e1900 */
[----:B------:R-:W-:Y:S02]  /*123e0*/  UMOV UR22, URZ ;  /* 0x0000003f00167c82 */ /* 0x000fe40008000000 */
[----:B------:R-:W-:Y:S01]  /*123f0*/  UMOV UR23, URZ ;  /* 0x0000003f00177c82 */ /* 0x000fe20008000000 */
[----:B---3--:R-:W1:Y:S02]  /*12400*/  @P0 R2UR UR5, R9 ;  /* 0x00000000090503c2 */ /* 0x008e6400000e0000 */
[----:B-1----:R-:W-:Y:S02]  /*12410*/  @UP1 USHF.R.S32.HI UR4, URZ, 0x1f, UR5 ;  /* 0x0000001f3f041899 */ /* 0x002fe40008011405 */
[----:B------:R-:W-:-:S05]  /*12420*/  @UP1 UMOV UR22, UR5 ;  /* 0x0000000500161c82 */ /* 0x000fca0008000000 */
[----:B------:R-:W-:Y:S01]  /*12430*/  @UP1 UMOV UR23, UR4 ;  /* 0x0000000400171c82 */ /* 0x000fe20008000000 */
[----:B------:R-:W-:Y:S05]  /*12440*/  @P1 BRA `(.L_x_146) ;  /* 0x0000004000001947 */ /* 0x000fea0003800000 */
[----:B--2---:R-:W-:Y:S05]  /*12450*/  @!P0 BRA `(.L_x_146) ;  /* 0x0000003000008947 */ /* 0x004fea0003800000 */
[----:B-----5:R-:W2:Y:S04]  /*12460*/  LDG.E R4, [R10.64] ;  /* 0x0000000a0a047981 */ /* 0x020ea8000c1e1900 */
[----:B------:R-:W2:Y:S02]  /*12470*/  LDG.E R9, [R10.64+0x4] ;  /* 0x0000040a0a097981 */ /* 0x000ea4000c1e1900 */
[----:B--2---:R-:W-:Y:S02]  /*12480*/  IADD3 R4, -R4, R9, RZ ;  /* 0x0000000904047210 */ /* 0x004fe40007ffe1ff */
.L_x_146:
[----:B--2---:R-:W-:Y:S01]  /*12490*/  SHF.R.S32.HI R11, RZ, 0x1f, R2 ;  /* 0x0000001fff0b7819 */ /* 0x004fe20000011402 */
[----:B------:R-:W1:Y:S01]  /*124a0*/  S2R R73, SR_CTAID.X ;  /* 0x0000000000497919 */ /* 0x000e620000002500 */
[----:B------:R-:W-:Y:S01]  /*124b0*/  LOP3.LUT R5, R5, 0xffffffe0, RZ, 0xc0, !PT ;  /* 0xffffffe005057812 */ /* 0x000fe200078ec0ff */
[----:B------:R-:W-:Y:S01]  /*124c0*/  IMAD.MOV.U32 R9, RZ, RZ, c[0x0][0x4e8] ;  /* 0x00013a00ff097624 */ /* 0x000fe200078e00ff */
[----:B------:R-:W-:Y:S01]  /*124d0*/  LEA.HI R11, R11, R2, RZ, 0x3 ;  /* 0x000000020b0b7211 */ /* 0x000fe200078f18ff */
[----:B------:R-:W-:Y:S01]  /*124e0*/  ULDC.64 UR6, c[0x0][0x490] ;  /* 0x0001240000067ab9 */ /* 0x000fe20000000a00 */
[-C--:B------:R-:W-:Y:S01]  /*124f0*/  LEA.HI R16, R3, R0.reuse, RZ, 0x3 ;  /* 0x0000000003107211 */ /* 0x080fe200078f18ff */
[----:B------:R-:W-:Y:S01]  /*12500*/  IMAD.IADD R5, R0, 0x1, -R5 ;  /* 0x0000000100057824 */ /* 0x000fe200078e0a05 */
[----:B------:R-:W-:Y:S01]  /*12510*/  LOP3.LUT R11, R11, 0xffffff8, RZ, 0xc0, !PT ;  /* 0x0ffffff80b0b7812 */ /* 0x000fe200078ec0ff */
[----:B------:R-:W-:Y:S01]  /*12520*/  USHF.R.S32.HI UR12, URZ, 0x1f, UR20 ;  /* 0x0000001f3f0c7899 */ /* 0x000fe20008011414 */
[----:B------:R-:W-:Y:S01]  /*12530*/  ISETP.NE.AND P1, PT, R9, 0x1, PT ;  /* 0x000000010900780c */ /* 0x000fe20003f25270 */
[----:B------:R-:W-:Y:S01]  /*12540*/  UIMAD UR9, UR8, UR6, URZ ;  /* 0x00000006080972a4 */ /* 0x000fe2000f8e023f */
[----:B------:R-:W-:Y:S01]  /*12550*/  LEA.HI R9, R7, R7, RZ, 0x1 ;  /* 0x0000000707097211 */ /* 0x000fe200078f08ff */
[----:B------:R-:W-:Y:S01]  /*12560*/  IMAD.IADD R11, R2, 0x1, -R11 ;  /* 0x00000001020b7824 */ /* 0x000fe200078e0a0b */
[----:B------:R-:W-:Y:S01]  /*12570*/  SHF.R.S32.HI R2, RZ, 0x1f, R5 ;  /* 0x0000001fff027819 */ /* 0x000fe20000011405 */
[----:B------:R-:W-:Y:S01]  /*12580*/  UMOV UR14, UR22 ;  /* 0x00000016000e7c82 */ /* 0x000fe20008000000 */
[----:B------:R-:W-:Y:S01]  /*12590*/  LOP3.LUT R10, R9, 0x1ffffffe, RZ, 0xc0, !PT ;  /* 0x1ffffffe090a7812 */ /* 0x000fe200078ec0ff */
[----:B------:R-:W-:Y:S01]  /*125a0*/  UMOV UR15, UR23 ;  /* 0x00000017000f7c82 */ /* 0x000fe20008000000 */
[----:B------:R-:W-:Y:S01]  /*125b0*/  LEA.HI R2, R2, R5, RZ, 0x2 ;  /* 0x0000000502027211 */ /* 0x000fe200078f10ff */
[----:B------:R-:W-:Y:S01]  /*125c0*/  USEL UR12, UR12, URZ, !UP1 ;  /* 0x0000003f0c0c7287 */ /* 0x000fe2000c800000 */
[----:B------:R-:W-:Y:S01]  /*125d0*/  LOP3.LUT P2, RZ, R5, 0x3, RZ, 0xc0, !PT ;  /* 0x0000000305ff7812 */ /* 0x000fe2000784c0ff */
[----:B------:R-:W-:Y:S01]  /*125e0*/  IMAD.IADD R7, R7, 0x1, -R10 ;  /* 0x0000000107077824 */ /* 0x000fe200078e0a0a */
[----:B------:R-:W-:Y:S01]  /*125f0*/  SHF.R.S32.HI R2, RZ, 0x2, R2 ;  /* 0x00000002ff027819 */ /* 0x000fe20000011402 */
[----:B------:R-:W-:Y:S01]  /*12600*/  UIMAD.WIDE.U32 UR14, UR13, UR6, UR14 ;  /* 0x000000060d0e72a5 */ /* 0x000fe2000f8e000e */
[----:B------:R-:W-:Y:S01]  /*12610*/  LEA.HI R3, R3, R0, RZ, 0x6 ;  /* 0x0000000003037211 */ /* 0x000fe200078f30ff */
[----:B------:R-:W-:Y:S01]  /*12620*/  UIMAD UR9, UR13, UR7, UR9 ;  /* 0x000000070d0972a4 */ /* 0x000fe2000f8e0209 */
[----:B------:R-:W-:Y:S01]  /*12630*/  BSSY B0, `(.L_x_147) ;  /* 0x0000083000007945 */ /* 0x000fe20003800000 */
[----:B------:R-:W-:Y:S01]  /*12640*/  IMAD R2, R11, 0x10, R2 ;  /* 0x000000100b027824 */ /* 0x000fe200078e0202 */
[----:B------:R-:W-:-:S02]  /*12650*/  ULDC.64 UR6, c[0x0][0x498] ;  /* 0x0001260000067ab9 */ /* 0x000fc40000000a00 */
[----:B------:R-:W-:Y:S01]  /*12660*/  USEL UR20, UR20, URZ, !UP1 ;  /* 0x0000003f14147287 */ /* 0x000fe2000c800000 */
[----:B------:R-:W-:Y:S01]  /*12670*/  IMAD R10, R7, 0x8, R2 ;  /* 0x00000008070a7824 */ /* 0x000fe200078e0202 */
[----:B------:R-:W-:Y:S02]  /*12680*/  UIMAD UR17, UR12, UR6, URZ ;  /* 0x000000060c1172a4 */ /* 0x000fe4000f8e023f */
[----:B------:R-:W-:Y:S02]  /*12690*/  UIADD3 UR15, UR15, UR9, URZ ;  /* 0x000000090f0f7290 */ /* 0x000fe4000fffe03f */
[----:B-1----:R-:W-:Y:S01]  /*126a0*/  LEA R7, R73, R10, 0x7 ;  /* 0x0000000a49077211 */ /* 0x002fe200078e38ff */
[----:B------:R-:W-:Y:S02]  /*126b0*/  UIMAD UR7, UR20, UR7, UR17 ;  /* 0x00000007140772a4 */ /* 0x000fe4000f8e0211 */
[----:B------:R-:W-:Y:S02]  /*126c0*/  UIMAD.WIDE.U32 UR14, UR20, UR6, UR14 ;  /* 0x00000006140e72a5 */ /* 0x000fe4000f8e000e */
[----:B------:R-:W-:Y:S01]  /*126d0*/  @P1 IMAD.HI.U32 R5, R7, c[0x0][0x4ec], RZ ;  /* 0x00013b0007051a27 */ /* 0x000fe200078e00ff */
[----:B------:R-:W-:-:S02]  /*126e0*/  ULDC.64 UR4, c[0x0][0x3a0] ;  /* 0x0000e80000047ab9 */ /* 0x000fc40000000a00 */
[----:B------:R-:W-:Y:S01]  /*126f0*/  UIMAD UR16, UR23, UR4, URZ ;  /* 0x00000004171072a4 */ /* 0x000fe2000f8e023f */
[----:B------:R-:W-:Y:S01]  /*12700*/  IMAD.MOV.U32 R12, RZ, RZ, R7 ;  /* 0x000000ffff0c7224 */ /* 0x000fe200078e0007 */
[----:B------:R-:W-:Y:S01]  /*12710*/  @P1 SHF.R.U32.HI R12, RZ, c[0x0][0x4f0], R5 ;  /* 0x00013c00ff0c1a19 */ /* 0x000fe20000011605 */
[----:B------:R-:W-:Y:S01]  /*12720*/  UIMAD.WIDE.U32 UR18, UR22, UR4, URZ ;  /* 0x00000004161272a5 */ /* 0x000fe2000f8e003f */
[----:B------:R-:W-:Y:S01]  /*12730*/  LOP3.LUT R5, R16, 0xfffffff8, RZ, 0xc0, !PT ;  /* 0xfffffff810057812 */ /* 0x000fe200078ec0ff */
[----:B------:R-:W-:Y:S01]  /*12740*/  UIMAD UR16, UR22, UR5, UR16 ;  /* 0x00000005161072a4 */ /* 0x000fe2000f8e0210 */
[----:B------:R-:W-:Y:S01]  /*12750*/  SHF.R.S32.HI R16, RZ, 0x3, R16 ;  /* 0x00000003ff107819 */ /* 0x000fe20000011410 */
[--C-:B------:R-:W-:Y:S01]  /*12760*/  IMAD.MOV R10, RZ, RZ, -R12.reuse ;  /* 0x000000ffff0a7224 */ /* 0x100fe200078e0a0c */
[----:B------:R-:W-:Y:S01]  /*12770*/  ULDC.64 UR4, c[0x0][0x3e8] ;  /* 0x0000fa0000047ab9 */ /* 0x000fe20000000a00 */
[----:B------:R-:W-:Y:S01]  /*12780*/  IMAD.IADD R5, R0, 0x1, -R5 ;  /* 0x0000000100057824 */ /* 0x000fe200078e0a05 */
[----:B------:R-:W-:Y:S01]  /*12790*/  UIMAD UR8, UR8, UR4, URZ ;  /* 0x00000004080872a4 */ /* 0x000fe2000f8e023f */
[----:B------:R-:W-:Y:S01]  /*127a0*/  IMAD R10, R10, c[0x0][0x4e8], R7 ;  /* 0x00013a000a0a7a24 */ /* 0x000fe200078e0207 */
[----:B------:R-:W-:Y:S01]  /*127b0*/  SHF.R.S32.HI R7, RZ, 0x1f, R12 ;  /* 0x0000001fff077819 */ /* 0x000fe2000001140c */
[----:B------:R-:W-:Y:S01]  /*127c0*/  IMAD.U32 R0, RZ, RZ, UR7 ;  /* 0x00000007ff007e24 */ /* 0x000fe2000f8e00ff */
[----:B------:R-:W-:Y:S01]  /*127d0*/  IADD3 R12, P0, R12, UR14, RZ ;  /* 0x0000000e0c0c7c10 */ /* 0x000fe2000ff1e0ff */
[----:B------:R-:W-:Y:S01]  /*127e0*/  IMAD.SHL.U32 R17, R16, 0x40, RZ ;  /* 0x0000004010117824 */ /* 0x000fe200078e00ff */
[----:B------:R-:W-:Y:S01]  /*127f0*/  SHF.R.S32.HI R15, RZ, 0x1f, R10 ;  /* 0x0000001fff0f7819 */ /* 0x000fe2000001140a */
[----:B------:R-:W-:Y:S01]  /*12800*/  UIADD3 UR19, UR19, UR16, URZ ;  /* 0x0000001013137290 */ /* 0x000fe2000fffe03f */
[----:B------:R-:W-:Y:S01]  /*12810*/  IADD3.X R13, R7, UR15, R0, P0, !PT ;  /* 0x0000000f070d7c10 */ /* 0x000fe200087fe400 */
[----:B------:R-:W-:Y:S01]  /*12820*/  UIMAD UR5, UR13, UR5, UR8 ;  /* 0x000000050d0572a4 */ /* 0x000fe2000f8e0208 */
[----:B------:R-:W-:Y:S01]  /*12830*/  LEA R0, R5, R16, 0x5 ;  /* 0x0000001005007211 */ /* 0x000fe200078e28ff */
[----:B------:R-:W-:Y:S01]  /*12840*/  IMAD R15, R15, c[0x0][0x488], RZ ;  /* 0x000122000f0f7a24 */ /* 0x000fe200078e02ff */
[----:B------:R-:W-:Y:S01]  /*12850*/  LOP3.LUT R17, R17, 0x1c0, RZ, 0xc0, !PT ;  /* 0x000001c011117812 */ /* 0x000fe200078ec0ff */
[----:B------:R-:W-:Y:S01]  /*12860*/  IMAD.WIDE.U32 R12, R10, c[0x0][0x488], R12 ;  /* 0x000122000a0c7a25 */ /* 0x000fe200078e000c */
[----:B------:R-:W-:-:S02]  /*12870*/  UIMAD.WIDE.U32 UR18, UR13, UR4, UR18 ;  /* 0x000000040d1272a5 */ /* 0x000fc4000f8e0012 */
[----:B------:R-:W-:Y:S01]  /*12880*/  ULDC.64 UR6, c[0x0][0x3f0] ;  /* 0x0000fc0000067ab9 */ /* 0x000fe20000000a00 */
[----:B------:R-:W-:Y:S01]  /*12890*/  IMAD R9, R73, 0x80, R0 ;  /* 0x0000008049097824 */ /* 0x000fe200078e0200 */
[----:B------:R-:W-:Y:S01]  /*128a0*/  UIMAD UR12, UR12, UR6, URZ ;  /* 0x000000060c0c72a4 */ /* 0x000fe2000f8e023f */
[----:B------:R-:W-:Y:S01]  /*128b0*/  IMAD.SHL.U32 R0, R5, 0x8, RZ ;  /* 0x0000000805007824 */ /* 0x000fe200078e00ff */
[----:B------:R-:W-:Y:S01]  /*128c0*/  SHF.R.U32.HI R5, RZ, 0x3, R17 ;  /* 0x00000003ff057819 */ /* 0x000fe20000011611 */
[----:B------:R-:W-:Y:S01]  /*128d0*/  IMAD R15, R10, c[0x0][0x48c], R15 ;  /* 0x000123000a0f7a24 */ /* 0x000fe200078e020f */
[----:B------:R-:W-:Y:S01]  /*128e0*/  UIADD3 UR19, UR19, UR5, URZ ;  /* 0x0000000513137290 */ /* 0x000fe2000fffe03f */
[----:B------:R-:W-:Y:S01]  /*128f0*/  @P1 IMAD.HI.U32 R11, R9, c[0x0][0x4ec], RZ ;  /* 0x00013b00090b1a27 */ /* 0x000fe200078e00ff */
[----:B------:R-:W-:Y:S01]  /*12900*/  LOP3.LUT R10, R17, 0x38, R0, 0xf8, !PT ;  /* 0x00000038110a7812 */ /* 0x000fe200078ef800 */
[----:B------:R-:W-:Y:S01]  /*12910*/  UIMAD UR7, UR20, UR7, UR12 ;  /* 0x00000007140772a4 */ /* 0x000fe2000f8e020c */
[----:B------:R-:W-:Y:S01]  /*12920*/  LEA R17, P0, R12, c[0x0][0x450], 0x2 ;  /* 0x000114000c117a11 */ /* 0x000fe200078010ff */
[----:B------:R-:W-:Y:S01]  /*12930*/  IMAD.IADD R14, R13, 0x1, R15 ;  /* 0x000000010d0e7824 */ /* 0x000fe200078e020f */
[----:B------:R-:W-:Y:S01]  /*12940*/  LOP3.LUT R5, R10, R5, RZ, 0x3c, !PT ;  /* 0x000000050a057212 */ /* 0x000fe200078e3cff */
[----:B------:R-:W-:Y:S01]  /*12950*/  IMAD.MOV.U32 R7, RZ, RZ, R9 ;  /* 0x000000ffff077224 */ /* 0x000fe200078e0009 */
[----:B------:R-:W-:Y:S01]  /*12960*/  @P1 SHF.R.U32.HI R7, RZ, c[0x0][0x4f0], R11 ;  /* 0x00013c00ff071a19 */ /* 0x000fe2000001160b */
[----:B------:R-:W-:Y:S01]  /*12970*/  UIMAD.WIDE.U32 UR18, UR20, UR6, UR18 ;  /* 0x00000006141272a5 */ /* 0x000fe2000f8e0012 */
[----:B------:R-:W-:Y:S01]  /*12980*/  LEA.HI.X R14, R12, c[0x0][0x454], R14, 0x2, P0 ;  /* 0x000115000c0e7a11 */ /* 0x000fe200000f140e */
[----:B------:R-:W-:Y:S01]  /*12990*/  SHFL.IDX PT, R10, R17, 0x1, 0x1c1f ;  /* 0x003c1f00110a7f89 */ /* 0x000fe200000e0000 */
[--C-:B------:R-:W-:Y:S01]  /*129a0*/  SHF.R.S32.HI R15, RZ, 0x1f, R7.reuse ;  /* 0x0000001fff0f7819 */ /* 0x100fe20000011407 */
[----:B------:R-:W-:Y:S01]  /*129b0*/  IMAD.MOV R18, RZ, RZ, -R7 ;  /* 0x000000ffff127224 */ /* 0x000fe200078e0a07 */
[----:B------:R-:W-:Y:S01]  /*129c0*/  UIADD3 UR7, UR19, UR7, URZ ;  /* 0x0000000713077290 */ /* 0x000fe2000fffe03f */
[----:B------:R-:W-:Y:S01]  /*129d0*/  SHFL.IDX PT, R12, R17, RZ, 0x1c1f ;  /* 0x001c1fff110c7589 */ /* 0x000fe200000e0000 */
[----:B------:R-:W-:Y:S01]  /*129e0*/  MOV R20, UR18 ;  /* 0x0000001200147c02 */ /* 0x000fe20008000f00 */
[----:B------:R-:W-:-:S02]  /*129f0*/  IMAD R18, R18, c[0x0][0x4e8], R9 ;  /* 0x00013a0012127a24 */ /* 0x000fc400078e0209 */
[----:B------:R-:W1:Y:S01]  /*12a00*/  SHFL.IDX PT, R13, R14, RZ, 0x1c1f ;  /* 0x001c1fff0e0d7589 */ /* 0x000e6200000e0000 */
[----:B------:R-:W-:Y:S02]  /*12a10*/  IMAD R9, R73, 0x80, R2 ;  /* 0x0000008049097824 */ /* 0x000fe400078e0202 */
[----:B-----5:R-:W-:Y:S01]  /*12a20*/  IMAD R2, R4, c[0x0][0x4e8], RZ ;  /* 0x00013a0004027a24 */ /* 0x020fe200078e02ff */
[----:B------:R2:W3:Y:S01]  /*12a30*/  SHFL.IDX PT, R11, R14, 0x1, 0x1c1f ;  /* 0x003c1f000e0b7f89 */ /* 0x0004e200000e0000 */
[----:B------:R-:W-:Y:S01]  /*12a40*/  IMAD R22, R15, c[0x0][0x3e0], RZ ;  /* 0x0000f8000f167a24 */ /* 0x000fe200078e02ff */
[C---:B------:R-:W-:Y:S01]  /*12a50*/  IADD3 R15, R9.reuse, 0x8, RZ ;  /* 0x00000008090f7810 */ /* 0x040fe20007ffe0ff */
[----:B------:R-:W-:Y:S01]  /*12a60*/  IMAD.U32 R21, RZ, RZ, UR19 ;  /* 0x00000013ff157e24 */ /* 0x000fe2000f8e00ff */
[-C--:B------:R-:W-:Y:S01]  /*12a70*/  ISETP.GE.OR P1, PT, R9, R2.reuse, P2 ;  /* 0x000000020900720c */ /* 0x080fe20001726670 */
[----:B------:R-:W-:Y:S01]  /*12a80*/  IMAD.U32 R21, RZ, RZ, UR7 ;  /* 0x00000007ff157e24 */ /* 0x000fe2000f8e00ff */
[----:B------:R-:W-:Y:S01]  /*12a90*/  ISETP.GE.OR P0, PT, R15, R2, P2 ;  /* 0x000000020f00720c */ /* 0x000fe20001706670 */
[C---:B------:R-:W-:Y:S01]  /*12aa0*/  IMAD R22, R7.reuse, c[0x0][0x3e4], R22 ;  /* 0x0000f90007167a24 */ /* 0x040fe200078e0216 */
[----:B------:R-:W-:Y:S01]  /*12ab0*/  SHF.R.S32.HI R4, RZ, 0x1f, R18 ;  /* 0x0000001fff047819 */ /* 0x000fe20000011412 */
[----:B------:R-:W-:-:S04]  /*12ac0*/  IMAD.WIDE.U32 R20, R7, c[0x0][0x3e0], R20 ;  /* 0x0000f80007147a25 */ /* 0x000fc800078e0014 */
[----:B------:R-:W-:Y:S01]  /*12ad0*/  IMAD R73, R73, 0x80, R16 ;  /* 0x0000008049497824 */ /* 0x000fe200078e0210 */
[----:B------:R-:W-:-:S05]  /*12ae0*/  IADD3 R21, R21, R22, RZ ;  /* 0x0000001615157210 */ /* 0x000fca0007ffe0ff */
[----:B------:R-:W-:Y:S01]  /*12af0*/  IMAD.WIDE.U32 R74, R18, c[0x0][0x3d8], R20 ;  /* 0x0000f600124a7a25 */ /* 0x000fe200078e0014 */
[----:B-1----:R1:W-:Y:S03]  /*12b00*/  @!P1 ST.E [R12.64], R6 ;  /* 0x000000060c009985 */ /* 0x0023e6000c10190a */
[----:B--2---:R-:W-:Y:S01]  /*12b10*/  IMAD.SHL.U32 R14, R3, 0x8, RZ ;  /* 0x00000008030e7824 */ /* 0x004fe200078e00ff */
[----:B---3--:R1:W-:Y:S01]  /*12b20*/  @!P0 ST.E [R10.64], R8 ;  /* 0x000000080a008985 */ /* 0x0083e2000c10190a */
[----:B------:R-:W-:-:S03]  /*12b30*/  IMAD R3, R4, c[0x0][0x3d8], RZ ;  /* 0x0000f60004037a24 */ /* 0x000fc600078e02ff */
[----:B------:R-:W-:Y:S01]  /*12b40*/  LOP3.LUT R5, R5, 0x7ffffe00, R14, 0xf8, !PT ;  /* 0x7ffffe0005057812 */ /* 0x000fe200078ef80e */
[----:B------:R-:W-:-:S04]  /*12b50*/  IMAD R3, R18, c[0x0][0x3dc], R3 ;  /* 0x0000f70012037a24 */ /* 0x000fc800078e0203 */
[----:B------:R-:W-:Y:S02]  /*12b60*/  IMAD.SHL.U32 R76, R5, 0x2, RZ ;  /* 0x00000002054c7824 */ /* 0x000fe400078e00ff */
[----:B------:R-:W-:Y:S01]  /*12b70*/  IMAD.IADD R3, R75, 0x1, R3 ;  /* 0x000000014b037824 */ /* 0x000fe200078e0203 */
[C---:B------:R-:W-:Y:S02]  /*12b80*/  LEA R75, P0, R74.reuse, c[0x0][0x380], 0x1 ;  /* 0x0000e0004a4b7a11 */ /* 0x040fe400078008ff */
[----:B------:R1:W2:Y:S02]  /*12b90*/  LDS.128 R60, [R76+0x1080] ;  /* 0x001080004c3c7984 */ /* 0x0002a40000000c00 */
[----:B------:R-:W-:Y:S02]  /*12ba0*/  LEA.HI.X R74, R74, c[0x0][0x384], R3, 0x1, P0 ;  /* 0x0000e1004a4a7a11 */ /* 0x000fe400000f0c03 */
[----:B------:R1:W3:Y:S01]  /*12bb0*/  LDS.128 R56, [R76+0x2080] ;  /* 0x002080004c387984 */ /* 0x0002e20000000c00 */
[----:B------:R-:W-:-:S03]  /*12bc0*/  ISETP.GE.AND P0, PT, R73, R2, PT ;  /* 0x000000024900720c */ /* 0x000fc60003f06270 */
        /* <DEDUP_REMOVED lines=22> */
[----:B------:R5:W1:Y:S01]  /*12d30*/  LDS.128 R16, [R76+0xc080] ;  /* 0x00c080004c107984 */ /* 0x000a620000000c00 */
[----:B------:R-:W-:-:S07]  /*12d40*/  ISETP.GE.AND P3, PT, R0, c[0x0][0x3c8], PT ;  /* 0x0000f20000007a0c */ /* 0x000fce0003f66270 */
[----:B------:R-:W-:Y:S02]  /*12d50*/  @!P2 SHF.R.S32.HI R71, RZ, 0x1f, R72 ;  /* 0x0000001fff47a819 */ /* 0x000fe40000011448 */
[----:B------:R-:W-:Y:S02]  /*12d60*/  @!P1 SHF.R.S32.HI R69, RZ, 0x1f, R70 ;  /* 0x0000001fff459819 */ /* 0x000fe40000011446 */
[----:B------:R-:W-:Y:S02]  /*12d70*/  @!P0 SHF.R.S32.HI R3, RZ, 0x1f, R68 ;  /* 0x0000001fff038819 */ /* 0x000fe40000011444 */
[----:B------:R-:W-:Y:S02]  /*12d80*/  @!P2 LEA.HI R71, R71, R72, RZ, 0x3 ;  /* 0x000000484747a211 */ /* 0x000fe400078f18ff */
[----:B------:R-:W-:Y:S02]  /*12d90*/  @!P1 LEA.HI R69, R69, R70, RZ, 0x3 ;  /* 0x0000004645459211 */ /* 0x000fe400078f18ff */
[----:B------:R-:W-:-:S02]  /*12da0*/  @!P0 LEA.HI R3, R3, R68, RZ, 0x3 ;  /* 0x0000004403038211 */ /* 0x000fc400078f18ff */
[----:B------:R-:W-:Y:S02]  /*12db0*/  @!P2 LOP3.LUT R71, R71, 0xfffffff8, RZ, 0xc0, !PT ;  /* 0xfffffff84747a812 */ /* 0x000fe400078ec0ff */
[----:B------:R-:W-:Y:S01]  /*12dc0*/  @!P1 LOP3.LUT R69, R69, 0xfffffff8, RZ, 0xc0, !PT ;  /* 0xfffffff845459812 */ /* 0x000fe200078ec0ff */
[----:B-1---5:R-:W-:Y:S01]  /*12dd0*/  @!P3 IMAD.WIDE R76, R0, 0x2, R78 ;  /* 0x00000002004cb825 */ /* 0x022fe200078e024e */
[----:B------:R-:W-:-:S03]  /*12de0*/  @!P0 LOP3.LUT R3, R3, 0xfffffff8, RZ, 0xc0, !PT ;  /* 0xfffffff803038812 */ /* 0x000fc600078ec0ff */
[--C-:B------:R-:W-:Y:S01]  /*12df0*/  @!P2 IMAD.WIDE R70, R71, 0x2, R78.reuse ;  /* 0x000000024746a825 */ /* 0x100fe200078e024e */
[----:B--2---:R1:W-:Y:S03]  /*12e00*/  @!P3 ST.E.128 [R76.64], R64 ;  /* 0x000000404c00b985 */ /* 0x0043e6000c101d0a */
[--C-:B------:R-:W-:Y:S01]  /*12e10*/  @!P1 IMAD.WIDE R68, R69, 0x2, R78.reuse ;  /* 0x0000000245449825 */ /* 0x100fe200078e024e */
[----:B---3--:R1:W-:Y:S03]  /*12e20*/  @!P2 ST.E.128 [R70.64], R48 ;  /* 0x000000304600a985 */ /* 0x0083e6000c101d0a */
[----:B------:R-:W-:Y:S01]  /*12e30*/  @!P0 IMAD.WIDE R78, R3, 0x2, R78 ;  /* 0x00000002034e8825 */ /* 0x000fe200078e024e */
[----:B----4-:R1:W-:Y:S04]  /*12e40*/  @!P1 ST.E.128 [R68.64], R32 ;  /* 0x0000002044009985 */ /* 0x0103e8000c101d0a */
[----:B------:R1:W-:Y:S02]  /*12e50*/  @!P0 ST.E.128 [R78.64], R16 ;  /* 0x000000104e008985 */ /* 0x0003e4000c101d0a */
.L_x_148:
[----:B--234-:R-:W-:Y:S05]  /*12e60*/  BSYNC B0 ;  /* 0x0000000000007941 */ /* 0x01cfea0003800000 */
.L_x_147:
[----:B------:R-:W-:Y:S01]  /*12e70*/  IADD3 R3, R73, 0x20, RZ ;  /* 0x0000002049037810 */ /* 0x000fe20007ffe0ff */
[----:B-1----:R1:W2:Y:S01]  /*12e80*/  SHFL.IDX PT, R35, R74, 0x1, 0x181f ;  /* 0x00381f004a237f89 */ /* 0x0022a200000e0000 */
        /* <DEDUP_REMOVED lines=28> */
.L_x_150:
[----:B------:R-:W-:Y:S05]  /*13050*/  BSYNC B0 ;  /* 0x0000000000007941 */ /* 0x000fea0003800000 */
.L_x_149:
[----:B------:R-:W-:Y:S01]  /*13060*/  IADD3 R3, R73, 0x40, RZ ;  /* 0x0000004049037810 */ /* 0x000fe20007ffe0ff */
[----:B--2---:R2:W4:Y:S01]  /*13070*/  SHFL.IDX PT, R19, R74, 0x2, 0x181f ;  /* 0x00581f004a137f89 */ /* 0x00452200000e0000 */
[----:B------:R-:W-:Y:S02]  /*13080*/  BSSY B0, `(.L_x_151) ;  /* 0x000001c000007945 */ /* 0x000fe40003800000 */
[----:B------:R-:W-:Y:S01]  /*13090*/  ISETP.GE.AND P0, PT, R3, R2, PT ;  /* 0x000000020300720c */ /* 0x000fe20003f06270 */
[----:B------:R2:W1:-:S12]  /*130a0*/  SHFL.IDX PT, R18, R75, 0x2, 0x181f ;  /* 0x00581f004b127f89 */ /* 0x00045800000e0000 */
        /* <DEDUP_REMOVED lines=25> */
.L_x_152:
[----:B------:R-:W-:Y:S05]  /*13240*/  BSYNC B0 ;  /* 0x0000000000007941 */ /* 0x000fea0003800000 */
.L_x_151:
[----:B------:R-:W-:Y:S01]  /*13250*/  IADD3 R73, R73, 0x60, RZ ;  /* 0x0000006049497810 */ /* 0x000fe20007ffe0ff */
[----:B-1----:R1:W2:Y:S03]  /*13260*/  SHFL.IDX PT, R11, R74, 0x3, 0x181f ;  /* 0x00781f004a0b7f89 */ /* 0x0022a600000e0000 */
[----:B------:R-:W-:Y:S01]  /*13270*/  ISETP.GE.AND P0, PT, R73, R2, PT ;  /* 0x000000024900720c */ /* 0x000fe20003f06270 */
[----:B------:R1:W4:-:S12]  /*13280*/  SHFL.IDX PT, R10, R75, 0x3, 0x181f ;  /* 0x00781f004b0a7f89 */ /* 0x00031800000e0000 */
[----:B------:R-:W-:Y:S05]  /*13290*/  @P0 EXIT ;  /* 0x000000000000094d */ /* 0x000fea0003800000 */
[C---:B------:R-:W-:Y:S02]  /*132a0*/  IADD3 R9, R0.reuse, 0x40, RZ ;  /* 0x0000004000097810 */ /* 0x040fe40007ffe0ff */
[C---:B------:R-:W-:Y:S02]  /*132b0*/  IADD3 R3, R0.reuse, 0x80, RZ ;  /* 0x0000008000037810 */ /* 0x040fe40007ffe0ff */
[----:B------:R-:W-:Y:S02]  /*132c0*/  ISETP.GE.AND P1, PT, R9, c[0x0][0x3c8], PT ;  /* 0x0000f20009007a0c */ /* 0x000fe40003f26270 */
[----:B------:R-:W-:Y:S02]  /*132d0*/  ISETP.GE.AND P0, PT, R3, c[0x0][0x3c8], PT ;  /* 0x0000f20003007a0c */ /* 0x000fe40003f06270 */
[C---:B------:R-:W-:Y:S02]  /*132e0*/  ISETP.GE.AND P2, PT, R0.reuse, c[0x0][0x3c8], PT ;  /* 0x0000f20000007a0c */ /* 0x040fe40003f46270 */
[----:B------:R-:W-:-:S07]  /*132f0*/  IADD3 R15, R0, 0xc0, RZ ;  /* 0x000000c0000f7810 */ /* 0x000fce0007ffe0ff */
[----:B------:R-:W-:Y:S02]  /*13300*/  @!P1 SHF.R.S32.HI R8, RZ, 0x1f, R9 ;  /* 0x0000001fff089819 */ /* 0x000fe40000011409 */
[----:B------:R-:W-:Y:S02]  /*13310*/  @!P0 SHF.R.S32.HI R2, RZ, 0x1f, R3 ;  /* 0x0000001fff028819 */ /* 0x000fe40000011403 */
[----:B------:R-:W-:Y:S01]  /*13320*/  @!P1 LEA.HI R8, R8, R9, RZ, 0x3 ;  /* 0x0000000908089211 */ /* 0x000fe200078f18ff */
[--C-:B--2-4-:R-:W-:Y:S01]  /*13330*/  @!P2 IMAD.WIDE R12, R0, 0x2, R10.reuse ;  /* 0x00000002000ca825 */ /* 0x114fe200078e020a */
[----:B------:R-:W-:Y:S02]  /*13340*/  @!P0 LEA.HI R2, R2, R3, RZ, 0x3 ;  /* 0x0000000302028211 */ /* 0x000fe400078f18ff */
[----:B------:R-:W-:Y:S02]  /*13350*/  @!P1 LOP3.LUT R8, R8, 0xfffffff8, RZ, 0xc0, !PT ;  /* 0xfffffff808089812 */ /* 0x000fe400078ec0ff */
[----:B------:R-:W-:Y:S01]  /*13360*/  @!P0 LOP3.LUT R2, R2, 0xfffffff8, RZ, 0xc0, !PT ;  /* 0xfffffff802028812 */ /* 0x000fe200078ec0ff */
[----:B------:R2:W-:Y:S02]  /*13370*/  @!P2 ST.E.128 [R12.64], R52 ;  /* 0x000000340c00a985 */ /* 0x0005e4000c101d0a */
[----:B------:R-:W-:-:S04]  /*13380*/  @!P1 IMAD.WIDE R8, R8, 0x2, R10 ;  /* 0x0000000208089825 */ /* 0x000fc800078e020a */
[----:B------:R-:W-:Y:S01]  /*13390*/  @!P0 IMAD.WIDE R2, R2, 0x2, R10 ;  /* 0x0000000202028825 */ /* 0x000fe200078e020a */
[----:B------:R2:W-:Y:S04]  /*133a0*/  @!P1 ST.E.128 [R8.64], R36 ;  /* 0x0000002408009985 */ /* 0x0005e8000c101d0a */
[----:B------:R2:W-:Y:S01]  /*133b0*/  @!P0 ST.E.128 [R2.64], R20 ;  /* 0x0000001402008985 */ /* 0x0005e2000c101d0a */
[----:B------:R-:W-:-:S13]  /*133c0*/  ISETP.GE.AND P0, PT, R15, c[0x0][0x3c8], PT ;  /* 0x0000f2000f007a0c */ /* 0x000fda0003f06270 */
[----:B------:R-:W-:Y:S05]  /*133d0*/  @P0 EXIT ;  /* 0x000000000000094d */ /* 0x000fea0003800000 */
[----:B------:R-:W-:-:S04]  /*133e0*/  SHF.R.S32.HI R0, RZ, 0x1f, R15 ;  /* 0x0000001fff007819 */ /* 0x000fc8000001140f */
[----:B------:R-:W-:-:S04]  /*133f0*/  LEA.HI R0, R0, R15, RZ, 0x3 ;  /* 0x0000000f00007211 */ /* 0x000fc800078f18ff */
[----:B--2---:R-:W-:-:S05]  /*13400*/  LOP3.LUT R3, R0, 0xfffffff8, RZ, 0xc0, !PT ;  /* 0xfffffff800037812 */ /* 0x004fca00078ec0ff */
[----:B------:R-:W-:-:S05]  /*13410*/  IMAD.WIDE R10, R3, 0x2, R10 ;  /* 0x00000002030a7825 */ /* 0x000fca00078e020a */
[----:B------:R-:W-:Y:S01]  /*13420*/  ST.E.128 [R10.64], R4 ;  /* 0x000000040a007985 */ /* 0x000fe2000c101d0a */
[----:B------:R-:W-:Y:S05]  /*13430*/  EXIT ;  /* 0x000000000000794d */ /* 0x000fea0003800000 */
.L_x_145:
        /* <DEDUP_REMOVED lines=10> */
[----:B------:R-:W3:Y:S01]  /*134e0*/  @P0 LDG.E R0, [R6.64] ;  /* 0x0000000a06000981 */ /* 0x000ee2000c1e1900 */
        /* <DEDUP_REMOVED lines=11> */
[----:B---3--:R-:W3:Y:S02]  /*135a0*/  @P0 R2UR UR5, R0 ;  /* 0x00000000000503c2 */ /* 0x008ee400000e0000 */
[----:B---3--:R-:W-:Y:S02]  /*135b0*/  @UP1 USHF.R.S32.HI UR4, URZ, 0x1f, UR5 ;  /* 0x0000001f3f041899 */ /* 0x008fe40008011405 */
[----:B------:R-:W-:-:S05]  /*135c0*/  @UP1 UMOV UR14, UR5 ;  /* 0x00000005000e1c82 */ /* 0x000fca0008000000 */
[----:B------:R-:W-:Y:S01]  /*135d0*/  @UP1 UMOV UR15, UR4 ;  /* 0x00000004000f1c82 */ /* 0x000fe20008000000 */
[----:B------:R-:W-:Y:S05]  /*135e0*/  @P1 BRA `(.L_x_153) ;  /* 0x0000004000001947 */ /* 0x000fea0003800000 */
[----:B-1----:R-:W-:Y:S05]  /*135f0*/  @!P0 BRA `(.L_x_153) ;  /* 0x0000003000008947 */ /* 0x002fea0003800000 */
[----:B-----5:R-:W3:Y:S04]  /*13600*/  LDG.E R5, [R6.64] ;  /* 0x0000000a06057981 */ /* 0x020ee8000c1e1900 */
[----:B------:R-:W3:Y:S02]  /*13610*/  LDG.E R0, [R6.64+0x4] ;  /* 0x0000040a06007981 */ /* 0x000ee4000c1e1900 */
[----:B---3--:R-:W-:Y:S02]  /*13620*/  IADD3 R5, -R5, R0, RZ ;  /* 0x0000000005057210 */ /* 0x008fe40007ffe1ff */
.L_x_153:
        /* <DEDUP_REMOVED lines=37> */
[----:B------:R-:W-:Y:S01]  /*13880*/  IMAD R0, R4, c[0x0][0x48c], R3 ;  /* 0x0001230004007a24 */ /* 0x000fe200078e0203 */
[----:B------:R-:W-:-:S04]  /*13890*/  LEA R2, P0, R6, c[0x0][0x450], 0x2 ;  /* 0x0001140006027a11 */ /* 0x000fc800078010ff */
[----:B------:R-:W-:Y:S01]  /*138a0*/  IADD3 R3, R7, R0, RZ ;  /* 0x0000000007037210 */ /* 0x000fe20007ffe0ff */
[----:B------:R-:W-:-:S03]  /*138b0*/  IMAD.MOV.U32 R7, RZ, RZ, -0x800000 ;  /* 0xff800000ff077424 */ /* 0x000fc600078e00ff */
[----:B------:R-:W-:-:S05]  /*138c0*/  LEA.HI.X R3, R6, c[0x0][0x454], R3, 0x2, P0 ;  /* 0x0001150006037a11 */ /* 0x000fca00000f1403 */
[----:B------:R1:W-:Y:S02]  /*138d0*/  STG.E [R2.64], R7 ;  /* 0x0000000702007986 */ /* 0x0003e4000c10190a */
.L_x_155:
[----:B------:R-:W-:Y:S05]  /*138e0*/  BSYNC B0 ;  /* 0x0000000000007941 */ /* 0x000fea0003800000 */
.L_x_154:
[----:B-1----:R-:W1:Y:S01]  /*138f0*/  S2R R3, SR_CTAID.X ;  /* 0x0000000000037919 */ /* 0x002e620000002500 */
[----:B------:R-:W-:Y:S01]  /*13900*/  SHF.R.S32.HI R4, RZ, 0x1f, R9 ;  /* 0x0000001fff047819 */ /* 0x000fe20000011409 */
        /* <DEDUP_REMOVED lines=15> */
[C---:B------:R-:W-:Y:S01]  /*13a00*/  LEA R2, R9.reuse, R4, 0x5 ;  /* 0x0000000409027211 */ /* 0x040fe200078e28ff */
[----:B------:R-:W-:Y:S01]  /*13a10*/  UIMAD.WIDE.U32 UR16, UR13, UR4, UR16 ;  /* 0x000000040d1072a5 */ /* 0x000fe2000f8e0010 */
[----:B------:R-:W-:Y:S01]  /*13a20*/  SHF.L.U32 R9, R9, 0x3, RZ ;  /* 0x0000000309097819 */ /* 0x000fe200000006ff */
[----:B------:R-:W-:Y:S02]  /*13a30*/  UIMAD UR7, UR13, UR5, UR7 ;  /* 0x000000050d0772a4 */ /* 0x000fe4000f8e0207 */
[C---:B-1----:R-:W-:Y:S01]  /*13a40*/  IMAD R2, R3.reuse, 0x80, R2 ;  /* 0x0000008003027824 */ /* 0x042fe200078e0202 */
[----:B------:R-:W-:Y:S01]  /*13a50*/  ULDC.64 UR4, c[0x0][0x3f0] ;  /* 0x0000fc0000047ab9 */ /* 0x000fe20000000a00 */
[----:B------:R-:W-:Y:S01]  /*13a60*/  IMAD R4, R3, 0x80, R4 ;  /* 0x0000008003047824 */ /* 0x000fe200078e0204 */
[----:B------:R-:W-:Y:S01]  /*13a70*/  UIMAD UR6, UR6, UR4, URZ ;  /* 0x00000004060672a4 */ /* 0x000fe2000f8e023f */
[----:B------:R-:W-:Y:S01]  /*13a80*/  @P0 IMAD.HI.U32 R0, R2, c[0x0][0x4ec], RZ ;  /* 0x00013b0002000a27 */ /* 0x000fe200078e00ff */
[----:B------:R-:W-:Y:S01]  /*13a90*/  UIADD3 UR17, UR7, UR17, URZ ;  /* 0x0000001107117290 */ /* 0x000fe2000fffe03f */
[----:B------:R-:W-:Y:S01]  /*13aa0*/  IADD3 R8, R9, 0x40, RZ ;  /* 0x0000004009087810 */ /* 0x000fe20007ffe0ff */
[----:B------:R-:W-:Y:S01]  /*13ab0*/  UIMAD UR5, UR20, UR5, UR6 ;  /* 0x00000005140572a4 */ /* 0x000fe2000f8e0206 */
[----:B------:R-:W-:Y:S01]  /*13ac0*/  IMAD.MOV.U32 R7, RZ, RZ, R2 ;  /* 0x000000ffff077224 */ /* 0x000fe200078e0002 */
[----:B------:R-:W-:Y:S01]  /*13ad0*/  @P0 SHF.R.U32.HI R7, RZ, c[0x0][0x4f0], R0 ;  /* 0x00013c00ff070a19 */ /* 0x000fe20000011600 */
[----:B------:R-:W-:-:S03]  /*13ae0*/  UIMAD.WIDE.U32 UR16, UR20, UR4, UR16 ;  /* 0x00000004141072a5 */ /* 0x000fc6000f8e0010 */
[----:B------:R-:W-:Y:S01]  /*13af0*/  IADD3 R11, -R7, RZ, RZ ;  /* 0x000000ff070b7210 */ /* 0x000fe20007ffe1ff */
[----:B------:R-:W-:Y:S01]  /*13b00*/  UIADD3 UR5, UR17, UR5, URZ ;  /* 0x0000000511057290 */ /* 0x000fe2000fffe03f */
[----:B------:R-:W-:Y:S01]  /*13b10*/  SHF.R.S32.HI R0, RZ, 0x1f, R7 ;  /* 0x0000001fff007819 */ /* 0x000fe20000011407 */
[----:B------:R-:W-:Y:S02]  /*13b20*/  IMAD.U32 R10, RZ, RZ, UR16 ;  /* 0x00000010ff0a7e24 */ /* 0x000fe4000f8e00ff */
[----:B------:R-:W-:Y:S02]  /*13b30*/  IMAD R6, R11, c[0x0][0x4e8], R2 ;  /* 0x00013a000b067a24 */ /* 0x000fe400078e0202 */
[----:B------:R-:W-:Y:S01]  /*13b40*/  IMAD.U32 R11, RZ, RZ, UR17 ;  /* 0x00000011ff0b7e24 */ /* 0x000fe2000f8e00ff */
[----:B------:R-:W-:Y:S01]  /*13b50*/  MOV R11, UR5 ;  /* 0x00000005000b7c02 */ /* 0x000fe20008000f00 */
[----:B------:R-:W-:Y:S01]  /*13b60*/  IMAD R0, R0, c[0x0][0x3e0], RZ ;  /* 0x0000f80000007a24 */ /* 0x000fe200078e02ff */
[----:B------:R-:W-:-:S03]  /*13b70*/  SHF.R.S32.HI R2, RZ, 0x1f, R6 ;  /* 0x0000001fff027819 */ /* 0x000fc60000011406 */
[C---:B------:R-:W-:Y:S02]  /*13b80*/  IMAD R0, R7.reuse, c[0x0][0x3e4], R0 ;  /* 0x0000f90007007a24 */ /* 0x040fe400078e0200 */
[----:B------:R-:W-:-:S04]  /*13b90*/  IMAD.WIDE.U32 R10, R7, c[0x0][0x3e0], R10 ;  /* 0x0000f800070a7a25 */ /* 0x000fc800078e000a */
[----:B------:R-:W-:Y:S02]  /*13ba0*/  IMAD R7, R2, c[0x0][0x3d8], RZ ;  /* 0x0000f60002077a24 */ /* 0x000fe400078e02ff */
[----:B------:R-:W-:Y:S02]  /*13bb0*/  IMAD.IADD R11, R11, 0x1, R0 ;  /* 0x000000010b0b7824 */ /* 0x000fe400078e0200 */
[C---:B------:R-:W-:Y:S02]  /*13bc0*/  IMAD R7, R6.reuse, c[0x0][0x3dc], R7 ;  /* 0x0000f70006077a24 */ /* 0x040fe400078e0207 */
[----:B------:R-:W-:Y:S01]  /*13bd0*/  IMAD.WIDE.U32 R10, R6, c[0x0][0x3d8], R10 ;  /* 0x0000f600060a7a25 */ /* 0x000fe200078e000a */
[----:B------:R-:W-:-:S04]  /*13be0*/  IADD3 R6, R9, 0xc0, RZ ;  /* 0x000000c009067810 */ /* 0x000fc80007ffe0ff */
[----:B------:R-:W-:Y:S02]  /*13bf0*/  IADD3 R7, R11, R7, RZ ;  /* 0x000000070b077210 */ /* 0x000fe40007ffe0ff */
[----:B------:R-:W-:-:S04]  /*13c00*/  LEA R11, P0, R10, c[0x0][0x380], 0x1 ;  /* 0x0000e0000a0b7a11 */ /* 0x000fc800078008ff */
[----:B------:R-:W-:Y:S01]  /*13c10*/  LEA.HI.X R10, R10, c[0x0][0x384], R7, 0x1, P0 ;  /* 0x0000e1000a0a7a11 */ /* 0x000fe200000f0c07 */
[----:B------:R1:W3:Y:S01]  /*13c20*/  SHFL.IDX PT, R12, R11, RZ, 0x181f ;  /* 0x00181fff0b0c7589 */ /* 0x0002e200000e0000 */
[----:B------:R-:W-:Y:S02]  /*13c30*/  ISETP.GE.AND P0, PT, R4, R5, PT ;  /* 0x000000050400720c */ /* 0x000fe40003f06270 */
[----:B------:R-:W-:Y:S01]  /*13c40*/  IADD3 R7, R9, 0x80, RZ ;  /* 0x0000008009077810 */ /* 0x000fe20007ffe0ff */
[----:B------:R1:W4:Y:S10]  /*13c50*/  SHFL.IDX PT, R13, R10, RZ, 0x181f ;  /* 0x00181fff0a0d7589 */ /* 0x00033400000e0000 */
[----:B------:R-:W-:Y:S05]  /*13c60*/  @P0 BRA `(.L_x_157) ;  /* 0x0000015000000947 */ /* 0x000fea0003800000 */
[----:B------:R-:W-:Y:S02]  /*13c70*/  ISETP.GE.AND P2, PT, R8, c[0x0][0x3c8], PT ;  /* 0x0000f20008007a0c */ /* 0x000fe40003f46270 */
[----:B------:R-:W-:-:S02]  /*13c80*/  ISETP.GE.AND P1, PT, R7, c[0x0][0x3c8], PT ;  /* 0x0000f20007007a0c */ /* 0x000fc40003f26270 */
[----:B------:R-:W-:Y:S02]  /*13c90*/  ISETP.GE.AND P0, PT, R6, c[0x0][0x3c8], PT ;  /* 0x0000f20006007a0c */ /* 0x000fe40003f06270 */
        /* <DEDUP_REMOVED lines=12> */
[----:B------:R3:W-:Y:S03]  /*13d60*/  @!P3 ST.E.128 [R14.64], RZ ;  /* 0x000000ff0e00b985 */ /* 0x0007e6000c101d0a */
[--C-:B------:R-:W-:Y:S01]  /*13d70*/  @!P1 IMAD.WIDE R2, R2, 0x2, R12.reuse ;  /* 0x0000000202029825 */ /* 0x100fe200078e020c */
[----:B------:R3:W-:Y:S03]  /*13d80*/  @!P2 ST.E.128 [R16.64], RZ ;  /* 0x000000ff1000a985 */ /* 0x0007e6000c101d0a */
[----:B------:R-:W-:Y:S01]  /*13d90*/  @!P0 IMAD.WIDE R12, R0, 0x2, R12 ;  /* 0x00000002000c8825 */ /* 0x000fe200078e020c */
[----:B------:R3:W-:Y:S04]  /*13da0*/  @!P1 ST.E.128 [R2.64], RZ ;  /* 0x000000ff02009985 */ /* 0x0007e8000c101d0a */
[----:B------:R3:W-:Y:S02]  /*13db0*/  @!P0 ST.E.128 [R12.64], RZ ;  /* 0x000000ff0c008985 */ /* 0x0007e4000c101d0a */
.L_x_157:
[----:B------:R-:W-:Y:S05]  /*13dc0*/  BSYNC B0 ;  /* 0x0000000000007941 */ /* 0x000fea0003800000 */
.L_x_156:
[----:B------:R-:W-:Y:S01]  /*13dd0*/  IADD3 R0, R4, 0x20, RZ ;  /* 0x0000002004007810 */ /* 0x000fe20007ffe0ff */
[----:B---34-:R3:W4:Y:S01]  /*13de0*/  SHFL.IDX PT, R13, R10, 0x1, 0x181f ;  /* 0x00381f000a0d7f89 */ /* 0x01872200000e0000 */
[----:B------:R-:W-:Y:S02]  /*13df0*/  BSSY B0, `(.L_x_158) ;  /* 0x0000019000007945 */ /* 0x000fe40003800000 */
[----:B------:R-:W-:Y:S01]  /*13e00*/  ISETP.GE.AND P0, PT, R0, R5, PT ;  /* 0x000000050000720c */ /* 0x000fe20003f06270 */
[----:B------:R3:W1:-:S12]  /*13e10*/  SHFL.IDX PT, R12, R11, 0x1, 0x181f ;  /* 0x00381f000b0c7f89 */ /* 0x00065800000e0000 */
        /* <DEDUP_REMOVED lines=11> */
[----:B-1--4-:R-:W-:Y:S01]  /*13ed0*/  @!P3 IMAD.WIDE R14, R9, 0x2, R12 ;  /* 0x00000002090eb825 */ /* 0x012fe200078e020c */
        /* <DEDUP_REMOVED lines=10> */
.L_x_159:
[----:B------:R-:W-:Y:S05]  /*13f80*/  BSYNC B0 ;  /* 0x0000000000007941 */ /* 0x000fea0003800000 */
.L_x_158:
[----:B------:R-:W-:Y:S01]  /*13f90*/  IADD3 R0, R4, 0x40, RZ ;  /* 0x0000004004007810 */ /* 0x000fe20007ffe0ff */
[----:B-1--4-:R1:W4:Y:S01]  /*13fa0*/  SHFL.IDX PT, R13, R10, 0x2, 0x181f ;  /* 0x00581f000a0d7f89 */ /* 0x01232200000e0000 */
[----:B------:R-:W-:Y:S02]  /*13fb0*/  BSSY B0, `(.L_x_160) ;  /* 0x0000019000007945 */ /* 0x000fe40003800000 */
[----:B------:R-:W-:Y:S01]  /*13fc0*/  ISETP.GE.AND P0, PT, R0, R5, PT ;  /* 0x000000050000720c */ /* 0x000fe20003f06270 */
[----:B------:R1:W3:-:S12]  /*13fd0*/  SHFL.IDX PT, R12, R11, 0x2, 0x181f ;  /* 0x00581f000b0c7f89 */ /* 0x0002d800000e0000 */
        /* <DEDUP_REMOVED lines=22> */
.L_x_161:
[----:B------:R-:W-:Y:S05]  /*14140*/  BSYNC B0 ;  /* 0x0000000000007941 */ /* 0x000fea0003800000 */
.L_x_160:
[----:B------:R-:W-:Y:S01]  /*14150*/  IADD3 R4, R4, 0x60, RZ ;  /* 0x0000006004047810 */ /* 0x000fe20007ffe0ff */
[----:B---3--:R3:W1:Y:S03]  /*14160*/  SHFL.IDX PT, R3, R10, 0x3, 0x181f ;  /* 0x00781f000a037f89 */ /* 0x00866600000e0000 */
[----:B------:R-:W-:Y:S01]  /*14170*/  ISETP.GE.AND P0, PT, R4, R5, PT ;  /* 0x000000050400720c */ /* 0x000fe20003f06270 */
[----:B------:R3:W4:-:S12]  /*14180*/  SHFL.IDX PT, R2, R11, 0x3, 0x181f ;  /* 0x00781f000b027f89 */ /* 0x00071800000e0000 */
[----:B------:R-:W-:Y:S05]  /*14190*/  @P0 EXIT ;  /* 0x000000000000094d */ /* 0x000fea0003800000 */
        /* <DEDUP_REMOVED lines=10> */
[----:B------:R1:W-:Y:S02]  /*14240*/  @!P2 ST.E.128 [R8.64], RZ ;  /* 0x000000ff0800a985 */ /* 0x0003e4000c101d0a */
[----:B------:R-:W-:-:S04]  /*14250*/  @!P1 IMAD.WIDE R4, R5, 0x2, R2 ;  /* 0x0000000205049825 */ /* 0x000fc800078e0202 */
[----:B---3--:R-:W-:Y:S01]  /*14260*/  @!P0 IMAD.WIDE R10, R7, 0x2, R2 ;  /* 0x00000002070a8825 */ /* 0x008fe200078e0202 */
[----:B------:R1:W-:Y:S04]  /*14270*/  @!P1 ST.E.128 [R4.64], RZ ;  /* 0x000000ff04009985 */ /* 0x0003e8000c101d0a */
[----:B------:R1:W-:Y:S01]  /*14280*/  @!P0 ST.E.128 [R10.64], RZ ;  /* 0x000000ff0a008985 */ /* 0x0003e2000c101d0a */
[----:B------:R-:W-:-:S13]  /*14290*/  ISETP.GE.AND P0, PT, R6, c[0x0][0x3c8], PT ;  /* 0x0000f20006007a0c */ /* 0x000fda0003f06270 */
[----:B------:R-:W-:Y:S05]  /*142a0*/  @P0 EXIT ;  /* 0x000000000000094d */ /* 0x000fea0003800000 */
[----:B-1----:R-:W-:-:S04]  /*142b0*/  SHF.R.S32.HI R5, RZ, 0x1f, R6 ;  /* 0x0000001fff057819 */ /* 0x002fc80000011406 */
[----:B------:R-:W-:-:S04]  /*142c0*/  LEA.HI R5, R5, R6, RZ, 0x3 ;  /* 0x0000000605057211 */ /* 0x000fc800078f18ff */
[----:B------:R-:W-:-:S05]  /*142d0*/  LOP3.LUT R5, R5, 0xfffffff8, RZ, 0xc0, !PT ;  /* 0xfffffff805057812 */ /* 0x000fca00078ec0ff */
[----:B------:R-:W-:-:S05]  /*142e0*/  IMAD.WIDE R2, R5, 0x2, R2 ;  /* 0x0000000205027825 */ /* 0x000fca00078e0202 */
[----:B------:R-:W-:Y:S01]  /*142f0*/  ST.E.128 [R2.64], RZ ;  /* 0x000000ff02007985 */ /* 0x000fe2000c101d0a */
[----:B------:R-:W-:Y:S05]  /*14300*/  EXIT ;  /* 0x000000000000794d */ /* 0x000fea0003800000 */
.L_x_162:
        /* <DEDUP_REMOVED lines=15> */
.L_x_1768:


//--------------------- .text._ZN7cutlass13device_kernelIN5flash19enable_sm80_to_sm89INS1_16FlashAttnFwdSm80INS1_25CollectiveMainloopFwdSm80ILi8ELi1ELb1EN4cute5tupleIJNS5_1CILi128EEENS7_ILi48EEENS7_ILi256EEEEEELi256ENS_10bfloat16_tEfNS_4arch4Sm80ELb0ELb1ELb1ELb0ELb1ELb0ELb1ELb0EEENS1_21CollectiveEpilogueFwdINS6_IJS8_SA_S9_EEENS6_IJNS7_ILi1EEESI_SI_EEESC_SE_Li256ELb0ELb1ELb0ELb0EEENS1_19SingleTileSchedulerILb0ELb0ELb1ELi128EEEEEEEEEvNT_6ParamsE --------------------------
	.section	.text._ZN7cutlass13device_kernelIN5flash19enable_sm80_to_sm89INS1_16FlashAttnFwdSm80INS1_25CollectiveMainloopFwdSm80ILi8ELi1ELb1EN4cute5tupleIJNS5_1CILi128EEENS7_ILi48EEENS7_ILi256EEEEEELi256ENS_10bfloat16_tEfNS_4arch4Sm80ELb0ELb1ELb1ELb0ELb1ELb0ELb1ELb0EEENS1_21CollectiveEpilogueFwdINS6_IJS8_SA_S9_EEENS6_IJNS7_ILi1EEESI_SI_EEESC_SE_Li256ELb0ELb1ELb0ELb0EEENS1_19SingleTileSchedulerILb0ELb0ELb1ELi128EEEEEEEEEvNT_6ParamsE,"ax",@progbits
	.sectioninfo	@"SHI_REGISTERS=255"
	.align	128
.text._ZN7cutlass13device_kernelIN5flash19enable_sm80_to_sm89INS1_16FlashAttnFwdSm80INS1_25CollectiveMainloopFwdSm80ILi8ELi1ELb1EN4cute5tupleIJNS5_1CILi128EEENS7_ILi48EEENS7_ILi256EEEEEELi256ENS_10bfloat16_tEfNS_4arch4Sm80ELb0ELb1ELb1ELb0ELb1ELb0ELb1ELb0EEENS1_21CollectiveEpilogueFwdINS6_IJS8_SA_S9_EEENS6_IJNS7_ILi1EEESI_SI_EEESC_SE_Li256ELb0ELb1ELb0ELb0EEENS1_19SingleTileSchedulerILb0ELb0ELb1ELi128EEEEEEEEEvNT_6ParamsE:
        .type           _ZN7cutlass13device_kernelIN5flash19enable_sm80_to_sm89INS1_16FlashAttnFwdSm80INS1_25CollectiveMainloopFwdSm80ILi8ELi1ELb1EN4cute5tupleIJNS5_1CILi128EEENS7_ILi48EEENS7_ILi256EEEEEELi256ENS_10bfloat16_tEfNS_4arch4Sm80ELb0ELb1ELb1ELb0ELb1ELb0ELb1ELb0EEENS1_21CollectiveEpilogueFwdINS6_IJS8_SA_S9_EEENS6_IJNS7_ILi1EEESI_SI_EEESC_SE_Li256ELb0ELb1ELb0ELb0EEENS1_19SingleTileSchedulerILb0ELb0ELb1ELi128EEEEEEEEEvNT_6ParamsE,@function
        .size           _ZN7cutlass13device_kernelIN5flash19enable_sm80_to_sm89INS1_16FlashAttnFwdSm80INS1_25CollectiveMainloopFwdSm80ILi8ELi1ELb1EN4cute5tupleIJNS5_1CILi128EEENS7_ILi48EEENS7_ILi256EEEEEELi256ENS_10bfloat16_tEfNS_4arch4Sm80ELb0ELb1ELb1ELb0ELb1ELb0ELb1ELb0EEENS1_21CollectiveEpilogueFwdINS6_IJS8_SA_S9_EEENS6_IJNS7_ILi1EEESI_SI_EEESC_SE_Li256ELb0ELb1ELb0ELb0EEENS1_19SingleTileSchedulerILb0ELb0ELb1ELi128EEEEEEEEEvNT_6ParamsE,(.L_x_1769 - _ZN7cutlass13device_kernelIN5flash19enable_sm80_to_sm89INS1_16FlashAttnFwdSm80INS1_25CollectiveMainloopFwdSm80ILi8ELi1ELb1EN4cute5tupleIJNS5_1CILi128EEENS7_ILi48EEENS7_ILi256EEEEEELi256ENS_10bfloat16_tEfNS_4arch4Sm80ELb0ELb1ELb1ELb0ELb1ELb0ELb1ELb0EEENS1_21CollectiveEpilogueFwdINS6_IJS8_SA_S9_EEENS6_IJNS7_ILi1EEESI_SI_EEESC_SE_Li256ELb0ELb1ELb0ELb0EEENS1_19SingleTileSchedulerILb0ELb0ELb1ELi128EEEEEEEEEvNT_6ParamsE)
        .other          _ZN7cutlass13device_kernelIN5flash19enable_sm80_to_sm89INS1_16FlashAttnFwdSm80INS1_25CollectiveMainloopFwdSm80ILi8ELi1ELb1EN4cute5tupleIJNS5_1CILi128EEENS7_ILi48EEENS7_ILi256EEEEEELi256ENS_10bfloat16_tEfNS_4arch4Sm80ELb0ELb1ELb1ELb0ELb1ELb0ELb1ELb0EEENS1_21CollectiveEpilogueFwdINS6_IJS8_SA_S9_EEENS6_IJNS7_ILi1EEESI_SI_EEESC_SE_Li256ELb0ELb1ELb0ELb0EEENS1_19SingleTileSchedulerILb0ELb0ELb1ELi128EEEEEEEEEvNT_6ParamsE,@"STO_CUDA_ENTRY STV_DEFAULT"
_ZN7cutlass13device_kernelIN5flash19enable_sm80_to_sm89INS1_16FlashAttnFwdSm80INS1_25CollectiveMainloopFwdSm80ILi8ELi1ELb1EN4cute5tupleIJNS5_1CILi128EEENS7_ILi48EEENS7_ILi256EEEEEELi256ENS_10bfloat16_tEfNS_4arch4Sm80ELb0ELb1ELb1ELb0ELb1ELb0ELb1ELb0EEENS1_21CollectiveEpilogueFwdINS6_IJS8_SA_S9_EEENS6_IJNS7_ILi1EEESI_SI_EEESC_SE_Li256ELb0ELb1ELb0ELb0EEENS1_19SingleTileSchedulerILb0ELb0ELb1ELi128EEEEEEEEEvNT_6ParamsE:
        /* <DEDUP_REMOVED lines=9> */
[----:B------:R-:W-:-:S04]  /*0090*/  ULDC.64 UR18, c[0x0][0x118] ;  /* 0x0000460000127ab9 */ /* 0x000fc80000000a00 */
[----:B------:R-:W-:-:S05]  /*00a0*/  PLOP3.LUT P0, PT, PT, PT, UP0, 0x80, 0x0 ;  /* 0x000000000000781c */ /* 0x000fca0003f0f008 */
[----:B------:R-:W-:Y:S02]  /*00b0*/  @UP0 UMOV UR4, 0x4 ;  /* 0x0000000400040882 */ /* 0x000fe40000000000 */
[----:B------:R-:W-:-:S06]  /*00c0*/  @UP0 UIMAD.WIDE UR4, UR15, UR4, UR6 ;  /* 0x000000040f0402a5 */ /* 0x000fcc000f8e0206 */
[----:B------:R-:W-:Y:S02]  /*00d0*/  IMAD.U32 R2, RZ, RZ, UR4 ;  /* 0x00000004ff027e24 */ /* 0x000fe4000f8e00ff */
[----:B------:R-:W-:Y:S01]  /*00e0*/  IMAD.U32 R3, RZ, RZ, UR5 ;  /* 0x00000005ff037e24 */ /* 0x000fe2000f8e00ff */
[----:B------:R-:W1:Y:S01]  /*00f0*/  S2UR UR27, SR_CTAID.X ;  /* 0x00000000001b79c3 */ /* 0x000e620000002500 */
[----:B------:R-:W-:Y:S02]  /*0100*/  ULDC UR8, c[0x0][0x2c4] ;  /* 0x0000b10000087ab9 */ /* 0x000fe40000000800 */
[----:B------:R-:W-:Y:S01]  /*0110*/  ULDC.64 UR4, c[0x0][0x2c8] ;  /* 0x0000b20000047ab9 */ /* 0x000fe20000000a00 */
[----:B------:R-:W2:Y:S01]  /*0120*/  @P0 LDG.E R2, [R2.64] ;  /* 0x0000001202020981 */ /* 0x000ea2000c1e1900 */
[----:B------:R-:W-:Y:S02]  /*0130*/  UISETP.NE.AND UP1, UPT, UR8, 0x1, UPT ;  /* 0x000000010800788c */ /* 0x000fe4000bf25270 */
[----:B------:R-:W-:Y:S01]  /*0140*/  ULDC UR10, c[0x0][0x1d0] ;  /* 0x00007400000a7ab9 */ /* 0x000fe20000000800 */
[----:B------:R-:W3:Y:S01]  /*0150*/  S2UR UR11, SR_CTAID.Y ;  /* 0x00000000000b79c3 */ /* 0x000ee20000002600 */
[----:B------:R-:W4:Y:S01]  /*0160*/  S2R R129, SR_TID.X ;  /* 0x0000000000817919 */ /* 0x000f220000002100 */
[----:B------:R-:W-:-:S02]  /*0170*/  ULDC UR9, c[0x0][0x168] ;  /* 0x00005a0000097ab9 */ /* 0x000fc40000000800 */
[----:B------:R-:W-:Y:S02]  /*0180*/  UP2UR UR14, UPR, URZ, 0x2 ;  /* 0x000000023f0e7883 */ /* 0x000fe40008000000 */
[----:B-1----:R-:W-:-:S04]  /*0190*/  USHF.L.U32 UR27, UR27, 0x7, URZ ;  /* 0x000000071b1b7899 */ /* 0x002fc8000800063f */
[----:B------:R-:W-:Y:S02]  /*01a0*/  @UP1 UIADD3 UR12, UR27, 0x7f, URZ ;  /* 0x0000007f1b0c1890 */ /* 0x000fe4000fffe03f */
[----:B------:R-:W-:Y:S02]  /*01b0*/  UIADD3 UR6, UR27, 0x7f, URZ ;  /* 0x0000007f1b067890 */ /* 0x000fe4000fffe03f */
[----:B------:R-:W-:-:S03]  /*01c0*/  UIMAD.WIDE.U32 UR12, UR12, UR4, URZ ;  /* 0x000000040c0c72a5 */ /* 0x000fc6000f8e003f */
[----:B------:R-:W-:Y:S02]  /*01d0*/  ULDC UR4, c[0x0][0x2ac] ;  /* 0x0000ab0000047ab9 */ /* 0x000fe40000000800 */
[----:B------:R-:W-:Y:S02]  /*01e0*/  UIMAD UR10, UR4, UR10, URZ ;  /* 0x0000000a040a72a4 */ /* 0x000fe4000f8e023f */
[----:B------:R-:W-:Y:S02]  /*01f0*/  @UP1 UMOV UR7, UR13 ;  /* 0x0000000d00071c82 */ /* 0x000fe40008000000 */
[----:B------:R-:W-:Y:S02]  /*0200*/  @UP1 USHF.R.U32.HI UR6, URZ, UR5, UR7 ;  /* 0x000000053f061299 */ /* 0x000fe40008011607 */
[----:B------:R-:W-:Y:S02]  /*0210*/  UMOV UR12, URZ ;  /* 0x0000003f000c7c82 */ /* 0x000fe40008000000 */
[----:B------:R-:W-:-:S02]  /*0220*/  UMOV UR7, 0x1 ;  /* 0x0000000100077882 */ /* 0x000fc40000000000 */
[----:B------:R-:W-:Y:S02]  /*0230*/  ULDC.64 UR4, c[0x0][0x328] ;  /* 0x0000ca0000047ab9 */ /* 0x000fe40000000a00 */
[----:B------:R-:W-:Y:S02]  /*0240*/  UISETP.LE.AND UP0, UPT, UR7, UR5, UPT ;  /* 0x000000050700728c */ /* 0x000fe4000bf03270 */
[----:B------:R-:W-:Y:S02]  /*0250*/  UIADD3 UR9, UR10, -UR9, UR7 ;  /* 0x800000090a097290 */ /* 0x000fe4000fffe007 */
[----:B------:R-:W-:Y:S02]  /*0260*/  UP2UR UR13, UPR, URZ, 0x1 ;  /* 0x000000013f0d7883 */ /* 0x000fe40008000000 */
[----:B------:R-:W-:Y:S02]  /*0270*/  UIADD3 UR5, UR9, UR6, URZ ;  /* 0x0000000609057290 */ /* 0x000fe4000fffe03f */
[----:B---3--:R-:W-:-:S02]  /*0280*/  USHF.R.S32.HI UR9, URZ, 0x1f, UR11 ;  /* 0x0000001f3f097899 */ /* 0x008fc4000801140b */
[----:B------:R-:W-:Y:S01]  /*0290*/  UIADD3 UR6, UR5, UR4, URZ ;  /* 0x0000000405067290 */ /* 0x000fe2000fffe03f */
[----:B--2---:R1:W2:Y:S01]  /*02a0*/  @P0 R2UR UR12, R2 ;  /* 0x00000000020c03c2 */ /* 0x0042a200000e0000 */
[----:B------:R-:W-:-:S13]  /*02b0*/  PLOP3.LUT P0, PT, PT, PT, UP0, 0x40, 0x0 ;  /* 0x000000000000781c */ /* 0x000fda0003f0e808 */
[----:B------:R-:W-:Y:S05]  /*02c0*/  @P0 BRA `(.L_x_163) ;  /* 0x0000016000000947 */ /* 0x000fea0003800000 */
[----:B----4-:R-:W-:Y:S01]  /*02d0*/  ISETP.LT.AND P0, PT, RZ, UR5, PT ;  /* 0x00000005ff007c0c */ /* 0x010fe2000bf01270 */
[----:B------:R-:W-:-:S12]  /*02e0*/  UIADD3 UR16, UR5, -0x1, URZ ;  /* 0xffffffff05107890 */ /* 0x000fd8000fffe03f */
[----:B------:R-:W-:Y:S05]  /*02f0*/  @P0 BRA `(.L_x_164) ;  /* 0x0000009000000947 */ /* 0x000fea0003800000 */
[----:B------:R-:W-:Y:S02]  /*0300*/  ULDC UR4, c[0x0][0x32c] ;  /* 0x0000cb0000047ab9 */ /* 0x000fe40000000800 */
[----:B------:R-:W-:Y:S02]  /*0310*/  UISETP.NE.AND UP0, UPT, UR7, UR4, UPT ;  /* 0x000000040700728c */ /* 0x000fe4000bf05270 */
[----:B------:R-:W-:-:S03]  /*0320*/  UIADD3 UR16, -UR5, URZ, URZ ;  /* 0x0000003f05107290 */ /* 0x000fc6000fffe13f */
[----:B------:R-:W-:Y:S02]  /*0330*/  ULDC.64 UR4, c[0x0][0x330] ;  /* 0x0000cc0000047ab9 */ /* 0x000fe40000000a00 */
[----:B------:R-:W-:-:S07]  /*0340*/  UIMAD.WIDE.U32 UR20, UR16, UR4, URZ ;  /* 0x00000004101472a5 */ /* 0x000fce000f8e003f */
[----:B------:R-:W-:Y:S02]  /*0350*/  @UP0 UMOV UR7, UR21 ;  /* 0x0000001500070c82 */ /* 0x000fe40008000000 */
[----:B------:R-:W-:-:S04]  /*0360*/  @UP0 USHF.R.U32.HI UR16, URZ, UR5, UR7 ;  /* 0x000000053f100299 */ /* 0x000fc80008011607 */
[----:B------:R-:W-:Y:S01]  /*0370*/  ULOP3.LUT UR16, URZ, UR16, URZ, 0x33, !UPT ;  /* 0x000000103f107292 */ /* 0x000fe2000f8e333f */
[----:B------:R-:W-:Y:S05]  /*0380*/  BRA `(.L_x_165) ;  /* 0x0000006000007947 */ /* 0x000fea0003800000 */
.L_x_164:
[----:B------:R-:W-:Y:S02]  /*0390*/  ULDC UR4, c[0x0][0x32c] ;  /* 0x0000cb0000047ab9 */ /* 0x000fe40000000800 */
[----:B------:R-:W-:-:S03]  /*03a0*/  UISETP.NE.AND UP0, UPT, UR7, UR4, UPT ;  /* 0x000000040700728c */ /* 0x000fc6000bf05270 */
[----:B------:R-:W-:Y:S02]  /*03b0*/  ULDC.64 UR4, c[0x0][0x330] ;  /* 0x0000cc0000047ab9 */ /* 0x000fe40000000a00 */
[----:B------:R-:W-:-:S07]  /*03c0*/  UIMAD.WIDE.U32 UR20, UR16, UR4, URZ ;  /* 0x00000004101472a5 */ /* 0x000fce000f8e003f */
[----:B------:R-:W-:Y:S02]  /*03d0*/  @UP0 UMOV UR7, UR21 ;  /* 0x0000001500070c82 */ /* 0x000fe40008000000 */
[----:B------:R-:W-:Y:S02]  /*03e0*/  @UP0 USHF.R.U32.HI UR16, URZ, UR5, UR7 ;  /* 0x000000053f100299 */ /* 0x000fe40008011607 */
.L_x_165:
[----:B------:R-:W-:Y:S02]  /*03f0*/  ULDC UR4, c[0x0][0x32c] ;  /* 0x0000cb0000047ab9 */ /* 0x000fe40000000800 */
[----:B------:R-:W-:-:S04]  /*0400*/  UIMAD UR4, UR16, UR4, UR4 ;  /* 0x00000004100472a4 */ /* 0x000fc8000f8e0204 */
[----:B------:R-:W-:-:S04]  /*0410*/  UISETP.LT.AND UP0, UPT, UR6, UR4, UPT ;  /* 0x000000040600728c */ /* 0x000fc8000bf01270 */
[----:B------:R-:W-:Y:S02]  /*0420*/  USEL UR6, UR6, UR4, UP0 ;  /* 0x0000000406067287 */ /* 0x000fe40008000000 */
.L_x_163:
[----:B----4-:R-:W-:Y:S02]  /*0430*/  UISETP.NE.AND UP0, UPT, UR8, 0x1, UPT ;  /* 0x000000010800788c */ /* 0x010fe4000bf05270 */
[----:B------:R-:W-:Y:S02]  /*0440*/  UIADD3 UR7, UR10, 0x2f, URZ ;  /* 0x0000002f0a077890 */ /* 0x000fe4000fffe03f */
[----:B------:R-:W-:Y:S02]  /*0450*/  ULDC.64 UR4, c[0x0][0x2c8] ;  /* 0x0000b20000047ab9 */ /* 0x000fe40000000a00 */
[----:B------:R-:W-:Y:S02]  /*0460*/  UIMAD.WIDE.U32 UR16, UR27, UR4, URZ ;  /* 0x000000041b1072a5 */ /* 0x000fe4000f8e003f */
[----:B------:R-:W-:Y:S02]  /*0470*/  UIMAD.WIDE UR20, UR7, 0x2aaaaaab, URZ ;  /* 0x2aaaaaab071478a5 */ /* 0x000fe4000f8e023f */
[----:B------:R-:W-:-:S02]  /*0480*/  UIADD3 UR6, UR6, 0x2f, URZ ;  /* 0x0000002f06067890 */ /* 0x000fc4000fffe03f */
[----:B------:R-:W-:Y:S02]  /*0490*/  UISETP.NE.AND UP1, UPT, UR13, URZ, UPT ;  /* 0x0000003f0d00728c */ /* 0x000fe4000bf25270 */
[----:B------:R-:W-:Y:S02]  /*04a0*/  UMOV UR4, UR27 ;  /* 0x0000001b00047c82 */ /* 0x000fe40008000000 */
[----:B------:R-:W-:Y:S02]  /*04b0*/  UIMAD.WIDE UR6, UR6, 0x2aaaaaab, URZ ;  /* 0x2aaaaaab060678a5 */ /* 0x000fe4000f8e023f */
[----:B------:R-:W-:Y:S01]  /*04c0*/  @UP0 USHF.R.U32.HI UR4, URZ, UR5, UR17 ;  /* 0x000000053f040299 */ /* 0x000fe20008011611 */
[----:B------:R-:W-:Y:S01]  /*04d0*/  PLOP3.LUT P0, PT, PT, PT, UP1, 0x40, 0x0 ;  /* 0x000000000000781c */ /* 0x000fe20003f0e818 */
[----:B------:R-:W-:Y:S02]  /*04e0*/  USHF.R.U32.HI UR6, URZ, 0x1f, UR7 ;  /* 0x0000001f3f067899 */ /* 0x000fe40008011607 */
[----:B------:R-:W-:-:S02]  /*04f0*/  UMOV UR17, UR21 ;  /* 0x0000001500117c82 */ /* 0x000fc40008000000 */
[----:B------:R-:W-:Y:S02]  /*0500*/  USHF.R.U32.HI UR16, URZ, 0x1f, UR17 ;  /* 0x0000001f3f107899 */ /* 0x000fe40008011611 */
[----:B------:R-:W-:Y:S02]  /*0510*/  ULDC UR26, c[0x0][0x168] ;  /* 0x00005a00001a7ab9 */ /* 0x000fe40000000800 */
[----:B------:R-:W-:Y:S02]  /*0520*/  UIADD3 UR26, UR10, -UR26, URZ ;  /* 0x8000001a0a1a7290 */ /* 0x000fe4000fffe03f */
[----:B------:R-:W-:Y:S02]  /*0530*/  ULEA.HI.SX32 UR16, UR17, UR16, 0x1d ;  /* 0x0000001011107291 */ /* 0x000fe4000f8fea3f */
[----:B------:R-:W-:Y:S02]  /*0540*/  ULEA.HI.SX32 UR7, UR7, UR6, 0x1d ;  /* 0x0000000607077291 */ /* 0x000fe4000f8fea3f */
[----:B------:R-:W-:-:S02]  /*0550*/  UIADD3 UR4, UR26, UR4, URZ ;  /* 0x000000041a047290 */ /* 0x000fc4000fffe03f */
[----:B------:R-:W-:Y:S02]  /*0560*/  UISETP.LT.AND UP0, UPT, UR16, UR7, UPT ;  /* 0x000000071000728c */ /* 0x000fe4000bf01270 */
[----:B------:R-:W-:Y:S02]  /*0570*/  ULDC UR5, c[0x0][0x324] ;  /* 0x0000c90000057ab9 */ /* 0x000fe40000000800 */
[----:B------:R-:W-:Y:S02]  /*0580*/  UIADD3 UR6, UR4, -UR5, URZ ;  /* 0x8000000504067290 */ /* 0x000fe4000fffe03f */
[----:B------:R-:W-:Y:S01]  /*0590*/  USEL UR23, UR16, UR7, UP0 ;  /* 0x0000000710177287 */ /* 0x000fe20008000000 */
[----:B------:R-:W-:Y:S05]  /*05a0*/  @P0 BRA `(.L_x_166) ;  /* 0x0000015000000947 */ /* 0x000fea0003800000 */
[----:B------:R-:W-:Y:S02]  /*05b0*/  UMOV UR7, UR4 ;  /* 0x0000000400077c82 */ /* 0x000fe40008000000 */
[----:B------:R-:W-:-:S06]  /*05c0*/  UISETP.GT.AND UP0, UPT, UR7, -0x1, UPT ;  /* 0xffffffff0700788c */ /* 0x000fcc000bf04270 */
[----:B------:R-:W-:-:S13]  /*05d0*/  PLOP3.LUT P0, PT, PT, PT, UP0, 0x80, 0x0 ;  /* 0x000000000000781c */ /* 0x000fda0003f0f008 */
[----:B------:R-:W-:Y:S05]  /*05e0*/  @P0 BRA `(.L_x_167) ;  /* 0x0000008000000947 */ /* 0x000fea0003800000 */
[----:B------:R-:W-:Y:S02]  /*05f0*/  ULDC UR4, c[0x0][0x32c] ;  /* 0x0000cb0000047ab9 */ /* 0x000fe40000000800 */
[----:B------:R-:W-:Y:S02]  /*0600*/  UISETP.NE.AND UP0, UPT, UR4, 0x1, UPT ;  /* 0x000000010400788c */ /* 0x000fe4000bf05270 */
[----:B------:R-:W-:Y:S02]  /*0610*/  ULOP3.LUT UR7, URZ, UR7, URZ, 0x33, !UPT ;  /* 0x000000073f077292 */ /* 0x000fe4000f8e333f */
[----:B------:R-:W-:Y:S02]  /*0620*/  ULDC.64 UR4, c[0x0][0x330] ;  /* 0x0000cc0000047ab9 */ /* 0x000fe40000000a00 */
[----:B------:R-:W-:-:S05]  /*0630*/  UIMAD.WIDE.U32 UR16, UR7, UR4, URZ ;  /* 0x00000004071072a5 */ /* 0x000fca000f8e003f */
[----:B------:R-:W-:-:S04]  /*0640*/  @UP0 USHF.R.U32.HI UR7, URZ, UR5, UR17 ;  /* 0x000000053f070299 */ /* 0x000fc80008011611 */
[----:B------:R-:W-:Y:S01]  /*0650*/  ULOP3.LUT UR7, URZ, UR7, URZ, 0x33, !UPT ;  /* 0x000000073f077292 */ /* 0x000fe2000f8e333f */
[----:B------:R-:W-:Y:S05]  /*0660*/  BRA `(.L_x_168) ;  /* 0x0000005000007947 */ /* 0x000fea0003800000 */
.L_x_167:
[----:B------:R-:W-:Y:S02]  /*0670*/  ULDC UR4, c[0x0][0x32c] ;  /* 0x0000cb0000047ab9 */ /* 0x000fe40000000800 */
[----:B------:R-:W-:-:S03]  /*0680*/  UISETP.NE.AND UP0, UPT, UR4, 0x1, UPT ;  /* 0x000000010400788c */ /* 0x000fc6000bf05270 */
[----:B------:R-:W-:Y:S02]  /*0690*/  ULDC.64 UR4, c[0x0][0x330] ;  /* 0x0000cc0000047ab9 */ /* 0x000fe40000000a00 */
[----:B------:R-:W-:-:S06]  /*06a0*/  UIMAD.WIDE.U32 UR16, UR7, UR4, URZ ;  /* 0x00000004071072a5 */ /* 0x000fcc000f8e003f */
[----:B------:R-:W-:Y:S02]  /*06b0*/  @UP0 USHF.R.U32.HI UR7, URZ, UR5, UR17 ;  /* 0x000000053f070299 */ /* 0x000fe40008011611 */
.L_x_168:
[----:B------:R-:W-:Y:S02]  /*06c0*/  ULDC UR4, c[0x0][0x32c] ;  /* 0x0000cb0000047ab9 */ /* 0x000fe40000000800 */
[----:B------:R-:W-:-:S04]  /*06d0*/  UIMAD UR4, UR7, UR4, URZ ;  /* 0x00000004070472a4 */ /* 0x000fc8000f8e023f */
[----:B------:R-:W-:-:S04]  /*06e0*/  UISETP.LT.AND UP0, UPT, UR6, UR4, UPT ;  /* 0x000000040600728c */ /* 0x000fc8000bf01270 */
[----:B------:R-:W-:-:S04]  /*06f0*/  USEL UR6, UR6, UR4, !UP0 ;  /* 0x0000000406067287 */ /* 0x000fc8000c000000 */
.L_x_166:
[----:B------:R-:W-:Y:S01]  /*0700*/  UIMAD.WIDE UR4, UR6, 0x2aaaaaab, URZ ;  /* 0x2aaaaaab060478a5 */ /* 0x000fe2000f8e023f */
[----:B------:R-:W-:Y:S01]  /*0710*/  PLOP3.LUT P2, PT, PT, PT, PT, 0x80, 0x0 ;  /* 0x000000000000781c */ /* 0x000fe20003f4f070 */
[----:B------:R-:W-:Y:S01]  /*0720*/  IMAD.MOV.U32 R5, RZ, RZ, RZ ;  /* 0x000000ffff057224 */ /* 0x000fe200078e00ff */
[----:B------:R-:W-:Y:S01]  /*0730*/  CS2R R6, SRZ ;  /* 0x0000000000067805 */ /* 0x000fe2000001ff00 */
[----:B------:R-:W-:Y:S01]  /*0740*/  USHF.R.U32.HI UR4, URZ, 0x1f, UR5 ;  /* 0x0000001f3f047899 */ /* 0x000fe20008011605 */
[----:B------:R-:W-:Y:S01]  /*0750*/  IMAD.MOV.U32 R130, RZ, RZ, RZ ;  /* 0x000000ffff827224 */ /* 0x000fe200078e00ff */
[----:B------:R-:W-:Y:S01]  /*0760*/  MOV R128, RZ ;  /* 0x000000ff00807202 */ /* 0x000fe20000000f00 */
[----:B------:R-:W-:Y:S01]  /*0770*/  CS2R R126, SRZ ;  /* 0x00000000007e7805 */ /* 0x000fe2000001ff00 */
[----:B------:R-:W-:Y:S01]  /*0780*/  ULEA.HI.SX32 UR4, UR5, UR4, 0x1d ;  /* 0x0000000405047291 */ /* 0x000fe2000f8fea3f */
[----:B------:R-:W-:Y:S01]  /*0790*/  CS2R R124, SRZ ;  /* 0x00000000007c7805 */ /* 0x000fe2000001ff00 */
[----:B------:R-:W-:Y:S01]  /*07a0*/  CS2R R122, SRZ ;  /* 0x00000000007a7805 */ /* 0x000fe2000001ff00 */
[----:B------:R-:W-:Y:S01]  /*07b0*/  CS2R R120, SRZ ;  /* 0x0000000000787805 */ /* 0x000fe2000001ff00 */
[----:B------:R-:W-:Y:S01]  /*07c0*/  UISETP.LT.AND UP0, UPT, URZ, UR4, UPT ;  /* 0x000000043f00728c */ /* 0x000fe2000bf01270 */
[----:B------:R-:W-:Y:S01]  /*07d0*/  CS2R R118, SRZ ;  /* 0x0000000000767805 */ /* 0x000fe2000001ff00 */
[----:B------:R-:W-:Y:S01]  /*07e0*/  CS2R R116, SRZ ;  /* 0x0000000000747805 */ /* 0x000fe2000001ff00 */
[----:B------:R-:W-:Y:S01]  /*07f0*/  CS2R R114, SRZ ;  /* 0x0000000000727805 */ /* 0x000fe2000001ff00 */
[----:B------:R-:W-:Y:S01]  /*0800*/  USEL UR7, URZ, UR4, !UP0 ;  /* 0x000000043f077287 */ /* 0x000fe2000c000000 */
[----:B------:R-:W-:Y:S01]  /*0810*/  CS2R R112, SRZ ;  /* 0x0000000000707805 */ /* 0x000fe2000001ff00 */
[----:B------:R-:W-:Y:S01]  /*0820*/  CS2R R110, SRZ ;  /* 0x00000000006e7805 */ /* 0x000fe2000001ff00 */
[----:B------:R-:W-:Y:S01]  /*0830*/  CS2R R108, SRZ ;  /* 0x00000000006c7805 */ /* 0x000fe2000001ff00 */
[----:B------:R-:W-:Y:S01]  /*0840*/  UISETP.GT.AND UP0, UPT, UR23, UR7, UPT ;  /* 0x000000071700728c */ /* 0x000fe2000bf04270 */
[----:B------:R-:W-:Y:S01]  /*0850*/  CS2R R106, SRZ ;  /* 0x00000000006a7805 */ /* 0x000fe2000001ff00 */
[----:B------:R-:W-:Y:S01]  /*0860*/  CS2R R104, SRZ ;  /* 0x0000000000687805 */ /* 0x000fe2000001ff00 */
[----:B------:R-:W-:Y:S01]  /*0870*/  CS2R R102, SRZ ;  /* 0x0000000000667805 */ /* 0x000fe2000001ff00 */
[----:B------:R-:W-:Y:S01]  /*0880*/  CS2R R100, SRZ ;  /* 0x0000000000647805 */ /* 0x000fe2000001ff00 */
        /* <DEDUP_REMOVED lines=54> */
[----:B------:R-:W-:Y:S02]  /*0bf0*/  UISETP.NE.AND.EX UP0, UPT, URZ, UR5, UPT, UP0 ;  /* 0x000000053f00728c */ /* 0x000fe4000bf05300 */
[----:B------:R-:W-:-:S04]  /*0c00*/  UISETP.NE.AND UP1, UPT, UR14, URZ, UPT ;  /* 0x0000003f0e00728c */ /* 0x000fc8000bf25270 */
[----:B------:R-:W-:-:S05]  /*0c10*/  PLOP3.LUT P0, PT, PT, PT, UP0, 0x80, 0x0 ;  /* 0x000000000000781c */ /* 0x000fca0003f0f008 */
[----:B------:R-:W-:Y:S02]  /*0c20*/  @UP0 UMOV UR4, 0x4 ;  /* 0x0000000400040882 */ /* 0x000fe40000000000 */
[----:B------:R-:W-:-:S06]  /*0c30*/  @UP0 UIMAD.WIDE UR4, UR15, UR4, UR16 ;  /* 0x000000040f0402a5 */ /* 0x000fcc000f8e0210 */
[----:B-1----:R-:W-:Y:S02]  /*0c40*/  IMAD.U32 R2, RZ, RZ, UR4 ;  /* 0x00000004ff027e24 */ /* 0x002fe4000f8e00ff */
[----:B------:R-:W-:Y:S01]  /*0c50*/  IMAD.U32 R3, RZ, RZ, UR5 ;  /* 0x00000005ff037e24 */ /* 0x000fe2000f8e00ff */
[----:B------:R-:W-:Y:S02]  /*0c60*/  UMOV UR29, 0x30 ;  /* 0x00000030001d7882 */ /* 0x000fe40000000000 */
[----:B------:R-:W-:Y:S02]  /*0c70*/  UIMAD UR22, UR23, UR29, -0x30 ;  /* 0xffffffd0171674a4 */ /* 0x000fe4000f8e021d */
[----:B------:R-:W-:Y:S01]  /*0c80*/  UIMAD UR29, UR23, -0x30, UR29 ;  /* 0xffffffd0171d78a4 */ /* 0x000fe2000f8e021d */
[----:B------:R1:W3:Y:S01]  /*0c90*/  @P0 LDG.E R0, [R2.64] ;  /* 0x0000001202000981 */ /* 0x0002e2000c1e1900 */
[----:B------:R-:W-:Y:S01]  /*0ca0*/  IMAD.MOV.U32 R4, RZ, RZ, c[0x0][0x2b8] ;  /* 0x0000ae00ff047624 */ /* 0x000fe200078e00ff */
[----:B------:R-:W-:Y:S01]  /*0cb0*/  ULDC.64 UR4, c[0x0][0x2b0] ;  /* 0x0000ac0000047ab9 */ /* 0x000fe20000000a00 */
[----:B------:R-:W-:Y:S01]  /*0cc0*/  IMAD.MOV.U32 R31, RZ, RZ, RZ ;  /* 0x000000ffff1f7224 */ /* 0x000fe200078e00ff */
[----:B------:R-:W-:Y:S02]  /*0cd0*/  BAR.SYNC.DEFER_BLOCKING 0x0 ;  /* 0x0000000000007b1d */ /* 0x000fe40000010000 */
[----:B------:R-:W-:-:S02]  /*0ce0*/  ISETP.NE.AND P1, PT, R4, 0x1, PT ;  /* 0x000000010400780c */ /* 0x000fc40003f25270 */
[----:B-1----:R-:W-:Y:S01]  /*0cf0*/  SHF.R.S32.HI R2, RZ, 0x1f, R129 ;  /* 0x0000001fff027819 */ /* 0x002fe20000011481 */
[----:B------:R-:W-:Y:S01]  /*0d00*/  USHF.R.S32.HI UR21, URZ, 0x1f, UR15 ;  /* 0x0000001f3f157899 */ /* 0x000fe2000801140f */
[----:B---3--:R1:W3:Y:S02]  /*0d10*/  @P0 R2UR UR20, R0 ;  /* 0x00000000001403c2 */ /* 0x0082e400000e0000 */
[----:B---3--:R-:W-:Y:S02]  /*0d20*/  @!UP0 UMOV UR20, UR15 ;  /* 0x0000000f00148c82 */ /* 0x008fe40008000000 */
[----:B------:R-:W-:Y:S02]  /*0d30*/  USHF.R.S32.HI UR6, URZ, 0x1f, UR20 ;  /* 0x0000001f3f067899 */ /* 0x000fe40008011414 */
[----:B------:R-:W-:Y:S02]  /*0d40*/  UIMAD.WIDE.U32 UR16, UR20, UR4, URZ ;  /* 0x00000004141072a5 */ /* 0x000fe4000f8e003f */
[----:B------:R-:W-:-:S04]  /*0d50*/  UIMAD UR6, UR6, UR4, URZ ;  /* 0x00000004060672a4 */ /* 0x000fc8000f8e023f */
[----:B------:R-:W-:-:S03]  /*0d60*/  UIMAD UR6, UR20, UR5, UR6 ;  /* 0x00000005140672a4 */ /* 0x000fc6000f8e0206 */
[----:B------:R-:W-:Y:S02]  /*0d70*/  ULDC.64 UR4, c[0x0][0x1b8] ;  /* 0x00006e0000047ab9 */ /* 0x000fe40000000a00 */
[----:B------:R-:W-:Y:S01]  /*0d80*/  UIADD3 UR6, UR17, UR6, URZ ;  /* 0x0000000611067290 */ /* 0x000fe2000fffe03f */
[----:B-1----:R-:W-:-:S04]  /*0d90*/  LEA.HI R0, R2, R129, RZ, 0x3 ;  /* 0x0000008102007211 */ /* 0x002fc800078f18ff */
[----:B------:R-:W-:Y:S02]  /*0da0*/  LOP3.LUT R10, R0, 0xfffffff8, RZ, 0xc0, !PT ;  /* 0xfffffff8000a7812 */ /* 0x000fe400078ec0ff */
[----:B------:R-:W-:-:S03]  /*0db0*/  SHF.R.S32.HI R30, RZ, 0x3, R0 ;  /* 0x00000003ff1e7819 */ /* 0x000fc60000011400 */
[----:B------:R-:W-:-:S04]  /*0dc0*/  IMAD.IADD R10, R129, 0x1, -R10 ;  /* 0x00000001810a7824 */ /* 0x000fc800078e0a0a */
[----:B------:R-:W-:-:S05]  /*0dd0*/  IMAD R32, R10, 0x20, R30 ;  /* 0x000000200a207824 */ /* 0x000fca00078e021e */
[----:B------:R-:W-:Y:S01]  /*0de0*/  IADD3 R0, R32, UR22, RZ ;  /* 0x0000001620007c10 */ /* 0x000fe2000fffe0ff */
[----:B------:R-:W-:Y:S02]  /*0df0*/  UIMAD UR20, UR9, UR4, URZ ;  /* 0x00000004091472a4 */ /* 0x000fe4000f8e023f */
[----:B------:R-:W-:Y:S01]  /*0e00*/  UIMAD.WIDE.U32 UR24, UR11, UR4, URZ ;  /* 0x000000040b1872a5 */ /* 0x000fe2000f8e003f */
[----:B------:R-:W-:Y:S01]  /*0e10*/  ISETP.GE.AND P0, PT, R0, UR10, PT ;  /* 0x0000000a00007c0c */ /* 0x000fe2000bf06270 */
[----:B------:R-:W-:Y:S01]  /*0e20*/  IMAD.SHL.U32 R16, R30, 0x40, RZ ;  /* 0x000000401e107824 */ /* 0x000fe200078e00ff */
[----:B--2---:R-:W-:Y:S01]  /*0e30*/  IADD3 R0, R0, UR12, RZ ;  /* 0x0000000c00007c10 */ /* 0x004fe2000fffe0ff */
[----:B------:R-:W-:Y:S01]  /*0e40*/  IMAD.SHL.U32 R40, R10, 0x8, RZ ;  /* 0x000000080a287824 */ /* 0x000fe200078e00ff */
[----:B------:R-:W-:Y:S01]  /*0e50*/  ISETP.GT.OR P0, PT, R32, 0x2f, P0 ;  /* 0x0000002f2000780c */ /* 0x000fe20000704670 */
[----:B------:R-:W-:Y:S01]  /*0e60*/  UIADD3 UR28, UR29, UR10, URZ ;  /* 0x0000000a1d1c7290 */ /* 0x000fe2000fffe03f */
[----:B------:R-:W-:Y:S01]  /*0e70*/  STL [R1+0x20], R32 ;  /* 0x0000202001007387 */ /* 0x000fe20000100800 */
        /* <DEDUP_REMOVED lines=8> */
[----:B------:R-:W-:Y:S01]  /*0f00*/  PLOP3.LUT P1, PT, PT, PT, UP1, 0x80, 0x0 ;  /* 0x000000000000781c */ /* 0x000fe20003f2f018 */
[----:B------:R-:W-:Y:S01]  /*0f10*/  UIMAD UR20, UR11, UR5, UR20 ;  /* 0x000000050b1472a4 */ /* 0x000fe2000f8e0214 */
[----:B------:R-:W-:Y:S01]  /*0f20*/  PLOP3.LUT P0, PT, PT, PT, UP1, 0x80, 0x0 ;  /* 0x000000000000781c */ /* 0x000fe20003f0f018 */
[----:B------:R-:W-:Y:S01]  /*0f30*/  IMAD.MOV R5, RZ, RZ, -R5 ;  /* 0x000000ffff057224 */ /* 0x000fe200078e0a05 */
[----:B------:R-:W-:Y:S01]  /*0f40*/  IADD3 R3, R32, UR27, RZ ;  /* 0x0000001b20037c10 */ /* 0x000fe2000fffe0ff */
[----:B------:R-:W-:Y:S01]  /*0f50*/  ULDC.64 UR4, c[0x0][0x1c0] ;  /* 0x0000700000047ab9 */ /* 0x000fe20000000a00 */
[----:B------:R-:W-:Y:S01]  /*0f60*/  LOP3.LUT R16, R16, 0x1c0, RZ, 0xc0, !PT ;  /* 0x000001c010107812 */ /* 0x000fe200078ec0ff */
[----:B------:R-:W-:Y:S01]  /*0f70*/  UIADD3 UR25, UR25, UR20, URZ ;  /* 0x0000001419197290 */ /* 0x000fe2000fffe03f */
[C---:B------:R-:W-:Y:S01]  /*0f80*/  IADD3 R14, R40.reuse, 0x80, RZ ;  /* 0x00000080280e7810 */ /* 0x040fe20007ffe0ff */
[----:B------:R-:W-:Y:S01]  /*0f90*/  UIMAD UR21, UR21, UR4, URZ ;  /* 0x00000004151572a4 */ /* 0x000fe2000f8e023f */
[C---:B------:R-:W-:Y:S01]  /*0fa0*/  IADD3 R13, R40.reuse, 0xc0, RZ ;  /* 0x000000c0280d7810 */ /* 0x040fe20007ffe0ff */
[----:B------:R-:W-:Y:S01]  /*0fb0*/  UIMAD.WIDE.U32 UR24, UR15, UR4, UR24 ;  /* 0x000000040f1872a5 */ /* 0x000fe2000f8e0018 */
[----:B------:R-:W-:Y:S01]  /*0fc0*/  SHF.R.S32.HI R11, RZ, 0x1f, R14 ;  /* 0x0000001fff0b7819 */ /* 0x000fe2000001140e */
[----:B------:R-:W-:Y:S01]  /*0fd0*/  @P1 IMAD.HI.U32 R4, R3, c[0x0][0x2c8], RZ ;  /* 0x0000b20003041a27 */ /* 0x000fe200078e00ff */
[----:B------:R-:W-:Y:S01]  /*0fe0*/  UIMAD UR5, UR15, UR5, UR21 ;  /* 0x000000050f0572a4 */ /* 0x000fe2000f8e0215 */
[----:B------:R-:W-:Y:S01]  /*0ff0*/  ISETP.GE.AND P3, PT, R40, c[0x0][0x198], PT ;  /* 0x0000660028007a0c */ /* 0x000fe20003f66270 */
[----:B------:R-:W-:Y:S01]  /*1000*/  UISETP.LT.AND UP0, UPT, UR28, 0x30, UPT ;  /* 0x000000301c00788c */ /* 0x000fe2000bf01270 */
[----:B------:R-:W-:Y:S01]  /*1010*/  IMAD.U32 R9, RZ, RZ, UR25 ;  /* 0x00000019ff097e24 */ /* 0x000fe2000f8e00ff */
[----:B------:R-:W-:Y:S01]  /*1020*/  UIADD3 UR5, UR25, UR5, URZ ;  /* 0x0000000519057290 */ /* 0x000fe2000fffe03f */
[----:B------:R-:W-:Y:S01]  /*1030*/  IMAD.U32 R8, RZ, RZ, UR24 ;  /* 0x00000018ff087e24 */ /* 0x000fe2000f8e00ff */
[----:B------:R-:W-:Y:S01]  /*1040*/  ULDC UR15, c[0x0][0x168] ;  /* 0x00005a00000f7ab9 */ /* 0x000fe20000000800 */
[----:B------:R-:W-:Y:S01]  /*1050*/  LEA.HI R11, R11, R14, RZ, 0x3 ;  /* 0x0000000e0b0b7211 */ /* 0x000fe200078f18ff */
[----:B------:R-:W-:Y:S01]  /*1060*/  UIMAD UR15, UR8, UR15, URZ ;  /* 0x0000000f080f72a4 */ /* 0x000fe2000f8e023f */
[----:B------:R-:W-:Y:S01]  /*1070*/  ISETP.GE.AND P5, PT, R14, c[0x0][0x198], PT ;  /* 0x000066000e007a0c */ /* 0x000fe20003fa6270 */
[----:B-1----:R-:W-:Y:S01]  /*1080*/  IMAD.MOV.U32 R7, RZ, RZ, R3 ;  /* 0x000000ffff077224 */ /* 0x002fe200078e0003 */
[----:B------:R-:W-:Y:S01]  /*1090*/  @P0 SHF.R.U32.HI R7, RZ, c[0x0][0x2cc], R4 ;  /* 0x0000b300ff070a19 */ /* 0x000fe20000011604 */
[----:B------:R-:W-:Y:S01]  /*10a0*/  IMAD.U32 R9, RZ, RZ, UR5 ;  /* 0x00000005ff097e24 */ /* 0x000fe2000f8e00ff */
[----:B------:R-:W-:Y:S01]  /*10b0*/  ISETP.GE.AND P6, PT, R13, c[0x0][0x198], PT ;  /* 0x000066000d007a0c */ /* 0x000fe20003fc6270 */
[----:B------:R-:W-:Y:S01]  /*10c0*/  IMAD R36, R5, c[0x0][0x2b8], R0 ;  /* 0x0000ae0005247a24 */ /* 0x000fe200078e0200 */
[--C-:B------:R-:W-:Y:S01]  /*10d0*/  SHF.R.S32.HI R6, RZ, 0x1f, R7.reuse ;  /* 0x0000001fff067819 */ /* 0x100fe20000011407 */
[----:B------:R-:W-:Y:S01]  /*10e0*/  IMAD.MOV R4, RZ, RZ, -R7 ;  /* 0x000000ffff047224 */ /* 0x000fe200078e0a07 */
[----:B------:R-:W-:Y:S01]  /*10f0*/  LOP3.LUT R34, R11, 0xfffffff8, RZ, 0xc0, !PT ;  /* 0xfffffff80b227812 */ /* 0x000fe200078ec0ff */
[C---:B------:R-:W-:Y:S01]  /*1100*/  IMAD.WIDE.U32 R8, R7.reuse, c[0x0][0x1b0], R8 ;  /* 0x00006c0007087a25 */ /* 0x040fe200078e0008 */
[----:B------:R-:W-:Y:S01]  /*1110*/  ULDC.64 UR4, c[0x0][0x1e8] ;  /* 0x00007a0000047ab9 */ /* 0x000fe20000000a00 */
[----:B------:R-:W-:Y:S01]  /*1120*/  SHF.R.S32.HI R12, RZ, 0x1f, R40 ;  /* 0x0000001fff0c7819 */ /* 0x000fe20000011428 */
[----:B------:R-:W-:Y:S01]  /*1130*/  UIMAD UR8, UR9, UR4, URZ ;  /* 0x00000004090872a4 */ /* 0x000fe2000f8e023f */
[----:B------:R-:W-:Y:S01]  /*1140*/  IMAD R4, R4, c[0x0][0x2c4], R3 ;  /* 0x0000b10004047a24 */ /* 0x000fe200078e0203 */
[----:B------:R-:W-:Y:S01]  /*1150*/  UIMAD.WIDE.U32 UR20, UR11, UR4, URZ ;  /* 0x000000040b1472a5 */ /* 0x000fe2000f8e003f */
[----:B------:R-:W-:Y:S01]  /*1160*/  IMAD R6, R6, c[0x0][0x1b0], RZ ;  /* 0x00006c0006067a24 */ /* 0x000fe200078e02ff */
[----:B------:R-:W-:Y:S01]  /*1170*/  UIMAD UR8, UR11, UR5, UR8 ;  /* 0x000000050b0872a4 */ /* 0x000fe2000f8e0208 */
[----:B------:R-:W-:Y:S01]  /*1180*/  BSSY B0, `(.L_x_170) ;  /* 0x0000123000007945 */ /* 0x000fe20003800000 */
[----:B------:R-:W-:Y:S01]  /*1190*/  SHF.R.S32.HI R3, RZ, 0x1f, R4 ;  /* 0x0000001fff037819 */ /* 0x000fe20000011404 */
[----:B------:R-:W-:Y:S01]  /*11a0*/  IMAD R6, R7, c[0x0][0x1b4], R6 ;  /* 0x00006d0007067a24 */ /* 0x000fe200078e0206 */
[----:B------:R-:W-:-:S02]  /*11b0*/  UIADD3 UR8, UR21, UR8, URZ ;  /* 0x0000000815087290 */ /* 0x000fc4000fffe03f */
[----:B------:R-:W-:Y:S01]  /*11c0*/  USEL UR4, UR28, 0x30, UP0 ;  /* 0x000000301c047887 */ /* 0x000fe20008000000 */
[----:B------:R-:W-:Y:S01]  /*11d0*/  IMAD.IADD R7, R9, 0x1, R6 ;  /* 0x0000000109077824 */ /* 0x000fe200078e0206 */
[----:B------:R-:W-:Y:S01]  /*11e0*/  IADD3 R9, R40, 0x40, RZ ;  /* 0x0000004028097810 */ /* 0x000fe20007ffe0ff */
[----:B------:R-:W-:Y:S02]  /*11f0*/  IMAD R3, R3, c[0x0][0x1a8], RZ ;  /* 0x00006a0003037a24 */ /* 0x000fe400078e02ff */
[----:B------:R-:W-:Y:S01]  /*1200*/  IMAD.MOV.U32 R6, RZ, RZ, R8 ;  /* 0x000000ffff067224 */ /* 0x000fe200078e0008 */
[----:B------:R-:W-:Y:S01]  /*1210*/  LEA.HI R8, R2, R129, RZ, 0x6 ;  /* 0x0000008102087211 */ /* 0x000fe200078f30ff */
[C---:B------:R-:W-:Y:S01]  /*1220*/  IMAD R3, R4.reuse, c[0x0][0x1ac], R3 ;  /* 0x00006b0004037a24 */ /* 0x040fe200078e0203 */
[----:B------:R-:W-:Y:S01]  /*1230*/  SHF.R.S32.HI R15, RZ, 0x1f, R9 ;  /* 0x0000001fff0f7819 */ /* 0x000fe20000011409 */
[----:B------:R-:W-:Y:S01]  /*1240*/  IMAD.WIDE.U32 R6, R4, c[0x0][0x1a8], R6 ;  /* 0x00006a0004067a25 */ /* 0x000fe200078e0006 */
[----:B------:R-:W-:-:S02]  /*1250*/  SHF.R.U32.HI R4, RZ, 0x3, R16 ;  /* 0x00000003ff047819 */ /* 0x000fc40000011610 */
[----:B------:R-:W-:Y:S01]  /*1260*/  LOP3.LUT R16, R16, 0x38, R40, 0xf8, !PT ;  /* 0x0000003810107812 */ /* 0x000fe200078ef828 */
[----:B------:R-:W-:Y:S01]  /*1270*/  IMAD.IADD R3, R7, 0x1, R3 ;  /* 0x0000000107037824 */ /* 0x000fe200078e0203 */
[----:B------:R-:W-:Y:S01]  /*1280*/  LEA R20, P0, R6, c[0x0][0x160], 0x1 ;  /* 0x0000580006147a11 */ /* 0x000fe200078008ff */
[----:B------:R-:W-:Y:S01]  /*1290*/  IMAD.SHL.U32 R8, R8, 0x8, RZ ;  /* 0x0000000808087824 */ /* 0x000fe200078e00ff */
[----:B------:R-:W-:Y:S02]  /*12a0*/  LOP3.LUT R16, R16, R4, RZ, 0x3c, !PT ;  /* 0x0000000410107212 */ /* 0x000fe400078e3cff */
[----:B------:R-:W-:Y:S01]  /*12b0*/  LEA.HI.X R3, R6, c[0x0][0x164], R3, 0x1, P0 ;  /* 0x0000590006037a11 */ /* 0x000fe200000f0c03 */
[----:B------:R-:W-:Y:S01]  /*12c0*/  SHFL.IDX PT, R22, R20, 0x1, 0x181f ;  /* 0x00381f0014167f89 */ /* 0x000fe200000e0000 */
[----:B------:R-:W-:Y:S02]  /*12d0*/  IADD3 R4, R30, UR27, RZ ;  /* 0x0000001b1e047c10 */ /* 0x000fe4000fffe0ff */
[----:B------:R-:W-:Y:S01]  /*12e0*/  LOP3.LUT R16, R16, 0xfffffe00, R8, 0xf8, !PT ;  /* 0xfffffe0010107812 */ /* 0x000fe200078ef808 */
[----:B------:R-:W-:Y:S01]  /*12f0*/  SHFL.IDX PT, R6, R20, RZ, 0x181f ;  /* 0x00181fff14067589 */ /* 0x000fe200000e0000 */
[----:B------:R-:W-:-:S02]  /*1300*/  ISETP.GE.AND P0, PT, R4, UR15, PT ;  /* 0x0000000f04007c0c */ /* 0x000fc4000bf06270 */
[----:B------:R-:W-:Y:S01]  /*1310*/  SHF.R.S32.HI R8, RZ, 0x1f, R13 ;  /* 0x0000001fff087819 */ /* 0x000fe2000001140d */
[----:B------:R-:W1:Y:S01]  /*1320*/  SHFL.IDX PT, R7, R3, RZ, 0x181f ;  /* 0x00181fff03077589 */ /* 0x000e6200000e0000 */
[----:B------:R-:W-:Y:S01]  /*1330*/  LEA.HI R15, R15, R9, RZ, 0x3 ;  /* 0x000000090f0f7211 */ /* 0x000fe200078f18ff */
[----:B------:R-:W-:Y:S01]  /*1340*/  IMAD.SHL.U32 R41, R16, 0x2, RZ ;  /* 0x0000000210297824 */ /* 0x000fe200078e00ff */
[----:B------:R-:W-:Y:S01]  /*1350*/  ISETP.GE.AND P4, PT, R9, c[0x0][0x198], PT ;  /* 0x0000660009007a0c */ /* 0x000fe20003f86270 */
[----:B------:R-:W3:Y:S01]  /*1360*/  SHFL.IDX PT, R23, R3, 0x1, 0x181f ;  /* 0x00381f0003177f89 */ /* 0x000ee200000e0000 */
[----:B------:R-:W-:Y:S02]  /*1370*/  LEA.HI R8, R8, R13, RZ, 0x3 ;  /* 0x0000000d08087211 */ /* 0x000fe400078f18ff */
[----:B------:R-:W-:Y:S01]  /*1380*/  LOP3.LUT R35, R15, 0xfffffff8, RZ, 0xc0, !PT ;  /* 0xfffffff80f237812 */ /* 0x000fe200078ec0ff */
[----:B------:R-:W-:Y:S01]  /*1390*/  SHFL.IDX PT, R21, R3, 0x3, 0x181f ;  /* 0x00781f0003157f89 */ /* 0x000fe200000e0000 */
[----:B------:R-:W-:-:S02]  /*13a0*/  LOP3.LUT R33, R8, 0xfffffff8, RZ, 0xc0, !PT ;  /* 0xfffffff808217812 */ /* 0x000fc400078ec0ff */
[----:B------:R-:W-:-:S04]  /*13b0*/  IADD3 R0, R4, 0x20, RZ ;  /* 0x0000002004007810 */ /* 0x000fc80007ffe0ff */
[----:B------:R-:W-:Y:S02]  /*13c0*/  ISETP.GE.AND P1, PT, R0, UR15, PT ;  /* 0x0000000f00007c0c */ /* 0x000fe4000bf26270 */
[C---:B------:R-:W-:Y:S02]  /*13d0*/  IADD3 R0, R4.reuse, 0x40, RZ ;  /* 0x0000004004007810 */ /* 0x040fe40007ffe0ff */
[----:B------:R-:W-:-:S04]  /*13e0*/  IADD3 R4, R4, 0x60, RZ ;  /* 0x0000006004047810 */ /* 0x000fc80007ffe0ff */
[----:B------:R-:W-:Y:S01]  /*13f0*/  ISETP.GE.AND P2, PT, R4, UR15, PT ;  /* 0x0000000f04007c0c */ /* 0x000fe2000bf46270 */
[----:B-1----:R-:W-:-:S04]  /*1400*/  @!P0 IMAD.WIDE R16, R40, 0x2, R6 ;  /* 0x0000000228108825 */ /* 0x002fc800078e0206 */
[--C-:B------:R-:W-:Y:S01]  /*1410*/  @!P0 IMAD.WIDE R18, R35, 0x2, R6.reuse ;  /* 0x0000000223128825 */ /* 0x100fe200078e0206 */
[----:B------:R1:W-:Y:S03]  /*1420*/  @!P0 LDGSTS.E.BYPASS.LTC128B.128 [R41+0x4080], [R16.64], !P3 ;  /* 0x0408000010298fae */ /* 0x0003e6000d901d52 */
[--C-:B------:R-:W-:Y:S01]  /*1430*/  @!P0 IMAD.WIDE R24, R34, 0x2, R6.reuse ;  /* 0x0000000222188825 */ /* 0x100fe200078e0206 */
[----:B------:R4:W-:Y:S03]  /*1440*/  @!P0 LDGSTS.E.BYPASS.LTC128B.128 [R41+0x8080], [R18.64], !P4 ;  /* 0x0808000012298fae */ /* 0x0009e6000e101d52 */
[----:B------:R-:W-:Y:S01]  /*1450*/  @!P0 IMAD.WIDE R6, R33, 0x2, R6 ;  /* 0x0000000221068825 */ /* 0x000fe200078e0206 */
[----:B------:R5:W-:Y:S03]  /*1460*/  @!P0 LDGSTS.E.BYPASS.LTC128B.128 [R41+0xc080], [R24.64], !P5 ;  /* 0x0c08000018298fae */ /* 0x000be6000e901d52 */
[----:B---3--:R-:W-:Y:S01]  /*1470*/  @!P1 IMAD.WIDE R26, R40, 0x2, R22 ;  /* 0x00000002281a9825 */ /* 0x008fe200078e0216 */
[----:B------:R3:W-:Y:S01]  /*1480*/  @!P0 LDGSTS.E.BYPASS.LTC128B.128 [R41+0x10080], [R6.64], !P6 ;  /* 0x1008000006298fae */ /* 0x0007e2000f101d52 */
[----:B------:R-:W-:-:S02]  /*1490*/  ISETP.GE.AND P0, PT, R0, UR15, PT ;  /* 0x0000000f00007c0c */ /* 0x000fc4000bf06270 */
[----:B------:R-:W-:Y:S01]  /*14a0*/  @!P1 IMAD.WIDE R28, R34, 0x2, R22 ;  /* 0x00000002221c9825 */ /* 0x000fe200078e0216 */
[----:B------:R3:W-:Y:S01]  /*14b0*/  @!P1 LDGSTS.E.BYPASS.LTC128B.128 [R41+0x5080], [R26.64], !P3 ;  /* 0x050800001a299fae */ /* 0x0007e2000d901d52 */
[----:B-1----:R-:W-:Y:S02]  /*14c0*/  SHF.R.S32.HI R16, RZ, 0x1f, R36 ;  /* 0x0000001fff107819 */ /* 0x002fe40000011424 */
[----:B----4-:R-:W-:-:S04]  /*14d0*/  IMAD.WIDE.U32 R18, R36, c[0x0][0x1e0], RZ ;  /* 0x0000780024127a25 */ /* 0x010fc800078e00ff */
[----:B-----5:R-:W-:-:S04]  /*14e0*/  @!P1 IMAD.WIDE R24, R35, 0x2, R22 ;  /* 0x0000000223189825 */ /* 0x020fc800078e0216 */
[----:B---3--:R-:W-:Y:S01]  /*14f0*/  IMAD R6, R16, c[0x0][0x1e0], RZ ;  /* 0x0000780010067a24 */ /* 0x008fe200078e02ff */
[----:B------:R1:W-:Y:S01]  /*1500*/  @!P1 LDGSTS.E.BYPASS.LTC128B.128 [R41+0x9080], [R24.64], !P4 ;  /* 0x0908000018299fae */ /* 0x0003e2000e101d52 */
[----:B------:R-:W-:-:S03]  /*1510*/  @!P1 IMAD.WIDE R22, R33, 0x2, R22 ;  /* 0x0000000221169825 */ /* 0x000fc600078e0216 */
[----:B------:R3:W-:Y:S01]  /*1520*/  @!P1 LDGSTS.E.BYPASS.LTC128B.128 [R41+0xd080], [R28.64], !P5 ;  /* 0x0d0800001c299fae */ /* 0x0007e2000e901d52 */
[----:B------:R-:W-:Y:S02]  /*1530*/  IMAD R6, R36, c[0x0][0x1e4], R6 ;  /* 0x0000790024067a24 */ /* 0x000fe400078e0206 */
[----:B------:R-:W-:Y:S01]  /*1540*/  IMAD R16, R16, c[0x0][0x208], RZ ;  /* 0x0000820010107a24 */ /* 0x000fe200078e02ff */
[----:B------:R4:W-:Y:S01]  /*1550*/  @!P1 LDGSTS.E.BYPASS.LTC128B.128 [R41+0x11080], [R22.64], !P6 ;  /* 0x1108000016299fae */ /* 0x0009e2000f101d52 */
[----:B------:R-:W-:Y:S02]  /*1560*/  IMAD.IADD R7, R19, 0x1, R6 ;  /* 0x0000000113077824 */ /* 0x000fe400078e0206 */
[----:B------:R-:W-:Y:S01]  /*1570*/  IMAD.MOV.U32 R6, RZ, RZ, R18 ;  /* 0x000000ffff067224 */ /* 0x000fe200078e0012 */
[----:B------:R-:W-:Y:S01]  /*1580*/  SHFL.IDX PT, R19, R3, 0x2, 0x181f ;  /* 0x00581f0003137f89 */ /* 0x000fe200000e0000 */
[----:B------:R-:W-:-:S03]  /*1590*/  IMAD R16, R36, c[0x0][0x20c], R16 ;  /* 0x0000830024107a24 */ /* 0x000fc600078e0210 */
[----:B------:R-:W4:Y:S04]  /*15a0*/  SHFL.IDX PT, R18, R20, 0x2, 0x181f ;  /* 0x00581f0014127f89 */ /* 0x000f2800000e0000 */
[----:B------:R-:W1:Y:S01]  /*15b0*/  SHFL.IDX PT, R20, R20, 0x3, 0x181f ;  /* 0x00781f0014147f89 */ /* 0x000e6200000e0000 */
[----:B----4-:R-:W-:-:S04]  /*15c0*/  @!P0 IMAD.WIDE R22, R35, 0x2, R18 ;  /* 0x0000000223168825 */ /* 0x010fc800078e0212 */
[----:B------:R-:W-:-:S04]  /*15d0*/  @!P0 IMAD.WIDE R26, R33, 0x2, R18 ;  /* 0x00000002211a8825 */ /* 0x000fc800078e0212 */
[----:B-1----:R-:W-:Y:S01]  /*15e0*/  @!P2 IMAD.WIDE R24, R40, 0x2, R20 ;  /* 0x000000022818a825 */ /* 0x002fe200078e0214 */
[----:B--2---:R-:W-:-:S03]  /*15f0*/  SHF.R.S32.HI R0, RZ, 0x1f, R31 ;  /* 0x0000001fff007819 */ /* 0x004fc6000001141f */
[C---:B------:R-:W-:Y:S01]  /*1600*/  IMAD.WIDE.U32 R6, R31.reuse, c[0x0][0x1f0], R6 ;  /* 0x00007c001f067a25 */ /* 0x040fe200078e0006 */
[----:B------:R-:W-:Y:S03]  /*1610*/  STL [R1+0x8], R31 ;  /* 0x0000081f01007387 */ /* 0x000fe60000100800 */
[C---:B------:R-:W-:Y:S01]  /*1620*/  IMAD R5, R0.reuse, c[0x0][0x1f0], RZ ;  /* 0x00007c0000057a24 */ /* 0x040fe200078e02ff */
[----:B------:R-:W-:Y:S01]  /*1630*/  STL [R1+0x24], R40 ;  /* 0x0000242801007387 */ /* 0x000fe20000100800 */
[----:B------:R-:W-:Y:S02]  /*1640*/  IMAD R11, R0, c[0x0][0x218], RZ ;  /* 0x00008600000b7a24 */ /* 0x000fe400078e02ff */
[C---:B------:R-:W-:Y:S01]  /*1650*/  IMAD R3, R31.reuse, c[0x0][0x1f4], R5 ;  /* 0x00007d001f037a24 */ /* 0x040fe200078e0205 */
[----:B------:R-:W-:Y:S01]  /*1660*/  IADD3 R5, P1, R6, UR20, RZ ;  /* 0x0000001406057c10 */ /* 0x000fe2000ff3e0ff */
[----:B------:R-:W-:Y:S01]  /*1670*/  IMAD R11, R31, c[0x0][0x21c], R11 ;  /* 0x000087001f0b7a24 */ /* 0x000fe200078e020b */
[----:B------:R-:W-:Y:S01]  /*1680*/  STL [R1+0x1c], R41 ;  /* 0x00001c2901007387 */ /* 0x000fe20000100800 */
[----:B------:R-:W-:Y:S01]  /*1690*/  IMAD.SHL.U32 R0, R30, 0x8, RZ ;  /* 0x000000081e007824 */ /* 0x000fe200078e00ff */
[----:B------:R-:W-:-:S02]  /*16a0*/  IADD3.X R3, R7, UR8, R3, P1, !PT ;  /* 0x0000000807037c10 */ /* 0x000fc40008ffe403 */
[C---:B------:R-:W-:Y:S01]  /*16b0*/  LEA R6, P1, R5.reuse, c[0x0][0x1c8], 0x1 ;  /* 0x0000720005067a11 */ /* 0x040fe200078208ff */
[----:B------:R-:W-:Y:S03]  /*16c0*/  STL [R1+0x18], R35 ;  /* 0x0000182301007387 */ /* 0x000fe60000100800 */
[----:B------:R-:W-:Y:S01]  /*16d0*/  LEA.HI.X R3, R5, c[0x0][0x1cc], R3, 0x1, P1 ;  /* 0x0000730005037a11 */ /* 0x000fe200008f0c03 */
[--C-:B------:R-:W-:Y:S01]  /*16e0*/  @!P0 IMAD.WIDE R4, R40, 0x2, R18.reuse ;  /* 0x0000000228048825 */ /* 0x100fe200078e0212 */
[----:B------:R-:W-:Y:S04]  /*16f0*/  STL [R1+0x14], R34 ;  /* 0x0000142201007387 */ /* 0x000fe80000100800 */
[----:B------:R1:W-:Y:S04]  /*1700*/  @!P0 LDGSTS.E.BYPASS.LTC128B.128 [R41+0x6080], [R4.64], !P3 ;  /* 0x0608000004298fae */ /* 0x0003e8000d901d52 */
[----:B------:R2:W-:Y:S04]  /*1710*/  @!P0 LDGSTS.E.BYPASS.LTC128B.128 [R41+0xa080], [R22.64], !P4 ;  /* 0x0a08000016298fae */ /* 0x0005e8000e101d52 */
[----:B------:R-:W-:Y:S04]  /*1720*/  SHFL.IDX PT, R7, R3, 0x1, 0x181f ;  /* 0x00381f0003077f89 */ /* 0x000fe800000e0000 */
[----:B------:R-:W-:Y:S04]  /*1730*/  STL [R1+0x10], R33 ;  /* 0x0000102101007387 */ /* 0x000fe80000100800 */
[----:B------:R-:W-:Y:S01]  /*1740*/  STL [R1+0xc], R36 ;  /* 0x00000c2401007387 */ /* 0x000fe20000100800 */
[----:B-1----:R-:W-:-:S03]  /*1750*/  @!P0 IMAD.WIDE R4, R34, 0x2, R18 ;  /* 0x0000000222048825 */ /* 0x002fc600078e0212 */
[----:B------:R-:W-:Y:S01]  /*1760*/  SHFL.IDX PT, R18, R6, RZ, 0x181f ;  /* 0x00181fff06127589 */ /* 0x000fe200000e0000 */
[----:B--2---:R-:W-:-:S03]  /*1770*/  IMAD.WIDE.U32 R22, R36, c[0x0][0x208], RZ ;  /* 0x0000820024167a25 */ /* 0x004fc600078e00ff */
[----:B------:R-:W1:Y:S01]  /*1780*/  SHFL.IDX PT, R19, R3, RZ, 0x181f ;  /* 0x00181fff03137589 */ /* 0x000e6200000e0000 */
[----:B------:R-:W-:-:S03]  /*1790*/  IMAD.IADD R17, R23, 0x1, R16 ;  /* 0x0000000117117824 */ /* 0x000fc600078e0210 */
[----:B------:R2:W-:Y:S01]  /*17a0*/  @!P0 LDGSTS.E.BYPASS.LTC128B.128 [R41+0xe080], [R4.64], !P5 ;  /* 0x0e08000004298fae */ /* 0x0005e2000e901d52 */
[----:B------:R-:W-:-:S03]  /*17b0*/  IMAD.MOV.U32 R16, RZ, RZ, R22 ;  /* 0x000000ffff107224 */ /* 0x000fc600078e0016 */
[----:B------:R4:W-:Y:S01]  /*17c0*/  @!P0 LDGSTS.E.BYPASS.LTC128B.128 [R41+0x12080], [R26.64], !P6 ;  /* 0x120800001a298fae */ /* 0x0009e2000f101d52 */
[----:B------:R-:W-:Y:S01]  /*17d0*/  ISETP.GE.AND P6, PT, R9, c[0x0][0x1d4], PT ;  /* 0x0000750009007a0c */ /* 0x000fe20003fc6270 */
[----:B------:R-:W-:Y:S02]  /*17e0*/  IMAD.WIDE.U32 R16, R31, c[0x0][0x218], R16 ;  /* 0x000086001f107a25 */ /* 0x000fe400078e0010 */
[----:B------:R5:W-:Y:S01]  /*17f0*/  @!P2 LDGSTS.E.BYPASS.LTC128B.128 [R41+0x7080], [R24.64], !P3 ;  /* 0x070800001829afae */ /* 0x000be2000d901d52 */
[----:B------:R-:W-:-:S03]  /*1800*/  ISETP.GE.AND P3, PT, R40, c[0x0][0x1d4], PT ;  /* 0x0000750028007a0c */ /* 0x000fc60003f66270 */
[----:B------:R-:W1:Y:S01]  /*1810*/  SHFL.IDX PT, R6, R6, 0x1, 0x181f ;  /* 0x00381f0006067f89 */ /* 0x000e6200000e0000 */
[----:B--2---:R-:W-:Y:S01]  /*1820*/  IADD3 R4, -R30, UR4, RZ ;  /* 0x000000041e047c10 */ /* 0x004fe2000fffe1ff */
[----:B------:R-:W-:Y:S02]  /*1830*/  ULDC.64 UR4, c[0x0][0x210] ;  /* 0x0000840000047ab9 */ /* 0x000fe40000000a00 */
[----:B------:R-:W-:Y:S01]  /*1840*/  UIMAD.WIDE.U32 UR24, UR11, UR4, URZ ;  /* 0x000000040b1872a5 */ /* 0x000fe2000f8e003f */
[--C-:B----4-:R-:W-:Y:S01]  /*1850*/  @!P2 IMAD.WIDE R26, R35, 0x2, R20.reuse ;  /* 0x00000002231aa825 */ /* 0x110fe200078e0214 */
[C---:B------:R-:W-:Y:S01]  /*1860*/  ISETP.GE.AND P1, PT, R4.reuse, 0x1, PT ;  /* 0x000000010400780c */ /* 0x040fe20003f26270 */
[----:B------:R-:W-:Y:S01]  /*1870*/  UIMAD UR4, UR9, UR4, URZ ;  /* 0x00000004090472a4 */ /* 0x000fe2000f8e023f */
[----:B------:R-:W-:Y:S01]  /*1880*/  ISETP.GT.AND P0, PT, R4, 0x20, PT ;  /* 0x000000200400780c */ /* 0x000fe20003f04270 */
[--C-:B-----5:R-:W-:Y:S01]  /*1890*/  @!P2 IMAD.WIDE R24, R34, 0x2, R20.reuse ;  /* 0x000000022218a825 */ /* 0x120fe200078e0214 */
[----:B------:R2:W-:Y:S01]  /*18a0*/  @!P2 LDGSTS.E.BYPASS.LTC128B.128 [R41+0xb080], [R26.64], !P4 ;  /* 0x0b0800001a29afae */ /* 0x0005e2000e101d52 */
[----:B------:R-:W-:Y:S01]  /*18b0*/  ISETP.GE.AND P4, PT, R13, c[0x0][0x198], PT ;  /* 0x000066000d007a0c */ /* 0x000fe20003f86270 */
[----:B------:R-:W-:Y:S01]  /*18c0*/  UIMAD UR4, UR11, UR5, UR4 ;  /* 0x000000050b0472a4 */ /* 0x000fe2000f8e0204 */
[----:B------:R-:W-:Y:S01]  /*18d0*/  @!P2 IMAD.WIDE R20, R33, 0x2, R20 ;  /* 0x000000022114a825 */ /* 0x000fe200078e0214 */
[----:B------:R4:W-:Y:S01]  /*18e0*/  @!P2 LDGSTS.E.BYPASS.LTC128B.128 [R41+0xf080], [R24.64], !P5 ;  /* 0x0f0800001829afae */ /* 0x0009e2000e901d52 */
[----:B------:R-:W-:Y:S01]  /*18f0*/  ISETP.GE.AND P5, PT, R14, c[0x0][0x1d4], PT ;  /* 0x000075000e007a0c */ /* 0x000fe20003fa6270 */
[----:B------:R-:W-:-:S02]  /*1900*/  UIADD3 UR15, UR25, UR4, URZ ;  /* 0x00000004190f7290 */ /* 0x000fc4000fffe03f */
[----:B------:R-:W-:Y:S01]  /*1910*/  UIADD3 UR4, UR23, -0x1, URZ ;  /* 0xffffffff17047890 */ /* 0x000fe2000fffe03f */
[----:B-1----:R-:W-:-:S05]  /*1920*/  @P1 IMAD.WIDE R4, R35, 0x2, R18 ;  /* 0x0000000223041825 */ /* 0x002fca00078e0212 */
[----:B------:R1:W-:Y:S01]  /*1930*/  @!P2 LDGSTS.E.BYPASS.LTC128B.128 [R41+0x13080], [R20.64], !P4 ;  /* 0x130800001429afae */ /* 0x0003e2000e101d52 */
[----:B------:R-:W-:-:S03]  /*1940*/  ISETP.GE.AND P4, PT, R13, c[0x0][0x1d4], PT ;  /* 0x000075000d007a0c */ /* 0x000fc60003f86270 */
[----:B------:R-:W0:Y:S01]  /*1950*/  LDGDEPBAR ;  /* 0x00000000000079af */ /* 0x000e220000000000 */
[----:B-1----:R-:W-:-:S05]  /*1960*/  @P1 IMAD.WIDE R20, R40, 0x2, R18 ;  /* 0x0000000228141825 */ /* 0x002fca00078e0212 */
[----:B------:R1:W-:Y:S04]  /*1970*/  @P1 LDGSTS.E.BYPASS.LTC128B.128 [R41+0x14080], [R20.64], !P3 ;  /* 0x1408000014291fae */ /* 0x0003e8000d901d52 */
[----:B------:R5:W-:Y:S01]  /*1980*/  @P1 LDGSTS.E.BYPASS.LTC128B.128 [R41+0x15880], [R4.64], !P6 ;  /* 0x1588000004291fae */ /* 0x000be2000f101d52 */
[----:B-1----:R-:W-:-:S04]  /*1990*/  @P1 IMAD.WIDE R20, R34, 0x2, R18 ;  /* 0x0000000222141825 */ /* 0x002fc800078e0212 */
[----:B------:R-:W-:Y:S01]  /*19a0*/  @P1 IMAD.WIDE R18, R33, 0x2, R18 ;  /* 0x0000000221121825 */ /* 0x000fe200078e0212 */
[----:B-----5:R-:W-:Y:S01]  /*19b0*/  LEA.HI R5, R2, R129, RZ, 0x4 ;  /* 0x0000008102057211 */ /* 0x020fe200078f20ff */
[----:B------:R1:W-:Y:S04]  /*19c0*/  @P1 LDGSTS.E.BYPASS.LTC128B.128 [R41+0x17080], [R20.64], !P5 ;  /* 0x1708000014291fae */ /* 0x0003e8000e901d52 */
[----:B------:R5:W-:Y:S01]  /*19d0*/  @P1 LDGSTS.E.BYPASS.LTC128B.128 [R41+0x18880], [R18.64], !P4 ;  /* 0x1888000012291fae */ /* 0x000be2000e101d52 */
[----:B------:R-:W-:-:S04]  /*19e0*/  IADD3 R15, P1, R16, UR24, RZ ;  /* 0x00000018100f7c10 */ /* 0x000fc8000ff3e0ff */
[----:B------:R-:W-:Y:S01]  /*19f0*/  IADD3.X R11, R17, UR15, R11, P1, !PT ;  /* 0x0000000f110b7c10 */ /* 0x000fe20008ffe40b */
[----:B------:R-:W-:Y:S01]  /*1a00*/  @P0 IMAD.WIDE R16, R40, 0x2, R6 ;  /* 0x0000000228100825 */ /* 0x000fe200078e0206 */
[----:B------:R-:W-:-:S04]  /*1a10*/  LEA R8, P1, R15, c[0x0][0x1f8], 0x1 ;  /* 0x00007e000f087a11 */ /* 0x000fc800078208ff */
[----:B------:R2:W-:Y:S01]  /*1a20*/  @P0 LDGSTS.E.BYPASS.LTC128B.128 [R41+0x15080], [R16.64], !P3 ;  /* 0x1508000010290fae */ /* 0x0005e2000d901d52 */
[----:B------:R-:W-:Y:S02]  /*1a30*/  LEA.HI.X R11, R15, c[0x0][0x1fc], R11, 0x1, P1 ;  /* 0x00007f000f0b7a11 */ /* 0x000fe400008f0c0b */
[----:B-1----:R-:W-:Y:S02]  /*1a40*/  SHF.R.S32.HI R20, RZ, 0x4, R5 ;  /* 0x00000004ff147819 */ /* 0x002fe40000011405 */
[C---:B-----5:R-:W-:Y:S01]  /*1a50*/  LOP3.LUT R18, R5.reuse, 0xfffffff0, RZ, 0xc0, !PT ;  /* 0xfffffff005127812 */ /* 0x060fe200078ec0ff */
[----:B------:R-:W-:Y:S01]  /*1a60*/  IMAD.SHL.U32 R19, R10, 0x40, RZ ;  /* 0x000000400a137824 */ /* 0x000fe200078e00ff */
[----:B------:R-:W-:-:S03]  /*1a70*/  LEA.HI R5, R5, R20, RZ, 0x1 ;  /* 0x0000001405057211 */ /* 0x000fc600078f08ff */
[----:B------:R-:W-:Y:S01]  /*1a80*/  IMAD.IADD R18, R129, 0x1, -R18 ;  /* 0x0000000181127824 */ /* 0x000fe200078e0a12 */
[----:B------:R-:W-:Y:S02]  /*1a90*/  LOP3.LUT R19, R19, 0x1c0, RZ, 0xc0, !PT ;  /* 0x000001c013137812 */ /* 0x000fe400078ec0ff */
[----:B------:R-:W-:Y:S02]  /*1aa0*/  LOP3.LUT R5, R5, 0xfffffffe, RZ, 0xc0, !PT ;  /* 0xfffffffe05057812 */ /* 0x000fe400078ec0ff */
[----:B------:R-:W-:Y:S01]  /*1ab0*/  SHF.R.S32.HI R4, RZ, 0x1f, R18 ;  /* 0x0000001fff047819 */ /* 0x000fe20000011412 */
[----:B--2---:R-:W-:Y:S01]  /*1ac0*/  @P0 IMAD.WIDE R16, R34, 0x2, R6 ;  /* 0x0000000222100825 */ /* 0x004fe200078e0206 */
[----:B------:R-:W-:Y:S02]  /*1ad0*/  LOP3.LUT R0, R19, 0x8, R0, 0xf8, !PT ;  /* 0x0000000813007812 */ /* 0x000fe400078ef800 */
[----:B------:R-:W-:Y:S01]  /*1ae0*/  LEA.HI R4, R4, R18, RZ, 0x3 ;  /* 0x0000001204047211 */ /* 0x000fe200078f18ff */
[----:B------:R-:W-:Y:S01]  /*1af0*/  IMAD.IADD R5, R20, 0x1, -R5 ;  /* 0x0000000114057824 */ /* 0x000fe200078e0a05 */
[----:B------:R-:W-:-:S02]  /*1b00*/  SHF.R.U32.HI R19, RZ, 0x3, R19 ;  /* 0x00000003ff137819 */ /* 0x000fc40000011613 */
[C---:B------:R-:W-:Y:S01]  /*1b10*/  LOP3.LUT R3, R4.reuse, 0xfffffff8, RZ, 0xc0, !PT ;  /* 0xfffffff804037812 */ /* 0x040fe200078ec0ff */
[----:B------:R-:W-:Y:S01]  /*1b20*/  IMAD.SHL.U32 R4, R4, 0x40, RZ ;  /* 0x0000004004047824 */ /* 0x000fe200078e00ff */
[----:B------:R-:W-:-:S03]  /*1b30*/  LOP3.LUT R0, R0, R19, RZ, 0x3c, !PT ;  /* 0x0000001300007212 */ /* 0x000fc600078e3cff */
[----:B------:R-:W-:Y:S02]  /*1b40*/  IMAD.IADD R3, R18, 0x1, -R3 ;  /* 0x0000000112037824 */ /* 0x000fe400078e0a03 */
[----:B------:R-:W-:-:S04]  /*1b50*/  @P0 IMAD.WIDE R18, R35, 0x2, R6 ;  /* 0x0000000223120825 */ /* 0x000fc800078e0206 */
[----:B------:R-:W-:Y:S01]  /*1b60*/  @P0 IMAD.WIDE R6, R33, 0x2, R6 ;  /* 0x0000000221060825 */ /* 0x000fe200078e0206 */
[----:B------:R1:W-:Y:S03]  /*1b70*/  @P0 LDGSTS.E.BYPASS.LTC128B.128 [R41+0x16880], [R18.64], !P6 ;  /* 0x1688000012290fae */ /* 0x0003e6000f101d52 */
[----:B------:R-:W-:Y:S01]  /*1b80*/  IMAD.SHL.U32 R15, R3, 0x40, RZ ;  /* 0x00000040030f7824 */ /* 0x000fe200078e00ff */
[----:B------:R2:W-:Y:S01]  /*1b90*/  @P0 LDGSTS.E.BYPASS.LTC128B.128 [R41+0x18080], [R16.64], !P5 ;  /* 0x1808000010290fae */ /* 0x0005e2000e901d52 */
[C---:B------:R-:W-:Y:S02]  /*1ba0*/  IMAD R0, R5.reuse, 0x200, R0 ;  /* 0x0000020005007824 */ /* 0x040fe400078e0200 */
[----:B------:R-:W-:Y:S01]  /*1bb0*/  IMAD.SHL.U32 R5, R5, 0x8, RZ ;  /* 0x0000000805057824 */ /* 0x000fe200078e00ff */
[----:B------:R5:W-:Y:S01]  /*1bc0*/  @P0 LDGSTS.E.BYPASS.LTC128B.128 [R41+0x19880], [R6.64], !P4 ;  /* 0x1988000006290fae */ /* 0x000be2000e101d52 */
[----:B------:R-:W-:Y:S01]  /*1bd0*/  LOP3.LUT R15, R15, 0x1c0, RZ, 0xc0, !PT ;  /* 0x000001c00f0f7812 */ /* 0x000fe200078ec0ff */
[----:B------:R-:W-:Y:S01]  /*1be0*/  IMAD.SHL.U32 R21, R0, 0x2, RZ ;  /* 0x0000000200157824 */ /* 0x000fe200078e00ff */
[----:B------:R-:W-:Y:S01]  /*1bf0*/  LOP3.LUT P0, RZ, R10, 0x2, RZ, 0xc0, !PT ;  /* 0x000000020aff7812 */ /* 0x000fe2000780c0ff */
[----:B------:R-:W0:Y:S01]  /*1c00*/  LDGDEPBAR ;  /* 0x00000000000079af */ /* 0x000e220000000000 */
[----:B------:R-:W-:-:S02]  /*1c10*/  LOP3.LUT R5, R15, 0x8, R5, 0xf8, !PT ;  /* 0x000000080f057812 */ /* 0x000fc400078ef805 */
[----:B------:R-:W-:Y:S01]  /*1c20*/  SHF.R.U32.HI R15, RZ, 0x3, R15 ;  /* 0x00000003ff0f7819 */ /* 0x000fe2000001160f */
[----:B------:R-:W-:Y:S01]  /*1c30*/  STL [R1+0x4], R21 ;  /* 0x0000041501007387 */ /* 0x000fe20000100800 */
[----:B------:R-:W-:Y:S01]  /*1c40*/  R2P PR, R3, 0x6 ;  /* 0x0000000603007804 */ /* 0x000fe20000000000 */
[----:B------:R-:W-:Y:S01]  /*1c50*/  IMAD.MOV.U32 R3, RZ, RZ, 0x20 ;  /* 0x00000020ff037424 */ /* 0x000fe200078e00ff */
[----:B------:R-:W-:Y:S02]  /*1c60*/  LOP3.LUT R5, R5, R15, RZ, 0x3c, !PT ;  /* 0x0000000f05057212 */ /* 0x000fe400078e3cff */
[----:B------:R-:W-:Y:S02]  /*1c70*/  IADD3 R0, R21, 0x14080, RZ ;  /* 0x0001408015007810 */ /* 0x000fe40007ffe0ff */
[----:B------:R-:W-:Y:S01]  /*1c80*/  LOP3.LUT R5, R5, 0xfffffe00, R4, 0xf8, !PT ;  /* 0xfffffe0005057812 */ /* 0x000fe200078ef804 */
[----:B------:R-:W-:Y:S01]  /*1c90*/  IMAD.MOV.U32 R4, RZ, RZ, 0x10 ;  /* 0x00000010ff047424 */ /* 0x000fe200078e00ff */
[----:B------:R-:W-:Y:S01]  /*1ca0*/  SEL R3, R3, 0xffffffe0, !P2 ;  /* 0xffffffe003037807 */ /* 0x000fe20005000000 */
[----:B-1----:R-:W-:Y:S01]  /*1cb0*/  SHFL.IDX PT, R18, R8, RZ, 0x181f ;  /* 0x00181fff08127589 */ /* 0x002fe200000e0000 */
[----:B----4-:R-:W-:-:S02]  /*1cc0*/  IADD3 R24, R21, 0x140a0, RZ ;  /* 0x000140a015187810 */ /* 0x010fc40007ffe0ff */
[----:B------:R-:W-:Y:S01]  /*1cd0*/  SEL R4, R4, 0xfffffff0, !P1 ;  /* 0xfffffff004047807 */ /* 0x000fe20004800000 */
[----:B------:R-:W2:Y:S01]  /*1ce0*/  SHFL.IDX PT, R19, R11, RZ, 0x181f ;  /* 0x00181fff0b137589 */ /* 0x000ea200000e0000 */
[----:B------:R-:W-:Y:S02]  /*1cf0*/  @P0 IADD3 R24, R0, -0x20, RZ ;  /* 0xffffffe000180810 */ /* 0x000fe40007ffe0ff */
[----:B------:R-:W-:Y:S02]  /*1d00*/  IADD3 R0, -R30, UR28, RZ ;  /* 0x0000001c1e007c10 */ /* 0x000fe4000fffe1ff */
[----:B-----5:R-:W-:Y:S01]  /*1d10*/  LEA.HI R7, R2, R129, RZ, 0x5 ;  /* 0x0000008102077211 */ /* 0x020fe200078f28ff */
[----:B------:R-:W-:-:S04]  /*1d20*/  DEPBAR.LE SB0, 0x1 ;  /* 0x000080400000791a */ /* 0x000fc80000000000 */
[----:B------:R-:W-:Y:S01]  /*1d30*/  SHF.R.S32.HI R6, RZ, 0x5, R7 ;  /* 0x00000005ff067819 */ /* 0x000fe20000011407 */
[----:B------:R-:W-:Y:S01]  /*1d40*/  STL [R1], R24 ;  /* 0x0000001801007387 */ /* 0x000fe20000100800 */
[----:B------:R-:W-:Y:S02]  /*1d50*/  ISETP.GE.AND P3, PT, R40, c[0x0][0x1d4], PT ;  /* 0x0000750028007a0c */ /* 0x000fe40003f66270 */
[----:B------:R-:W-:Y:S01]  /*1d60*/  ISETP.GE.AND P1, PT, R9, c[0x0][0x1d4], PT ;  /* 0x0000750009007a0c */ /* 0x000fe20003f26270 */
[----:B------:R-:W-:Y:S01]  /*1d70*/  IMAD R220, R6, 0x400, R5 ;  /* 0x0000040006dc7824 */ /* 0x000fe200078e0205 */
[----:B------:R-:W-:Y:S01]  /*1d80*/  BAR.SYNC.DEFER_BLOCKING 0x0 ;  /* 0x0000000000007b1d */ /* 0x000fe20000010000 */
[----:B------:R-:W-:Y:S02]  /*1d90*/  ISETP.LT.OR P0, PT, R0, 0x1, P3 ;  /* 0x000000010000780c */ /* 0x000fe40001f01670 */
[----:B------:R-:W-:Y:S02]  /*1da0*/  ISETP.GE.AND P2, PT, R14, c[0x0][0x1d4], PT ;  /* 0x000075000e007a0c */ /* 0x000fe40003f46270 */
[C---:B------:R-:W-:Y:S01]  /*1db0*/  LEA R228, R220.reuse, 0x4080, 0x1 ;  /* 0x00004080dce47811 */ /* 0x040fe200078e08ff */
[----:B------:R-:W-:Y:S01]  /*1dc0*/  IMAD.SHL.U32 R220, R220, 0x2, RZ ;  /* 0x00000002dcdc7824 */ /* 0x000fe200078e00ff */
[----:B------:R-:W-:Y:S01]  /*1dd0*/  SHF.R.S32.HI R14, RZ, 0x1f, R35 ;  /* 0x0000001fff0e7819 */ /* 0x000fe20000011423 */
[----:B--2---:R-:W-:Y:S01]  /*1de0*/  IMAD.WIDE R16, R40, 0x2, R18 ;  /* 0x0000000228107825 */ /* 0x004fe200078e0212 */
[----:B------:R1:W-:Y:S01]  /*1df0*/  STL [R1+0x3c], R12 ;  /* 0x00003c0c01007387 */ /* 0x0003e20000100800 */
[----:B------:R-:W-:-:S02]  /*1e00*/  IADD3 R247, R24, 0x800, RZ ;  /* 0x0000080018f77810 */ /* 0x000fc40007ffe0ff */
[--C-:B------:R-:W-:Y:S01]  /*1e10*/  IMAD R224, R4, 0x2, R228.reuse ;  /* 0x0000000204e07824 */ /* 0x100fe200078e02e4 */
[----:B------:R2:W-:Y:S01]  /*1e20*/  STL [R1+0x30], R14 ;  /* 0x0000300e01007387 */ /* 0x0005e20000100800 */
[C---:B------:R-:W-:Y:S01]  /*1e30*/  IMAD R228, R3.reuse, 0x2, R228 ;  /* 0x0000000203e47824 */ /* 0x040fe200078e02e4 */
[----:B------:R-:W-:Y:S01]  /*1e40*/  IADD3 R246, R24, 0x1000, RZ ;  /* 0x0000100018f67810 */ /* 0x000fe20007ffe0ff */
[----:B------:R-:W-:Y:S01]  /*1e50*/  IMAD R232, R3, 0x2, R224 ;  /* 0x0000000203e87824 */ /* 0x000fe200078e02e0 */
[----:B------:R-:W-:Y:S01]  /*1e60*/  ISETP.GT.AND P3, PT, R32, 0x2f, PT ;  /* 0x0000002f2000780c */ /* 0x000fe20003f64270 */
[----:B------:R2:W4:Y:S04]  /*1e70*/  LDSM.16.M88.4 R160, [R220+0x4080] ;  /* 0x00408000dca0783b */ /* 0x0005280000000200 */
[----:B------:R2:W2:Y:S04]  /*1e80*/  LDSM.16.M88.4 R188, [R220+0x8080] ;  /* 0x00808000dcbc783b */ /* 0x0004a80000000200 */
[----:B------:R2:W2:Y:S01]  /*1e90*/  LDSM.16.M88.4 R204, [R220+0xc080] ;  /* 0x00c08000dccc783b */ /* 0x0004a20000000200 */
[----:B-1----:R-:W-:-:S03]  /*1ea0*/  SHF.R.S32.HI R12, RZ, 0x1f, R33 ;  /* 0x0000001fff0c7819 */ /* 0x002fc60000011421 */
[----:B------:R1:W1:Y:S04]  /*1eb0*/  LDSM.16.M88.4 R164, [R224] ;  /* 0x00000000e0a4783b */ /* 0x0002680000000200 */
[----:B------:R1:W1:Y:S04]  /*1ec0*/  LDSM.16.M88.4 R192, [R224+0x4000] ;  /* 0x00400000e0c0783b */ /* 0x0002680000000200 */
[----:B------:R1:W1:Y:S04]  /*1ed0*/  LDSM.16.M88.4 R208, [R224+0x8000] ;  /* 0x00800000e0d0783b */ /* 0x0002680000000200 */
[----:B------:R1:W1:Y:S04]  /*1ee0*/  LDSM.16.M88.4 R180, [R228] ;  /* 0x00000000e4b4783b */ /* 0x0002680000000200 */
[----:B------:R1:W1:Y:S04]  /*1ef0*/  LDSM.16.M88.4 R196, [R228+0x4000] ;  /* 0x00400000e4c4783b */ /* 0x0002680000000200 */
[----:B------:R1:W1:Y:S04]  /*1f00*/  LDSM.16.M88.4 R212, [R228+0x8000] ;  /* 0x00800000e4d4783b */ /* 0x0002680000000200 */
[----:B------:R1:W1:Y:S04]  /*1f10*/  LDSM.16.M88.4 R184, [R232] ;  /* 0x00000000e8b8783b */ /* 0x0002680000000200 */
[----:B------:R1:W1:Y:S04]  /*1f20*/  LDSM.16.M88.4 R200, [R232+0x4000] ;  /* 0x00400000e8c8783b */ /* 0x0002680000000200 */
[----:B------:R1:W1:Y:S04]  /*1f30*/  LDSM.16.M88.4 R216, [R232+0x8000] ;  /* 0x00800000e8d8783b */ /* 0x0002680000000200 */
[----:B------:R-:W1:Y:S04]  /*1f40*/  LDSM.16.M88.4 R220, [R220+0x10080] ;  /* 0x01008000dcdc783b */ /* 0x000e680000000200 */
[----:B------:R-:W1:Y:S04]  /*1f50*/  LDSM.16.M88.4 R224, [R224+0xc000] ;  /* 0x00c00000e0e0783b */ /* 0x000e680000000200 */
[----:B------:R-:W1:Y:S04]  /*1f60*/  LDSM.16.M88.4 R228, [R228+0xc000] ;  /* 0x00c00000e4e4783b */ /* 0x000e680000000200 */
[----:B------:R-:W1:Y:S04]  /*1f70*/  LDSM.16.M88.4 R232, [R232+0xc000] ;  /* 0x00c00000e8e8783b */ /* 0x000e680000000200 */
[----:B------:R-:W-:Y:S06]  /*1f80*/  BAR.SYNC.DEFER_BLOCKING 0x0 ;  /* 0x0000000000007b1d */ /* 0x000fec0000010000 */
[----:B------:R-:W-:-:S04]  /*1f90*/  DEPBAR.LE SB0, 0x0 ;  /* 0x000080000000791a */ /* 0x000fc80000000000 */
[----:B------:R-:W-:Y:S06]  /*1fa0*/  BAR.SYNC.DEFER_BLOCKING 0x0 ;  /* 0x0000000000007b1d */ /* 0x000fec0000010000 */
[----:B------:R1:W1:Y:S04]  /*1fb0*/  LDSM.16.M88.4 R44, [R21+0x14080] ;  /* 0x01408000152c783b */ /* 0x0002680000000200 */
[----:B------:R1:W1:Y:S04]  /*1fc0*/  LDSM.16.M88.4 R36, [R21+0x14880] ;  /* 0x014880001524783b */ /* 0x0002680000000200 */
[----:B---3--:R3:W1:Y:S04]  /*1fd0*/  LDSM.16.M88.4 R28, [R21+0x15080] ;  /* 0x01508000151c783b */ /* 0x0086680000000200 */
[----:B------:R3:W1:Y:S04]  /*1fe0*/  LDSM.16.M88.4 R56, [R24] ;  /* 0x000000001838783b */ /* 0x0006680000000200 */
[----:B------:R3:W1:Y:S04]  /*1ff0*/  LDSM.16.M88.4 R20, [R24+0x800] ;  /* 0x000800001814783b */ /* 0x0006680000000200 */
[----:B------:R3:W1:Y:S04]  /*2000*/  LDSM.16.M88.4 R48, [R24+0x1000] ;  /* 0x001000001830783b */ /* 0x0006680000000200 */
[----:B------:R-:W-:Y:S01]  /*2010*/  @!PT LDS RZ, [RZ] ;  /* 0x00000000fffff984 */ /* 0x000fe20000000800 */
[----:B------:R-:W-:Y:S01]  /*2020*/  @!PT LDS RZ, [RZ] ;  /* 0x00000000fffff984 */ /* 0x000fe20000000800 */
[----:B------:R-:W-:Y:S01]  /*2030*/  @!PT LDS RZ, [RZ] ;  /* 0x00000000fffff984 */ /* 0x000fe20000000800 */
[----:B------:R5:W-:Y:S01]  /*2040*/  LDGSTS.E.BYPASS.LTC128B.128 [R41+0x4080], [R16.64], !P0 ;  /* 0x0408000010297fae */ /* 0x000be2000c101d52 */
[----:B------:R-:W-:-:S02]  /*2050*/  ISETP.LT.OR P0, PT, R0, 0x1, P1 ;  /* 0x000000010000780c */ /* 0x000fc40000f01670 */
[----:B------:R-:W-:Y:S02]  /*2060*/  ISETP.GE.AND P1, PT, R13, c[0x0][0x1d4], PT ;  /* 0x000075000d007a0c */ /* 0x000fe40003f26270 */
[----:B------:R-:W-:-:S05]  /*2070*/  SHF.R.S32.HI R13, RZ, 0x1f, R34 ;  /* 0x0000001fff0d7819 */ /* 0x000fca0000011422 */
[----:B------:R3:W-:Y:S04]  /*2080*/  STL [R1+0x2c], R13 ;  /* 0x00002c0d01007387 */ /* 0x0007e80000100800 */
[----:B------:R3:W-:Y:S01]  /*2090*/  STL [R1+0x28], R12 ;  /* 0x0000280c01007387 */ /* 0x0007e20000100800 */
[----:B-----5:R-:W-:-:S05]  /*20a0*/  IMAD.WIDE R16, R35, 0x2, R18 ;  /* 0x0000000223107825 */ /* 0x020fca00078e0212 */
[----:B------:R5:W-:Y:S01]  /*20b0*/  LDGSTS.E.BYPASS.LTC128B.128 [R41+0x5880], [R16.64], !P0 ;  /* 0x0588000010297fae */ /* 0x000be2000c101d52 */
[----:B------:R-:W-:Y:S01]  /*20c0*/  ISETP.LT.OR P0, PT, R0, 0x1, P2 ;  /* 0x000000010000780c */ /* 0x000fe20001701670 */
[----:B-----5:R-:W-:-:S04]  /*20d0*/  IMAD.WIDE R16, R34, 0x2, R18 ;  /* 0x0000000222107825 */ /* 0x020fc800078e0212 */
[----:B------:R-:W-:-:S08]  /*20e0*/  IMAD.WIDE R18, R33, 0x2, R18 ;  /* 0x0000000221127825 */ /* 0x000fd000078e0212 */
[----:B------:R3:W-:Y:S01]  /*20f0*/  LDGSTS.E.BYPASS.LTC128B.128 [R41+0x7080], [R16.64], !P0 ;  /* 0x0708000010297fae */ /* 0x0007e2000c101d52 */
[----:B------:R-:W-:-:S13]  /*2100*/  ISETP.LT.OR P0, PT, R0, 0x1, P1 ;  /* 0x000000010000780c */ /* 0x000fda0000f01670 */
[----:B------:R3:W-:Y:S01]  /*2110*/  LDGSTS.E.BYPASS.LTC128B.128 [R41+0x8880], [R18.64], !P0 ;  /* 0x0888000012297fae */ /* 0x0007e2000c101d52 */
[----:B------:R-:W-:-:S13]  /*2120*/  ISETP.GT.AND P0, PT, R129, 0x7f, PT ;  /* 0x0000007f8100780c */ /* 0x000fda0003f04270 */
[----:B------:R-:W-:Y:S05]  /*2130*/  @P0 BRA `(.L_x_171) ;  /* 0x0000027000000947 */ /* 0x000fea0003800000 */
[----:B-12-4-:R-:W-:Y:S05]  /*2140*/  BRA.DIV ~URZ, `(.L_x_172) ;  /* 0x000119927f007947 */ /* 0x016fea000b800000 */
[----:B------:R-:W1:Y:S04]  /*2150*/  SHFL.IDX PT, R11, R11, 0x1, 0x181f ;  /* 0x00381f000b0b7f89 */ /* 0x000e6800000e0000 */
[----:B------:R-:W2:Y:S02]  /*2160*/  SHFL.IDX PT, R8, R8, 0x1, 0x181f ;  /* 0x00381f0008087f89 */ /* 0x000ea400000e0000 */
.L_x_237:
[----:B---3--:R-:W3:Y:S04]  /*2170*/  LDL R16, [R1+0x14] ;  /* 0x0000140001107983 */ /* 0x008ee80000100800 */
[----:B------:R-:W4:Y:S04]  /*2180*/  LDL R17, [R1+0x2c] ;  /* 0x00002c0001117983 */ /* 0x000f280000100800 */
[----:B------:R-:W5:Y:S04]  /*2190*/  LDL R18, [R1+0x1c] ;  /* 0x00001c0001127983 */ /* 0x000f680000100800 */
[----:B--2---:R-:W2:Y:S04]  /*21a0*/  LDL R19, [R1+0x10] ;  /* 0x0000100001137983 */ /* 0x004ea80000100800 */
[----:B------:R-:W2:Y:S01]  /*21b0*/  LDL R24, [R1+0x28] ;  /* 0x0000280001187983 */ /* 0x000ea20000100800 */
[----:B------:R-:W-:-:S02]  /*21c0*/  SHF.R.S32.HI R12, RZ, 0x1f, R9 ;  /* 0x0000001fff0c7819 */ /* 0x000fc40000011409 */
[----:B------:R-:W-:Y:S02]  /*21d0*/  SHF.R.S32.HI R13, RZ, 0x1f, R9 ;  /* 0x0000001fff0d7819 */ /* 0x000fe40000011409 */
[-C--:B------:R-:W-:Y:S02]  /*21e0*/  LEA.HI R12, R12, R9.reuse, RZ, 0x3 ;  /* 0x000000090c0c7211 */ /* 0x080fe400078f18ff */
[----:B------:R-:W-:Y:S02]  /*21f0*/  LEA.HI R13, R13, R9, RZ, 0x3 ;  /* 0x000000090d0d7211 */ /* 0x000fe400078f18ff */
[----:B------:R-:W-:Y:S02]  /*2200*/  LOP3.LUT R12, R12, 0xfffffff8, RZ, 0xc0, !PT ;  /* 0xfffffff80c0c7812 */ /* 0x000fe400078ec0ff */
[----:B------:R-:W-:Y:S02]  /*2210*/  LOP3.LUT R13, R13, 0xfffffff8, RZ, 0xc0, !PT ;  /* 0xfffffff80d0d7812 */ /* 0x000fe400078ec0ff */
[----:B------:R-:W-:-:S02]  /*2220*/  LEA R14, P0, R12, R8, 0x1 ;  /* 0x000000080c0e7211 */ /* 0x000fc400078008ff */
[----:B------:R-:W-:Y:S01]  /*2230*/  SHF.R.S32.HI R13, RZ, 0x1f, R13 ;  /* 0x0000001fff0d7819 */ /* 0x000fe2000001140d */
[C---:B------:R-:W-:Y:S02]  /*2240*/  IMAD.SHL.U32 R25, R10.reuse, 0x8, RZ ;  /* 0x000000080a197824 */ /* 0x040fe400078e00ff */
[----:B------:R-:W-:Y:S01]  /*2250*/  IMAD.SHL.U32 R26, R10, 0x8, RZ ;  /* 0x000000080a1a7824 */ /* 0x000fe200078e00ff */
[----:B-1----:R-:W-:-:S04]  /*2260*/  LEA.HI.X R15, R12, R11, R13, 0x1, P0 ;  /* 0x0000000b0c0f7211 */ /* 0x002fc800000f0c0d */
[----:B------:R-:W-:Y:S02]  /*2270*/  SHF.R.S32.HI R26, RZ, 0x1f, R26 ;  /* 0x0000001fff1a7819 */ /* 0x000fe4000001141a */
[----:B---3--:R-:W-:-:S04]  /*2280*/  LEA R12, P0, R16, R8, 0x1 ;  /* 0x00000008100c7211 */ /* 0x008fc800078008ff */
[----:B----4-:R-:W-:Y:S02]  /*2290*/  LEA.HI.X R13, R16, R11, R17, 0x1, P0 ;  /* 0x0000000b100d7211 */ /* 0x010fe400000f0c11 */
[----:B------:R-:W-:-:S04]  /*22a0*/  LEA R16, P0, R25, R8, 0x1 ;  /* 0x0000000819107211 */ /* 0x000fc800078008ff */
[C---:B------:R-:W-:Y:S02]  /*22b0*/  LEA.HI.X R17, R25.reuse, R11, R26, 0x1, P0 ;  /* 0x0000000b19117211 */ /* 0x040fe400000f0c1a */
[----:B------:R-:W-:-:S04]  /*22c0*/  ISETP.GE.AND P0, PT, R25, c[0x0][0x1d4], PT ;  /* 0x0000750019007a0c */ /* 0x000fc80003f06270 */
[----:B------:R-:W-:-:S13]  /*22d0*/  ISETP.LT.OR P0, PT, R0, 0x21, P0 ;  /* 0x000000210000780c */ /* 0x000fda0000701670 */
[----:B------:R-:W-:Y:S01]  /*22e0*/  @!PT LDS RZ, [RZ] ;  /* 0x00000000fffff984 */ /* 0x000fe20000000800 */
[----:B------:R-:W-:Y:S01]  /*22f0*/  @!PT LDS RZ, [RZ] ;  /* 0x00000000fffff984 */ /* 0x000fe20000000800 */
[----:B------:R-:W-:Y:S01]  /*2300*/  @!PT LDS RZ, [RZ] ;  /* 0x00000000fffff984 */ /* 0x000fe20000000800 */
[----:B-----5:R2:W-:Y:S02]  /*2310*/  LDGSTS.E.BYPASS.LTC128B.128 [R18+0x5080], [R16.64], !P0 ;  /* 0x0508000010127fae */ /* 0x0205e4000c101d52 */
[----:B--2---:R-:W-:-:S04]  /*2320*/  LEA R16, P0, R19, R8, 0x1 ;  /* 0x0000000813107211 */ /* 0x004fc800078008ff */
[----:B------:R-:W-:Y:S02]  /*2330*/  LEA.HI.X R17, R19, R11, R24, 0x1, P0 ;  /* 0x0000000b13117211 */ /* 0x000fe400000f0c18 */
[----:B------:R-:W-:-:S04]  /*2340*/  ISETP.GE.AND P0, PT, R9, c[0x0][0x1d4], PT ;  /* 0x0000750009007a0c */ /* 0x000fc80003f06270 */
[----:B------:R-:W-:-:S13]  /*2350*/  ISETP.LT.OR P0, PT, R0, 0x21, P0 ;  /* 0x000000210000780c */ /* 0x000fda0000701670 */
[----:B------:R1:W-:Y:S01]  /*2360*/  LDGSTS.E.BYPASS.LTC128B.128 [R18+0x6880], [R14.64], !P0 ;  /* 0x068800000e127fae */ /* 0x0003e2000c101d52 */
[----:B------:R-:W-:-:S13]  /*2370*/  ISETP.LT.OR P0, PT, R0, 0x21, P2 ;  /* 0x000000210000780c */ /* 0x000fda0001701670 */
[----:B------:R1:W-:Y:S01]  /*2380*/  LDGSTS.E.BYPASS.LTC128B.128 [R18+0x8080], [R12.64], !P0 ;  /* 0x080800000c127fae */ /* 0x0003e2000c101d52 */
[----:B------:R-:W-:-:S13]  /*2390*/  ISETP.LT.OR P0, PT, R0, 0x21, P1 ;  /* 0x000000210000780c */ /* 0x000fda0000f01670 */
[----:B------:R1:W-:Y:S02]  /*23a0*/  LDGSTS.E.BYPASS.LTC128B.128 [R18+0x9880], [R16.64], !P0 ;  /* 0x0988000010127fae */ /* 0x0003e4000c101d52 */
.L_x_171:
[----:B-12-4-:R-:W-:Y:S05]  /*23b0*/  BSYNC B0 ;  /* 0x0000000000007941 */ /* 0x016fea0003800000 */
.L_x_170:
[----:B------:R-:W2:Y:S04]  /*23c0*/  LDL R61, [R1+0x4] ;  /* 0x00000400013d7983 */ /* 0x000ea80000100800 */
[----:B------:R-:W4:Y:S01]  /*23d0*/  LDL R60, [R1] ;  /* 0x00000000013c7983 */ /* 0x000f220000100800 */
[----:B------:R-:W-:Y:S01]  /*23e0*/  IMAD.MOV.U32 R0, RZ, RZ, 0x40 ;  /* 0x00000040ff007424 */ /* 0x000fe200078e00ff */
[----:B------:R-:W-:Y:S02]  /*23f0*/  LOP3.LUT P0, RZ, R10, 0x4, RZ, 0xc0, !PT ;  /* 0x000000040aff7812 */ /* 0x000fe4000780c0ff */
[----:B------:R-:W0:Y:S01]  /*2400*/  LDGDEPBAR ;  /* 0x00000000000079af */ /* 0x000e220000000000 */
[----:B------:R-:W-:Y:S01]  /*2410*/  WARPSYNC 0xffffffff ;  /* 0xffffffff00007948 */ /* 0x000fe20003800000 */
[----:B------:R-:W-:Y:S01]  /*2420*/  SEL R0, R0, 0xffffffc0, !P0 ;  /* 0xffffffc000007807 */ /* 0x000fe20004000000 */
[----:B---3--:R-:W-:Y:S01]  /*2430*/  HMMA.16816.F32.BF16 R12, R160, R44, RZ ;  /* 0x0000002ca00c723c */ /* 0x008fe200000418ff */
[----:B------:R-:W-:-:S06]  /*2440*/  UISETP.GT.AND UP0, UPT, UR4, UR7, UPT ;  /* 0x000000070400728c */ /* 0x000fcc000bf04270 */
[----:B------:R-:W-:Y:S01]  /*2450*/  PLOP3.LUT P0, PT, PT, PT, UP0, 0x40, 0x0 ;  /* 0x000000000000781c */ /* 0x000fe20003f0e808 */
[C---:B------:R-:W-:Y:S08]  /*2460*/  HMMA.16816.F32.BF16 R44, R160.reuse, R46, RZ ;  /* 0x0000002ea02c723c */ /* 0x040ff000000418ff */
[----:B------:R-:W-:Y:S08]  /*2470*/  HMMA.16816.F32.BF16 R40, R160, R36, RZ ;  /* 0x00000024a028723c */ /* 0x000ff000000418ff */
[C---:B------:R-:W-:Y:S08]  /*2480*/  HMMA.16816.F32.BF16 R12, R164.reuse, R56, R12 ;  /* 0x00000038a40c723c */ /* 0x040ff0000004180c */
[----:B------:R-:W-:Y:S08]  /*2490*/  HMMA.16816.F32.BF16 R44, R164, R58, R44 ;  /* 0x0000003aa42c723c */ /* 0x000ff0000004182c */
[C---:B------:R-:W-:Y:S08]  /*24a0*/  HMMA.16816.F32.BF16 R36, R160.reuse, R38, RZ ;  /* 0x00000026a024723c */ /* 0x040ff000000418ff */
[C---:B------:R-:W-:Y:S08]  /*24b0*/  HMMA.16816.F32.BF16 R32, R160.reuse, R28, RZ ;  /* 0x0000001ca020723c */ /* 0x040ff000000418ff */
[----:B------:R-:W-:Y:S08]  /*24c0*/  HMMA.16816.F32.BF16 R28, R160, R30, RZ ;  /* 0x0000001ea01c723c */ /* 0x000ff000000418ff */
[C---:B------:R-:W-:Y:S08]  /*24d0*/  HMMA.16816.F32.BF16 R40, R164.reuse, R20, R40 ;  /* 0x00000014a428723c */ /* 0x040ff00000041828 */
[C---:B------:R-:W-:Y:S08]  /*24e0*/  HMMA.16816.F32.BF16 R36, R164.reuse, R22, R36 ;  /* 0x00000016a424723c */ /* 0x040ff00000041824 */
[C---:B------:R-:W-:Y:S08]  /*24f0*/  HMMA.16816.F32.BF16 R32, R164.reuse, R48, R32 ;  /* 0x00000030a420723c */ /* 0x040ff00000041820 */
[----:B------:R-:W-:Y:S01]  /*2500*/  HMMA.16816.F32.BF16 R28, R164, R50, R28 ;  /* 0x00000032a41c723c */ /* 0x000fe2000004181c */
[--C-:B--2---:R-:W-:Y:S01]  /*2510*/  IMAD.IADD R251, R61, 0x1, R0.reuse ;  /* 0x000000013dfb7824 */ /* 0x104fe200078e0200 */
[----:B------:R-:W-:Y:S01]  /*2520*/  LDSM.16.M88.4 R56, [R61+0x15880] ;  /* 0x015880003d38783b */ /* 0x000fe20000000200 */
[----:B----4-:R-:W-:-:S03]  /*2530*/  IMAD.IADD R245, R60, 0x1, R0 ;  /* 0x000000013cf57824 */ /* 0x010fc600078e0200 */
[----:B------:R-:W1:Y:S01]  /*2540*/  LDSM.16.M88.4 R52, [R251+0x14080] ;  /* 0x01408000fb34783b */ /* 0x000e620000000200 */
[C---:B------:R-:W-:Y:S02]  /*2550*/  IADD3 R244, R60.reuse, 0x1800, RZ ;  /* 0x000018003cf47810 */ /* 0x040fe40007ffe0ff */
[C---:B------:R-:W-:Y:S01]  /*2560*/  IADD3 R243, R60.reuse, 0x2000, RZ ;  /* 0x000020003cf37810 */ /* 0x040fe20007ffe0ff */
[----:B------:R-:W-:Y:S01]  /*2570*/  LDSM.16.M88.4 R24, [R245] ;  /* 0x00000000f518783b */ /* 0x000fe20000000200 */
[C---:B------:R-:W-:Y:S02]  /*2580*/  IADD3 R242, R60.reuse, 0x2800, RZ ;  /* 0x000028003cf27810 */ /* 0x040fe40007ffe0ff */
[C---:B------:R-:W-:Y:S01]  /*2590*/  IADD3 R241, R60.reuse, 0x3000, RZ ;  /* 0x000030003cf17810 */ /* 0x040fe20007ffe0ff */
[----:B------:R-:W2:Y:S01]  /*25a0*/  LDSM.16.M88.4 R8, [R251+0x14880] ;  /* 0x01488000fb08783b */ /* 0x000ea20000000200 */
[C---:B------:R-:W-:Y:S02]  /*25b0*/  IADD3 R240, R60.reuse, 0x3800, RZ ;  /* 0x000038003cf07810 */ /* 0x040fe40007ffe0ff */
[C---:B------:R-:W-:Y:S01]  /*25c0*/  IADD3 R239, R60.reuse, 0x4000, RZ ;  /* 0x000040003cef7810 */ /* 0x040fe20007ffe0ff */
[----:B------:R-:W3:Y:S01]  /*25d0*/  LDSM.16.M88.4 R16, [R251+0x15080] ;  /* 0x01508000fb10783b */ /* 0x000ee20000000200 */
[----:B------:R-:W-:-:S02]  /*25e0*/  IADD3 R238, R60, 0x4800, RZ ;  /* 0x000048003cee7810 */ /* 0x000fc40007ffe0ff */
[C---:B------:R-:W-:Y:S01]  /*25f0*/  IADD3 R237, R60.reuse, 0x5000, RZ ;  /* 0x000050003ced7810 */ /* 0x040fe20007ffe0ff */
[----:B------:R-:W4:Y:S01]  /*2600*/  LDSM.16.M88.4 R20, [R245+0x800] ;  /* 0x00080000f514783b */ /* 0x000f220000000200 */
[----:B------:R-:W-:-:S03]  /*2610*/  IADD3 R236, R60, 0x5800, RZ ;  /* 0x000058003cec7810 */ /* 0x000fc60007ffe0ff */
[----:B------:R-:W5:Y:S01]  /*2620*/  LDSM.16.M88.4 R48, [R245+0x1000] ;  /* 0x00100000f530783b */ /* 0x000f620000000200 */
[C---:B-1----:R-:W-:Y:S08]  /*2630*/  HMMA.16816.F32.BF16 R12, R180.reuse, R52, R12 ;  /* 0x00000034b40c723c */ /* 0x042ff0000004180c */
[C---:B------:R-:W-:Y:S01]  /*2640*/  HMMA.16816.F32.BF16 R44, R180.reuse, R54, R44 ;  /* 0x00000036b42c723c */ /* 0x040fe2000004182c */
[----:B------:R-:W1:Y:S07]  /*2650*/  LDSM.16.M88.4 R52, [R60+0x1800] ;  /* 0x001800003c34783b */ /* 0x000e6e0000000200 */
[----:B--2---:R-:W-:Y:S08]  /*2660*/  HMMA.16816.F32.BF16 R40, R180, R8, R40 ;  /* 0x00000008b428723c */ /* 0x004ff00000041828 */
[C---:B------:R-:W-:Y:S08]  /*2670*/  HMMA.16816.F32.BF16 R12, R184.reuse, R24, R12 ;  /* 0x00000018b80c723c */ /* 0x040ff0000004180c */
[----:B------:R-:W-:Y:S01]  /*2680*/  HMMA.16816.F32.BF16 R44, R184, R26, R44 ;  /* 0x0000001ab82c723c */ /* 0x000fe2000004182c */
[----:B------:R-:W-:Y:S07]  /*2690*/  LDSM.16.M88.4 R24, [R251+0x15880] ;  /* 0x01588000fb18783b */ /* 0x000fee0000000200 */
[C---:B------:R-:W-:Y:S01]  /*26a0*/  HMMA.16816.F32.BF16 R36, R180.reuse, R10, R36 ;  /* 0x0000000ab424723c */ /* 0x040fe20000041824 */
[----:B------:R-:W2:Y:S07]  /*26b0*/  LDSM.16.M88.4 R8, [R61+0x16080] ;  /* 0x016080003d08783b */ /* 0x000eae0000000200 */
[C---:B---3--:R-:W-:Y:S08]  /*26c0*/  HMMA.16816.F32.BF16 R32, R180.reuse, R16, R32 ;  /* 0x00000010b420723c */ /* 0x048ff00000041820 */
[----:B------:R-:W-:Y:S01]  /*26d0*/  HMMA.16816.F32.BF16 R28, R180, R18, R28 ;  /* 0x00000012b41c723c */ /* 0x000fe2000004181c */
[----:B------:R-:W3:Y:S07]  /*26e0*/  LDSM.16.M88.4 R16, [R61+0x16880] ;  /* 0x016880003d10783b */ /* 0x000eee0000000200 */
[C---:B------:R-:W-:Y:S08]  /*26f0*/  HMMA.16816.F32.BF16 R12, R188.reuse, R56, R12 ;  /* 0x00000038bc0c723c */ /* 0x040ff0000004180c */
[----:B------:R-:W-:Y:S01]  /*2700*/  HMMA.16816.F32.BF16 R44, R188, R58, R44 ;  /* 0x0000003abc2c723c */ /* 0x000fe2000004182c */
[----:B------:R-:W-:Y:S07]  /*2710*/  LDSM.16.M88.4 R56, [R245+0x1800] ;  /* 0x00180000f538783b */ /* 0x000fee0000000200 */
[C---:B----4-:R-:W-:Y:S08]  /*2720*/  HMMA.16816.F32.BF16 R40, R184.reuse, R20, R40 ;  /* 0x00000014b828723c */ /* 0x050ff00000041828 */
[C---:B------:R-:W-:Y:S01]  /*2730*/  HMMA.16816.F32.BF16 R36, R184.reuse, R22, R36 ;  /* 0x00000016b824723c */ /* 0x040fe20000041824 */
[----:B------:R-:W4:Y:S07]  /*2740*/  LDSM.16.M88.4 R20, [R60+0x2000] ;  /* 0x002000003c14783b */ /* 0x000f2e0000000200 */
[C---:B-----5:R-:W-:Y:S08]  /*2750*/  HMMA.16816.F32.BF16 R32, R184.reuse, R48, R32 ;  /* 0x00000030b820723c */ /* 0x060ff00000041820 */
[----:B------:R-:W-:Y:S01]  /*2760*/  HMMA.16816.F32.BF16 R28, R184, R50, R28 ;  /* 0x00000032b81c723c */ /* 0x000fe2000004181c */
[----:B------:R-:W5:Y:S07]  /*2770*/  LDSM.16.M88.4 R48, [R60+0x2800] ;  /* 0x002800003c30783b */ /* 0x000f6e0000000200 */
[C---:B-1----:R-:W-:Y:S08]  /*2780*/  HMMA.16816.F32.BF16 R12, R192.reuse, R52, R12 ;  /* 0x00000034c00c723c */ /* 0x042ff0000004180c */
[----:B------:R-:W-:Y:S01]  /*2790*/  HMMA.16816.F32.BF16 R44, R192, R54, R44 ;  /* 0x00000036c02c723c */ /* 0x000fe2000004182c */
[----:B------:R-:W-:Y:S07]  /*27a0*/  LDSM.16.M88.4 R52, [R61+0x17080] ;  /* 0x017080003d34783b */ /* 0x000fee0000000200 */
[C---:B--2---:R-:W-:Y:S08]  /*27b0*/  HMMA.16816.F32.BF16 R40, R188.reuse, R8, R40 ;  /* 0x00000008bc28723c */ /* 0x044ff00000041828 */
[C---:B------:R-:W-:Y:S01]  /*27c0*/  HMMA.16816.F32.BF16 R36, R188.reuse, R10, R36 ;  /* 0x0000000abc24723c */ /* 0x040fe20000041824 */
[----:B------:R-:W1:Y:S07]  /*27d0*/  LDSM.16.M88.4 R8, [R251+0x16080] ;  /* 0x01608000fb08783b */ /* 0x000e6e0000000200 */
[C---:B---3--:R-:W-:Y:S08]  /*27e0*/  HMMA.16816.F32.BF16 R32, R188.reuse, R16, R32 ;  /* 0x00000010bc20723c */ /* 0x048ff00000041820 */
[----:B------:R-:W-:Y:S01]  /*27f0*/  HMMA.16816.F32.BF16 R28, R188, R18, R28 ;  /* 0x00000012bc1c723c */ /* 0x000fe2000004181c */
[----:B------:R-:W2:Y:S07]  /*2800*/  LDSM.16.M88.4 R16, [R251+0x16880] ;  /* 0x01688000fb10783b */ /* 0x000eae0000000200 */
[C---:B------:R-:W-:Y:S08]  /*2810*/  HMMA.16816.F32.BF16 R12, R196.reuse, R24, R12 ;  /* 0x00000018c40c723c */ /* 0x040ff0000004180c */
[----:B------:R-:W-:Y:S01]  /*2820*/  HMMA.16816.F32.BF16 R44, R196, R26, R44 ;  /* 0x0000001ac42c723c */ /* 0x000fe2000004182c */
[----:B------:R-:W-:Y:S07]  /*2830*/  LDSM.16.M88.4 R24, [R60+0x3000] ;  /* 0x003000003c18783b */ /* 0x000fee0000000200 */
[C---:B----4-:R-:W-:Y:S08]  /*2840*/  HMMA.16816.F32.BF16 R40, R192.reuse, R20, R40 ;  /* 0x00000014c028723c */ /* 0x050ff00000041828 */
[C---:B------:R-:W-:Y:S01]  /*2850*/  HMMA.16816.F32.BF16 R36, R192.reuse, R22, R36 ;  /* 0x00000016c024723c */ /* 0x040fe20000041824 */
[----:B------:R-:W3:Y:S07]  /*2860*/  LDSM.16.M88.4 R20, [R245+0x2000] ;  /* 0x00200000f514783b */ /* 0x000eee0000000200 */
[C---:B-----5:R-:W-:Y:S08]  /*2870*/  HMMA.16816.F32.BF16 R32, R192.reuse, R48, R32 ;  /* 0x00000030c020723c */ /* 0x060ff00000041820 */
[----:B------:R-:W-:Y:S01]  /*2880*/  HMMA.16816.F32.BF16 R28, R192, R50, R28 ;  /* 0x00000032c01c723c */ /* 0x000fe2000004181c */
[----:B------:R-:W4:Y:S07]  /*2890*/  LDSM.16.M88.4 R48, [R245+0x2800] ;  /* 0x00280000f530783b */ /* 0x000f2e0000000200 */
[C---:B------:R-:W-:Y:S08]  /*28a0*/  HMMA.16816.F32.BF16 R12, R200.reuse, R56, R12 ;  /* 0x00000038c80c723c */ /* 0x040ff0000004180c */
[----:B------:R-:W-:Y:S01]  /*28b0*/  HMMA.16816.F32.BF16 R44, R200, R58, R44 ;  /* 0x0000003ac82c723c */ /* 0x000fe2000004182c */
[----:B------:R-:W-:Y:S07]  /*28c0*/  LDSM.16.M88.4 R56, [R251+0x17080] ;  /* 0x01708000fb38783b */ /* 0x000fee0000000200 */
[C---:B-1----:R-:W-:Y:S08]  /*28d0*/  HMMA.16816.F32.BF16 R40, R196.reuse, R8, R40 ;  /* 0x00000008c428723c */ /* 0x042ff00000041828 */
[C---:B------:R-:W-:Y:S01]  /*28e0*/  HMMA.16816.F32.BF16 R36, R196.reuse, R10, R36 ;  /* 0x0000000ac424723c */ /* 0x040fe20000041824 */
[----:B------:R-:W1:Y:S07]  /*28f0*/  LDSM.16.M88.4 R8, [R61+0x17880] ;  /* 0x017880003d08783b */ /* 0x000e6e0000000200 */
[C---:B--2---:R-:W-:Y:S08]  /*2900*/  HMMA.16816.F32.BF16 R32, R196.reuse, R16, R32 ;  /* 0x00000010c420723c */ /* 0x044ff00000041820 */
[----:B------:R-:W-:Y:S01]  /*2910*/  HMMA.16816.F32.BF16 R28, R196, R18, R28 ;  /* 0x00000012c41c723c */ /* 0x000fe2000004181c */
[----:B------:R-:W2:Y:S07]  /*2920*/  LDSM.16.M88.4 R16, [R61+0x18080] ;  /* 0x018080003d10783b */ /* 0x000eae0000000200 */
[C---:B------:R-:W-:Y:S08]  /*2930*/  HMMA.16816.F32.BF16 R12, R204.reuse, R52, R12 ;  /* 0x00000034cc0c723c */ /* 0x040ff0000004180c */
[----:B------:R-:W-:Y:S01]  /*2940*/  HMMA.16816.F32.BF16 R44, R204, R54, R44 ;  /* 0x00000036cc2c723c */ /* 0x000fe2000004182c */
[----:B------:R-:W-:Y:S07]  /*2950*/  LDSM.16.M88.4 R52, [R245+0x3000] ;  /* 0x00300000f534783b */ /* 0x000fee0000000200 */
[C---:B---3--:R-:W-:Y:S08]  /*2960*/  HMMA.16816.F32.BF16 R40, R200.reuse, R20, R40 ;  /* 0x00000014c828723c */ /* 0x048ff00000041828 */
[C---:B------:R-:W-:Y:S01]  /*2970*/  HMMA.16816.F32.BF16 R36, R200.reuse, R22, R36 ;  /* 0x00000016c824723c */ /* 0x040fe20000041824 */
[----:B------:R-:W3:Y:S07]  /*2980*/  LDSM.16.M88.4 R20, [R60+0x3800] ;  /* 0x003800003c14783b */ /* 0x000eee0000000200 */
[C---:B----4-:R-:W-:Y:S08]  /*2990*/  HMMA.16816.F32.BF16 R32, R200.reuse, R48, R32 ;  /* 0x00000030c820723c */ /* 0x050ff00000041820 */
        /* <DEDUP_REMOVED lines=29> */
[C---:B---3--:R-:W-:Y:S08]  /*2b70*/  HMMA.16816.F32.BF16 R12, R220.reuse, R20, R12 ;  /* 0x00000014dc0c723c */ /* 0x048ff0000004180c */
[----:B------:R-:W-:Y:S01]  /*2b80*/  HMMA.16816.F32.BF16 R44, R220, R22, R44 ;  /* 0x00000016dc2c723c */ /* 0x000fe2000004182c */
[----:B------:R-:W-:Y:S07]  /*2b90*/  LDSM.16.M88.4 R20, [R251+0x19080] ;  /* 0x01908000fb14783b */ /* 0x000fee0000000200 */
[C---:B------:R-:W-:Y:S08]  /*2ba0*/  HMMA.16816.F32.BF16 R40, R216.reuse, R24, R40 ;  /* 0x00000018d828723c */ /* 0x040ff00000041828 */
[C---:B------:R-:W-:Y:S01]  /*2bb0*/  HMMA.16816.F32.BF16 R36, R216.reuse, R26, R36 ;  /* 0x0000001ad824723c */ /* 0x040fe20000041824 */
[----:B------:R-:W3:Y:S07]  /*2bc0*/  LDSM.16.M88.4 R24, [R251+0x18880] ;  /* 0x01888000fb18783b */ /* 0x000eee0000000200 */
[C---:B----4-:R-:W-:Y:S08]  /*2bd0*/  HMMA.16816.F32.BF16 R32, R216.reuse, R48, R32 ;  /* 0x00000030d820723c */ /* 0x050ff00000041820 */
[----:B------:R-:W-:Y:S01]  /*2be0*/  HMMA.16816.F32.BF16 R28, R216, R50, R28 ;  /* 0x00000032d81c723c */ /* 0x000fe2000004181c */
[----:B------:R-:W4:Y:S07]  /*2bf0*/  LDSM.16.M88.4 R48, [R60+0x5800] ;  /* 0x005800003c30783b */ /* 0x000f2e0000000200 */
[C---:B------:R-:W-:Y:S08]  /*2c00*/  HMMA.16816.F32.BF16 R12, R224.reuse, R56, R12 ;  /* 0x00000038e00c723c */ /* 0x040ff0000004180c */
[----:B------:R-:W-:Y:S08]  /*2c10*/  HMMA.16816.F32.BF16 R44, R224, R58, R44 ;  /* 0x0000003ae02c723c */ /* 0x000ff0000004182c */
[C---:B-1----:R-:W-:Y:S08]  /*2c20*/  HMMA.16816.F32.BF16 R40, R220.reuse, R8, R40 ;  /* 0x00000008dc28723c */ /* 0x042ff00000041828 */
[C---:B------:R-:W-:Y:S01]  /*2c30*/  HMMA.16816.F32.BF16 R36, R220.reuse, R10, R36 ;  /* 0x0000000adc24723c */ /* 0x040fe20000041824 */
[----:B------:R-:W1:Y:S07]  /*2c40*/  LDSM.16.M88.4 R8, [R245+0x4800] ;  /* 0x00480000f508783b */ /* 0x000e6e0000000200 */
[C---:B--2---:R-:W-:Y:S08]  /*2c50*/  HMMA.16816.F32.BF16 R32, R220.reuse, R16, R32 ;  /* 0x00000010dc20723c */ /* 0x044ff00000041820 */
[----:B------:R-:W-:Y:S01]  /*2c60*/  HMMA.16816.F32.BF16 R28, R220, R18, R28 ;  /* 0x00000012dc1c723c */ /* 0x000fe2000004181c */
[----:B------:R-:W2:Y:S07]  /*2c70*/  LDSM.16.M88.4 R16, [R251+0x19880] ;  /* 0x01988000fb10783b */ /* 0x000eae0000000200 */
[C---:B---3--:R-:W-:Y:S08]  /*2c80*/  HMMA.16816.F32.BF16 R12, R228.reuse, R24, R12 ;  /* 0x00000018e40c723c */ /* 0x048ff0000004180c */
[----:B------:R-:W-:Y:S08]  /*2c90*/  HMMA.16816.F32.BF16 R44, R228, R26, R44 ;  /* 0x0000001ae42c723c */ /* 0x000ff0000004182c */
[C---:B------:R-:W-:Y:S08]  /*2ca0*/  HMMA.16816.F32.BF16 R40, R224.reuse, R52, R40 ;  /* 0x00000034e028723c */ /* 0x040ff00000041828 */
[C---:B------:R-:W-:Y:S08]  /*2cb0*/  HMMA.16816.F32.BF16 R36, R224.reuse, R54, R36 ;  /* 0x00000036e024723c */ /* 0x040ff00000041824 */
[C---:B----4-:R-:W-:Y:S01]  /*2cc0*/  HMMA.16816.F32.BF16 R52, R224.reuse, R48, R32 ;  /* 0x00000030e034723c */ /* 0x050fe20000041820 */
[----:B------:R-:W3:Y:S07]  /*2cd0*/  LDSM.16.M88.4 R32, [R245+0x5000] ;  /* 0x00500000f520783b */ /* 0x000eee0000000200 */
[----:B------:R-:W-:Y:S01]  /*2ce0*/  HMMA.16816.F32.BF16 R48, R224, R50, R28 ;  /* 0x00000032e030723c */ /* 0x000fe2000004181c */
[----:B------:R-:W4:Y:S01]  /*2cf0*/  LDSM.16.M88.4 R28, [R245+0x5800] ;  /* 0x00580000f51c783b */ /* 0x000f220000000200 */
[----:B------:R-:W-:-:S06]  /*2d00*/  DEPBAR.LE SB0, 0x0 ;  /* 0x000080000000791a */ /* 0x000fcc0000000000 */
[C---:B-1----:R-:W-:Y:S08]  /*2d10*/  HMMA.16816.F32.BF16 R12, R232.reuse, R8, R12 ;  /* 0x00000008e80c723c */ /* 0x042ff0000004180c */
[----:B------:R-:W-:Y:S08]  /*2d20*/  HMMA.16816.F32.BF16 R44, R232, R10, R44 ;  /* 0x0000000ae82c723c */ /* 0x000ff0000004182c */
[C---:B------:R-:W-:Y:S08]  /*2d30*/  HMMA.16816.F32.BF16 R40, R228.reuse, R20, R40 ;  /* 0x00000014e428723c */ /* 0x040ff00000041828 */
[----:B------:R-:W-:Y:S01]  /*2d40*/  HMMA.16816.F32.BF16 R36, R228, R22, R36 ;  /* 0x00000016e424723c */ /* 0x000fe20000041824 */
[----:B------:R-:W-:-:S02]  /*2d50*/  FMUL.FTZ R0, R12, c[0x0][0x320] ;  /* 0x0000c8000c007a20 */ /* 0x000fc40000410000 */
[----:B------:R-:W-:Y:S02]  /*2d60*/  FMUL.FTZ R10, R14, c[0x0][0x320] ;  /* 0x0000c8000e0a7a20 */ /* 0x000fe40000410000 */
[----:B------:R-:W-:Y:S02]  /*2d70*/  FMUL.FTZ R12, R15, c[0x0][0x320] ;  /* 0x0000c8000f0c7a20 */ /* 0x000fe40000410000 */
[----:B------:R-:W-:Y:S01]  /*2d80*/  FMUL.FTZ R13, R13, c[0x0][0x320] ;  /* 0x0000c8000d0d7a20 */ /* 0x000fe20000410000 */
[----:B--2---:R-:W-:Y:S01]  /*2d90*/  HMMA.16816.F32.BF16 R52, R228, R16, R52 ;  /* 0x00000010e434723c */ /* 0x004fe20000041834 */
[----:B------:R-:W-:Y:S01]  /*2da0*/  FMUL.FTZ R15, R44, c[0x0][0x320] ;  /* 0x0000c8002c0f7a20 */ /* 0x000fe20000410000 */
[----:B------:R-:W1:Y:S01]  /*2db0*/  MUFU.TANH R0, R0 ;  /* 0x0000000000007308 */ /* 0x000e620000002400 */
[----:B------:R-:W-:-:S05]  /*2dc0*/  FMUL.FTZ R14, R45, c[0x0][0x320] ;  /* 0x0000c8002d0e7a20 */ /* 0x000fca0000410000 */
[----:B------:R-:W-:Y:S02]  /*2dd0*/  HMMA.16816.F32.BF16 R48, R228, R18, R48 ;  /* 0x00000012e430723c */ /* 0x000fe40000041830 */
[----:B------:R2:W1:Y:S06]  /*2de0*/  MUFU.TANH R16, R13 ;  /* 0x0000000d00107308 */ /* 0x00046c0000002400 */
[C---:B---3--:R-:W-:Y:S02]  /*2df0*/  HMMA.16816.F32.BF16 R40, R232.reuse, R32, R40 ;  /* 0x00000020e828723c */ /* 0x048fe40000041828 */
[----:B------:R-:W3:Y:S06]  /*2e00*/  MUFU.TANH R10, R10 ;  /* 0x0000000a000a7308 */ /* 0x000eec0000002400 */
[C---:B------:R-:W-:Y:S02]  /*2e10*/  HMMA.16816.F32.BF16 R36, R232.reuse, R34, R36 ;  /* 0x00000022e824723c */ /* 0x040fe40000041824 */
[----:B------:R-:W1:Y:S06]  /*2e20*/  MUFU.TANH R12, R12 ;  /* 0x0000000c000c7308 */ /* 0x000e6c0000002400 */
[C---:B----4-:R-:W-:Y:S02]  /*2e30*/  HMMA.16816.F32.BF16 R52, R232.reuse, R28, R52 ;  /* 0x0000001ce834723c */ /* 0x050fe40000041834 */
[----:B------:R-:W4:Y:S06]  /*2e40*/  MUFU.TANH R15, R15 ;  /* 0x0000000f000f7308 */ /* 0x000f2c0000002400 */
[----:B------:R-:W-:Y:S02]  /*2e50*/  HMMA.16816.F32.BF16 R48, R232, R30, R48 ;  /* 0x0000001ee830723c */ /* 0x000fe40000041830 */
[----:B------:R-:W1:Y:S01]  /*2e60*/  MUFU.TANH R14, R14 ;  /* 0x0000000e000e7308 */ /* 0x000e620000002400 */
[----:B------:R-:W-:Y:S06]  /*2e70*/  BAR.SYNC.DEFER_BLOCKING 0x0 ;  /* 0x0000000000007b1d */ /* 0x000fec0000010000 */
[----:B------:R-:W-:Y:S05]  /*2e80*/  @P0 BRA `(.L_x_173) ;  /* 0x0000056000000947 */ /* 0x000fea0003800000 */
[----:B--23--:R-:W2:Y:S01]  /*2e90*/  S2R R71, SR_TID.X ;  /* 0x0000000000477919 */ /* 0x00cea20000002100 */
[----:B------:R-:W-:-:S02]  /*2ea0*/  IMAD.MOV.U32 R70, RZ, RZ, c[0x0][0x2b8] ;  /* 0x0000ae00ff467624 */ /* 0x000fc400078e00ff */
[----:B------:R-:W-:Y:S01]  /*2eb0*/  IMAD.U32 R8, RZ, RZ, UR12 ;  /* 0x0000000cff087e24 */ /* 0x000fe2000f8e00ff */
[----:B------:R-:W3:Y:S02]  /*2ec0*/  LDL R65, [R1+0x3c] ;  /* 0x00003c0001417983 */ /* 0x000ee40000100800 */
[----:B------:R-:W-:Y:S02]  /*2ed0*/  ISETP.NE.AND P1, PT, R70, 0x1, PT ;  /* 0x000000014600780c */ /* 0x000fe40003f25270 */
[----:B------:R-:W5:Y:S04]  /*2ee0*/  LDL R66, [R1+0x18] ;  /* 0x0000180001427983 */ /* 0x000f680000100800 */
[----:B----4-:R-:W4:Y:S04]  /*2ef0*/  LDL R67, [R1+0x30] ;  /* 0x0000300001437983 */ /* 0x010f280000100800 */
[----:B------:R-:W4:Y:S04]  /*2f00*/  LDL R63, [R1+0x14] ;  /* 0x00001400013f7983 */ /* 0x000f280000100800 */
[----:B------:R-:W4:Y:S01]  /*2f10*/  LDL R64, [R1+0x2c] ;  /* 0x00002c0001407983 */ /* 0x000f220000100800 */
[----:B--2---:R-:W-:-:S03]  /*2f20*/  LEA.HI R68, R2, R71, RZ, 0x3 ;  /* 0x0000004702447211 */ /* 0x004fc600078f18ff */
[----:B------:R-:W2:Y:S01]  /*2f30*/  LDL R61, [R1+0x10] ;  /* 0x00001000013d7983 */ /* 0x000ea20000100800 */
[----:B------:R-:W-:Y:S02]  /*2f40*/  LEA.HI R69, R2, R71, RZ, 0x3 ;  /* 0x0000004702457211 */ /* 0x000fe400078f18ff */
[----:B------:R-:W-:Y:S01]  /*2f50*/  LOP3.LUT R68, R68, 0xfffffff8, RZ, 0xc0, !PT ;  /* 0xfffffff844447812 */ /* 0x000fe200078ec0ff */
[----:B------:R-:W2:Y:S01]  /*2f60*/  LDL R62, [R1+0x28] ;  /* 0x00002800013e7983 */ /* 0x000ea20000100800 */
[----:B------:R-:W-:-:S03]  /*2f70*/  SHF.R.S32.HI R69, RZ, 0x3, R69 ;  /* 0x00000003ff457819 */ /* 0x000fc60000011445 */
[----:B------:R-:W-:Y:S01]  /*2f80*/  IMAD.IADD R68, R71, 0x1, -R68 ;  /* 0x0000000147447824 */ /* 0x000fe200078e0a44 */
[----:B------:R-:W2:Y:S03]  /*2f90*/  LDL R60, [R1+0x1c] ;  /* 0x00001c00013c7983 */ /* 0x000ea60000100800 */
[----:B------:R-:W-:-:S05]  /*2fa0*/  IMAD R68, R68, 0x20, R69 ;  /* 0x0000002044447824 */ /* 0x000fca00078e0245 */
[----:B------:R-:W-:-:S04]  /*2fb0*/  IADD3 R8, R68, UR22, R8 ;  /* 0x0000001644087c10 */ /* 0x000fc8000fffe008 */
[----:B------:R-:W-:-:S05]  /*2fc0*/  IADD3 R8, R8, -0x30, RZ ;  /* 0xffffffd008087810 */ /* 0x000fca0007ffe0ff */
[----:B------:R-:W-:-:S04]  /*2fd0*/  @P1 IMAD.HI.U32 R11, R8, c[0x0][0x2bc], RZ ;  /* 0x0000af00080b1a27 */ /* 0x000fc800078e00ff */
[----:B------:R-:W-:Y:S01]  /*2fe0*/  IMAD.MOV.U32 R9, RZ, RZ, R8 ;  /* 0x000000ffff097224 */ /* 0x000fe200078e0008 */
[----:B------:R-:W-:-:S04]  /*2ff0*/  @P1 SHF.R.U32.HI R9, RZ, c[0x0][0x2c0], R11 ;  /* 0x0000b000ff091a19 */ /* 0x000fc8000001160b */
[----:B------:R-:W-:-:S04]  /*3000*/  @!P3 IADD3 R13, P0, R9, UR16, RZ ;  /* 0x00000010090dbc10 */ /* 0x000fc8000ff1e0ff */
[----:B------:R-:W-:Y:S02]  /*3010*/  @!P3 LEA.HI.X.SX32 R11, R9, UR6, 0x1, P0 ;  /* 0x00000006090bbc11 */ /* 0x000fe400080f0eff */
[----:B------:R-:W-:Y:S01]  /*3020*/  @!P3 LEA R18, P0, R13, c[0x0][0x2a0], 0x2 ;  /* 0x0000a8000d12ba11 */ /* 0x000fe200078010ff */
[----:B------:R-:W-:-:S03]  /*3030*/  IMAD.MOV.U32 R17, RZ, RZ, RZ ;  /* 0x000000ffff117224 */ /* 0x000fc600078e00ff */
[----:B------:R-:W-:-:S05]  /*3040*/  @!P3 LEA.HI.X R19, R13, c[0x0][0x2a4], R11, 0x2, P0 ;  /* 0x0000a9000d13ba11 */ /* 0x000fca00000f140b */
[----:B------:R1:W2:Y:S01]  /*3050*/  @!P3 LDG.E R17, [R18.64] ;  /* 0x000000121211b981 */ /* 0x0002a2000c1e1900 */
[----:B------:R-:W-:-:S04]  /*3060*/  IMAD.MOV R9, RZ, RZ, -R9 ;  /* 0x000000ffff097224 */ /* 0x000fc800078e0a09 */
[----:B------:R-:W-:-:S05]  /*3070*/  IMAD R20, R9, c[0x0][0x2b8], R8 ;  /* 0x0000ae0009147a24 */ /* 0x000fca00078e0208 */
[----:B------:R-:W-:Y:S01]  /*3080*/  SHF.R.S32.HI R8, RZ, 0x1f, R20 ;  /* 0x0000001fff087819 */ /* 0x000fe20000011414 */
[----:B------:R-:W3:Y:S04]  /*3090*/  S2R R69, SR_TID.X ;  /* 0x0000000000457919 */ /* 0x000ee80000002100 */
[----:B------:R-:W-:-:S04]  /*30a0*/  IMAD R8, R8, c[0x0][0x1e0], RZ ;  /* 0x0000780008087a24 */ /* 0x000fc800078e02ff */
[C---:B------:R-:W-:Y:S02]  /*30b0*/  IMAD R8, R20.reuse, c[0x0][0x1e4], R8 ;  /* 0x0000790014087a24 */ /* 0x040fe400078e0208 */
[----:B-1----:R-:W-:-:S04]  /*30c0*/  IMAD.WIDE.U32 R18, R20, c[0x0][0x1e0], RZ ;  /* 0x0000780014127a25 */ /* 0x002fc800078e00ff */
[----:B------:R-:W-:Y:S01]  /*30d0*/  IMAD.IADD R19, R19, 0x1, R8 ;  /* 0x0000000113137824 */ /* 0x000fe200078e0208 */
[----:B------:R-:W-:Y:S01]  /*30e0*/  STL [R1+0xc], R20 ;  /* 0x00000c1401007387 */ /* 0x000fe20000100800 */
[----:B---3--:R-:W-:Y:S01]  /*30f0*/  IMAD.MOV.U32 R68, RZ, RZ, R65 ;  /* 0x000000ffff447224 */ /* 0x008fe200078e0041 */
[----:B------:R-:W-:-:S04]  /*3100*/  LEA.HI R65, R2, R69, RZ, 0x3 ;  /* 0x0000004502417211 */ /* 0x000fc800078f18ff */
[----:B------:R-:W-:-:S05]  /*3110*/  LOP3.LUT R65, R65, 0xfffffff8, RZ, 0xc0, !PT ;  /* 0xfffffff841417812 */ /* 0x000fca00078ec0ff */
[----:B------:R-:W-:-:S04]  /*3120*/  IMAD.IADD R65, R69, 0x1, -R65 ;  /* 0x0000000145417824 */ /* 0x000fc800078e0a41 */
[----:B------:R-:W-:Y:S01]  /*3130*/  IMAD.SHL.U32 R65, R65, 0x8, RZ ;  /* 0x0000000841417824 */ /* 0x000fe200078e00ff */
[----:B--2---:R-:W-:Y:S01]  /*3140*/  SHF.R.S32.HI R8, RZ, 0x1f, R17 ;  /* 0x0000001fff087819 */ /* 0x004fe20000011411 */
[----:B------:R-:W-:-:S04]  /*3150*/  IMAD.WIDE.U32 R18, R17, c[0x0][0x1f0], R18 ;  /* 0x00007c0011127a25 */ /* 0x000fc800078e0012 */
[----:B------:R-:W-:Y:S01]  /*3160*/  IMAD R8, R8, c[0x0][0x1f0], RZ ;  /* 0x00007c0008087a24 */ /* 0x000fe200078e02ff */
[----:B------:R-:W-:-:S03]  /*3170*/  IADD3 R11, P0, R18, UR20, RZ ;  /* 0x00000014120b7c10 */ /* 0x000fc6000ff1e0ff */
[----:B------:R-:W-:Y:S01]  /*3180*/  IMAD R8, R17, c[0x0][0x1f4], R8 ;  /* 0x00007d0011087a24 */ /* 0x000fe200078e0208 */
[----:B------:R1:W-:Y:S04]  /*3190*/  STL [R1+0x8], R17 ;  /* 0x0000081101007387 */ /* 0x0003e80000100800 */
[----:B------:R-:W-:Y:S02]  /*31a0*/  IADD3.X R8, R19, UR8, R8, P0, !PT ;  /* 0x0000000813087c10 */ /* 0x000fe400087fe408 */
[----:B------:R-:W-:-:S04]  /*31b0*/  LEA R13, P0, R11, c[0x0][0x1c8], 0x1 ;  /* 0x000072000b0d7a11 */ /* 0x000fc800078008ff */
[----:B------:R-:W-:Y:S02]  /*31c0*/  LEA.HI.X R11, R11, c[0x0][0x1cc], R8, 0x1, P0 ;  /* 0x000073000b0b7a11 */ /* 0x000fe400000f0c08 */
[----:B------:R-:W2:Y:S04]  /*31d0*/  SHFL.IDX PT, R8, R13, RZ, 0x181f ;  /* 0x00181fff0d087589 */ /* 0x000ea800000e0000 */
[----:B------:R-:W3:Y:S01]  /*31e0*/  SHFL.IDX PT, R9, R11, RZ, 0x181f ;  /* 0x00181fff0b097589 */ /* 0x000ee200000e0000 */
[----:B-1----:R-:W-:-:S04]  /*31f0*/  LEA.HI R17, R2, R69, RZ, 0x3 ;  /* 0x0000004502117211 */ /* 0x002fc800078f18ff */
[----:B------:R-:W-:-:S04]  /*3200*/  SHF.R.S32.HI R17, RZ, 0x3, R17 ;  /* 0x00000003ff117819 */ /* 0x000fc80000011411 */
[----:B------:R-:W-:-:S04]  /*3210*/  IADD3 R17, -R17, 0x30, RZ ;  /* 0x0000003011117810 */ /* 0x000fc80007ffe1ff */
[----:B------:R-:W-:Y:S01]  /*3220*/  ISETP.GE.AND P1, PT, R17, 0x1, PT ;  /* 0x000000011100780c */ /* 0x000fe20003f26270 */
[----:B------:R-:W1:-:S12]  /*3230*/  SHFL.IDX PT, R13, R13, 0x1, 0x181f ;  /* 0x00381f000d0d7f89 */ /* 0x000e5800000e0000 */
[----:B--2---:R-:W-:-:S04]  /*3240*/  @P1 LEA R22, P0, R65, R8, 0x1 ;  /* 0x0000000841161211 */ /* 0x004fc800078008ff */
[----:B---3--:R-:W-:Y:S02]  /*3250*/  @P1 LEA.HI.X R23, R65, R9, R68, 0x1, P0 ;  /* 0x0000000941171211 */ /* 0x008fe400000f0c44 */
[----:B-----5:R-:W-:-:S04]  /*3260*/  @P1 LEA R20, P0, R66, R8, 0x1 ;  /* 0x0000000842141211 */ /* 0x020fc800078008ff */
[-C--:B----4-:R-:W-:Y:S02]  /*3270*/  @P1 LEA.HI.X R21, R66, R9.reuse, R67, 0x1, P0 ;  /* 0x0000000942151211 */ /* 0x090fe400000f0c43 */
[CC--:B------:R-:W-:Y:S01]  /*3280*/  @P1 LEA R18, P0, R63.reuse, R8.reuse, 0x1 ;  /* 0x000000083f121211 */ /* 0x0c0fe200078008ff */
[----:B------:R-:W2:Y:S03]  /*3290*/  SHFL.IDX PT, R11, R11, 0x1, 0x181f ;  /* 0x00381f000b0b7f89 */ /* 0x000ea600000e0000 */
[----:B------:R-:W-:Y:S02]  /*32a0*/  @P1 LEA.HI.X R19, R63, R9, R64, 0x1, P0 ;  /* 0x000000093f131211 */ /* 0x000fe400000f0c40 */
[----:B------:R-:W-:-:S04]  /*32b0*/  @P1 LEA R8, P0, R61, R8, 0x1 ;  /* 0x000000083d081211 */ /* 0x000fc800078008ff */
[----:B------:R-:W-:Y:S02]  /*32c0*/  @P1 LEA.HI.X R9, R61, R9, R62, 0x1, P0 ;  /* 0x000000093d091211 */ /* 0x000fe400000f0c3e */
[----:B------:R-:W-:-:S13]  /*32d0*/  ISETP.GE.AND P0, PT, R17, 0x21, PT ;  /* 0x000000211100780c */ /* 0x000fda0003f06270 */
[----:B-1----:R-:W-:-:S04]  /*32e0*/  @P0 LEA R26, P2, R65, R13, 0x1 ;  /* 0x0000000d411a0211 */ /* 0x002fc800078408ff */
[----:B--2---:R-:W-:Y:S02]  /*32f0*/  @P0 LEA.HI.X R27, R65, R11, R68, 0x1, P2 ;  /* 0x0000000b411b0211 */ /* 0x004fe400010f0c44 */
[----:B------:R-:W-:-:S04]  /*3300*/  @P0 LEA R24, P2, R66, R13, 0x1 ;  /* 0x0000000d42180211 */ /* 0x000fc800078408ff */
[----:B------:R-:W-:Y:S02]  /*3310*/  @P0 LEA.HI.X R25, R66, R11, R67, 0x1, P2 ;  /* 0x0000000b42190211 */ /* 0x000fe400010f0c43 */
[----:B------:R-:W-:-:S13]  /*3320*/  ISETP.GE.AND P2, PT, R65, c[0x0][0x1d4], PT ;  /* 0x0000750041007a0c */ /* 0x000fda0003f46270 */
[----:B------:R1:W-:Y:S04]  /*3330*/  @P1 LDGSTS.E.BYPASS.LTC128B.128 [R60+0x14080], [R22.64], !P2 ;  /* 0x14080000163c1fae */ /* 0x0003e8000d101d52 */
[----:B------:R1:W-:Y:S04]  /*3340*/  @P1 LDGSTS.E.BYPASS.LTC128B.128 [R60+0x15880], [R20.64], !P6 ;  /* 0x15880000143c1fae */ /* 0x0003e8000f101d52 */
[----:B------:R2:W-:Y:S04]  /*3350*/  @P1 LDGSTS.E.BYPASS.LTC128B.128 [R60+0x17080], [R18.64], !P5 ;  /* 0x17080000123c1fae */ /* 0x0005e8000e901d52 */
[----:B------:R3:W-:Y:S04]  /*3360*/  @P1 LDGSTS.E.BYPASS.LTC128B.128 [R60+0x18880], [R8.64], !P4 ;  /* 0x18880000083c1fae */ /* 0x0007e8000e101d52 */
[----:B------:R1:W-:Y:S04]  /*3370*/  @P0 LDGSTS.E.BYPASS.LTC128B.128 [R60+0x15080], [R26.64], !P2 ;  /* 0x150800001a3c0fae */ /* 0x0003e8000d101d52 */
[----:B------:R1:W-:Y:S01]  /*3380*/  @P0 LDGSTS.E.BYPASS.LTC128B.128 [R60+0x16880], [R24.64], !P6 ;  /* 0x16880000183c0fae */ /* 0x0003e2000f101d52 */
[----:B---3--:R-:W-:-:S04]  /*3390*/  @P0 LEA R8, P1, R63, R13, 0x1 ;  /* 0x0000000d3f080211 */ /* 0x008fc800078208ff */
[----:B------:R-:W-:Y:S02]  /*33a0*/  @P0 LEA.HI.X R9, R63, R11, R64, 0x1, P1 ;  /* 0x0000000b3f090211 */ /* 0x000fe400008f0c40 */
[----:B--2---:R-:W-:-:S03]  /*33b0*/  @P0 LEA R18, P1, R61, R13, 0x1 ;  /* 0x0000000d3d120211 */ /* 0x004fc600078208ff */
[----:B------:R1:W-:Y:S01]  /*33c0*/  @P0 LDGSTS.E.BYPASS.LTC128B.128 [R60+0x18080], [R8.64], !P5 ;  /* 0x18080000083c0fae */ /* 0x0003e2000e901d52 */
[----:B------:R-:W-:-:S05]  /*33d0*/  @P0 LEA.HI.X R19, R61, R11, R62, 0x1, P1 ;  /* 0x0000000b3d130211 */ /* 0x000fca00008f0c3e */
[----:B------:R1:W-:Y:S04]  /*33e0*/  @P0 LDGSTS.E.BYPASS.LTC128B.128 [R60+0x19880], [R18.64], !P4 ;  /* 0x19880000123c0fae */ /* 0x0003e8000e101d52 */
.L_x_173:
[----:B--23--:R-:W2:Y:S01]  /*33f0*/  S2R R13, SR_TID.X ;  /* 0x00000000000d7919 */ /* 0x00cea20000002100 */
[----:B------:R-:W-:Y:S01]  /*3400*/  LOP3.LUT R7, R7, 0xffffffe0, RZ, 0xc0, !PT ;  /* 0xffffffe007077812 */ /* 0x000fe200078ec0ff */
[----:B------:R-:W-:Y:S01]  /*3410*/  UISETP.NE.AND UP0, UPT, UR14, URZ, UPT ;  /* 0x0000003f0e00728c */ /* 0x000fe2000bf05270 */
[----:B------:R-:W-:Y:S01]  /*3420*/  SHF.R.S32.HI R11, RZ, 0x1f, R6 ;  /* 0x0000001fff0b7819 */ /* 0x000fe20000011406 */
[----:B-1----:R-:W-:Y:S01]  /*3430*/  IMAD.U32 R19, RZ, RZ, UR28 ;  /* 0x0000001cff137e24 */ /* 0x002fe2000f8e00ff */
[----:B------:R-:W-:Y:S01]  /*3440*/  ULDC UR22, c[0x0][0x324] ;  /* 0x0000c90000167ab9 */ /* 0x000fe20000000800 */
[----:B------:R-:W-:Y:S01]  /*3450*/  FMUL.FTZ R52, R52, c[0x0][0x320] ;  /* 0x0000c80034347a20 */ /* 0x000fe20000410000 */
[----:B------:R-:W-:Y:S01]  /*3460*/  LEA.HI R11, R11, R6, RZ, 0x3 ;  /* 0x000000060b0b7211 */ /* 0x000fe200078f18ff */
[----:B------:R-:W-:Y:S01]  /*3470*/  FMUL.FTZ R53, R53, c[0x0][0x320] ;  /* 0x0000c80035357a20 */ /* 0x000fe20000410000 */
[----:B------:R-:W-:Y:S01]  /*3480*/  PLOP3.LUT P0, PT, PT, PT, UP0, 0x80, 0x0 ;  /* 0x000000000000781c */ /* 0x000fe20003f0f008 */
[----:B------:R-:W-:Y:S01]  /*3490*/  FMUL.FTZ R48, R48, c[0x0][0x320] ;  /* 0x0000c80030307a20 */ /* 0x000fe20000410000 */
[----:B------:R-:W-:Y:S01]  /*34a0*/  LOP3.LUT R11, R11, 0xffffff8, RZ, 0xc0, !PT ;  /* 0x0ffffff80b0b7812 */ /* 0x000fe200078ec0ff */
[----:B------:R-:W-:Y:S01]  /*34b0*/  FMUL.FTZ R49, R49, c[0x0][0x320] ;  /* 0x0000c80031317a20 */ /* 0x000fe20000410000 */
[----:B------:R1:W3:Y:S01]  /*34c0*/  MUFU.TANH R127, R52 ;  /* 0x00000034007f7308 */ /* 0x0002e20000002400 */
[----:B------:R-:W-:Y:S01]  /*34d0*/  ULDC UR28, c[0x0][0x2ac] ;  /* 0x0000ab00001c7ab9 */ /* 0x000fe20000000800 */
[----:B------:R-:W0:Y:S01]  /*34e0*/  LDGDEPBAR ;  /* 0x00000000000079af */ /* 0x000e220000000000 */
[----:B------:R-:W-:Y:S01]  /*34f0*/  IMAD.IADD R11, R6, 0x1, -R11 ;  /* 0x00000001060b7824 */ /* 0x000fe200078e0a0b */
[----:B------:R-:W-:-:S02]  /*3500*/  ULDC UR4, c[0x0][0x1d0] ;  /* 0x0000740000047ab9 */ /* 0x000fc40000000800 */
[----:B------:R-:W-:Y:S02]  /*3510*/  ULOP3.LUT UR22, URZ, UR22, URZ, 0x33, !UPT ;  /* 0x000000163f167292 */ /* 0x000fe4000f8e333f */
[----:B------:R1:W4:Y:S01]  /*3520*/  MUFU.TANH R126, R53 ;  /* 0x00000035007e7308 */ /* 0x0003220000002400 */
[----:B------:R-:W-:Y:S01]  /*3530*/  UIMAD UR4, UR28, UR4, UR29 ;  /* 0x000000041c0472a4 */ /* 0x000fe2000f8e021d */
[----:B--2---:R-:W-:Y:S01]  /*3540*/  LEA.HI R9, R2, R13, RZ, 0x2 ;  /* 0x0000000d02097211 */ /* 0x004fe200078f10ff */
[----:B------:R-:W-:-:S03]  /*3550*/  IMAD.IADD R7, R13, 0x1, -R7 ;  /* 0x000000010d077824 */ /* 0x000fc600078e0a07 */
[----:B------:R-:W-:Y:S02]  /*3560*/  LOP3.LUT R9, R9, 0xfffffffc, RZ, 0xc0, !PT ;  /* 0xfffffffc09097812 */ /* 0x000fe400078ec0ff */
[----:B------:R1:W2:Y:S01]  /*3570*/  MUFU.TANH R125, R48 ;  /* 0x00000030007d7308 */ /* 0x0002a20000002400 */
[----:B------:R-:W-:Y:S02]  /*3580*/  SHF.R.S32.HI R8, RZ, 0x1f, R7 ;  /* 0x0000001fff087819 */ /* 0x000fe40000011407 */
[----:B------:R-:W-:Y:S02]  /*3590*/  IMAD.IADD R9, R13, 0x1, -R9 ;  /* 0x000000010d097824 */ /* 0x000fe400078e0a09 */
[----:B------:R-:W-:-:S03]  /*35a0*/  LEA.HI R8, R8, R7, RZ, 0x2 ;  /* 0x0000000708087211 */ /* 0x000fc600078f10ff */
[----:B------:R1:W1:Y:S01]  /*35b0*/  MUFU.TANH R124, R49 ;  /* 0x00000031007c7308 */ /* 0x0002620000002400 */
[----:B------:R-:W-:Y:S02]  /*35c0*/  LEA.HI R2, R9, R9, RZ, 0x1 ;  /* 0x0000000909027211 */ /* 0x000fe400078f08ff */
[----:B------:R-:W-:Y:S02]  /*35d0*/  LEA.HI.SX32 R6, R8, UR27, 0x1e ;  /* 0x0000001b08067c11 */ /* 0x000fe4000f8ff2ff */
[----:B------:R-:W-:Y:S02]  /*35e0*/  LOP3.LUT R2, R2, 0x1ffffffe, RZ, 0xc0, !PT ;  /* 0x1ffffffe02027812 */ /* 0x000fe400078ec0ff */
[----:B------:R-:W-:Y:S01]  /*35f0*/  LOP3.LUT R8, R8, 0x7ffffffc, RZ, 0xc0, !PT ;  /* 0x7ffffffc08087812 */ /* 0x000fe200078ec0ff */
[----:B------:R-:W-:Y:S02]  /*3600*/  IMAD R6, R11, 0x10, R6 ;  /* 0x000000100b067824 */ /* 0x000fe400078e0206 */
[----:B------:R-:W-:-:S02]  /*3610*/  IMAD.IADD R2, R9, 0x1, -R2 ;  /* 0x0000000109027824 */ /* 0x000fc400078e0a02 */
[----:B------:R-:W-:Y:S02]  /*3620*/  IMAD.IADD R7, R7, 0x1, -R8 ;  /* 0x0000000107077824 */ /* 0x000fe400078e0a08 */
[----:B------:R-:W-:Y:S02]  /*3630*/  IMAD R13, R2, 0x8, R6 ;  /* 0x00000008020d7824 */ /* 0x000fe400078e0206 */
[----:B------:R-:W-:Y:S02]  /*3640*/  IMAD.SHL.U32 R20, R7, 0x2, RZ ;  /* 0x0000000207147824 */ /* 0x000fe400078e00ff */
[----:B------:R-:W-:Y:S01]  /*3650*/  @P0 IMAD.HI.U32 R6, R13, c[0x0][0x2c8], RZ ;  /* 0x0000b2000d060a27 */ /* 0x000fe200078e00ff */
[----:B------:R-:W-:Y:S01]  /*3660*/  PLOP3.LUT P0, PT, PT, PT, UP0, 0x80, 0x0 ;  /* 0x000000000000781c */ /* 0x000fe20003f0f008 */
[----:B------:R-:W-:Y:S01]  /*3670*/  UISETP.NE.AND UP0, UPT, UR13, URZ, UPT ;  /* 0x0000003f0d00728c */ /* 0x000fe2000bf05270 */
[----:B------:R5:W-:Y:S01]  /*3680*/  STL [R1+0x34], R13 ;  /* 0x0000340d01007387 */ /* 0x000be20000100800 */
[----:B------:R-:W-:Y:S01]  /*3690*/  IMAD.MOV.U32 R2, RZ, RZ, R13 ;  /* 0x000000ffff027224 */ /* 0x000fe200078e000d */
[----:B------:R-:W-:Y:S01]  /*36a0*/  IADD3 R19, -R20, 0x1, R19 ;  /* 0x0000000114137810 */ /* 0x000fe20007ffe113 */
[----:B------:R-:W-:Y:S01]  /*36b0*/  FMUL.FTZ R9, R36, c[0x0][0x320] ;  /* 0x0000c80024097a20 */ /* 0x000fe20000410000 */
[C---:B------:R-:W-:Y:S01]  /*36c0*/  IADD3 R18, -R20.reuse, UR4, RZ ;  /* 0x0000000414127c10 */ /* 0x040fe2000fffe1ff */
[----:B------:R-:W-:Y:S01]  /*36d0*/  FMUL.FTZ R11, R41, c[0x0][0x320] ;  /* 0x0000c800290b7a20 */ /* 0x000fe20000410000 */
[----:B------:R-:W-:Y:S01]  /*36e0*/  IADD3 R19, R19, -c[0x0][0x168], RZ ;  /* 0x80005a0013137a10 */ /* 0x000fe20007ffe0ff */
[----:B------:R-:W-:Y:S01]  /*36f0*/  FMUL.FTZ R8, R37, c[0x0][0x320] ;  /* 0x0000c80025087a20 */ /* 0x000fe20000410000 */
[----:B------:R-:W-:Y:S01]  /*3700*/  STL [R1+0x38], R20 ;  /* 0x0000381401007387 */ /* 0x000fe20000100800 */
[----:B------:R-:W1:Y:S01]  /*3710*/  MUFU.TANH R9, R9 ;  /* 0x0000000900097308 */ /* 0x000e620000002400 */
[----:B------:R-:W-:-:S02]  /*3720*/  IADD3 R7, -R20, UR29, RZ ;  /* 0x0000001d14077c10 */ /* 0x000fc4000fffe1ff */
[----:B------:R-:W-:Y:S02]  /*3730*/  @P0 SHF.R.U32.HI R2, RZ, c[0x0][0x2cc], R6 ;  /* 0x0000b300ff020a19 */ /* 0x000fe40000011606 */
[----:B------:R-:W-:Y:S02]  /*3740*/  PLOP3.LUT P0, PT, PT, PT, UP0, 0x40, 0x0 ;  /* 0x000000000000781c */ /* 0x000fe40003f0e808 */
[C---:B------:R-:W-:Y:S01]  /*3750*/  IADD3 R6, R19.reuse, c[0x0][0x328], RZ ;  /* 0x0000ca0013067a10 */ /* 0x040fe20007ffe0ff */
[----:B------:R-:W1:Y:S01]  /*3760*/  SHFL.IDX PT, R17, R2, RZ, 0x1c1f ;  /* 0x001c1fff02117589 */ /* 0x000e6200000e0000 */
[----:B------:R-:W1:Y:S01]  /*3770*/  MUFU.TANH R11, R11 ;  /* 0x0000000b000b7308 */ /* 0x000e620000002400 */
[----:B------:R-:W-:Y:S01]  /*3780*/  IADD3 R19, R19, UR22, RZ ;  /* 0x0000001613137c10 */ /* 0x000fe2000fffe0ff */
[----:B-----5:R-:W-:-:S06]  /*3790*/  FMUL.FTZ R13, R40, c[0x0][0x320] ;  /* 0x0000c800280d7a20 */ /* 0x020fcc0000410000 */
[----:B------:R-:W2:Y:S08]  /*37a0*/  MUFU.TANH R8, R8 ;  /* 0x0000000800087308 */ /* 0x000eb00000002400 */
[----:B------:R-:W2:Y:S01]  /*37b0*/  MUFU.TANH R13, R13 ;  /* 0x0000000d000d7308 */ /* 0x000ea20000002400 */
[--C-:B-1----:R-:W-:Y:S02]  /*37c0*/  IMAD.IADD R21, R6, 0x1, R17.reuse ;  /* 0x0000000106157824 */ /* 0x102fe400078e0211 */
[----:B------:R-:W-:-:S03]  /*37d0*/  IMAD.IADD R20, R19, 0x1, R17 ;  /* 0x0000000113147824 */ /* 0x000fc600078e0211 */
[----:B------:R-:W-:Y:S01]  /*37e0*/  IMNMX R21, R21, R18, PT ;  /* 0x0000001215157217 */ /* 0x000fe20003800200 */
[----:B------:R-:W-:Y:S05]  /*37f0*/  @P0 BRA `(.L_x_174) ;  /* 0x0000015000000947 */ /* 0x000fea0003800000 */
[----:B---34-:R-:W-:Y:S01]  /*3800*/  IMAD.U32 R22, RZ, RZ, UR10 ;  /* 0x0000000aff167e24 */ /* 0x018fe2000f8e00ff */
[----:B------:R-:W-:Y:S04]  /*3810*/  BSSY B0, `(.L_x_175) ;  /* 0x000000f000007945 */ /* 0x000fe80003800000 */
[----:B------:R-:W-:-:S04]  /*3820*/  IADD3 R22, R22, -c[0x0][0x168], R17 ;  /* 0x80005a0016167a10 */ /* 0x000fc80007ffe011 */
[----:B------:R-:W-:-:S13]  /*3830*/  ISETP.GT.AND P0, PT, R22, -0x1, PT ;  /* 0xffffffff1600780c */ /* 0x000fda0003f04270 */
[----:B------:R-:W-:Y:S05]  /*3840*/  @P0 BRA `(.L_x_176) ;  /* 0x0000007000000947 */ /* 0x000fea0003800000 */
[----:B------:R-:W-:Y:S01]  /*3850*/  IMAD.MOV.U32 R17, RZ, RZ, c[0x0][0x32c] ;  /* 0x0000cb00ff117624 */ /* 0x000fe200078e00ff */
[----:B------:R-:W-:-:S04]  /*3860*/  LOP3.LUT R22, RZ, R22, RZ, 0x33, !PT ;  /* 0x00000016ff167212 */ /* 0x000fc800078e33ff */
[----:B------:R-:W-:-:S13]  /*3870*/  ISETP.NE.AND P0, PT, R17, 0x1, PT ;  /* 0x000000011100780c */ /* 0x000fda0003f05270 */
[----:B------:R-:W-:-:S05]  /*3880*/  @P0 IMAD.HI.U32 R17, R22, c[0x0][0x330], RZ ;  /* 0x0000cc0016110a27 */ /* 0x000fca00078e00ff */
[----:B------:R-:W-:-:S04]  /*3890*/  @P0 SHF.R.U32.HI R22, RZ, c[0x0][0x334], R17 ;  /* 0x0000cd00ff160a19 */ /* 0x000fc80000011611 */
[----:B------:R-:W-:Y:S01]  /*38a0*/  LOP3.LUT R22, RZ, R22, RZ, 0x33, !PT ;  /* 0x00000016ff167212 */ /* 0x000fe200078e33ff */
[----:B------:R-:W-:Y:S05]  /*38b0*/  BRA `(.L_x_177) ;  /* 0x0000004000007947 */ /* 0x000fea0003800000 */
.L_x_176:
[----:B------:R-:W-:-:S04]  /*38c0*/  MOV R17, c[0x0][0x32c] ;  /* 0x0000cb0000117a02 */ /* 0x000fc80000000f00 */
[----:B------:R-:W-:-:S13]  /*38d0*/  ISETP.NE.AND P0, PT, R17, 0x1, PT ;  /* 0x000000011100780c */ /* 0x000fda0003f05270 */
[----:B------:R-:W-:-:S05]  /*38e0*/  @P0 IMAD.HI.U32 R17, R22, c[0x0][0x330], RZ ;  /* 0x0000cc0016110a27 */ /* 0x000fca00078e00ff */
[----:B------:R-:W-:Y:S02]  /*38f0*/  @P0 SHF.R.U32.HI R22, RZ, c[0x0][0x334], R17 ;  /* 0x0000cd00ff160a19 */ /* 0x000fe40000011611 */
.L_x_177:
[----:B------:R-:W-:Y:S05]  /*3900*/  BSYNC B0 ;  /* 0x0000000000007941 */ /* 0x000fea0003800000 */
.L_x_175:
[----:B------:R-:W-:-:S05]  /*3910*/  IMAD R22, R22, c[0x0][0x32c], R7 ;  /* 0x0000cb0016167a24 */ /* 0x000fca00078e0207 */
[----:B------:R-:W-:Y:S02]  /*3920*/  IADD3 R17, R22, c[0x0][0x32c], RZ ;  /* 0x0000cb0016117a10 */ /* 0x000fe40007ffe0ff */
[----:B------:R-:W-:Y:S02]  /*3930*/  IMNMX R20, R20, R22, !PT ;  /* 0x0000001614147217 */ /* 0x000fe40007800200 */
[----:B------:R-:W-:Y:S02]  /*3940*/  IMNMX R21, R21, R17, PT ;  /* 0x0000001115157217 */ /* 0x000fe40003800200 */
.L_x_174:
[----:B---34-:R-:W-:Y:S01]  /*3950*/  UISETP.GE.AND UP0, UPT, UR29, 0x1, UPT ;  /* 0x000000011d00788c */ /* 0x018fe2000bf06270 */
[----:B------:R-:W1:Y:S01]  /*3960*/  SHFL.IDX PT, R23, R2, 0x1, 0x1c1f ;  /* 0x003c1f0002177f89 */ /* 0x000e6200000e0000 */
[----:B------:R-:W-:Y:S01]  /*3970*/  UISETP.GE.AND UP6, UPT, UR29, 0x12, UPT ;  /* 0x000000121d00788c */ /* 0x000fe2000bfc6270 */
[----:B------:R-:W-:Y:S01]  /*3980*/  FMUL.FTZ R22, R42, c[0x0][0x320] ;  /* 0x0000c8002a167a20 */ /* 0x000fe20000410000 */
[----:B------:R-:W-:Y:S01]  /*3990*/  UP2UR UR32, UPR, URZ, 0x1 ;  /* 0x000000013f207883 */ /* 0x000fe20008000000 */
[----:B------:R-:W-:Y:S01]  /*39a0*/  FMUL.FTZ R38, R38, c[0x0][0x320] ;  /* 0x0000c80026267a20 */ /* 0x000fe20000410000 */
[----:B------:R-:W-:Y:S01]  /*39b0*/  PLOP3.LUT P0, PT, PT, PT, UP0, 0x40, 0x0 ;  /* 0x000000000000781c */ /* 0x000fe20003f0e808 */
[----:B------:R-:W-:Y:S01]  /*39c0*/  UISETP.GE.AND UP0, UPT, UR29, 0x2, UPT ;  /* 0x000000021d00788c */ /* 0x000fe2000bf06270 */
[----:B------:R-:W-:Y:S01]  /*39d0*/  FMUL.FTZ R39, R39, c[0x0][0x320] ;  /* 0x0000c80027277a20 */ /* 0x000fe20000410000 */
[----:B------:R-:W-:Y:S01]  /*39e0*/  UISETP.GE.AND UP5, UPT, UR29, 0x19, UPT ;  /* 0x000000191d00788c */ /* 0x000fe2000bfa6270 */
[----:B------:R-:W-:Y:S01]  /*39f0*/  ISETP.GT.AND P0, PT, R20, RZ, P0 ;  /* 0x000000ff1400720c */ /* 0x000fe20000704270 */
[----:B------:R-:W-:Y:S01]  /*3a00*/  UP2UR UR31, UPR, URZ, 0x1 ;  /* 0x000000013f1f7883 */ /* 0x000fe20008000000 */
[----:B------:R-:W-:Y:S01]  /*3a10*/  FMUL.FTZ R54, R54, c[0x0][0x320] ;  /* 0x0000c80036367a20 */ /* 0x000fe20000410000 */
[----:B------:R-:W-:Y:S01]  /*3a20*/  UISETP.GE.AND UP4, UPT, UR29, 0x1a, UPT ;  /* 0x0000001a1d00788c */ /* 0x000fe2000bf86270 */
[----:B------:R-:W-:Y:S01]  /*3a30*/  ISETP.LT.OR P0, PT, R21, 0x1, P0 ;  /* 0x000000011500780c */ /* 0x000fe20000701670 */
[----:B------:R-:W-:Y:S01]  /*3a40*/  UISETP.GE.AND UP3, UPT, UR29, 0x21, UPT ;  /* 0x000000211d00788c */ /* 0x000fe2000bf66270 */
[----:B------:R-:W-:Y:S01]  /*3a50*/  FMUL.FTZ R55, R55, c[0x0][0x320] ;  /* 0x0000c80037377a20 */ /* 0x000fe20000410000 */
[----:B------:R-:W-:Y:S01]  /*3a60*/  UISETP.GE.AND UP2, UPT, UR29, 0x22, UPT ;  /* 0x000000221d00788c */ /* 0x000fe2000bf46270 */
[----:B------:R-:W-:Y:S01]  /*3a70*/  FSEL R17, R0, -INF , !P0 ;  /* 0xff80000000117808 */ /* 0x000fe20004000000 */
[----:B------:R-:W-:Y:S01]  /*3a80*/  UISETP.GE.AND UP1, UPT, UR29, 0x29, UPT ;  /* 0x000000291d00788c */ /* 0x000fe2000bf26270 */
[----:B------:R-:W-:Y:S01]  /*3a90*/  PLOP3.LUT P0, PT, PT, PT, UP0, 0x40, 0x0 ;  /* 0x000000000000781c */ /* 0x000fe20003f0e808 */
[----:B------:R-:W-:Y:S01]  /*3aa0*/  UISETP.GE.AND UP0, UPT, UR29, 0x9, UPT ;  /* 0x000000091d00788c */ /* 0x000fe2000bf06270 */
[----:B------:R-:W-:Y:S01]  /*3ab0*/  FMUL.FTZ R0, R47, c[0x0][0x320] ;  /* 0x0000c8002f007a20 */ /* 0x000fe20000410000 */
[----:B------:R-:W-:Y:S01]  /*3ac0*/  UP2UR UR33, UPR, URZ, 0x40 ;  /* 0x000000403f217883 */ /* 0x000fe20008000000 */
[----:B------:R-:W-:Y:S01]  /*3ad0*/  ISETP.GT.AND P0, PT, R20, 0x1, P0 ;  /* 0x000000011400780c */ /* 0x000fe20000704270 */
[----:B------:R-:W-:Y:S01]  /*3ae0*/  UP2UR UR30, UPR, URZ, 0x1 ;  /* 0x000000013f1e7883 */ /* 0x000fe20008000000 */
[----:B------:R-:W-:Y:S01]  /*3af0*/  FMUL.FTZ R50, R50, c[0x0][0x320] ;  /* 0x0000c80032327a20 */ /* 0x000fe20000410000 */
[----:B------:R3:W4:Y:S01]  /*3b00*/  MUFU.TANH R170, R38 ;  /* 0x0000002600aa7308 */ /* 0x0007220000002400 */
[----:B------:R-:W-:Y:S01]  /*3b10*/  ISETP.LT.OR P0, PT, R21, 0x2, P0 ;  /* 0x000000021500780c */ /* 0x000fe20000701670 */
[----:B------:R-:W-:-:S02]  /*3b20*/  FMUL.FTZ R51, R51, c[0x0][0x320] ;  /* 0x0000c80033337a20 */ /* 0x000fc40000410000 */
[----:B------:R-:W-:Y:S01]  /*3b30*/  FMUL.FTZ R43, R43, c[0x0][0x320] ;  /* 0x0000c8002b2b7a20 */ /* 0x000fe20000410000 */
[----:B------:R-:W-:Y:S01]  /*3b40*/  FSEL R16, R16, -INF , !P0 ;  /* 0xff80000010107808 */ /* 0x000fe20004000000 */
[----:B-1----:R-:W-:Y:S01]  /*3b50*/  IMAD.IADD R2, R6, 0x1, R23 ;  /* 0x0000000106027824 */ /* 0x002fe200078e0217 */
[----:B------:R-:W-:Y:S01]  /*3b60*/  PLOP3.LUT P0, PT, PT, PT, UP0, 0x40, 0x0 ;  /* 0x000000000000781c */ /* 0x000fe20003f0e808 */
[----:B------:R-:W-:Y:S01]  /*3b70*/  UISETP.GE.AND UP0, UPT, UR29, 0xa, UPT ;  /* 0x0000000a1d00788c */ /* 0x000fe2000bf06270 */
[----:B------:R3:W1:Y:S02]  /*3b80*/  MUFU.TANH R171, R39 ;  /* 0x0000002700ab7308 */ /* 0x0006640000002400 */
[----:B------:R-:W-:Y:S01]  /*3b90*/  ISETP.GT.AND P0, PT, R20, 0x8, P0 ;  /* 0x000000081400780c */ /* 0x000fe20000704270 */
[----:B------:R-:W-:Y:S01]  /*3ba0*/  UP2UR UR5, UPR, URZ, 0x1 ;  /* 0x000000013f057883 */ /* 0x000fe20008000000 */
[----:B------:R-:W-:Y:S02]  /*3bb0*/  IMNMX R2, R2, R18, PT ;  /* 0x0000001202027217 */ /* 0x000fe40003800200 */
[----:B------:R-:W-:-:S02]  /*3bc0*/  ISETP.LT.OR P0, PT, R21, 0x9, P0 ;  /* 0x000000091500780c */ /* 0x000fc40000701670 */
[----:B------:R-:W2:Y:S02]  /*3bd0*/  MUFU.TANH R0, R0 ;  /* 0x0000000000007308 */ /* 0x000ea40000002400 */
[----:B------:R-:W-:Y:S02]  /*3be0*/  FSEL R15, R15, -INF , !P0 ;  /* 0xff8000000f0f7808 */ /* 0x000fe40004000000 */
[----:B------:R-:W-:Y:S01]  /*3bf0*/  PLOP3.LUT P0, PT, PT, PT, UP0, 0x40, 0x0 ;  /* 0x000000000000781c */ /* 0x000fe20003f0e808 */
[----:B------:R-:W-:-:S03]  /*3c00*/  UISETP.GE.AND UP0, UPT, UR29, 0x11, UPT ;  /* 0x000000111d00788c */ /* 0x000fc6000bf06270 */
[----:B------:R-:W-:Y:S01]  /*3c10*/  ISETP.GT.AND P0, PT, R20, 0x9, P0 ;  /* 0x000000091400780c */ /* 0x000fe20000704270 */
[----:B------:R-:W-:Y:S01]  /*3c20*/  UP2UR UR4, UPR, URZ, 0x1 ;  /* 0x000000013f047883 */ /* 0x000fe20008000000 */
[----:B------:R3:W1:Y:S02]  /*3c30*/  MUFU.TANH R169, R54 ;  /* 0x0000003600a97308 */ /* 0x0006640000002400 */
[----:B------:R-:W-:-:S04]  /*3c40*/  ISETP.LT.OR P0, PT, R21, 0xa, P0 ;  /* 0x0000000a1500780c */ /* 0x000fc80000701670 */
[----:B------:R-:W-:Y:S02]  /*3c50*/  FSEL R14, R14, -INF , !P0 ;  /* 0xff8000000e0e7808 */ /* 0x000fe40004000000 */
[----:B------:R-:W-:Y:S01]  /*3c60*/  PLOP3.LUT P0, PT, PT, PT, UP0, 0x40, 0x0 ;  /* 0x000000000000781c */ /* 0x000fe20003f0e808 */
[----:B------:R-:W-:Y:S01]  /*3c70*/  UISETP.GE.AND UP0, UPT, UR29, 0x2a, UPT ;  /* 0x0000002a1d00788c */ /* 0x000fe2000bf06270 */
[----:B------:R3:W1:Y:S02]  /*3c80*/  MUFU.TANH R168, R55 ;  /* 0x0000003700a87308 */ /* 0x0006640000002400 */
[----:B------:R-:W-:-:S04]  /*3c90*/  ISETP.GT.AND P0, PT, R20, 0x10, P0 ;  /* 0x000000101400780c */ /* 0x000fc80000704270 */
[----:B------:R-:W-:Y:S02]  /*3ca0*/  ISETP.LT.OR P0, PT, R21, 0x11, P0 ;  /* 0x000000111500780c */ /* 0x000fe40000701670 */
[----:B------:R3:W1:Y:S02]  /*3cb0*/  MUFU.TANH R159, R50 ;  /* 0x00000032009f7308 */ /* 0x0006640000002400 */
[----:B--2---:R-:W-:Y:S02]  /*3cc0*/  FSEL R13, R13, -INF , !P0 ;  /* 0xff8000000d0d7808 */ /* 0x004fe40004000000 */
[----:B------:R-:W-:Y:S01]  /*3cd0*/  PLOP3.LUT P0, PT, PT, PT, UP6, 0x40, 0x0 ;  /* 0x000000000000781c */ /* 0x000fe20003f0e868 */
[----:B------:R-:W-:-:S03]  /*3ce0*/  UISETP.NE.AND UP6, UPT, UR13, URZ, UPT ;  /* 0x0000003f0d00728c */ /* 0x000fc6000bfc5270 */
[----:B------:R-:W-:Y:S01]  /*3cf0*/  ISETP.GT.AND P0, PT, R20, 0x11, P0 ;  /* 0x000000111400780c */ /* 0x000fe20000704270 */
[----:B------:R3:W2:Y:S03]  /*3d00*/  MUFU.TANH R158, R51 ;  /* 0x00000033009e7308 */ /* 0x0006a60000002400 */
[----:B------:R-:W-:-:S04]  /*3d10*/  ISETP.LT.OR P0, PT, R21, 0x12, P0 ;  /* 0x000000121500780c */ /* 0x000fc80000701670 */
[----:B------:R-:W-:Y:S01]  /*3d20*/  FSEL R11, R11, -INF , !P0 ;  /* 0xff8000000b0b7808 */ /* 0x000fe20004000000 */
[----:B------:R-:W1:Y:S01]  /*3d30*/  MUFU.TANH R22, R22 ;  /* 0x0000001600167308 */ /* 0x000e620000002400 */
[----:B------:R-:W-:-:S04]  /*3d40*/  PLOP3.LUT P0, PT, PT, PT, UP5, 0x40, 0x0 ;  /* 0x000000000000781c */ /* 0x000fc80003f0e858 */
[----:B------:R-:W-:-:S03]  /*3d50*/  ISETP.GT.AND P0, PT, R20, 0x18, P0 ;  /* 0x000000181400780c */ /* 0x000fc60000704270 */
[----:B------:R3:W1:Y:S01]  /*3d60*/  MUFU.TANH R6, R43 ;  /* 0x0000002b00067308 */ /* 0x0006620000002400 */
[----:B------:R-:W-:-:S04]  /*3d70*/  ISETP.LT.OR P0, PT, R21, 0x19, P0 ;  /* 0x000000191500780c */ /* 0x000fc80000701670 */
[----:B------:R-:W-:Y:S02]  /*3d80*/  FSEL R9, R9, -INF , !P0 ;  /* 0xff80000009097808 */ /* 0x000fe40004000000 */
[----:B------:R-:W-:-:S04]  /*3d90*/  PLOP3.LUT P0, PT, PT, PT, UP4, 0x40, 0x0 ;  /* 0x000000000000781c */ /* 0x000fc80003f0e848 */
[----:B------:R-:W-:-:S04]  /*3da0*/  ISETP.GT.AND P0, PT, R20, 0x19, P0 ;  /* 0x000000191400780c */ /* 0x000fc80000704270 */
        /* <DEDUP_REMOVED lines=15> */
[----:B------:R-:W-:Y:S01]  /*3ea0*/  ISETP.GT.AND P0, PT, R20, 0x29, P0 ;  /* 0x000000291400780c */ /* 0x000fe20000704270 */
[----:B------:R-:W-:-:S03]  /*3eb0*/  FMUL.FTZ R20, R46, c[0x0][0x320] ;  /* 0x0000c8002e147a20 */ /* 0x000fc60000410000 */
[----:B------:R-:W-:Y:S01]  /*3ec0*/  ISETP.LT.OR P0, PT, R21, 0x2a, P0 ;  /* 0x0000002a1500780c */ /* 0x000fe20000701670 */
[----:B------:R-:W-:Y:S02]  /*3ed0*/  IMAD.IADD R21, R19, 0x1, R23 ;  /* 0x0000000113157824 */ /* 0x000fe400078e0217 */
[----:B------:R-:W1:Y:S01]  /*3ee0*/  MUFU.TANH R20, R20 ;  /* 0x0000001400147308 */ /* 0x000e620000002400 */
[----:B------:R-:W-:Y:S02]  /*3ef0*/  FSEL R124, R124, -INF , !P0 ;  /* 0xff8000007c7c7808 */ /* 0x000fe40004000000 */
[----:B------:R-:W-:Y:S01]  /*3f00*/  PLOP3.LUT P0, PT, PT, PT, UP6, 0x40, 0x0 ;  /* 0x000000000000781c */ /* 0x000fe20003f0e868 */
[----:B------:R-:W-:-:S12]  /*3f10*/  UISETP.NE.AND UP6, UPT, UR33, URZ, UPT ;  /* 0x0000003f2100728c */ /* 0x000fd8000bfc5270 */
[----:B------:R-:W-:Y:S05]  /*3f20*/  @P0 BRA `(.L_x_178) ;  /* 0x0000015000000947 */ /* 0x000fea0003800000 */
[----:B-1234-:R-:W-:Y:S01]  /*3f30*/  IMAD.U32 R18, RZ, RZ, UR10 ;  /* 0x0000000aff127e24 */ /* 0x01efe2000f8e00ff */
        /* <DEDUP_REMOVED lines=11> */
.L_x_180:
[----:B------:R-:W-:-:S04]  /*3ff0*/  MOV R18, c[0x0][0x32c] ;  /* 0x0000cb0000127a02 */ /* 0x000fc80000000f00 */
[----:B------:R-:W-:-:S13]  /*4000*/  ISETP.NE.AND P0, PT, R18, 0x1, PT ;  /* 0x000000011200780c */ /* 0x000fda0003f05270 */
[----:B------:R-:W-:-:S05]  /*4010*/  @P0 IMAD.HI.U32 R18, R23, c[0x0][0x330], RZ ;  /* 0x0000cc0017120a27 */ /* 0x000fca00078e00ff */
[----:B------:R-:W-:Y:S02]  /*4020*/  @P0 SHF.R.U32.HI R23, RZ, c[0x0][0x334], R18 ;  /* 0x0000cd00ff170a19 */ /* 0x000fe40000011612 */
.L_x_181:
[----:B------:R-:W-:Y:S05]  /*4030*/  BSYNC B0 ;  /* 0x0000000000007941 */ /* 0x000fea0003800000 */
.L_x_179:
[----:B------:R-:W-:-:S05]  /*4040*/  IMAD R23, R23, c[0x0][0x32c], R7 ;  /* 0x0000cb0017177a24 */ /* 0x000fca00078e0207 */
[----:B------:R-:W-:Y:S02]  /*4050*/  IADD3 R7, R23, c[0x0][0x32c], RZ ;  /* 0x0000cb0017077a10 */ /* 0x000fe40007ffe0ff */
[----:B------:R-:W-:Y:S02]  /*4060*/  IMNMX R21, R21, R23, !PT ;  /* 0x0000001715157217 */ /* 0x000fe40007800200 */
[----:B------:R-:W-:Y:S02]  /*4070*/  IMNMX R2, R2, R7, PT ;  /* 0x0000000702027217 */ /* 0x000fe40003800200 */
.L_x_178:
[----:B-1234-:R-:W-:Y:S01]  /*4080*/  UP2UR UR29, UPR, URZ, 0x10 ;  /* 0x000000103f1d7883 */ /* 0x01efe20008000000 */
[----:B------:R-:W-:Y:S01]  /*4090*/  IMAD.SHL.U32 R252, R5, 0x2, RZ ;  /* 0x0000000205fc7824 */ /* 0x000fe200078e00ff */
[----:B------:R-:W-:Y:S02]  /*40a0*/  UISETP.NE.AND UP4, UPT, UR32, URZ, UPT ;  /* 0x0000003f2000728c */ /* 0x000fe4000bf85270 */
[----:B------:R-:W-:Y:S01]  /*40b0*/  UP2UR UR32, UPR, URZ, 0x8 ;  /* 0x000000083f207883 */ /* 0x000fe20008000000 */
[----:B------:R-:W-:Y:S01]  /*40c0*/  IMAD R250, R4, 0x2, R252 ;  /* 0x0000000204fa7824 */ /* 0x000fe200078e02fc */
[----:B------:R-:W-:Y:S01]  /*40d0*/  UISETP.NE.AND UP3, UPT, UR31, URZ, UPT ;  /* 0x0000003f1f00728c */ /* 0x000fe2000bf65270 */
[----:B------:R-:W-:Y:S01]  /*40e0*/  LDSM.16.MT88.4 R136, [R252+0x4080] ;  /* 0x00408000fc88783b */ /* 0x000fe20000004200 */
[----:B------:R-:W-:Y:S01]  /*40f0*/  PLOP3.LUT P0, PT, PT, PT, UP4, 0x40, 0x0 ;  /* 0x000000000000781c */ /* 0x000fe20003f0e848 */
[----:B------:R-:W-:Y:S01]  /*4100*/  UP2UR UR31, UPR, URZ, 0x4 ;  /* 0x000000043f1f7883 */ /* 0x000fe20008000000 */
[----:B------:R-:W-:Y:S01]  /*4110*/  IMAD R248, R3, 0x2, R250 ;  /* 0x0000000203f87824 */ /* 0x000fe200078e02fa */
[----:B------:R-:W-:Y:S01]  /*4120*/  UISETP.NE.AND UP2, UPT, UR30, URZ, UPT ;  /* 0x0000003f1e00728c */ /* 0x000fe2000bf45270 */
[----:B------:R-:W-:Y:S01]  /*4130*/  ISETP.GT.AND P0, PT, R21, RZ, P0 ;  /* 0x000000ff1500720c */ /* 0x000fe20000704270 */
[----:B------:R-:W-:Y:S01]  /*4140*/  UP2UR UR30, UPR, URZ, 0x2 ;  /* 0x000000023f1e7883 */ /* 0x000fe20008000000 */
[----:B------:R-:W-:Y:S01]  /*4150*/  LDSM.16.MT88.4 R48, [R250+0x5880] ;  /* 0x00588000fa30783b */ /* 0x000fe20000004200 */
[----:B------:R-:W-:Y:S01]  /*4160*/  UISETP.NE.AND UP1, UPT, UR5, URZ, UPT ;  /* 0x0000003f0500728c */ /* 0x000fe2000bf25270 */
[----:B------:R-:W-:Y:S01]  /*4170*/  ISETP.LT.OR P0, PT, R2, 0x1, P0 ;  /* 0x000000010200780c */ /* 0x000fe20000701670 */
[----:B------:R-:W-:Y:S01]  /*4180*/  UP2UR UR5, UPR, URZ, 0x1 ;  /* 0x000000013f057883 */ /* 0x000fe20008000000 */
[----:B------:R-:W-:Y:S01]  /*4190*/  LDSM.16.MT88.4 R72, [R252+0x7080] ;  /* 0x00708000fc48783b */ /* 0x000fe20000004200 */
[----:B------:R-:W-:Y:S01]  /*41a0*/  UISETP.NE.AND UP0, UPT, UR4, URZ, UPT ;  /* 0x0000003f0400728c */ /* 0x000fe2000bf05270 */
[----:B------:R-:W-:Y:S01]  /*41b0*/  FSEL R19, R10, -INF , !P0 ;  /* 0xff8000000a137808 */ /* 0x000fe20004000000 */
[----:B------:R-:W-:Y:S01]  /*41c0*/  UISETP.NE.AND UP4, UPT, UR29, URZ, UPT ;  /* 0x0000003f1d00728c */ /* 0x000fe2000bf85270 */
[----:B------:R-:W-:Y:S01]  /*41d0*/  PLOP3.LUT P0, PT, PT, PT, UP3, 0x40, 0x0 ;  /* 0x000000000000781c */ /* 0x000fe20003f0e838 */
[----:B------:R-:W-:Y:S01]  /*41e0*/  UISETP.NE.AND UP3, UPT, UR32, URZ, UPT ;  /* 0x0000003f2000728c */ /* 0x000fe2000bf65270 */
[----:B------:R-:W-:Y:S01]  /*41f0*/  LDSM.16.MT88.4 R40, [R252+0x5880] ;  /* 0x00588000fc28783b */ /* 0x000fe20000004200 */
[----:B------:R-:W-:Y:S01]  /*4200*/  IMAD R249, R3, 0x2, R252 ;  /* 0x0000000203f97824 */ /* 0x000fe200078e02fc */
[----:B------:R-:W-:Y:S01]  /*4210*/  ISETP.GT.AND P0, PT, R21, 0x1, P0 ;  /* 0x000000011500780c */ /* 0x000fe20000704270 */
[----:B------:R-:W-:Y:S01]  /*4220*/  UIADD3 UR23, UR23, -0x2, URZ ;  /* 0xfffffffe17177890 */ /* 0x000fe2000fffe03f */
[----:B------:R-:W-:Y:S02]  /*4230*/  LDSM.16.MT88.4 R96, [R248+0x7080] ;  /* 0x00708000f860783b */ /* 0x000fe40000004200 */
[----:B------:R-:W-:-:S02]  /*4240*/  ISETP.LT.OR P0, PT, R2, 0x2, P0 ;  /* 0x000000020200780c */ /* 0x000fc40000701670 */
[----:B------:R-:W-:Y:S02]  /*4250*/  LDSM.16.MT88.4 R64, [R248+0x5880] ;  /* 0x00588000f840783b */ /* 0x000fe40000004200 */
[----:B------:R-:W-:Y:S02]  /*4260*/  FSEL R18, R12, -INF , !P0 ;  /* 0xff8000000c127808 */ /* 0x000fe40004000000 */
[----:B------:R-:W-:Y:S01]  /*4270*/  PLOP3.LUT P0, PT, PT, PT, UP2, 0x40, 0x0 ;  /* 0x000000000000781c */ /* 0x000fe20003f0e828 */
[----:B------:R-:W-:Y:S01]  /*4280*/  UISETP.NE.AND UP2, UPT, UR31, URZ, UPT ;  /* 0x0000003f1f00728c */ /* 0x000fe2000bf45270 */
[----:B------:R-:W-:Y:S02]  /*4290*/  LDSM.16.MT88.4 R104, [R252+0x8880] ;  /* 0x00888000fc68783b */ /* 0x000fe40000004200 */
[----:B------:R-:W-:Y:S02]  /*42a0*/  ISETP.GT.AND P0, PT, R21, 0x8, P0 ;  /* 0x000000081500780c */ /* 0x000fe40000704270 */
        /* <DEDUP_REMOVED lines=14> */
[----:B------:R-:W-:Y:S01]  /*4390*/  FMNMX.FTZ R0, R17, R16, !PT ;  /* 0x0000001011007209 */ /* 0x000fe20007810000 */
[----:B------:R-:W-:Y:S01]  /*43a0*/  LDSM.16.MT88.4 R152, [R249+0x4080] ;  /* 0x00408000f998783b */ /* 0x000fe20000004200 */
[----:B------:R-:W-:Y:S01]  /*43b0*/  ISETP.GT.AND P0, PT, R21, 0x10, P0 ;  /* 0x000000101500780c */ /* 0x000fe20000704270 */
[----:B------:R-:W-:Y:S01]  /*43c0*/  ULDC.64 UR4, c[0x0][0x2c8] ;  /* 0x0000b20000047ab9 */ /* 0x000fe20000000a00 */
[----:B------:R-:W-:Y:S01]  /*43d0*/  FMNMX.FTZ R0, R15, R0, !PT ;  /* 0x000000000f007209 */ /* 0x000fe20007810000 */
[----:B------:R-:W-:Y:S01]  /*43e0*/  LDSM.16.MT88.4 R56, [R249+0x5880] ;  /* 0x00588000f938783b */ /* 0x000fe20000004200 */
[----:B------:R-:W-:Y:S01]  /*43f0*/  ISETP.LT.OR P0, PT, R2, 0x11, P0 ;  /* 0x000000110200780c */ /* 0x000fe20000701670 */
[----:B------:R-:W-:Y:S01]  /*4400*/  UIMAD.WIDE.U32 UR30, UR27, UR4, URZ ;  /* 0x000000041b1e72a5 */ /* 0x000fe2000f8e003f */
[----:B------:R-:W-:Y:S01]  /*4410*/  FMNMX.FTZ R0, R14, R0, !PT ;  /* 0x000000000e007209 */ /* 0x000fe20007810000 */
[----:B------:R-:W-:Y:S01]  /*4420*/  LDSM.16.MT88.4 R80, [R250+0x7080] ;  /* 0x00708000fa50783b */ /* 0x000fe20000004200 */
[----:B------:R-:W-:-:S02]  /*4430*/  FSEL R7, R22, -INF , !P0 ;  /* 0xff80000016077808 */ /* 0x000fc40004000000 */
[----:B------:R-:W-:Y:S01]  /*4440*/  PLOP3.LUT P0, PT, PT, PT, UP6, 0x40, 0x0 ;  /* 0x000000000000781c */ /* 0x000fe20003f0e868 */
[----:B------:R-:W-:Y:S01]  /*4450*/  LDSM.16.MT88.4 R24, [R249+0x4880] ;  /* 0x00488000f918783b */ /* 0x000fe20000004200 */
[----:B------:R-:W-:Y:S01]  /*4460*/  FMNMX.FTZ R0, R13, R0, !PT ;  /* 0x000000000d007209 */ /* 0x000fe20007810000 */
[----:B------:R-:W-:Y:S01]  /*4470*/  UISETP.NE.AND UP6, UPT, UR13, URZ, UPT ;  /* 0x0000003f0d00728c */ /* 0x000fe2000bfc5270 */
[----:B------:R-:W-:Y:S02]  /*4480*/  ISETP.GT.AND P0, PT, R21, 0x11, P0 ;  /* 0x000000111500780c */ /* 0x000fe40000704270 */
[----:B------:R-:W-:Y:S02]  /*4490*/  FMNMX.FTZ R0, R11, R0, !PT ;  /* 0x000000000b007209 */ /* 0x000fe40007810000 */
[----:B------:R-:W-:Y:S02]  /*44a0*/  ISETP.LT.OR P0, PT, R2, 0x12, P0 ;  /* 0x000000120200780c */ /* 0x000fe40000701670 */
[----:B------:R-:W-:-:S02]  /*44b0*/  FMNMX.FTZ R0, R9, R0, !PT ;  /* 0x0000000009007209 */ /* 0x000fc40007810000 */
[----:B------:R-:W-:Y:S02]  /*44c0*/  FSEL R6, R6, -INF , !P0 ;  /* 0xff80000006067808 */ /* 0x000fe40004000000 */
[----:B------:R-:W-:Y:S01]  /*44d0*/  PLOP3.LUT P0, PT, PT, PT, UP5, 0x40, 0x0 ;  /* 0x000000000000781c */ /* 0x000fe20003f0e858 */
[----:B------:R-:W-:Y:S01]  /*44e0*/  UISETP.NE.AND UP5, UPT, UR14, URZ, UPT ;  /* 0x0000003f0e00728c */ /* 0x000fe2000bfa5270 */
[----:B------:R-:W-:Y:S02]  /*44f0*/  FMNMX.FTZ R0, R8, R0, !PT ;  /* 0x0000000008007209 */ /* 0x000fe40007810000 */
[----:B------:R-:W-:Y:S02]  /*4500*/  ISETP.GT.AND P0, PT, R21, 0x18, P0 ;  /* 0x000000181500780c */ /* 0x000fe40000704270 */
[----:B------:R-:W-:Y:S02]  /*4510*/  FMNMX.FTZ R0, R127, R0, !PT ;  /* 0x000000007f007209 */ /* 0x000fe40007810000 */
[----:B------:R-:W-:-:S02]  /*4520*/  ISETP.LT.OR P0, PT, R2, 0x19, P0 ;  /* 0x000000190200780c */ /* 0x000fc40000701670 */
[----:B------:R-:W-:Y:S02]  /*4530*/  FMNMX.FTZ R0, R126, R0, !PT ;  /* 0x000000007e007209 */ /* 0x000fe40007810000 */
[----:B------:R-:W-:Y:S01]  /*4540*/  FSEL R170, R170, -INF , !P0 ;  /* 0xff800000aaaa7808 */ /* 0x000fe20004000000 */
[----:B------:R-:W-:Y:S01]  /*4550*/  @UP5 UMOV UR29, UR31 ;  /* 0x0000001f001d5c82 */ /* 0x000fe20008000000 */
[----:B------:R-:W-:Y:S01]  /*4560*/  PLOP3.LUT P0, PT, PT, PT, UP4, 0x40, 0x0 ;  /* 0x000000000000781c */ /* 0x000fe20003f0e848 */
[----:B------:R-:W-:Y:S01]  /*4570*/  @UP5 USHF.R.U32.HI UR27, URZ, UR5, UR29 ;  /* 0x000000053f1b5299 */ /* 0x000fe2000801161d */
[----:B------:R-:W-:Y:S02]  /*4580*/  FMNMX.FTZ R0, R125, R0, !PT ;  /* 0x000000007d007209 */ /* 0x000fe40007810000 */
[----:B------:R-:W-:Y:S01]  /*4590*/  ISETP.GT.AND P0, PT, R21, 0x19, P0 ;  /* 0x000000191500780c */ /* 0x000fe20000704270 */
[----:B------:R-:W-:Y:S01]  /*45a0*/  UIADD3 UR4, UR26, UR27, URZ ;  /* 0x0000001b1a047290 */ /* 0x000fe2000fffe03f */
[----:B------:R-:W-:-:S02]  /*45b0*/  FMNMX.FTZ R0, R124, R0, !PT ;  /* 0x000000007c007209 */ /* 0x000fc40007810000 */
[----:B------:R-:W-:Y:S01]  /*45c0*/  ISETP.LT.OR P0, PT, R2, 0x1a, P0 ;  /* 0x0000001a0200780c */ /* 0x000fe20000701670 */
[----:B------:R-:W-:Y:S02]  /*45d0*/  ULDC UR27, c[0x0][0x328] ;  /* 0x0000ca00001b7ab9 */ /* 0x000fe40000000800 */
[----:B------:R-:W-:Y:S01]  /*45e0*/  UIADD3 UR27, UR4, UR27, URZ ;  /* 0x0000001b041b7290 */ /* 0x000fe2000fffe03f */
        /* <DEDUP_REMOVED lines=15> */
[----:B------:R-:W-:Y:S02]  /*46e0*/  ISETP.LT.OR P0, PT, R2, 0x2a, P0 ;  /* 0x0000002a0200780c */ /* 0x000fe40000701670 */
[----:B------:R-:W1:Y:S02]  /*46f0*/  SHFL.BFLY PT, R2, R0, 0x2, 0x1f ;  /* 0x0c401f0000027f89 */ /* 0x000e6400000e0000 */
[----:B------:R-:W-:Y:S02]  /*4700*/  FSEL R158, R158, -INF , !P0 ;  /* 0xff8000009e9e7808 */ /* 0x000fe40004000000 */
[----:B-1----:R-:W-:-:S05]  /*4710*/  FMNMX.FTZ R2, R0, R2, !PT ;  /* 0x0000000200027209 */ /* 0x002fca0007810000 */
[----:B------:R-:W1:Y:S02]  /*4720*/  SHFL.BFLY PT, R0, R2, 0x1, 0x1f ;  /* 0x0c201f0002007f89 */ /* 0x000e6400000e0000 */
[----:B-1----:R-:W-:Y:S02]  /*4730*/  FMNMX.FTZ R0, R2, R0, !PT ;  /* 0x0000000002007209 */ /* 0x002fe40007810000 */
[----:B------:R-:W-:Y:S02]  /*4740*/  FMNMX.FTZ R2, R19, R18, !PT ;  /* 0x0000001213027209 */ /* 0x000fe40007810000 */
[C---:B------:R-:W-:Y:S01]  /*4750*/  FSETP.NEU.FTZ.AND P0, PT, R0.reuse, -INF , PT ;  /* 0xff8000000000780b */ /* 0x040fe20003f1d000 */
[----:B------:R-:W-:Y:S01]  /*4760*/  FMUL.FTZ R173, R0, c[0x0][0x2d0] ;  /* 0x0000b40000ad7a20 */ /* 0x000fe20000410000 */
[----:B------:R-:W-:-:S04]  /*4770*/  FMNMX.FTZ R2, R12, R2, !PT ;  /* 0x000000020c027209 */ /* 0x000fc80007810000 */
[----:B------:R-:W-:Y:S02]  /*4780*/  FMNMX.FTZ R2, R10, R2, !PT ;  /* 0x000000020a027209 */ /* 0x000fe40007810000 */
[----:B------:R-:W-:Y:S02]  /*4790*/  FSEL R173, R173, RZ, P0 ;  /* 0x000000ffadad7208 */ /* 0x000fe40000000000 */
[----:B------:R-:W-:-:S03]  /*47a0*/  FMNMX.FTZ R2, R7, R2, !PT ;  /* 0x0000000207027209 */ /* 0x000fc60007810000 */
[--C-:B------:R-:W-:Y:S01]  /*47b0*/  FFMA.FTZ R110, R17, c[0x0][0x2d0], -R173.reuse ;  /* 0x0000b400116e7a23 */ /* 0x100fe200000108ad */
[----:B------:R-:W-:Y:S01]  /*47c0*/  FMNMX.FTZ R2, R6, R2, !PT ;  /* 0x0000000206027209 */ /* 0x000fe20007810000 */
[--C-:B------:R-:W-:Y:S02]  /*47d0*/  FFMA.FTZ R109, R16, c[0x0][0x2d0], -R173.reuse ;  /* 0x0000b400106d7a23 */ /* 0x100fe400000108ad */
[--C-:B------:R-:W-:Y:S01]  /*47e0*/  FFMA.FTZ R108, R15, c[0x0][0x2d0], -R173.reuse ;  /* 0x0000b4000f6c7a23 */ /* 0x100fe200000108ad */
[----:B------:R-:W-:Y:S01]  /*47f0*/  FMNMX.FTZ R2, R170, R2, !PT ;  /* 0x00000002aa027209 */ /* 0x000fe20007810000 */
[--C-:B------:R-:W-:Y:S01]  /*4800*/  FFMA.FTZ R120, R14, c[0x0][0x2d0], -R173.reuse ;  /* 0x0000b4000e787a23 */ /* 0x100fe200000108ad */
[----:B------:R-:W-:Y:S01]  /*4810*/  MUFU.EX2 R110, R110 ;  /* 0x0000006e006e7308 */ /* 0x000fe20000000800 */
[--C-:B------:R-:W-:Y:S01]  /*4820*/  FFMA.FTZ R116, R11, c[0x0][0x2d0], -R173.reuse ;  /* 0x0000b4000b747a23 */ /* 0x100fe200000108ad */
[----:B------:R-:W-:Y:S01]  /*4830*/  FMNMX.FTZ R2, R171, R2, !PT ;  /* 0x00000002ab027209 */ /* 0x000fe20007810000 */
[----:B------:R-:W-:-:S02]  /*4840*/  FFMA.FTZ R172, R9, c[0x0][0x2d0], -R173 ;  /* 0x0000b40009ac7a23 */ /* 0x000fc400000108ad */
[--C-:B------:R-:W-:Y:S01]  /*4850*/  FFMA.FTZ R157, R8, c[0x0][0x2d0], -R173.reuse ;  /* 0x0000b400089d7a23 */ /* 0x100fe200000108ad */
[----:B------:R-:W-:Y:S01]  /*4860*/  FMNMX.FTZ R2, R169, R2, !PT ;  /* 0x00000002a9027209 */ /* 0x000fe20007810000 */
[----:B------:R-:W-:Y:S01]  /*4870*/  FFMA.FTZ R119, R13, c[0x0][0x2d0], -R173 ;  /* 0x0000b4000d777a23 */ /* 0x000fe200000108ad */
[----:B------:R-:W1:Y:S02]  /*4880*/  MUFU.EX2 R109, R109 ;  /* 0x0000006d006d7308 */ /* 0x000e640000000800 */
[----:B------:R-:W-:-:S04]  /*4890*/  FMNMX.FTZ R2, R168, R2, !PT ;  /* 0x00000002a8027209 */ /* 0x000fc80007810000 */
[----:B------:R-:W-:Y:S02]  /*48a0*/  FMNMX.FTZ R2, R159, R2, !PT ;  /* 0x000000029f027209 */ /* 0x000fe40007810000 */
[----:B------:R-:W2:Y:S02]  /*48b0*/  MUFU.EX2 R108, R108 ;  /* 0x0000006c006c7308 */ /* 0x000ea40000000800 */
[----:B------:R-:W-:-:S05]  /*48c0*/  FMNMX.FTZ R2, R158, R2, !PT ;  /* 0x000000029e027209 */ /* 0x000fca0007810000 */
[----:B------:R-:W3:Y:S01]  /*48d0*/  SHFL.BFLY PT, R20, R2, 0x2, 0x1f ;  /* 0x0c401f0002147f89 */ /* 0x000ee200000e0000 */
[----:B------:R-:W4:Y:S01]  /*48e0*/  MUFU.EX2 R120, R120 ;  /* 0x0000007800787308 */ /* 0x000f220000000800 */
[----:B-1----:R-:W-:Y:S01]  /*48f0*/  F2FP.BF16.PACK_AB R128, R109, R110 ;  /* 0x0000006e6d80723e */ /* 0x002fe200000010ff */
[----:B------:R-:W-:-:S06]  /*4900*/  FADD.FTZ R3, R110, R109 ;  /* 0x0000006d6e037221 */ /* 0x000fcc0000010000 */
[----:B------:R-:W-:Y:S01]  /*4910*/  MUFU.EX2 R119, R119 ;  /* 0x0000007700777308 */ /* 0x000fe20000000800 */
[----:B--2---:R-:W-:Y:S01]  /*4920*/  FADD.FTZ R3, R108, R3 ;  /* 0x000000036c037221 */ /* 0x004fe20000010000 */
[----:B----4-:R-:W-:-:S06]  /*4930*/  F2FP.BF16.PACK_AB R130, R120, R108 ;  /* 0x0000006c7882723e */ /* 0x010fcc00000010ff */
[----:B------:R-:W1:Y:S01]  /*4940*/  MUFU.EX2 R116, R116 ;  /* 0x0000007400747308 */ /* 0x000e620000000800 */
[----:B------:R-:W-:Y:S01]  /*4950*/  FADD.FTZ R3, R120, R3 ;  /* 0x0000000378037221 */ /* 0x000fe20000010000 */
[----:B---3--:R-:W-:-:S06]  /*4960*/  FMNMX.FTZ R20, R2, R20, !PT ;  /* 0x0000001402147209 */ /* 0x008fcc0007810000 */
[----:B------:R-:W-:Y:S01]  /*4970*/  MUFU.EX2 R172, R172 ;  /* 0x000000ac00ac7308 */ /* 0x000fe20000000800 */
[----:B------:R-:W2:Y:S07]  /*4980*/  SHFL.BFLY PT, R2, R20, 0x1, 0x1f ;  /* 0x0c201f0014027f89 */ /* 0x000eae00000e0000 */
[----:B------:R-:W3:Y:S01]  /*4990*/  MUFU.EX2 R157, R157 ;  /* 0x0000009d009d7308 */ /* 0x000ee20000000800 */
[----:B-1----:R-:W-:Y:S02]  /*49a0*/  F2FP.BF16.PACK_AB R4, R116, R119 ;  /* 0x000000777404723e */ /* 0x002fe400000010ff */
[----:B--2---:R-:W-:-:S02]  /*49b0*/  FMNMX.FTZ R2, R20, R2, !PT ;  /* 0x0000000214027209 */ /* 0x004fc40007810000 */
[----:B------:R-:W-:Y:S02]  /*49c0*/  LDSM.16.MT88.4 R20, [R249+0x6080] ;  /* 0x00608000f914783b */ /* 0x000fe40000004200 */
[C---:B------:R-:W-:Y:S01]  /*49d0*/  FSETP.NEU.FTZ.AND P0, PT, R2.reuse, -INF , PT ;  /* 0xff8000000200780b */ /* 0x040fe20003f1d000 */
[----:B------:R-:W-:-:S05]  /*49e0*/  FMUL.FTZ R156, R2, c[0x0][0x2d0] ;  /* 0x0000b400029c7a20 */ /* 0x000fca0000410000 */
[----:B------:R-:W-:Y:S02]  /*49f0*/  FSEL R156, R156, RZ, P0 ;  /* 0x000000ff9c9c7208 */ /* 0x000fe40000000000 */
[----:B------:R-:W-:-:S03]  /*4a00*/  PLOP3.LUT P0, PT, PT, PT, UP6, 0x40, 0x0 ;  /* 0x000000000000781c */ /* 0x000fc60003f0e868 */
[--C-:B------:R-:W-:Y:S02]  /*4a10*/  FFMA.FTZ R118, R19, c[0x0][0x2d0], -R156.reuse ;  /* 0x0000b40013767a23 */ /* 0x100fe4000001089c */
[--C-:B------:R-:W-:Y:S02]  /*4a20*/  FFMA.FTZ R122, R18, c[0x0][0x2d0], -R156.reuse ;  /* 0x0000b400127a7a23 */ /* 0x100fe4000001089c */
[--C-:B------:R-:W-:Y:S01]  /*4a30*/  FFMA.FTZ R121, R12, c[0x0][0x2d0], -R156.reuse ;  /* 0x0000b4000c797a23 */ /* 0x100fe2000001089c */
[----:B------:R-:W-:Y:S01]  /*4a40*/  LDSM.16.MT88.4 R16, [R248+0x4880] ;  /* 0x00488000f810783b */ /* 0x000fe20000004200 */
[--C-:B------:R-:W-:Y:S01]  /*4a50*/  FFMA.FTZ R117, R10, c[0x0][0x2d0], -R156.reuse ;  /* 0x0000b4000a757a23 */ /* 0x100fe2000001089c */
[----:B------:R-:W-:Y:S01]  /*4a60*/  MUFU.EX2 R118, R118 ;  /* 0x0000007600767308 */ /* 0x000fe20000000800 */
[--C-:B------:R-:W-:Y:S01]  /*4a70*/  FFMA.FTZ R175, R7, c[0x0][0x2d0], -R156.reuse ;  /* 0x0000b40007af7a23 */ /* 0x100fe2000001089c */
[----:B------:R-:W1:Y:S01]  /*4a80*/  LDSM.16.MT88.4 R8, [R252+0x4880] ;  /* 0x00488000fc08783b */ /* 0x000e620000004200 */
[--C-:B------:R-:W-:Y:S01]  /*4a90*/  FFMA.FTZ R174, R6, c[0x0][0x2d0], -R156.reuse ;  /* 0x0000b40006ae7a23 */ /* 0x100fe2000001089c */
[----:B---3--:R-:W-:Y:S01]  /*4aa0*/  F2FP.BF16.PACK_AB R6, R157, R172 ;  /* 0x000000ac9d06723e */ /* 0x008fe200000010ff */
[--C-:B------:R-:W-:Y:S01]  /*4ab0*/  FFMA.FTZ R170, R170, c[0x0][0x2d0], -R156.reuse ;  /* 0x0000b400aaaa7a23 */ /* 0x100fe2000001089c */
[----:B------:R-:W2:Y:S01]  /*4ac0*/  LDSM.16.MT88.4 R12, [R252+0x6080] ;  /* 0x00608000fc0c783b */ /* 0x000ea20000004200 */
[----:B------:R-:W-:Y:S01]  /*4ad0*/  FFMA.FTZ R171, R171, c[0x0][0x2d0], -R156 ;  /* 0x0000b400abab7a23 */ /* 0x000fe2000001089c */
[----:B------:R-:W3:Y:S08]  /*4ae0*/  MUFU.EX2 R122, R122 ;  /* 0x0000007a007a7308 */ /* 0x000ef00000000800 */
[----:B------:R-:W-:Y:S08]  /*4af0*/  MUFU.EX2 R121, R121 ;  /* 0x0000007900797308 */ /* 0x000ff00000000800 */
[----:B------:R-:W4:Y:S01]  /*4b00*/  MUFU.EX2 R117, R117 ;  /* 0x0000007500757308 */ /* 0x000f220000000800 */
[----:B---3--:R-:W-:Y:S01]  /*4b10*/  F2FP.BF16.PACK_AB R129, R122, R118 ;  /* 0x000000767a81723e */ /* 0x008fe200000010ff */
[----:B------:R-:W-:-:S06]  /*4b20*/  FADD.FTZ R118, R118, R122 ;  /* 0x0000007a76767221 */ /* 0x000fcc0000010000 */
[----:B------:R-:W-:Y:S01]  /*4b30*/  MUFU.EX2 R175, R175 ;  /* 0x000000af00af7308 */ /* 0x000fe20000000800 */
[----:B----4-:R-:W-:-:S07]  /*4b40*/  F2FP.BF16.PACK_AB R131, R117, R121 ;  /* 0x000000797583723e */ /* 0x010fce00000010ff */
[----:B------:R-:W3:Y:S01]  /*4b50*/  MUFU.EX2 R174, R174 ;  /* 0x000000ae00ae7308 */ /* 0x000ee20000000800 */
[C---:B------:R-:W-:Y:S07]  /*4b60*/  HMMA.16816.F32.BF16 R132, R128.reuse, R136, RZ ;  /* 0x000000888084723c */ /* 0x040fee00000418ff */
[----:B------:R-:W-:Y:S01]  /*4b70*/  MUFU.EX2 R170, R170 ;  /* 0x000000aa00aa7308 */ /* 0x000fe20000000800 */
[C---:B------:R-:W-:Y:S07]  /*4b80*/  HMMA.16816.F32.BF16 R136, R128.reuse, R138, RZ ;  /* 0x0000008a8088723c */ /* 0x040fee00000418ff */
[----:B------:R-:W4:Y:S01]  /*4b90*/  MUFU.EX2 R171, R171 ;  /* 0x000000ab00ab7308 */ /* 0x000f220000000800 */
[----:B---3--:R-:W-:Y:S01]  /*4ba0*/  F2FP.BF16.PACK_AB R5, R174, R175 ;  /* 0x000000afae05723e */ /* 0x008fe200000010ff */
[C---:B------:R-:W-:Y:S08]  /*4bb0*/  HMMA.16816.F32.BF16 R44, R128.reuse, R48, RZ ;  /* 0x00000030802c723c */ /* 0x040ff000000418ff */
[----:B------:R-:W-:Y:S01]  /*4bc0*/  HMMA.16816.F32.BF16 R48, R128, R50, RZ ;  /* 0x000000328030723c */ /* 0x000fe200000418ff */
[----:B----4-:R-:W-:-:S07]  /*4bd0*/  F2FP.BF16.PACK_AB R7, R171, R170 ;  /* 0x000000aaab07723e */ /* 0x010fce00000010ff */
[----:B------:R-:W-:Y:S08]  /*4be0*/  HMMA.16816.F32.BF16 R68, R128, R72, RZ ;  /* 0x000000488044723c */ /* 0x000ff000000418ff */
[C---:B-1----:R-:W-:Y:S08]  /*4bf0*/  HMMA.16816.F32.BF16 R132, R4.reuse, R8, R132 ;  /* 0x000000080484723c */ /* 0x042ff00000041884 */
[----:B------:R-:W-:Y:S01]  /*4c00*/  HMMA.16816.F32.BF16 R136, R4, R10, R136 ;  /* 0x0000000a0488723c */ /* 0x000fe20000041888 */
[----:B------:R-:W1:Y:S07]  /*4c10*/  LDSM.16.MT88.4 R8, [R250+0x6080] ;  /* 0x00608000fa08783b */ /* 0x000e6e0000004200 */
[C---:B------:R-:W-:Y:S08]  /*4c20*/  HMMA.16816.F32.BF16 R72, R128.reuse, R74, RZ ;  /* 0x0000004a8048723c */ /* 0x040ff000000418ff */
[C---:B------:R-:W-:Y:S08]  /*4c30*/  HMMA.16816.F32.BF16 R36, R128.reuse, R40, RZ ;  /* 0x000000288024723c */ /* 0x040ff000000418ff */
[C---:B------:R-:W-:Y:S08]  /*4c40*/  HMMA.16816.F32.BF16 R40, R128.reuse, R42, RZ ;  /* 0x0000002a8028723c */ /* 0x040ff000000418ff */
[----:B------:R-:W-:Y:S08]  /*4c50*/  HMMA.16816.F32.BF16 R92, R128, R96, RZ ;  /* 0x00000060805c723c */ /* 0x000ff000000418ff */
[C---:B--2---:R-:W-:Y:S08]  /*4c60*/  HMMA.16816.F32.BF16 R36, R4.reuse, R12, R36 ;  /* 0x0000000c0424723c */ /* 0x044ff00000041824 */
[C---:B-1----:R-:W-:Y:S08]  /*4c70*/  HMMA.16816.F32.BF16 R44, R4.reuse, R8, R44 ;  /* 0x00000008042c723c */ /* 0x042ff0000004182c */
[C---:B------:R-:W-:Y:S01]  /*4c80*/  HMMA.16816.F32.BF16 R48, R4.reuse, R10, R48 ;  /* 0x0000000a0430723c */ /* 0x040fe20000041830 */
[----:B------:R-:W1:Y:S07]  /*4c90*/  LDSM.16.MT88.4 R8, [R252+0x7880] ;  /* 0x00788000fc08783b */ /* 0x000e6e0000004200 */
[----:B------:R-:W-:Y:S01]  /*4ca0*/  HMMA.16816.F32.BF16 R40, R4, R14, R40 ;  /* 0x0000000e0428723c */ /* 0x000fe20000041828 */
[----:B------:R-:W2:Y:S07]  /*4cb0*/  LDSM.16.MT88.4 R12, [R248+0x6080] ;  /* 0x00608000f80c783b */ /* 0x000eae0000004200 */
[C---:B------:R-:W-:Y:S08]  /*4cc0*/  HMMA.16816.F32.BF16 R96, R128.reuse, R98, RZ ;  /* 0x000000628060723c */ /* 0x040ff000000418ff */
[C---:B------:R-:W-:Y:S08]  /*4cd0*/  HMMA.16816.F32.BF16 R60, R128.reuse, R64, RZ ;  /* 0x00000040803c723c */ /* 0x040ff000000418ff */
[C---:B------:R-:W-:Y:S08]  /*4ce0*/  HMMA.16816.F32.BF16 R64, R128.reuse, R66, RZ ;  /* 0x000000428040723c */ /* 0x040ff000000418ff */
[----:B------:R-:W-:Y:S08]  /*4cf0*/  HMMA.16816.F32.BF16 R100, R128, R104, RZ ;  /* 0x000000688064723c */ /* 0x000ff000000418ff */
[C---:B-1----:R-:W-:Y:S08]  /*4d00*/  HMMA.16816.F32.BF16 R68, R4.reuse, R8, R68 ;  /* 0x000000080444723c */ /* 0x042ff00000041844 */
[C---:B------:R-:W-:Y:S01]  /*4d10*/  HMMA.16816.F32.BF16 R72, R4.reuse, R10, R72 ;  /* 0x0000000a0448723c */ /* 0x040fe20000041848 */
[----:B------:R-:W1:Y:S07]  /*4d20*/  LDSM.16.MT88.4 R8, [R248+0x7880] ;  /* 0x00788000f808783b */ /* 0x000e6e0000004200 */
[C---:B--2---:R-:W-:Y:S08]  /*4d30*/  HMMA.16816.F32.BF16 R60, R4.reuse, R12, R60 ;  /* 0x0000000c043c723c */ /* 0x044ff0000004183c */
[----:B------:R-:W-:Y:S01]  /*4d40*/  HMMA.16816.F32.BF16 R64, R4, R14, R64 ;  /* 0x0000000e0440723c */ /* 0x000fe20000041840 */
[----:B------:R-:W2:Y:S07]  /*4d50*/  LDSM.16.MT88.4 R12, [R249+0x7880] ;  /* 0x00788000f90c783b */ /* 0x000eae0000004200 */
[C---:B------:R-:W-:Y:S08]  /*4d60*/  HMMA.16816.F32.BF16 R104, R128.reuse, R106, RZ ;  /* 0x0000006a8068723c */ /* 0x040ff000000418ff */
[C---:B------:R-:W-:Y:S08]  /*4d70*/  HMMA.16816.F32.BF16 R84, R128.reuse, R88, RZ ;  /* 0x000000588054723c */ /* 0x040ff000000418ff */
[----:B------:R-:W-:Y:S08]  /*4d80*/  HMMA.16816.F32.BF16 R88, R128, R90, RZ ;  /* 0x0000005a8058723c */ /* 0x000ff000000418ff */
[C---:B-1----:R-:W-:Y:S08]  /*4d90*/  HMMA.16816.F32.BF16 R92, R4.reuse, R8, R92 ;  /* 0x00000008045c723c */ /* 0x042ff0000004185c */
[C---:B------:R-:W-:Y:S01]  /*4da0*/  HMMA.16816.F32.BF16 R96, R4.reuse, R10, R96 ;  /* 0x0000000a0460723c */ /* 0x040fe20000041860 */
[----:B------:R-:W1:Y:S07]  /*4db0*/  LDSM.16.MT88.4 R8, [R252+0x9080] ;  /* 0x00908000fc08783b */ /* 0x000e6e0000004200 */
[----:B--2---:R-:W-:Y:S07]  /*4dc0*/  HMMA.16816.F32.BF16 R88, R4, R14, R88 ;  /* 0x0000000e0458723c */ /* 0x004fee0000041858 */
[----:B------:R-:W-:Y:S01]  /*4dd0*/  FADD.FTZ R14, R119, R3 ;  /* 0x00000003770e7221 */ /* 0x000fe20000010000 */
[----:B------:R-:W-:Y:S01]  /*4de0*/  HMMA.16816.F32.BF16 R108, R128, R112, RZ ;  /* 0x00000070806c723c */ /* 0x000fe200000418ff */
[----:B------:R-:W-:-:S02]  /*4df0*/  FADD.FTZ R3, R121, R118 ;  /* 0x0000007679037221 */ /* 0x000fc40000010000 */
[----:B------:R-:W2:Y:S01]  /*4e00*/  LDSM.16.MT88.4 R120, [R249+0x8880] ;  /* 0x00888000f978783b */ /* 0x000ea20000004200 */
[----:B------:R-:W-:Y:S02]  /*4e10*/  FADD.FTZ R14, R116, R14 ;  /* 0x0000000e740e7221 */ /* 0x000fe40000010000 */
[----:B------:R-:W-:Y:S02]  /*4e20*/  FADD.FTZ R3, R117, R3 ;  /* 0x0000000375037221 */ /* 0x000fe40000010000 */
[----:B------:R-:W-:Y:S01]  /*4e30*/  HMMA.16816.F32.BF16 R112, R128, R114, RZ ;  /* 0x000000728070723c */ /* 0x000fe200000418ff */
[----:B------:R-:W-:Y:S02]  /*4e40*/  FADD.FTZ R172, R172, R14 ;  /* 0x0000000eacac7221 */ /* 0x000fe40000010000 */
[----:B------:R-:W-:Y:S02]  /*4e50*/  FADD.FTZ R175, R175, R3 ;  /* 0x00000003afaf7221 */ /* 0x000fe40000010000 */
[----:B------:R-:W-:-:S02]  /*4e60*/  FFMA.FTZ R3, R127, c[0x0][0x2d0], -R173 ;  /* 0x0000b4007f037a23 */ /* 0x000fc400000108ad */
[----:B------:R-:W-:Y:S01]  /*4e70*/  FADD.FTZ R174, R174, R175 ;  /* 0x000000afaeae7221 */ /* 0x000fe20000010000 */
[----:B------:R-:W-:Y:S01]  /*4e80*/  HMMA.16816.F32.BF16 R140, R128, R144, RZ ;  /* 0x00000090808c723c */ /* 0x000fe200000418ff */
[----:B------:R-:W-:-:S07]  /*4e90*/  FADD.FTZ R172, R157, R172 ;  /* 0x000000ac9dac7221 */ /* 0x000fce0000010000 */
[----:B------:R-:W-:Y:S08]  /*4ea0*/  HMMA.16816.F32.BF16 R144, R128, R146, RZ ;  /* 0x000000928090723c */ /* 0x000ff000000418ff */
[C---:B-1----:R-:W-:Y:S08]  /*4eb0*/  HMMA.16816.F32.BF16 R100, R4.reuse, R8, R100 ;  /* 0x000000080464723c */ /* 0x042ff00000041864 */
[----:B------:R-:W-:Y:S01]  /*4ec0*/  HMMA.16816.F32.BF16 R104, R4, R10, R104 ;  /* 0x0000000a0468723c */ /* 0x000fe20000041868 */
[----:B------:R-:W1:Y:S07]  /*4ed0*/  LDSM.16.MT88.4 R8, [R250+0x9080] ;  /* 0x00908000fa08783b */ /* 0x000e6e0000004200 */
[C---:B--2---:R-:W-:Y:S08]  /*4ee0*/  HMMA.16816.F32.BF16 R116, R128.reuse, R120, RZ ;  /* 0x000000788074723c */ /* 0x044ff000000418ff */
[----:B------:R-:W-:Y:S08]  /*4ef0*/  HMMA.16816.F32.BF16 R120, R128, R122, RZ ;  /* 0x0000007a8078723c */ /* 0x000ff000000418ff */
[C---:B------:R-:W-:Y:S08]  /*4f00*/  HMMA.16816.F32.BF16 R140, R4.reuse, R28, R140 ;  /* 0x0000001c048c723c */ /* 0x040ff0000004188c */
[----:B------:R-:W-:Y:S08]  /*4f10*/  HMMA.16816.F32.BF16 R144, R4, R30, R144 ;  /* 0x0000001e0490723c */ /* 0x000ff00000041890 */
[----:B------:R-:W-:Y:S08]  /*4f20*/  HMMA.16816.F32.BF16 R28, R128, R32, RZ ;  /* 0x00000020801c723c */ /* 0x000ff000000418ff */
[C---:B-1----:R-:W-:Y:S08]  /*4f30*/  HMMA.16816.F32.BF16 R108, R4.reuse, R8, R108 ;  /* 0x00000008046c723c */ /* 0x042ff0000004186c */
[----:B------:R-:W-:Y:S01]  /*4f40*/  HMMA.16816.F32.BF16 R112, R4, R10, R112 ;  /* 0x0000000a0470723c */ /* 0x000fe20000041870 */
[----:B------:R-:W1:Y:S07]  /*4f50*/  LDSM.16.MT88.4 R8, [R249+0x9080] ;  /* 0x00908000f908783b */ /* 0x000e6e0000004200 */
[----:B------:R-:W-:Y:S08]  /*4f60*/  HMMA.16816.F32.BF16 R32, R128, R34, RZ ;  /* 0x000000228020723c */ /* 0x000ff000000418ff */
[----:B------:R-:W-:Y:S07]  /*4f70*/  HMMA.16816.F32.BF16 R84, R4, R12, R84 ;  /* 0x0000000c0454723c */ /* 0x000fee0000041854 */
[--C-:B------:R-:W-:Y:S01]  /*4f80*/  FFMA.FTZ R12, R126, c[0x0][0x2d0], -R173.reuse ;  /* 0x0000b4007e0c7a23 */ /* 0x100fe200000108ad */
[----:B------:R-:W-:Y:S01]  /*4f90*/  HMMA.16816.F32.BF16 R148, R128, R152, RZ ;  /* 0x000000988094723c */ /* 0x000fe200000418ff */
[----:B------:R-:W-:-:S02]  /*4fa0*/  FFMA.FTZ R13, R125, c[0x0][0x2d0], -R173 ;  /* 0x0000b4007d0d7a23 */ /* 0x000fc400000108ad */
[----:B------:R-:W-:-:S05]  /*4fb0*/  FFMA.FTZ R173, R124, c[0x0][0x2d0], -R173 ;  /* 0x0000b4007cad7a23 */ /* 0x000fca00000108ad */
[C---:B------:R-:W-:Y:S08]  /*4fc0*/  HMMA.16816.F32.BF16 R52, R128.reuse, R56, RZ ;  /* 0x000000388034723c */ /* 0x040ff000000418ff */
[----:B------:R-:W-:Y:S08]  /*4fd0*/  HMMA.16816.F32.BF16 R76, R128, R80, RZ ;  /* 0x00000050804c723c */ /* 0x000ff000000418ff */
[C---:B-1----:R-:W-:Y:S08]  /*4fe0*/  HMMA.16816.F32.BF16 R116, R4.reuse, R8, R116 ;  /* 0x000000080474723c */ /* 0x042ff00000041874 */
[----:B------:R-:W-:Y:S01]  /*4ff0*/  HMMA.16816.F32.BF16 R120, R4, R10, R120 ;  /* 0x0000000a0478723c */ /* 0x000fe20000041878 */
[----:B------:R-:W1:Y:S07]  /*5000*/  LDSM.16.MT88.4 R8, [R248+0x8880] ;  /* 0x00888000f808783b */ /* 0x000e6e0000004200 */
[C---:B------:R-:W-:Y:S08]  /*5010*/  HMMA.16816.F32.BF16 R152, R128.reuse, R154, RZ ;  /* 0x0000009a8098723c */ /* 0x040ff000000418ff */
[C---:B------:R-:W-:Y:S08]  /*5020*/  HMMA.16816.F32.BF16 R56, R128.reuse, R58, RZ ;  /* 0x0000003a8038723c */ /* 0x040ff000000418ff */
[----:B------:R-:W-:Y:S08]  /*5030*/  HMMA.16816.F32.BF16 R80, R128, R82, RZ ;  /* 0x000000528050723c */ /* 0x000ff000000418ff */
[C---:B------:R-:W-:Y:S08]  /*5040*/  HMMA.16816.F32.BF16 R28, R4.reuse, R16, R28 ;  /* 0x00000010041c723c */ /* 0x040ff0000004181c */
[----:B------:R-:W-:Y:S01]  /*5050*/  HMMA.16816.F32.BF16 R32, R4, R18, R32 ;  /* 0x000000120420723c */ /* 0x000fe20000041820 */
[----:B------:R-:W2:Y:S07]  /*5060*/  LDSM.16.MT88.4 R16, [R250+0x7880] ;  /* 0x00788000fa10783b */ /* 0x000eae0000004200 */
[C---:B-1----:R-:W-:Y:S08]  /*5070*/  HMMA.16816.F32.BF16 R124, R128.reuse, R8, RZ ;  /* 0x00000008807c723c */ /* 0x042ff000000418ff */
[----:B------:R-:W-:Y:S01]  /*5080*/  HMMA.16816.F32.BF16 R128, R128, R10, RZ ;  /* 0x0000000a8080723c */ /* 0x000fe200000418ff */
[----:B------:R-:W1:Y:S07]  /*5090*/  LDSM.16.MT88.4 R8, [R248+0x9080] ;  /* 0x00908000f808783b */ /* 0x000e6e0000004200 */
[C---:B------:R-:W-:Y:S08]  /*50a0*/  HMMA.16816.F32.BF16 R148, R4.reuse, R24, R148 ;  /* 0x000000180494723c */ /* 0x040ff00000041894 */
[C---:B------:R-:W-:Y:S08]  /*50b0*/  HMMA.16816.F32.BF16 R152, R4.reuse, R26, R152 ;  /* 0x0000001a0498723c */ /* 0x040ff00000041898 */
[C---:B------:R-:W-:Y:S07]  /*50c0*/  HMMA.16816.F32.BF16 R52, R4.reuse, R20, R52 ;  /* 0x000000140434723c */ /* 0x040fee0000041834 */
[----:B------:R-:W-:Y:S01]  /*50d0*/  FADD.FTZ R20, R170, R174 ;  /* 0x000000aeaa147221 */ /* 0x000fe20000010000 */
[----:B------:R-:W-:Y:S03]  /*50e0*/  HMMA.16816.F32.BF16 R56, R4, R22, R56 ;  /* 0x000000160438723c */ /* 0x000fe60000041838 */
[----:B------:R-:W-:-:S05]  /*50f0*/  FADD.FTZ R20, R171, R20 ;  /* 0x00000014ab147221 */ /* 0x000fca0000010000 */
[C---:B--2---:R-:W-:Y:S07]  /*5100*/  HMMA.16816.F32.BF16 R76, R4.reuse, R16, R76 ;  /* 0x00000010044c723c */ /* 0x044fee000004184c */
[--C-:B------:R-:W-:Y:S01]  /*5110*/  FFMA.FTZ R16, R168, c[0x0][0x2d0], -R156.reuse ;  /* 0x0000b400a8107a23 */ /* 0x100fe2000001089c */
[----:B------:R-:W-:Y:S01]  /*5120*/  HMMA.16816.F32.BF16 R80, R4, R18, R80 ;  /* 0x000000120450723c */ /* 0x000fe20000041850 */
[----:B------:R-:W-:-:S04]  /*5130*/  FFMA.FTZ R17, R158, c[0x0][0x2d0], -R156 ;  /* 0x0000b4009e117a23 */ /* 0x000fc8000001089c */
[----:B------:R-:W-:Y:S02]  /*5140*/  MUFU.EX2 R16, R16 ;  /* 0x0000001000107308 */ /* 0x000fe40000000800 */
[--C-:B------:R-:W-:Y:S01]  /*5150*/  FFMA.FTZ R18, R159, c[0x0][0x2d0], -R156.reuse ;  /* 0x0000b4009f127a23 */ /* 0x100fe2000001089c */
[C---:B-1----:R-:W-:Y:S05]  /*5160*/  HMMA.16816.F32.BF16 R124, R4.reuse, R8, R124 ;  /* 0x00000008047c723c */ /* 0x042fea000004187c */
[----:B------:R-:W-:Y:S03]  /*5170*/  MUFU.EX2 R18, R18 ;  /* 0x0000001200127308 */ /* 0x000fe60000000800 */
[----:B------:R-:W-:Y:S01]  /*5180*/  HMMA.16816.F32.BF16 R128, R4, R10, R128 ;  /* 0x0000000a0480723c */ /* 0x000fe20000041880 */
[----:B------:R-:W-:Y:S04]  /*5190*/  LDSM.16.MT88.4 R8, [R250+0x5080] ;  /* 0x00508000fa08783b */ /* 0x000fe80000004200 */
[----:B------:R-:W-:Y:S02]  /*51a0*/  MUFU.EX2 R7, R12 ;  /* 0x0000000c00077308 */ /* 0x000fe40000000800 */
[----:B------:R-:W-:-:S06]  /*51b0*/  FFMA.FTZ R5, R169, c[0x0][0x2d0], -R156 ;  /* 0x0000b400a9057a23 */ /* 0x000fcc000001089c */
[----:B------:R1:W-:Y:S08]  /*51c0*/  MUFU.EX2 R6, R13 ;  /* 0x0000000d00067308 */ /* 0x0003f00000000800 */
[----:B------:R-:W2:Y:S01]  /*51d0*/  MUFU.EX2 R4, R3 ;  /* 0x0000000300047308 */ /* 0x000ea20000000800 */
[----:B-1----:R-:W1:Y:S07]  /*51e0*/  LDSM.16.MT88.4 R12, [R252+0x5080] ;  /* 0x00508000fc0c783b */ /* 0x002e6e0000004200 */
[----:B------:R-:W3:Y:S01]  /*51f0*/  MUFU.EX2 R5, R5 ;  /* 0x0000000500057308 */ /* 0x000ee20000000800 */
[----:B--2---:R-:W-:-:S07]  /*5200*/  FADD.FTZ R19, R4, R172 ;  /* 0x000000ac04137221 */ /* 0x004fce0000010000 */
[----:B------:R-:W2:Y:S01]  /*5210*/  MUFU.EX2 R3, R173 ;  /* 0x000000ad00037308 */ /* 0x000ea20000000800 */
[C---:B------:R-:W-:Y:S01]  /*5220*/  F2FP.BF16.PACK_AB R4, R7.reuse, R4 ;  /* 0x000000040704723e */ /* 0x040fe200000010ff */
[----:B------:R-:W-:-:S04]  /*5230*/  FADD.FTZ R19, R7, R19 ;  /* 0x0000001307137221 */ /* 0x000fc80000010000 */
[----:B------:R-:W-:Y:S02]  /*5240*/  FADD.FTZ R19, R6, R19 ;  /* 0x0000001306137221 */ /* 0x000fe40000010000 */
[----:B------:R-:W4:Y:S01]  /*5250*/  MUFU.EX2 R17, R17 ;  /* 0x0000001100117308 */ /* 0x000f220000000800 */
[----:B---3--:R-:W-:Y:S01]  /*5260*/  FADD.FTZ R20, R5, R20 ;  /* 0x0000001405147221 */ /* 0x008fe20000010000 */
[----:B------:R-:W-:-:S03]  /*5270*/  F2FP.BF16.PACK_AB R5, R16, R5 ;  /* 0x000000051005723e */ /* 0x000fc600000010ff */
[----:B------:R-:W-:Y:S01]  /*5280*/  FADD.FTZ R20, R16, R20 ;  /* 0x0000001410147221 */ /* 0x000fe20000010000 */
[C---:B--2---:R-:W-:Y:S01]  /*5290*/  F2FP.BF16.PACK_AB R6, R3.reuse, R6 ;  /* 0x000000060306723e */ /* 0x044fe200000010ff */
[----:B------:R-:W-:Y:S02]  /*52a0*/  FADD.FTZ R3, R3, R19 ;  /* 0x0000001303037221 */ /* 0x000fe40000010000 */
[----:B------:R-:W-:-:S03]  /*52b0*/  FADD.FTZ R20, R18, R20 ;  /* 0x0000001412147221 */ /* 0x000fc60000010000 */
[----:B------:R2:W-:Y:S01]  /*52c0*/  STL [R1+0x44], R3 ;  /* 0x0000440301007387 */ /* 0x0005e20000100800 */
[----:B----4-:R-:W-:-:S07]  /*52d0*/  F2FP.BF16.PACK_AB R7, R17, R18 ;  /* 0x000000121107723e */ /* 0x010fce00000010ff */
[C---:B-1----:R-:W-:Y:S08]  /*52e0*/  HMMA.16816.F32.BF16 R132, R4.reuse, R12, R132 ;  /* 0x0000000c0484723c */ /* 0x042ff00000041884 */
[C---:B------:R-:W-:Y:S01]  /*52f0*/  HMMA.16816.F32.BF16 R136, R4.reuse, R14, R136 ;  /* 0x0000000e0488723c */ /* 0x040fe20000041888 */
[----:B------:R-:W1:Y:S07]  /*5300*/  LDSM.16.MT88.4 R12, [R249+0x5080] ;  /* 0x00508000f90c783b */ /* 0x000e6e0000004200 */
[----:B------:R-:W-:Y:S01]  /*5310*/  HMMA.16816.F32.BF16 R140, R4, R8, R140 ;  /* 0x00000008048c723c */ /* 0x000fe2000004188c */
[----:B--2---:R-:W-:-:S05]  /*5320*/  FADD.FTZ R3, R17, R20 ;  /* 0x0000001411037221 */ /* 0x004fca0000010000 */
[----:B------:R-:W-:Y:S02]  /*5330*/  STL [R1+0x40], R3 ;  /* 0x0000400301007387 */ /* 0x000fe40000100800 */
[C---:B------:R-:W-:Y:S02]  /*5340*/  HMMA.16816.F32.BF16 R144, R4.reuse, R10, R144 ;  /* 0x0000000a0490723c */ /* 0x040fe40000041890 */
[----:B------:R-:W2:Y:S06]  /*5350*/  LDSM.16.MT88.4 R8, [R248+0x5080] ;  /* 0x00508000f808783b */ /* 0x000eac0000004200 */
        /* <DEDUP_REMOVED lines=37> */
[C---:B------:R-:W-:Y:S08]  /*55b0*/  HMMA.16816.F32.BF16 R120, R4.reuse, R14, R120 ;  /* 0x0000000e0478723c */ /* 0x040ff00000041878 */
[C---:B--2---:R-:W-:Y:S08]  /*55c0*/  HMMA.16816.F32.BF16 R124, R4.reuse, R8, R124 ;  /* 0x00000008047c723c */ /* 0x044ff0000004187c */
[----:B------:R-:W-:Y:S01]  /*55d0*/  HMMA.16816.F32.BF16 R128, R4, R10, R128 ;  /* 0x0000000a0480723c */ /* 0x000fe20000041880 */
[----:B------:R-:W-:Y:S07]  /*55e0*/  @P0 BRA `(.L_x_182) ;  /* 0x0000013000000947 */ /* 0x000fee0003800000 */
[----:B------:R-:W-:Y:S01]  /*55f0*/  ISETP.LT.AND P0, PT, RZ, UR4, PT ;  /* 0x00000004ff007c0c */ /* 0x000fe2000bf01270 */
[----:B------:R-:W-:-:S02]  /*5600*/  UIADD3 UR29, UR4, -0x1, URZ ;  /* 0xffffffff041d7890 */ /* 0x000fc4000fffe03f */
[----:B------:R-:W-:-:S10]  /*5610*/  ULDC UR26, c[0x0][0x32c] ;  /* 0x0000cb00001a7ab9 */ /* 0x000fd40000000800 */
[----:B------:R-:W-:Y:S05]  /*5620*/  @P0 BRA `(.L_x_183) ;  /* 0x0000007000000947 */ /* 0x000fea0003800000 */
[----:B------:R-:W-:Y:S02]  /*5630*/  UISETP.NE.AND UP0, UPT, UR26, 0x1, UPT ;  /* 0x000000011a00788c */ /* 0x000fe4000bf05270 */
[----:B------:R-:W-:-:S03]  /*5640*/  UIADD3 UR29, -UR4, URZ, URZ ;  /* 0x0000003f041d7290 */ /* 0x000fc6000fffe13f */
[----:B------:R-:W-:Y:S02]  /*5650*/  ULDC.64 UR4, c[0x0][0x330] ;  /* 0x0000cc0000047ab9 */ /* 0x000fe40000000a00 */
[----:B------:R-:W-:-:S04]  /*5660*/  UIMAD.WIDE.U32 UR30, UR29, UR4, URZ ;  /* 0x000000041d1e72a5 */ /* 0x000fc8000f8e003f */
[----:B------:R-:W-:-:S04]  /*5670*/  @UP0 USHF.R.U32.HI UR29, URZ, UR5, UR31 ;  /* 0x000000053f1d0299 */ /* 0x000fc8000801161f */
[----:B------:R-:W-:Y:S01]  /*5680*/  ULOP3.LUT UR29, URZ, UR29, URZ, 0x33, !UPT ;  /* 0x0000001d3f1d7292 */ /* 0x000fe2000f8e333f */
[----:B------:R-:W-:Y:S05]  /*5690*/  BRA `(.L_x_184) ;  /* 0x0000004000007947 */ /* 0x000fea0003800000 */
.L_x_183:
[----:B------:R-:W-:Y:S02]  /*56a0*/  UISETP.NE.AND UP0, UPT, UR26, 0x1, UPT ;  /* 0x000000011a00788c */ /* 0x000fe4000bf05270 */
[----:B------:R-:W-:Y:S02]  /*56b0*/  ULDC.64 UR4, c[0x0][0x330] ;  /* 0x0000cc0000047ab9 */ /* 0x000fe40000000a00 */
[----:B------:R-:W-:-:S07]  /*56c0*/  UIMAD.WIDE.U32 UR30, UR29, UR4, URZ ;  /* 0x000000041d1e72a5 */ /* 0x000fce000f8e003f */
[----:B------:R-:W-:Y:S02]  /*56d0*/  @UP0 USHF.R.U32.HI UR29, URZ, UR5, UR31 ;  /* 0x000000053f1d0299 */ /* 0x000fe4000801161f */
.L_x_184:
[----:B------:R-:W-:Y:S02]  /*56e0*/  ULDC UR4, c[0x0][0x32c] ;  /* 0x0000cb0000047ab9 */ /* 0x000fe40000000800 */
[----:B------:R-:W-:-:S04]  /*56f0*/  UIMAD UR4, UR29, UR26, UR4 ;  /* 0x0000001a1d0472a4 */ /* 0x000fc8000f8e0204 */
[----:B------:R-:W-:-:S04]  /*5700*/  UISETP.LT.AND UP0, UPT, UR27, UR4, UPT ;  /* 0x000000041b00728c */ /* 0x000fc8000bf01270 */
[----:B------:R-:W-:-:S04]  /*5710*/  USEL UR27, UR27, UR4, UP0 ;  /* 0x000000041b1b7287 */ /* 0x000fc80008000000 */
.L_x_182:
[----:B------:R-:W-:-:S04]  /*5720*/  UIMAD.WIDE UR4, UR27, 0x2aaaaaab, URZ ;  /* 0x2aaaaaab1b0478a5 */ /* 0x000fc8000f8e023f */
[----:B------:R-:W-:-:S04]  /*5730*/  USHF.R.U32.HI UR4, URZ, 0x1f, UR5 ;  /* 0x0000001f3f047899 */ /* 0x000fc80008011605 */
[----:B------:R-:W-:-:S04]  /*5740*/  ULEA.HI.SX32 UR4, UR5, UR4, 0x1d ;  /* 0x0000000405047291 */ /* 0x000fc8000f8fea3f */
[----:B------:R-:W-:-:S04]  /*5750*/  UISETP.LT.AND UP0, UPT, UR7, UR4, UPT ;  /* 0x000000040700728c */ /* 0x000fc8000bf01270 */
[----:B------:R-:W-:-:S04]  /*5760*/  USEL UR4, UR7, UR4, !UP0 ;  /* 0x0000000407047287 */ /* 0x000fc8000c000000 */
[----:B------:R-:W-:-:S06]  /*5770*/  UISETP.GE.AND UP0, UPT, UR23, UR4, UPT ;  /* 0x000000041700728c */ /* 0x000fcc000bf06270 */
[----:B------:R-:W-:-:S13]  /*5780*/  PLOP3.LUT P0, PT, PT, PT, UP0, 0x40, 0x0 ;  /* 0x000000000000781c */ /* 0x000fda0003f0e808 */
[----:B------:R-:W-:Y:S05]  /*5790*/  @P0 BRA `(.L_x_185) ;  /* 0x00003ff000000947 */ /* 0x000fea0003800000 */
[----:B------:R-:W2:Y:S04]  /*57a0*/  LDL R7, [R1+0x24] ;  /* 0x0000240001077983 */ /* 0x000ea80000100800 */
[----:B------:R-:W3:Y:S04]  /*57b0*/  LDL R6, [R1+0x30] ;  /* 0x0000300001067983 */ /* 0x000ee80000100800 */
[----:B------:R-:W4:Y:S04]  /*57c0*/  LDL R5, [R1+0x18] ;  /* 0x0000180001057983 */ /* 0x000f280000100800 */
[----:B------:R-:W5:Y:S04]  /*57d0*/  LDL R4, [R1+0x2c] ;  /* 0x00002c0001047983 */ /* 0x000f680000100800 */
[----:B------:R-:W5:Y:S04]  /*57e0*/  LDL R3, [R1+0x14] ;  /* 0x0000140001037983 */ /* 0x000f680000100800 */
[----:B------:R-:W5:Y:S01]  /*57f0*/  LDL R9, [R1+0x3c] ;  /* 0x00003c0001097983 */ /* 0x000f620000100800 */
[----:B------:R-:W-:Y:S01]  /*5800*/  IMAD.MOV.U32 R156, RZ, RZ, R2 ;  /* 0x000000ffff9c7224 */ /* 0x000fe200078e0002 */
[----:B------:R-:W-:Y:S01]  /*5810*/  UMOV UR5, UR23 ;  /* 0x0000001700057c82 */ /* 0x000fe20008000000 */
[----:B--2---:R-:W-:-:S02]  /*5820*/  IMAD.MOV.U32 R8, RZ, RZ, R7 ;  /* 0x000000ffff087224 */ /* 0x004fc400078e0007 */
[----:B---3--:R-:W-:Y:S02]  /*5830*/  IMAD.MOV.U32 R7, RZ, RZ, R6 ;  /* 0x000000ffff077224 */ /* 0x008fe400078e0006 */
[C---:B------:R-:W-:Y:S01]  /*5840*/  IMAD.SHL.U32 R2, R8.reuse, 0x2, RZ ;  /* 0x0000000208027824 */ /* 0x040fe200078e00ff */
[----:B----4-:R-:W-:Y:S01]  /*5850*/  MOV R6, R5 ;  /* 0x0000000500067202 */ /* 0x010fe20000000f00 */
[----:B-----5:R-:W-:Y:S01]  /*5860*/  IMAD.MOV.U32 R5, RZ, RZ, R4 ;  /* 0x000000ffff057224 */ /* 0x020fe200078e0004 */
[----:B------:R-:W-:Y:S02]  /*5870*/  MOV R4, R3 ;  /* 0x0000000300047202 */ /* 0x000fe40000000f00 */
[----:B------:R-:W-:Y:S02]  /*5880*/  MOV R3, R0 ;  /* 0x0000000000037202 */ /* 0x000fe40000000f00 */
[----:B------:R-:W-:Y:S02]  /*5890*/  SHF.L.U64.HI R9, R8, 0x1, R9 ;  /* 0x0000000108097819 */ /* 0x000fe40000010209 */
[----:B------:R-:W-:-:S02]  /*58a0*/  SHF.L.U64.HI R0, R6, 0x1, R7 ;  /* 0x0000000106007819 */ /* 0x000fc40000010207 */
[----:B------:R-:W-:Y:S01]  /*58b0*/  SHF.L.U32 R6, R6, 0x1, RZ ;  /* 0x0000000106067819 */ /* 0x000fe200000006ff */
[----:B------:R-:W-:Y:S04]  /*58c0*/  STL [R1+0x48], R9 ;  /* 0x0000480901007387 */ /* 0x000fe80000100800 */
[----:B------:R1:W-:Y:S04]  /*58d0*/  STL [R1+0x4c], R2 ;  /* 0x00004c0201007387 */ /* 0x0003e80000100800 */
[----:B------:R2:W-:Y:S04]  /*58e0*/  STL [R1+0x50], R0 ;  /* 0x0000500001007387 */ /* 0x0005e80000100800 */
[----:B------:R3:W-:Y:S01]  /*58f0*/  STL [R1+0x54], R6 ;  /* 0x0000540601007387 */ /* 0x0007e20000100800 */
[C---:B-1----:R-:W-:Y:S01]  /*5900*/  SHF.L.U64.HI R2, R4.reuse, 0x1, R5 ;  /* 0x0000000104027819 */ /* 0x042fe20000010205 */
[----:B--2---:R-:W-:-:S04]  /*5910*/  IMAD.SHL.U32 R0, R4, 0x2, RZ ;  /* 0x0000000204007824 */ /* 0x004fc800078e00ff */
[----:B------:R3:W-:Y:S04]  /*5920*/  STL [R1+0x58], R2 ;  /* 0x0000580201007387 */ /* 0x0007e80000100800 */
[----:B------:R3:W-:Y:S02]  /*5930*/  STL [R1+0x5c], R0 ;  /* 0x00005c0001007387 */ /* 0x0007e40000100800 */
.L_x_198:
[----:B---3--:R-:W2:Y:S01]  /*5940*/  LDL R2, [R1+0x4] ;  /* 0x0000040001027983 */ /* 0x008ea20000100800 */
[----:B------:R-:W-:Y:S04]  /*5950*/  DEPBAR.LE SB0, 0x0 ;  /* 0x000080000000791a */ /* 0x000fe80000000000 */
[----:B------:R-:W3:Y:S01]  /*5960*/  LDL R0, [R1] ;  /* 0x0000000001007983 */ /* 0x000ee20000100800 */
[----:B------:R-:W-:Y:S03]  /*5970*/  UISETP.GT.AND UP0, UPT, UR7, UR5, UPT ;  /* 0x000000050700728c */ /* 0x000fe6000bf04270 */
[----:B------:R-:W-:Y:S03]  /*5980*/  BAR.SYNC.DEFER_BLOCKING 0x0 ;  /* 0x0000000000007b1d */ /* 0x000fe60000010000 */
[----:B------:R-:W-:Y:S03]  /*5990*/  PLOP3.LUT P0, PT, PT, PT, UP0, 0x80, 0x0 ;  /* 0x000000000000781c */ /* 0x000fe60003f0f008 */
[----:B------:R1:W4:Y:S04]  /*59a0*/  LDSM.16.M88.4 R172, [R247] ;  /* 0x00000000f7ac783b */ /* 0x0003280000000200 */
[----:B------:R1:W1:Y:S04]  /*59b0*/  LDSM.16.M88.4 R176, [R246] ;  /* 0x00000000f6b0783b */ /* 0x0002680000000200 */
[----:B--2---:R2:W1:Y:S04]  /*59c0*/  LDSM.16.M88.4 R8, [R2+0x14080] ;  /* 0x014080000208783b */ /* 0x0044680000000200 */
[----:B------:R2:W1:Y:S04]  /*59d0*/  LDSM.16.M88.4 R16, [R2+0x14880] ;  /* 0x014880000210783b */ /* 0x0004680000000200 */
[----:B------:R2:W1:Y:S04]  /*59e0*/  LDSM.16.M88.4 R24, [R2+0x15080] ;  /* 0x015080000218783b */ /* 0x0004680000000200 */
[----:B---3--:R2:W3:Y:S01]  /*59f0*/  LDSM.16.M88.4 R168, [R0] ;  /* 0x0000000000a8783b */ /* 0x0084e20000000200 */
[----:B------:R-:W-:-:S05]  /*5a00*/  @P0 BRA `(.L_x_186) ;  /* 0x000004b000000947 */ /* 0x000fca0003800000 */
[----:B----4-:R-:W4:Y:S01]  /*5a10*/  LDL R6, [R1+0xc] ;  /* 0x00000c0001067983 */ /* 0x010f220000100800 */
[----:B------:R-:W-:Y:S03]  /*5a20*/  BSSY B0, `(.L_x_186) ;  /* 0x0000049000007945 */ /* 0x000fe60003800000 */
[----:B--2---:R-:W2:Y:S04]  /*5a30*/  LDL R2, [R1+0x8] ;  /* 0x0000080001027983 */ /* 0x004ea80000100800 */
[----:B------:R-:W5:Y:S04]  /*5a40*/  LDL R15, [R1+0x24] ;  /* 0x00002400010f7983 */ /* 0x000f680000100800 */
[----:B---3--:R-:W3:Y:S04]  /*5a50*/  LDL R14, [R1+0x4c] ;  /* 0x00004c00010e7983 */ /* 0x008ee80000100800 */
[----:B------:R-:W3:Y:S04]  /*5a60*/  LDL R157, [R1+0x48] ;  /* 0x00004800019d7983 */ /* 0x000ee80000100800 */
[----:B------:R-:W3:Y:S04]  /*5a70*/  LDL R13, [R1+0x1c] ;  /* 0x00001c00010d7983 */ /* 0x000ee80000100800 */
[----:B------:R-:W3:Y:S04]  /*5a80*/  LDL R23, [R1+0x54] ;  /* 0x0000540001177983 */ /* 0x000ee80000100800 */
[----:B------:R-:W3:Y:S04]  /*5a90*/  LDL R22, [R1+0x50] ;  /* 0x0000500001167983 */ /* 0x000ee80000100800 */
[----:B------:R-:W3:Y:S04]  /*5aa0*/  LDL R21, [R1+0x5c] ;  /* 0x00005c0001157983 */ /* 0x000ee80000100800 */
[----:B------:R-:W3:Y:S04]  /*5ab0*/  LDL R20, [R1+0x58] ;  /* 0x0000580001147983 */ /* 0x000ee80000100800 */
[----:B------:R-:W3:Y:S01]  /*5ac0*/  LDL R7, [R1+0x28] ;  /* 0x0000280001077983 */ /* 0x000ee20000100800 */
[----:B----4-:R-:W-:Y:S01]  /*5ad0*/  SHF.R.S32.HI R0, RZ, 0x1f, R6 ;  /* 0x0000001fff007819 */ /* 0x010fe20000011406 */
[----:B------:R-:W-:Y:S04]  /*5ae0*/  IMAD.WIDE.U32 R4, R6, c[0x0][0x208], RZ ;  /* 0x0000820006047a25 */ /* 0x000fe800078e00ff */
[----:B------:R-:W-:Y:S01]  /*5af0*/  IMAD R0, R0, c[0x0][0x208], RZ ;  /* 0x0000820000007a24 */ /* 0x000fe200078e02ff */
[----:B-----5:R-:W-:Y:S03]  /*5b00*/  ISETP.GE.AND P1, PT, R15, c[0x0][0x1d4], PT ;  /* 0x000075000f007a0c */ /* 0x020fe60003f26270 */
[----:B------:R-:W-:Y:S04]  /*5b10*/  IMAD R0, R6, c[0x0][0x20c], R0 ;  /* 0x0000830006007a24 */ /* 0x000fe800078e0200 */
[----:B------:R-:W-:Y:S01]  /*5b20*/  IMAD.IADD R5, R5, 0x1, R0 ;  /* 0x0000000105057824 */ /* 0x000fe200078e0200 */
[----:B--2---:R-:W-:Y:S03]  /*5b30*/  SHF.R.S32.HI R0, RZ, 0x1f, R2 ;  /* 0x0000001fff007819 */ /* 0x004fe60000011402 */
[----:B------:R-:W-:Y:S04]  /*5b40*/  IMAD.WIDE.U32 R4, R2, c[0x0][0x218], R4 ;  /* 0x0000860002047a25 */ /* 0x000fe800078e0004 */
[----:B------:R-:W-:Y:S01]  /*5b50*/  IMAD R0, R0, c[0x0][0x218], RZ ;  /* 0x0000860000007a24 */ /* 0x000fe200078e02ff */
[----:B------:R-:W-:Y:S03]  /*5b60*/  IADD3 R12, P0, R4, UR24, RZ ;  /* 0x00000018040c7c10 */ /* 0x000fe6000ff1e0ff */
[----:B------:R-:W-:Y:S02]  /*5b70*/  IMAD R0, R2, c[0x0][0x21c], R0 ;  /* 0x0000870002007a24 */ /* 0x000fe400078e0200 */
[----:B------:R-:W2:Y:S03]  /*5b80*/  LDL R2, [R1+0x10] ;  /* 0x0000100001027983 */ /* 0x000ea60000100800 */
[----:B------:R-:W-:Y:S02]  /*5b90*/  IADD3.X R4, R5, UR15, R0, P0, !PT ;  /* 0x0000000f05047c10 */ /* 0x000fe400087fe400 */
[C---:B------:R-:W-:Y:S04]  /*5ba0*/  LEA R0, P0, R12.reuse, c[0x0][0x1f8], 0x1 ;  /* 0x00007e000c007a11 */ /* 0x040fe800078008ff */
[----:B------:R-:W-:Y:S01]  /*5bb0*/  LEA.HI.X R12, R12, c[0x0][0x1fc], R4, 0x1, P0 ;  /* 0x00007f000c0c7a11 */ /* 0x000fe200000f0c04 */
[----:B------:R-:W3:Y:S04]  /*5bc0*/  SHFL.IDX PT, R6, R0, RZ, 0x181f ;  /* 0x00181fff00067589 */ /* 0x000ee800000e0000 */
[----:B------:R-:W4:Y:S01]  /*5bd0*/  SHFL.IDX PT, R5, R12, RZ, 0x181f ;  /* 0x00181fff0c057589 */ /* 0x000f2200000e0000 */
[C---:B---3--:R-:W-:Y:S05]  /*5be0*/  IADD3 R14, P0, R6.reuse, R14, RZ ;  /* 0x0000000e060e7210 */ /* 0x048fea0007f1e0ff */
[C---:B----4-:R-:W-:Y:S05]  /*5bf0*/  IMAD.X R15, R5.reuse, 0x1, R157, P0 ;  /* 0x00000001050f7824 */ /* 0x050fea00000e069d */
[----:B------:R-:W-:Y:S01]  /*5c00*/  @!PT LDS RZ, [RZ] ;  /* 0x00000000fffff984 */ /* 0x000fe20000000800 */
[----:B------:R3:W-:Y:S02]  /*5c10*/  LDGSTS.E.BYPASS.LTC128B.128 [R13+0x4080], [R14.64], !P1 ;  /* 0x040800000e0d7fae */ /* 0x0007e4000c901d52 */
[C---:B---3--:R-:W-:Y:S05]  /*5c20*/  IADD3 R14, P0, R6.reuse, R23, RZ ;  /* 0x00000017060e7210 */ /* 0x048fea0007f1e0ff */
[C---:B------:R-:W-:Y:S05]  /*5c30*/  IMAD.X R15, R5.reuse, 0x1, R22, P0 ;  /* 0x00000001050f7824 */ /* 0x040fea00000e0616 */
[----:B------:R3:W-:Y:S02]  /*5c40*/  LDGSTS.E.BYPASS.LTC128B.128 [R13+0x5880], [R14.64], !P6 ;  /* 0x058800000e0d7fae */ /* 0x0007e4000f101d52 */
[----:B---3--:R-:W-:Y:S05]  /*5c50*/  IADD3 R14, P0, R6, R21, RZ ;  /* 0x00000015060e7210 */ /* 0x008fea0007f1e0ff */
[C---:B------:R-:W-:Y:S02]  /*5c60*/  IMAD.X R15, R5.reuse, 0x1, R20, P0 ;  /* 0x00000001050f7824 */ /* 0x040fe400000e0614 */
[----:B------:R-:W3:Y:S04]  /*5c70*/  S2R R20, SR_TID.X ;  /* 0x0000000000147919 */ /* 0x000ee80000002100 */
[----:B------:R4:W-:Y:S01]  /*5c80*/  LDGSTS.E.BYPASS.LTC128B.128 [R13+0x7080], [R14.64], !P5 ;  /* 0x070800000e0d7fae */ /* 0x0009e2000e901d52 */
[----:B---3--:R-:W-:Y:S01]  /*5c90*/  ISETP.GT.AND P1, PT, R20, 0x7f, PT ;  /* 0x0000007f1400780c */ /* 0x008fe20003f24270 */
[C---:B--2---:R-:W-:Y:S01]  /*5ca0*/  IMAD.SHL.U32 R4, R2.reuse, 0x2, RZ ;  /* 0x0000000202047824 */ /* 0x044fe200078e00ff */
[----:B------:R-:W-:Y:S04]  /*5cb0*/  SHF.L.U64.HI R2, R2, 0x1, R7 ;  /* 0x0000000102027819 */ /* 0x000fe80000010207 */
[----:B------:R-:W-:Y:S05]  /*5cc0*/  IADD3 R6, P0, R6, R4, RZ ;  /* 0x0000000406067210 */ /* 0x000fea0007f1e0ff */
[----:B------:R-:W-:Y:S05]  /*5cd0*/  IMAD.X R7, R5, 0x1, R2, P0 ;  /* 0x0000000105077824 */ /* 0x000fea00000e0602 */
[----:B------:R4:W-:Y:S01]  /*5ce0*/  LDGSTS.E.BYPASS.LTC128B.128 [R13+0x8880], [R6.64], !P4 ;  /* 0x08880000060d7fae */ /* 0x0009e2000e101d52 */
[----:B------:R-:W-:-:S05]  /*5cf0*/  @P1 BRA `(.L_x_187) ;  /* 0x000001b000001947 */ /* 0x000fca0003800000 */
[----:B------:R-:W-:-:S05]  /*5d00*/  BRA.DIV ~URZ, `(.L_x_188) ;  /* 0x0000de627f007947 */ /* 0x000fca000b800000 */
[----:B------:R2:W3:Y:S04]  /*5d10*/  SHFL.IDX PT, R5, R12, 0x1, 0x181f ;  /* 0x00381f000c057f89 */ /* 0x0004e800000e0000 */
[----:B------:R2:W4:Y:S02]  /*5d20*/  SHFL.IDX PT, R12, R0, 0x1, 0x181f ;  /* 0x00381f00000c7f89 */ /* 0x00052400000e0000 */
.L_x_238:
[----:B----4-:R-:W4:Y:S04]  /*5d30*/  LDL R7, [R1+0x24] ;  /* 0x0000240001077983 */ /* 0x010f280000100800 */
[----:B------:R-:W5:Y:S04]  /*5d40*/  LDL R6, [R1+0x4c] ;  /* 0x00004c0001067983 */ /* 0x000f680000100800 */
[----:B--2---:R-:W2:Y:S04]  /*5d50*/  LDL R21, [R1+0x48] ;  /* 0x0000480001157983 */ /* 0x004ea80000100800 */
[----:B---3--:R-:W3:Y:S04]  /*5d60*/  LDL R0, [R1+0x1c] ;  /* 0x00001c0001007983 */ /* 0x008ee80000100800 */
[----:B------:R-:W3:Y:S04]  /*5d70*/  LDL R20, [R1+0x54] ;  /* 0x0000540001147983 */ /* 0x000ee80000100800 */
[----:B------:R-:W3:Y:S04]  /*5d80*/  LDL R15, [R1+0x50] ;  /* 0x00005000010f7983 */ /* 0x000ee80000100800 */
[----:B------:R-:W3:Y:S04]  /*5d90*/  LDL R14, [R1+0x5c] ;  /* 0x00005c00010e7983 */ /* 0x000ee80000100800 */
[----:B------:R-:W3:Y:S01]  /*5da0*/  LDL R13, [R1+0x58] ;  /* 0x00005800010d7983 */ /* 0x000ee20000100800 */
[----:B----4-:R-:W-:Y:S02]  /*5db0*/  ISETP.GE.AND P1, PT, R7, c[0x0][0x1d4], PT ;  /* 0x0000750007007a0c */ /* 0x010fe40003f26270 */
[C---:B-----5:R-:W-:Y:S05]  /*5dc0*/  IADD3 R6, P0, R12.reuse, R6, RZ ;  /* 0x000000060c067210 */ /* 0x060fea0007f1e0ff */
[C---:B--2---:R-:W-:Y:S06]  /*5dd0*/  IMAD.X R7, R5.reuse, 0x1, R21, P0 ;  /* 0x0000000105077824 */ /* 0x044fec00000e0615 */
[----:B------:R-:W-:Y:S01]  /*5de0*/  @!PT LDS RZ, [RZ] ;  /* 0x00000000fffff984 */ /* 0x000fe20000000800 */
[----:B------:R-:W-:Y:S01]  /*5df0*/  @!PT LDS RZ, [RZ] ;  /* 0x00000000fffff984 */ /* 0x000fe20000000800 */
[----:B------:R-:W-:Y:S01]  /*5e00*/  @!PT LDS RZ, [RZ] ;  /* 0x00000000fffff984 */ /* 0x000fe20000000800 */
[----:B---3--:R2:W-:Y:S02]  /*5e10*/  LDGSTS.E.BYPASS.LTC128B.128 [R0+0x5080], [R6.64], !P1 ;  /* 0x0508000006007fae */ /* 0x0085e4000c901d52 */
[C---:B--2---:R-:W-:Y:S05]  /*5e20*/  IADD3 R6, P0, R12.reuse, R20, RZ ;  /* 0x000000140c067210 */ /* 0x044fea0007f1e0ff */
[C---:B------:R-:W-:Y:S01]  /*5e30*/  IMAD.X R7, R5.reuse, 0x1, R15, P0 ;  /* 0x0000000105077824 */ /* 0x040fe200000e060f */
[C---:B------:R-:W-:Y:S04]  /*5e40*/  IADD3 R4, P0, R12.reuse, R4, RZ ;  /* 0x000000040c047210 */ /* 0x040fe80007f1e0ff */
[----:B------:R2:W-:Y:S02]  /*5e50*/  LDGSTS.E.BYPASS.LTC128B.128 [R0+0x6880], [R6.64], !P6 ;  /* 0x0688000006007fae */ /* 0x0005e4000f101d52 */
[----:B--2---:R-:W-:Y:S05]  /*5e60*/  IADD3 R6, P1, R12, R14, RZ ;  /* 0x0000000e0c067210 */ /* 0x004fea0007f3e0ff */
[C---:B------:R-:W-:Y:S02]  /*5e70*/  IMAD.X R7, R5.reuse, 0x1, R13, P1 ;  /* 0x0000000105077824 */ /* 0x040fe400008e060d */
[----:B------:R-:W-:Y:S03]  /*5e80*/  IMAD.X R5, R5, 0x1, R2, P0 ;  /* 0x0000000105057824 */ /* 0x000fe600000e0602 */
[----:B------:R2:W-:Y:S04]  /*5e90*/  LDGSTS.E.BYPASS.LTC128B.128 [R0+0x8080], [R6.64], !P5 ;  /* 0x0808000006007fae */ /* 0x0005e8000e901d52 */
[----:B------:R2:W-:Y:S02]  /*5ea0*/  LDGSTS.E.BYPASS.LTC128B.128 [R0+0x9880], [R4.64], !P4 ;  /* 0x0988000004007fae */ /* 0x0005e4000e101d52 */
.L_x_187:
[----:B------:R-:W-:Y:S05]  /*5eb0*/  BSYNC B0 ;  /* 0x0000000000007941 */ /* 0x000fea0003800000 */
.L_x_186:
[----:B--2-4-:R-:W2:Y:S04]  /*5ec0*/  LDL R0, [R1+0x4] ;  /* 0x0000040001007983 */ /* 0x014ea80000100800 */
[----:B------:R-:W0:Y:S01]  /*5ed0*/  LDGDEPBAR ;  /* 0x00000000000079af */ /* 0x000e220000000000 */
[----:B------:R-:W-:Y:S01]  /*5ee0*/  WARPSYNC 0xffffffff ;  /* 0xffffffff00007948 */ /* 0x000fe20003800000 */
[C---:B-1----:R-:W-:Y:S01]  /*5ef0*/  HMMA.16816.F32.BF16 R4, R160.reuse, R8, RZ ;  /* 0x00000008a004723c */ /* 0x042fe200000418ff */
[----:B------:R-:W-:Y:S06]  /*5f00*/  UISETP.GT.AND UP0, UPT, UR5, UR7, UPT ;  /* 0x000000070500728c */ /* 0x000fec000bf04270 */
[----:B------:R-:W-:Y:S01]  /*5f10*/  PLOP3.LUT P0, PT, PT, PT, UP0, 0x40, 0x0 ;  /* 0x000000000000781c */ /* 0x000fe20003f0e808 */
[C---:B------:R-:W-:Y:S08]  /*5f20*/  HMMA.16816.F32.BF16 R8, R160.reuse, R10, RZ ;  /* 0x0000000aa008723c */ /* 0x040ff000000418ff */
[C---:B------:R-:W-:Y:S08]  /*5f30*/  HMMA.16816.F32.BF16 R12, R160.reuse, R16, RZ ;  /* 0x00000010a00c723c */ /* 0x040ff000000418ff */
[C---:B------:R-:W-:Y:S08]  /*5f40*/  HMMA.16816.F32.BF16 R16, R160.reuse, R18, RZ ;  /* 0x00000012a010723c */ /* 0x040ff000000418ff */
[C---:B------:R-:W-:Y:S08]  /*5f50*/  HMMA.16816.F32.BF16 R20, R160.reuse, R24, RZ ;  /* 0x00000018a014723c */ /* 0x040ff000000418ff */
[----:B------:R-:W-:Y:S08]  /*5f60*/  HMMA.16816.F32.BF16 R24, R160, R26, RZ ;  /* 0x0000001aa018723c */ /* 0x000ff000000418ff */
[C---:B---3--:R-:W-:Y:S08]  /*5f70*/  HMMA.16816.F32.BF16 R4, R164.reuse, R168, R4 ;  /* 0x000000a8a404723c */ /* 0x048ff00000041804 */
[C---:B------:R-:W-:Y:S01]  /*5f80*/  HMMA.16816.F32.BF16 R8, R164.reuse, R170, R8 ;  /* 0x000000aaa408723c */ /* 0x040fe20000041808 */
[----:B------:R-:W1:Y:S07]  /*5f90*/  LDSM.16.M88.4 R168, [R251+0x14080] ;  /* 0x01408000fba8783b */ /* 0x000e6e0000000200 */
[C---:B------:R-:W-:Y:S08]  /*5fa0*/  HMMA.16816.F32.BF16 R12, R164.reuse, R172, R12 ;  /* 0x000000aca40c723c */ /* 0x040ff0000004180c */
[C---:B------:R-:W-:Y:S01]  /*5fb0*/  HMMA.16816.F32.BF16 R16, R164.reuse, R174, R16 ;  /* 0x000000aea410723c */ /* 0x040fe20000041810 */
[----:B------:R-:W3:Y:S07]  /*5fc0*/  LDSM.16.M88.4 R172, [R251+0x14880] ;  /* 0x01488000fbac783b */ /* 0x000eee0000000200 */
[C---:B------:R-:W-:Y:S08]  /*5fd0*/  HMMA.16816.F32.BF16 R20, R164.reuse, R176, R20 ;  /* 0x000000b0a414723c */ /* 0x040ff00000041814 */
[----:B------:R-:W-:Y:S08]  /*5fe0*/  HMMA.16816.F32.BF16 R24, R164, R178, R24 ;  /* 0x000000b2a418723c */ /* 0x000ff00000041818 */
[C---:B-1----:R-:W-:Y:S08]  /*5ff0*/  HMMA.16816.F32.BF16 R4, R180.reuse, R168, R4 ;  /* 0x000000a8b404723c */ /* 0x042ff00000041804 */
[C---:B------:R-:W-:Y:S01]  /*6000*/  HMMA.16816.F32.BF16 R8, R180.reuse, R170, R8 ;  /* 0x000000aab408723c */ /* 0x040fe20000041808 */
[----:B------:R-:W1:Y:S07]  /*6010*/  LDSM.16.M88.4 R168, [R251+0x15080] ;  /* 0x01508000fba8783b */ /* 0x000e6e0000000200 */
[C---:B---3--:R-:W-:Y:S08]  /*6020*/  HMMA.16816.F32.BF16 R12, R180.reuse, R172, R12 ;  /* 0x000000acb40c723c */ /* 0x048ff0000004180c */
[C---:B------:R-:W-:Y:S01]  /*6030*/  HMMA.16816.F32.BF16 R16, R180.reuse, R174, R16 ;  /* 0x000000aeb410723c */ /* 0x040fe20000041810 */
[----:B------:R-:W3:Y:S07]  /*6040*/  LDSM.16.M88.4 R172, [R245] ;  /* 0x00000000f5ac783b */ /* 0x000eee0000000200 */
[C---:B-1----:R-:W-:Y:S08]  /*6050*/  HMMA.16816.F32.BF16 R20, R180.reuse, R168, R20 ;  /* 0x000000a8b414723c */ /* 0x042ff00000041814 */
[----:B------:R-:W-:Y:S01]  /*6060*/  HMMA.16816.F32.BF16 R24, R180, R170, R24 ;  /* 0x000000aab418723c */ /* 0x000fe20000041818 */
[----:B------:R-:W1:Y:S07]  /*6070*/  LDSM.16.M88.4 R168, [R245+0x800] ;  /* 0x00080000f5a8783b */ /* 0x000e6e0000000200 */
[C---:B---3--:R-:W-:Y:S08]  /*6080*/  HMMA.16816.F32.BF16 R4, R184.reuse, R172, R4 ;  /* 0x000000acb804723c */ /* 0x048ff00000041804 */
[C---:B------:R-:W-:Y:S01]  /*6090*/  HMMA.16816.F32.BF16 R8, R184.reuse, R174, R8 ;  /* 0x000000aeb808723c */ /* 0x040fe20000041808 */
[----:B------:R-:W3:Y:S07]  /*60a0*/  LDSM.16.M88.4 R172, [R245+0x1000] ;  /* 0x00100000f5ac783b */ /* 0x000eee0000000200 */
[C---:B-1----:R-:W-:Y:S08]  /*60b0*/  HMMA.16816.F32.BF16 R12, R184.reuse, R168, R12 ;  /* 0x000000a8b80c723c */ /* 0x042ff0000004180c */
[C---:B------:R-:W-:Y:S08]  /*60c0*/  HMMA.16816.F32.BF16 R16, R184.reuse, R170, R16 ;  /* 0x000000aab810723c */ /* 0x040ff00000041810 */
[C---:B---3--:R-:W-:Y:S08]  /*60d0*/  HMMA.16816.F32.BF16 R20, R184.reuse, R172, R20 ;  /* 0x000000acb814723c */ /* 0x048ff00000041814 */
[----:B------:R-:W-:Y:S01]  /*60e0*/  HMMA.16816.F32.BF16 R24, R184, R174, R24 ;  /* 0x000000aeb818723c */ /* 0x000fe20000041818 */
[----:B--2---:R-:W1:Y:S08]  /*60f0*/  LDSM.16.M88.4 R168, [R0+0x15880] ;  /* 0x0158800000a8783b */ /* 0x004e700000000200 */
[----:B------:R-:W2:Y:S01]  /*6100*/  LDSM.16.M88.4 R172, [R0+0x16080] ;  /* 0x0160800000ac783b */ /* 0x000ea20000000200 */
[C---:B-1----:R-:W-:Y:S08]  /*6110*/  HMMA.16816.F32.BF16 R4, R188.reuse, R168, R4 ;  /* 0x000000a8bc04723c */ /* 0x042ff00000041804 */
[C---:B------:R-:W-:Y:S01]  /*6120*/  HMMA.16816.F32.BF16 R8, R188.reuse, R170, R8 ;  /* 0x000000aabc08723c */ /* 0x040fe20000041808 */
[----:B------:R-:W1:Y:S07]  /*6130*/  LDSM.16.M88.4 R168, [R0+0x16880] ;  /* 0x0168800000a8783b */ /* 0x000e6e0000000200 */
[C---:B--2---:R-:W-:Y:S08]  /*6140*/  HMMA.16816.F32.BF16 R12, R188.reuse, R172, R12 ;  /* 0x000000acbc0c723c */ /* 0x044ff0000004180c */
[C---:B------:R-:W-:Y:S01]  /*6150*/  HMMA.16816.F32.BF16 R16, R188.reuse, R174, R16 ;  /* 0x000000aebc10723c */ /* 0x040fe20000041810 */
[----:B------:R-:W2:Y:S07]  /*6160*/  LDSM.16.M88.4 R172, [R244] ;  /* 0x00000000f4ac783b */ /* 0x000eae0000000200 */
[C---:B-1----:R-:W-:Y:S08]  /*6170*/  HMMA.16816.F32.BF16 R20, R188.reuse, R168, R20 ;  /* 0x000000a8bc14723c */ /* 0x042ff00000041814 */
[----:B------:R-:W-:Y:S01]  /*6180*/  HMMA.16816.F32.BF16 R24, R188, R170, R24 ;  /* 0x000000aabc18723c */ /* 0x000fe20000041818 */
[----:B------:R-:W1:Y:S07]  /*6190*/  LDSM.16.M88.4 R168, [R243] ;  /* 0x00000000f3a8783b */ /* 0x000e6e0000000200 */
[C---:B--2---:R-:W-:Y:S08]  /*61a0*/  HMMA.16816.F32.BF16 R4, R192.reuse, R172, R4 ;  /* 0x000000acc004723c */ /* 0x044ff00000041804 */
[C---:B------:R-:W-:Y:S01]  /*61b0*/  HMMA.16816.F32.BF16 R8, R192.reuse, R174, R8 ;  /* 0x000000aec008723c */ /* 0x040fe20000041808 */
[----:B------:R-:W2:Y:S07]  /*61c0*/  LDSM.16.M88.4 R172, [R242] ;  /* 0x00000000f2ac783b */ /* 0x000eae0000000200 */
[C---:B-1----:R-:W-:Y:S08]  /*61d0*/  HMMA.16816.F32.BF16 R12, R192.reuse, R168, R12 ;  /* 0x000000a8c00c723c */ /* 0x042ff0000004180c */
[C---:B------:R-:W-:Y:S01]  /*61e0*/  HMMA.16816.F32.BF16 R16, R192.reuse, R170, R16 ;  /* 0x000000aac010723c */ /* 0x040fe20000041810 */
[----:B------:R-:W1:Y:S07]  /*61f0*/  LDSM.16.M88.4 R168, [R251+0x15880] ;  /* 0x01588000fba8783b */ /* 0x000e6e0000000200 */
[C---:B--2---:R-:W-:Y:S08]  /*6200*/  HMMA.16816.F32.BF16 R20, R192.reuse, R172, R20 ;  /* 0x000000acc014723c */ /* 0x044ff00000041814 */
[----:B------:R-:W-:Y:S01]  /*6210*/  HMMA.16816.F32.BF16 R24, R192, R174, R24 ;  /* 0x000000aec018723c */ /* 0x000fe20000041818 */
[----:B------:R-:W2:Y:S07]  /*6220*/  LDSM.16.M88.4 R172, [R251+0x16080] ;  /* 0x01608000fbac783b */ /* 0x000eae0000000200 */
[C---:B-1----:R-:W-:Y:S08]  /*6230*/  HMMA.16816.F32.BF16 R4, R196.reuse, R168, R4 ;  /* 0x000000a8c404723c */ /* 0x042ff00000041804 */
[C---:B------:R-:W-:Y:S01]  /*6240*/  HMMA.16816.F32.BF16 R8, R196.reuse, R170, R8 ;  /* 0x000000aac408723c */ /* 0x040fe20000041808 */
[----:B------:R-:W1:Y:S07]  /*6250*/  LDSM.16.M88.4 R168, [R251+0x16880] ;  /* 0x01688000fba8783b */ /* 0x000e6e0000000200 */
[C---:B--2---:R-:W-:Y:S08]  /*6260*/  HMMA.16816.F32.BF16 R12, R196.reuse, R172, R12 ;  /* 0x000000acc40c723c */ /* 0x044ff0000004180c */
[C---:B------:R-:W-:Y:S01]  /*6270*/  HMMA.16816.F32.BF16 R16, R196.reuse, R174, R16 ;  /* 0x000000aec410723c */ /* 0x040fe20000041810 */
[----:B------:R-:W2:Y:S07]  /*6280*/  LDSM.16.M88.4 R172, [R245+0x1800] ;  /* 0x00180000f5ac783b */ /* 0x000eae0000000200 */
[C---:B-1----:R-:W-:Y:S08]  /*6290*/  HMMA.16816.F32.BF16 R20, R196.reuse, R168, R20 ;  /* 0x000000a8c414723c */ /* 0x042ff00000041814 */
[----:B------:R-:W-:Y:S01]  /*62a0*/  HMMA.16816.F32.BF16 R24, R196, R170, R24 ;  /* 0x000000aac418723c */ /* 0x000fe20000041818 */
[----:B------:R-:W1:Y:S07]  /*62b0*/  LDSM.16.M88.4 R168, [R245+0x2000] ;  /* 0x00200000f5a8783b */ /* 0x000e6e0000000200 */
[C---:B--2---:R-:W-:Y:S08]  /*62c0*/  HMMA.16816.F32.BF16 R4, R200.reuse, R172, R4 ;  /* 0x000000acc804723c */ /* 0x044ff00000041804 */
[C---:B------:R-:W-:Y:S01]  /*62d0*/  HMMA.16816.F32.BF16 R8, R200.reuse, R174, R8 ;  /* 0x000000aec808723c */ /* 0x040fe20000041808 */
[----:B------:R-:W2:Y:S07]  /*62e0*/  LDSM.16.M88.4 R172, [R245+0x2800] ;  /* 0x00280000f5ac783b */ /* 0x000eae0000000200 */
        /* <DEDUP_REMOVED lines=70> */
[C---:B------:R-:W-:Y:S11]  /*6750*/  HMMA.16816.F32.BF16 R8, R232.reuse, R174, R8 ;  /* 0x000000aee808723c */ /* 0x040ff60000041808 */
[----:B------:R-:W-:Y:S05]  /*6760*/  @!UPT UIADD3 URZ, URZ, URZ, URZ ;  /* 0x0000003f3f3ff290 */ /* 0x000fea000fffe03f */
[----:B------:R-:W-:Y:S02]  /*6770*/  FMUL.FTZ R6, R6, c[0x0][0x320] ;  /* 0x0000c80006067a20 */ /* 0x000fe40000410000 */
[----:B------:R-:W-:Y:S02]  /*6780*/  FMUL.FTZ R7, R7, c[0x0][0x320] ;  /* 0x0000c80007077a20 */ /* 0x000fe40000410000 */
[----:B------:R-:W2:Y:S01]  /*6790*/  MUFU.TANH R158, R6 ;  /* 0x00000006009e7308 */ /* 0x000ea20000002400 */
[----:B------:R-:W-:Y:S02]  /*67a0*/  FMUL.FTZ R0, R4, c[0x0][0x320] ;  /* 0x0000c80004007a20 */ /* 0x000fe40000410000 */
[----:B------:R-:W-:Y:S02]  /*67b0*/  FMUL.FTZ R2, R5, c[0x0][0x320] ;  /* 0x0000c80005027a20 */ /* 0x000fe40000410000 */
[----:B------:R-:W-:Y:S01]  /*67c0*/  FMUL.FTZ R9, R9, c[0x0][0x320] ;  /* 0x0000c80009097a20 */ /* 0x000fe20000410000 */
[C---:B-1----:R-:W-:Y:S03]  /*67d0*/  HMMA.16816.F32.BF16 R12, R232.reuse, R168, R12 ;  /* 0x000000a8e80c723c */ /* 0x042fe6000004180c */
[----:B------:R-:W-:Y:S01]  /*67e0*/  FMUL.FTZ R11, R11, c[0x0][0x320] ;  /* 0x0000c8000b0b7a20 */ /* 0x000fe20000410000 */
[----:B------:R1:W3:Y:S01]  /*67f0*/  MUFU.TANH R157, R7 ;  /* 0x00000007009d7308 */ /* 0x0002e20000002400 */
[----:B------:R-:W-:Y:S02]  /*6800*/  FMUL.FTZ R8, R8, c[0x0][0x320] ;  /* 0x0000c80008087a20 */ /* 0x000fe40000410000 */
[----:B------:R-:W-:Y:S01]  /*6810*/  FMUL.FTZ R10, R10, c[0x0][0x320] ;  /* 0x0000c8000a0a7a20 */ /* 0x000fe20000410000 */
[C---:B------:R-:W-:Y:S06]  /*6820*/  HMMA.16816.F32.BF16 R16, R232.reuse, R170, R16 ;  /* 0x000000aae810723c */ /* 0x040fec0000041810 */
[----:B------:R4:W2:Y:S10]  /*6830*/  MUFU.TANH R159, R9 ;  /* 0x00000009009f7308 */ /* 0x0008b40000002400 */
[----:B------:R5:W2:Y:S01]  /*6840*/  MUFU.TANH R169, R11 ;  /* 0x0000000b00a97308 */ /* 0x000aa20000002400 */
[----:B------:R-:W-:Y:S01]  /*6850*/  FMUL.FTZ R13, R13, c[0x0][0x320] ;  /* 0x0000c8000d0d7a20 */ /* 0x000fe20000410000 */
[----:B-1----:R-:W1:Y:S01]  /*6860*/  LDSM.16.M88.4 R4, [R245+0x5800] ;  /* 0x00580000f504783b */ /* 0x002e620000000200 */
[----:B------:R-:W-:Y:S05]  /*6870*/  DEPBAR.LE SB0, 0x0 ;  /* 0x000080000000791a */ /* 0x000fea0000000000 */
[----:B------:R-:W-:Y:S02]  /*6880*/  FMUL.FTZ R18, R18, c[0x0][0x320] ;  /* 0x0000c80012127a20 */ /* 0x000fe40000410000 */
[----:B------:R-:W1:Y:S01]  /*6890*/  MUFU.TANH R0, R0 ;  /* 0x0000000000007308 */ /* 0x000e620000002400 */
[----:B------:R-:W-:Y:S01]  /*68a0*/  FMUL.FTZ R19, R19, c[0x0][0x320] ;  /* 0x0000c80013137a20 */ /* 0x000fe20000410000 */
[----:B------:R-:W-:Y:S01]  /*68b0*/  BAR.SYNC.DEFER_BLOCKING 0x0 ;  /* 0x0000000000007b1d */ /* 0x000fe20000010000 */
[----:B----4-:R-:W-:Y:S02]  /*68c0*/  FMUL.FTZ R9, R15, c[0x0][0x320] ;  /* 0x0000c8000f097a20 */ /* 0x010fe40000410000 */
[----:B------:R-:W-:Y:S05]  /*68d0*/  FMUL.FTZ R15, R17, c[0x0][0x320] ;  /* 0x0000c800110f7a20 */ /* 0x000fea0000410000 */
[----:B------:R-:W4:Y:S01]  /*68e0*/  MUFU.TANH R2, R2 ;  /* 0x0000000200027308 */ /* 0x000f220000002400 */
[----:B-----5:R-:W-:Y:S02]  /*68f0*/  FMUL.FTZ R11, R12, c[0x0][0x320] ;  /* 0x0000c8000c0b7a20 */ /* 0x020fe40000410000 */
[----:B------:R-:W-:Y:S02]  /*6900*/  FMUL.FTZ R12, R14, c[0x0][0x320] ;  /* 0x0000c8000e0c7a20 */ /* 0x000fe40000410000 */
[----:B------:R-:W-:Y:S05]  /*6910*/  FMUL.FTZ R14, R16, c[0x0][0x320] ;  /* 0x0000c800100e7a20 */ /* 0x000fea0000410000 */
[----:B------:R-:W2:Y:S10]  /*6920*/  MUFU.TANH R8, R8 ;  /* 0x0000000800087308 */ /* 0x000eb40000002400 */
[----:B------:R-:W2:Y:S01]  /*6930*/  MUFU.TANH R10, R10 ;  /* 0x0000000a000a7308 */ /* 0x000ea20000002400 */
[C---:B-1----:R-:W-:Y:S09]  /*6940*/  HMMA.16816.F32.BF16 R20, R232.reuse, R4, R20 ;  /* 0x00000004e814723c */ /* 0x042ff20000041814 */
[----:B------:R-:W1:Y:S01]  /*6950*/  MUFU.TANH R11, R11 ;  /* 0x0000000b000b7308 */ /* 0x000e620000002400 */
[----:B------:R-:W-:Y:S09]  /*6960*/  HMMA.16816.F32.BF16 R24, R232, R6, R24 ;  /* 0x00000006e818723c */ /* 0x000ff20000041818 */
[----:B------:R-:W1:Y:S05]  /*6970*/  MUFU.TANH R13, R13 ;  /* 0x0000000d000d7308 */ /* 0x000e6a0000002400 */
[----:B------:R-:W-:Y:S05]  /*6980*/  FMUL.FTZ R5, R22, c[0x0][0x320] ;  /* 0x0000c80016057a20 */ /* 0x000fea0000410000 */
[----:B------:R-:W1:Y:S01]  /*6990*/  MUFU.TANH R12, R12 ;  /* 0x0000000c000c7308 */ /* 0x000e620000002400 */
[----:B------:R-:W-:Y:S02]  /*69a0*/  FMUL.FTZ R4, R23, c[0x0][0x320] ;  /* 0x0000c80017047a20 */ /* 0x000fe40000410000 */
[----:B------:R-:W-:Y:S02]  /*69b0*/  FMUL.FTZ R20, R20, c[0x0][0x320] ;  /* 0x0000c80014147a20 */ /* 0x000fe40000410000 */
[----:B------:R-:W-:Y:S02]  /*69c0*/  FMUL.FTZ R21, R21, c[0x0][0x320] ;  /* 0x0000c80015157a20 */ /* 0x000fe40000410000 */
[----:B------:R-:W-:Y:S02]  /*69d0*/  FMUL.FTZ R17, R25, c[0x0][0x320] ;  /* 0x0000c80019117a20 */ /* 0x000fe40000410000 */
[----:B------:R-:W-:Y:S01]  /*69e0*/  FMUL.FTZ R7, R26, c[0x0][0x320] ;  /* 0x0000c8001a077a20 */ /* 0x000fe20000410000 */
[----:B------:R-:W1:Y:S01]  /*69f0*/  MUFU.TANH R9, R9 ;  /* 0x0000000900097308 */ /* 0x000e620000002400 */
[----:B------:R-:W-:Y:S02]  /*6a00*/  FMUL.FTZ R6, R27, c[0x0][0x320] ;  /* 0x0000c8001b067a20 */ /* 0x000fe40000410000 */
[----:B------:R-:W-:Y:S07]  /*6a10*/  FMUL.FTZ R24, R24, c[0x0][0x320] ;  /* 0x0000c80018187a20 */ /* 0x000fee0000410000 */
[----:B------:R-:W1:Y:S10]  /*6a20*/  MUFU.TANH R14, R14 ;  /* 0x0000000e000e7308 */ /* 0x000e740000002400 */
[----:B------:R-:W1:Y:S10]  /*6a30*/  MUFU.TANH R15, R15 ;  /* 0x0000000f000f7308 */ /* 0x000e740000002400 */
[----:B------:R1:W1:Y:S10]  /*6a40*/  MUFU.TANH R178, R18 ;  /* 0x0000001200b27308 */ /* 0x0002740000002400 */
[----:B------:R1:W1:Y:S10]  /*6a50*/  MUFU.TANH R176, R19 ;  /* 0x0000001300b07308 */ /* 0x0002740000002400 */
[----:B------:R1:W1:Y:S10]  /*6a60*/  MUFU.TANH R175, R20 ;  /* 0x0000001400af7308 */ /* 0x0002740000002400 */
[----:B------:R1:W1:Y:S10]  /*6a70*/  MUFU.TANH R174, R21 ;  /* 0x0000001500ae7308 */ /* 0x0002740000002400 */
[----:B------:R-:W1:Y:S10]  /*6a80*/  MUFU.TANH R5, R5 ;  /* 0x0000000500057308 */ /* 0x000e740000002400 */
[----:B------:R-:W1:Y:S10]  /*6a90*/  MUFU.TANH R4, R4 ;  /* 0x0000000400047308 */ /* 0x000e740000002400 */
[----:B------:R1:W1:Y:S10]  /*6aa0*/  MUFU.TANH R173, R24 ;  /* 0x0000001800ad7308 */ /* 0x0002740000002400 */
[----:B------:R-:W1:Y:S10]  /*6ab0*/  MUFU.TANH R17, R17 ;  /* 0x0000001100117308 */ /* 0x000e740000002400 */
[----:B------:R-:W1:Y:S10]  /*6ac0*/  MUFU.TANH R7, R7 ;  /* 0x0000000700077308 */ /* 0x000e740000002400 */
[----:B------:R-:W1:Y:S01]  /*6ad0*/  MUFU.TANH R6, R6 ;  /* 0x0000000600067308 */ /* 0x000e620000002400 */
[----:B------:R-:W-:-:S05]  /*6ae0*/  @P0 BRA `(.L_x_189) ;  /* 0x0000050000000947 */ /* 0x000fca0003800000 */
[----:B--234-:R-:W2:Y:S01]  /*6af0*/  LDL R177, [R1+0x20] ;  /* 0x0000200001b17983 */ /* 0x01cea20000100800 */
[----:B------:R-:W-:Y:S01]  /*6b00*/  IMAD.MOV.U32 R179, RZ, RZ, c[0x0][0x2b8] ;  /* 0x0000ae00ffb37624 */ /* 0x000fe200078e00ff */
[----:B------:R-:W-:Y:S01]  /*6b10*/  UIMAD UR23, UR5, 0x30, UR12 ;  /* 0x00000030051778a4 */ /* 0x000fe2000f8e020c */
[----:B------:R-:W-:Y:S01]  /*6b20*/  IMAD.MOV.U32 R23, RZ, RZ, RZ ;  /* 0x000000ffff177224 */ /* 0x000fe200078e00ff */
[----:B------:R-:W3:Y:S02]  /*6b30*/  LDL R22, [R1+0x24] ;  /* 0x0000240001167983 */ /* 0x000ee40000100800 */
[----:B------:R-:W-:Y:S02]  /*6b40*/  ISETP.NE.AND P1, PT, R179, 0x1, PT ;  /* 0x00000001b300780c */ /* 0x000fe40003f25270 */
[----:B-1----:R-:W4:Y:S01]  /*6b50*/  LDL R24, [R1+0x4c] ;  /* 0x00004c0001187983 */ /* 0x002f220000100800 */
[----:B------:R-:W-:Y:S03]  /*6b60*/  IMAD.U32 R16, RZ, RZ, UR23 ;  /* 0x00000017ff107e24 */ /* 0x000fe6000f8e00ff */
[----:B------:R-:W5:Y:S04]  /*6b70*/  LDL R170, [R1+0x48] ;  /* 0x0000480001aa7983 */ /* 0x000f680000100800 */
[----:B------:R-:W4:Y:S04]  /*6b80*/  LDL R171, [R1+0x54] ;  /* 0x0000540001ab7983 */ /* 0x000f280000100800 */
[----:B------:R-:W4:Y:S04]  /*6b90*/  LDL R168, [R1+0x50] ;  /* 0x0000500001a87983 */ /* 0x000f280000100800 */
[----:B------:R-:W4:Y:S04]  /*6ba0*/  LDL R172, [R1+0x5c] ;  /* 0x00005c0001ac7983 */ /* 0x000f280000100800 */
[----:B------:R-:W4:Y:S01]  /*6bb0*/  LDL R179, [R1+0x58] ;  /* 0x0000580001b37983 */ /* 0x000f220000100800 */
[----:B--2---:R-:W-:Y:S03]  /*6bc0*/  IADD3 R16, R16, -0x30, R177 ;  /* 0xffffffd010107810 */ /* 0x004fe60007ffe0b1 */
[----:B------:R-:W2:Y:S01]  /*6bd0*/  LDL R177, [R1+0x1c] ;  /* 0x00001c0001b17983 */ /* 0x000ea20000100800 */
[----:B---3--:R-:W-:Y:S01]  /*6be0*/  ISETP.GE.AND P2, PT, R22, c[0x0][0x1d4], PT ;  /* 0x0000750016007a0c */ /* 0x008fe20003f46270 */
        /* <DEDUP_REMOVED lines=9> */
[----:B------:R1:W-:Y:S01]  /*6c80*/  STL [R1+0xc], R25 ;  /* 0x00000c1901007387 */ /* 0x0003e20000100800 */
[----:B------:R-:W-:Y:S03]  /*6c90*/  SHF.R.S32.HI R16, RZ, 0x1f, R25 ;  /* 0x0000001fff107819 */ /* 0x000fe60000011419 */
[----:B------:R3:W2:Y:S02]  /*6ca0*/  @!P3 LDG.E R23, [R20.64] ;  /* 0x000000121417b981 */ /* 0x0006a4000c1e1900 */
[----:B------:R-:W-:Y:S04]  /*6cb0*/  IMAD R16, R16, c[0x0][0x1e0], RZ ;  /* 0x0000780010107a24 */ /* 0x000fe800078e02ff */
[C---:B------:R-:W-:Y:S02]  /*6cc0*/  IMAD R16, R25.reuse, c[0x0][0x1e4], R16 ;  /* 0x0000790019107a24 */ /* 0x040fe400078e0210 */
[----:B---3--:R-:W-:Y:S02]  /*6cd0*/  IMAD.WIDE.U32 R20, R25, c[0x0][0x1e0], RZ ;  /* 0x0000780019147a25 */ /* 0x008fe400078e00ff */
[----:B-1----:R-:W1:Y:S02]  /*6ce0*/  S2R R25, SR_TID.X ;  /* 0x0000000000197919 */ /* 0x002e640000002100 */
[----:B------:R-:W-:Y:S02]  /*6cf0*/  IMAD.IADD R21, R21, 0x1, R16 ;  /* 0x0000000115157824 */ /* 0x000fe400078e0210 */
[----:B--2---:R1:W-:Y:S01]  /*6d00*/  STL [R1+0x8], R23 ;  /* 0x0000081701007387 */ /* 0x0043e20000100800 */
[----:B------:R-:W-:Y:S01]  /*6d10*/  SHF.R.S32.HI R16, RZ, 0x1f, R23 ;  /* 0x0000001fff107819 */ /* 0x000fe20000011417 */
[C---:B------:R-:W-:Y:S02]  /*6d20*/  IMAD.WIDE.U32 R20, R23.reuse, c[0x0][0x1f0], R20 ;  /* 0x00007c0017147a25 */ /* 0x040fe400078e0014 */
[----:B------:R-:W2:Y:S02]  /*6d30*/  LDL R26, [R1+0x10] ;  /* 0x00001000011a7983 */ /* 0x000ea40000100800 */
[----:B------:R-:W-:Y:S01]  /*6d40*/  IMAD R16, R16, c[0x0][0x1f0], RZ ;  /* 0x00007c0010107a24 */ /* 0x000fe200078e02ff */
[----:B------:R-:W-:Y:S01]  /*6d50*/  IADD3 R19, P0, R20, UR20, RZ ;  /* 0x0000001414137c10 */ /* 0x000fe2000ff1e0ff */
[----:B------:R-:W3:Y:S02]  /*6d60*/  LDL R27, [R1+0x28] ;  /* 0x00002800011b7983 */ /* 0x000ee40000100800 */
[----:B------:R-:W-:Y:S05]  /*6d70*/  IMAD R16, R23, c[0x0][0x1f4], R16 ;  /* 0x00007d0017107a24 */ /* 0x000fea00078e0210 */
[----:B------:R-:W-:Y:S02]  /*6d80*/  IADD3.X R16, R21, UR8, R16, P0, !PT ;  /* 0x0000000815107c10 */ /* 0x000fe400087fe410 */
[C---:B------:R-:W-:Y:S04]  /*6d90*/  LEA R18, P0, R19.reuse, c[0x0][0x1c8], 0x1 ;  /* 0x0000720013127a11 */ /* 0x040fe800078008ff */
[----:B------:R-:W-:Y:S01]  /*6da0*/  LEA.HI.X R16, R19, c[0x0][0x1cc], R16, 0x1, P0 ;  /* 0x0000730013107a11 */ /* 0x000fe200000f0c10 */
[----:B------:R-:W4:Y:S01]  /*6db0*/  SHFL.IDX PT, R20, R18, RZ, 0x181f ;  /* 0x00181fff12147589 */ /* 0x000f2200000e0000 */
[----:B-1----:R-:W-:Y:S03]  /*6dc0*/  SHF.R.S32.HI R23, RZ, 0x1f, R25 ;  /* 0x0000001fff177819 */ /* 0x002fe60000011419 */
[----:B------:R-:W5:Y:S01]  /*6dd0*/  SHFL.IDX PT, R21, R16, RZ, 0x181f ;  /* 0x00181fff10157589 */ /* 0x000f6200000e0000 */
[----:B------:R-:W-:Y:S03]  /*6de0*/  LEA.HI R23, R23, R25, RZ, 0x3 ;  /* 0x0000001917177211 */ /* 0x000fe600078f18ff */
[----:B------:R-:W1:Y:S01]  /*6df0*/  SHFL.IDX PT, R18, R18, 0x1, 0x181f ;  /* 0x00381f0012127f89 */ /* 0x000e6200000e0000 */
[----:B------:R-:W-:Y:S03]  /*6e00*/  SHF.R.S32.HI R23, RZ, 0x3, R23 ;  /* 0x00000003ff177819 */ /* 0x000fe60000011417 */
[----:B------:R-:W1:Y:S01]  /*6e10*/  SHFL.IDX PT, R16, R16, 0x1, 0x181f ;  /* 0x00381f0010107f89 */ /* 0x000e6200000e0000 */
[----:B------:R-:W-:Y:S04]  /*6e20*/  IADD3 R19, -R23, 0x30, RZ ;  /* 0x0000003017137810 */ /* 0x000fe80007ffe1ff */
[----:B------:R-:W-:Y:S11]  /*6e30*/  ISETP.GE.AND P0, PT, R19, 0x1, PT ;  /* 0x000000011300780c */ /* 0x000ff60003f06270 */
[----:B------:R-:W-:Y:S02]  /*6e40*/  @!UPT UIADD3 URZ, URZ, URZ, URZ ;  /* 0x0000003f3f3ff290 */ /* 0x000fe4000fffe03f */
[C---:B----4-:R-:W-:Y:S05]  /*6e50*/  @P0 IADD3 R22, P1, R20.reuse, R24, RZ ;  /* 0x0000001814160210 */ /* 0x050fea0007f3e0ff */
[C---:B-----5:R-:W-:Y:S05]  /*6e60*/  @P0 IMAD.X R23, R21.reuse, 0x1, R170, P1 ;  /* 0x0000000115170824 */ /* 0x060fea00008e06aa */
[----:B------:R4:W-:Y:S02]  /*6e70*/  @P0 LDGSTS.E.BYPASS.LTC128B.128 [R177+0x14080], [R22.64], !P2 ;  /* 0x1408000016b10fae */ /* 0x0009e4000d101d52 */
[C---:B----4-:R-:W-:Y:S05]  /*6e80*/  @P0 IADD3 R22, P1, R20.reuse, R171, RZ ;  /* 0x000000ab14160210 */ /* 0x050fea0007f3e0ff */
[C---:B------:R-:W-:Y:S05]  /*6e90*/  @P0 IMAD.X R23, R21.reuse, 0x1, R168, P1 ;  /* 0x0000000115170824 */ /* 0x040fea00008e06a8 */
[----:B------:R4:W-:Y:S02]  /*6ea0*/  @P0 LDGSTS.E.BYPASS.LTC128B.128 [R177+0x15880], [R22.64], !P6 ;  /* 0x1588000016b10fae */ /* 0x0009e4000f101d52 */
[----:B----4-:R-:W-:Y:S05]  /*6eb0*/  @P0 IADD3 R22, P1, R20, R172, RZ ;  /* 0x000000ac14160210 */ /* 0x010fea0007f3e0ff */
[----:B------:R-:W-:Y:S05]  /*6ec0*/  @P0 IMAD.X R23, R21, 0x1, R179, P1 ;  /* 0x0000000115170824 */ /* 0x000fea00008e06b3 */
[----:B------:R4:W-:Y:S01]  /*6ed0*/  @P0 LDGSTS.E.BYPASS.LTC128B.128 [R177+0x17080], [R22.64], !P5 ;  /* 0x1708000016b10fae */ /* 0x0009e2000e901d52 */
[C---:B--2---:R-:W-:Y:S04]  /*6ee0*/  @P0 LEA R20, P1, R26.reuse, R20, 0x1 ;  /* 0x000000141a140211 */ /* 0x044fe800078208ff */
[----:B---3--:R-:W-:Y:S05]  /*6ef0*/  @P0 LEA.HI.X R21, R26, R21, R27, 0x1, P1 ;  /* 0x000000151a150211 */ /* 0x008fea00008f0c1b */
[----:B------:R2:W-:Y:S01]  /*6f00*/  @P0 LDGSTS.E.BYPASS.LTC128B.128 [R177+0x18880], [R20.64], !P4 ;  /* 0x1888000014b10fae */ /* 0x0005e2000e101d52 */
[----:B------:R-:W-:Y:S11]  /*6f10*/  ISETP.GE.AND P0, PT, R19, 0x21, PT ;  /* 0x000000211300780c */ /* 0x000ff60003f06270 */
[----:B------:R-:W-:Y:S02]  /*6f20*/  @!UPT UIADD3 URZ, URZ, URZ, URZ ;  /* 0x0000003f3f3ff290 */ /* 0x000fe4000fffe03f */
[----:B-1----:R-:W-:Y:S05]  /*6f30*/  @P0 IADD3 R24, P1, R18, R24, RZ ;  /* 0x0000001812180210 */ /* 0x002fea0007f3e0ff */
[----:B------:R-:W-:Y:S05]  /*6f40*/  @P0 IMAD.X R25, R16, 0x1, R170, P1 ;  /* 0x0000000110190824 */ /* 0x000fea00008e06aa */
[----:B------:R4:W-:Y:S01]  /*6f50*/  @P0 LDGSTS.E.BYPASS.LTC128B.128 [R177+0x15080], [R24.64], !P2 ;  /* 0x1508000018b10fae */ /* 0x0009e2000d101d52 */
[----:B--2---:R-:W-:Y:S05]  /*6f60*/  @P0 IADD3 R20, P1, R18, R171, RZ ;  /* 0x000000ab12140210 */ /* 0x004fea0007f3e0ff */
[----:B------:R-:W-:Y:S05]  /*6f70*/  @P0 IMAD.X R21, R16, 0x1, R168, P1 ;  /* 0x0000000110150824 */ /* 0x000fea00008e06a8 */
[----:B------:R1:W-:Y:S02]  /*6f80*/  @P0 LDGSTS.E.BYPASS.LTC128B.128 [R177+0x16880], [R20.64], !P6 ;  /* 0x1688000014b10fae */ /* 0x0003e4000f101d52 */
[----:B-1----:R-:W-:Y:S05]  /*6f90*/  @P0 IADD3 R20, P1, R18, R172, RZ ;  /* 0x000000ac12140210 */ /* 0x002fea0007f3e0ff */
[----:B------:R-:W-:Y:S01]  /*6fa0*/  @P0 IMAD.X R21, R16, 0x1, R179, P1 ;  /* 0x0000000110150824 */ /* 0x000fe200008e06b3 */
[C---:B------:R-:W-:Y:S04]  /*6fb0*/  @P0 LEA R18, P1, R26.reuse, R18, 0x1 ;  /* 0x000000121a120211 */ /* 0x040fe800078208ff */
[----:B------:R4:W-:Y:S01]  /*6fc0*/  @P0 LDGSTS.E.BYPASS.LTC128B.128 [R177+0x18080], [R20.64], !P5 ;  /* 0x1808000014b10fae */ /* 0x0009e2000e901d52 */
[----:B------:R-:W-:Y:S05]  /*6fd0*/  @P0 LEA.HI.X R19, R26, R16, R27, 0x1, P1 ;  /* 0x000000101a130211 */ /* 0x000fea00008f0c1b */
[----:B------:R4:W-:Y:S03]  /*6fe0*/  @P0 LDGSTS.E.BYPASS.LTC128B.128 [R177+0x19880], [R18.64], !P4 ;  /* 0x1988000012b10fae */ /* 0x0009e6000e101d52 */
.L_x_189:
[----:B-1234-:R-:W2:Y:S01]  /*6ff0*/  LDL R18, [R1+0x34] ;  /* 0x0000340001127983 */ /* 0x01eea20000100800 */
[----:B------:R-:W-:Y:S02]  /*7000*/  UISETP.NE.AND UP1, UPT, UR14, URZ, UPT ;  /* 0x0000003f0e00728c */ /* 0x000fe4000bf25270 */
[----:B------:R-:W-:Y:S01]  /*7010*/  UIMAD UR23, UR5, -0x30, URZ ;  /* 0xffffffd0051778a4 */ /* 0x000fe2000f8e023f */
[----:B------:R-:W3:Y:S01]  /*7020*/  LDL R26, [R1+0x38] ;  /* 0x00003800011a7983 */ /* 0x000ee20000100800 */
[----:B------:R-:W-:Y:S02]  /*7030*/  UISETP.NE.AND UP0, UPT, UR13, URZ, UPT ;  /* 0x0000003f0d00728c */ /* 0x000fe4000bf05270 */
[----:B------:R-:W-:Y:S01]  /*7040*/  PLOP3.LUT P0, PT, PT, PT, UP1, 0x80, 0x0 ;  /* 0x000000000000781c */ /* 0x000fe20003f0f018 */
[----:B------:R-:W0:Y:S11]  /*7050*/  LDGDEPBAR ;  /* 0x00000000000079af */ /* 0x000e360000000000 */
[----:B------:R-:W-:Y:S01]  /*7060*/  @!UPT UIADD3 URZ, URZ, URZ, URZ ;  /* 0x0000003f3f3ff290 */ /* 0x000fe2000fffe03f */
[----:B--2---:R-:W-:Y:S01]  /*7070*/  @P0 IMAD.HI.U32 R16, R18, c[0x0][0x2c8], RZ ;  /* 0x0000b20012100a27 */ /* 0x004fe200078e00ff */
[----:B------:R-:W-:Y:S03]  /*7080*/  PLOP3.LUT P0, PT, PT, PT, UP1, 0x80, 0x0 ;  /* 0x000000000000781c */ /* 0x000fe60003f0f018 */
[----:B------:R-:W-:Y:S02]  /*7090*/  IMAD.MOV.U32 R23, RZ, RZ, R18 ;  /* 0x000000ffff177224 */ /* 0x000fe400078e0012 */
[----:B------:R-:W-:Y:S05]  /*70a0*/  IMAD.U32 R18, RZ, RZ, UR23 ;  /* 0x00000017ff127e24 */ /* 0x000fea000f8e00ff */
[----:B---3--:R-:W-:Y:S03]  /*70b0*/  IADD3 R18, -R26, 0x1, R18 ;  /* 0x000000011a127810 */ /* 0x008fe60007ffe112 */
[----:B------:R-:W-:Y:S01]  /*70c0*/  @P0 SHF.R.U32.HI R23, RZ, c[0x0][0x2cc], R16 ;  /* 0x0000b300ff170a19 */ /* 0x000fe20000011610 */
[----:B------:R-:W-:Y:S01]  /*70d0*/  IMAD.U32 R16, RZ, RZ, UR28 ;  /* 0x0000001cff107e24 */ /* 0x000fe2000f8e00ff */
[----:B------:R-:W-:Y:S03]  /*70e0*/  PLOP3.LUT P0, PT, PT, PT, UP0, 0x40, 0x0 ;  /* 0x000000000000781c */ /* 0x000fe60003f0e808 */
[----:B------:R-:W1:Y:S01]  /*70f0*/  SHFL.IDX PT, R19, R23, RZ, 0x1c1f ;  /* 0x001c1fff17137589 */ /* 0x000e6200000e0000 */
[----:B------:R-:W-:Y:S05]  /*7100*/  IMAD R16, R16, c[0x0][0x1d0], R18 ;  /* 0x0000740010107a24 */ /* 0x000fea00078e0212 */
[----:B------:R-:W-:Y:S04]  /*7110*/  IADD3 R16, R16, -c[0x0][0x168], RZ ;  /* 0x80005a0010107a10 */ /* 0x000fe80007ffe0ff */
[C---:B------:R-:W-:Y:S02]  /*7120*/  IADD3 R22, R16.reuse, c[0x0][0x328], RZ ;  /* 0x0000ca0010167a10 */ /* 0x040fe40007ffe0ff */
[----:B------:R-:W-:Y:S03]  /*7130*/  IADD3 R16, R16, UR22, RZ ;  /* 0x0000001610107c10 */ /* 0x000fe6000fffe0ff */
[----:B-1----:R-:W-:Y:S02]  /*7140*/  IMAD.IADD R25, R22, 0x1, R19 ;  /* 0x0000000116197824 */ /* 0x002fe400078e0213 */
[----:B------:R-:W-:Y:S01]  /*7150*/  IMAD.IADD R24, R19, 0x1, R16 ;  /* 0x0000000113187824 */ /* 0x000fe200078e0210 */
[----:B------:R-:W-:-:S05]  /*7160*/  @P0 BRA `(.L_x_190) ;  /* 0x000001a000000947 */ /* 0x000fca0003800000 */
[----:B------:R-:W-:Y:S01]  /*7170*/  MOV R18, UR28 ;  /* 0x0000001c00127c02 */ /* 0x000fe20008000f00 */
[----:B------:R-:W-:Y:S04]  /*7180*/  BSSY B0, `(.L_x_191) ;  /* 0x0000013000007945 */ /* 0x000fe80003800000 */
[----:B------:R-:W-:Y:S05]  /*7190*/  IMAD R19, R18, c[0x0][0x1d0], R19 ;  /* 0x0000740012137a24 */ /* 0x000fea00078e0213 */
[----:B------:R-:W-:Y:S04]  /*71a0*/  IADD3 R19, R19, -c[0x0][0x168], RZ ;  /* 0x80005a0013137a10 */ /* 0x000fe80007ffe0ff */
[----:B------:R-:W-:Y:S11]  /*71b0*/  ISETP.GT.AND P0, PT, R19, -0x1, PT ;  /* 0xffffffff1300780c */ /* 0x000ff60003f04270 */
[----:B------:R-:W-:Y:S02]  /*71c0*/  @!UPT UIADD3 URZ, URZ, URZ, URZ ;  /* 0x0000003f3f3ff290 */ /* 0x000fe4000fffe03f */
[----:B------:R-:W-:-:S05]  /*71d0*/  @P0 BRA `(.L_x_192) ;  /* 0x0000008000000947 */ /* 0x000fca0003800000 */
[----:B------:R-:W-:Y:S01]  /*71e0*/  LOP3.LUT R19, RZ, R19, RZ, 0x33, !PT ;  /* 0x00000013ff137212 */ /* 0x000fe200078e33ff */
[----:B------:R-:W-:Y:S05]  /*71f0*/  IMAD.MOV.U32 R18, RZ, RZ, 0x1 ;  /* 0x00000001ff127424 */ /* 0x000fea00078e00ff */
[----:B------:R-:W-:Y:S11]  /*7200*/  ISETP.NE.AND P0, PT, R18, c[0x0][0x32c], PT ;  /* 0x0000cb0012007a0c */ /* 0x000ff60003f05270 */
[----:B------:R-:W-:Y:S02]  /*7210*/  @!UPT UIADD3 URZ, URZ, URZ, URZ ;  /* 0x0000003f3f3ff290 */ /* 0x000fe4000fffe03f */
[----:B------:R-:W-:Y:S05]  /*7220*/  @P0 IMAD.HI.U32 R18, R19, c[0x0][0x330], RZ ;  /* 0x0000cc0013120a27 */ /* 0x000fea00078e00ff */
[----:B------:R-:W-:Y:S04]  /*7230*/  @P0 SHF.R.U32.HI R19, RZ, c[0x0][0x334], R18 ;  /* 0x0000cd00ff130a19 */ /* 0x000fe80000011612 */
[----:B------:R-:W-:Y:S01]  /*7240*/  LOP3.LUT R19, RZ, R19, RZ, 0x33, !PT ;  /* 0x00000013ff137212 */ /* 0x000fe200078e33ff */
[----:B------:R-:W-:-:S05]  /*7250*/  BRA `(.L_x_193) ;  /* 0x0000005000007947 */ /* 0x000fca0003800000 */
.L_x_192:
[----:B------:R-:W-:Y:S04]  /*7260*/  MOV R18, 0x1 ;  /* 0x0000000100127802 */ /* 0x000fe80000000f00 */
[----:B------:R-:W-:Y:S11]  /*7270*/  ISETP.NE.AND P0, PT, R18, c[0x0][0x32c], PT ;  /* 0x0000cb0012007a0c */ /* 0x000ff60003f05270 */
[----:B------:R-:W-:Y:S02]  /*7280*/  @!UPT UIADD3 URZ, URZ, URZ, URZ ;  /* 0x0000003f3f3ff290 */ /* 0x000fe4000fffe03f */
[----:B------:R-:W-:Y:S05]  /*7290*/  @P0 IMAD.HI.U32 R18, R19, c[0x0][0x330], RZ ;  /* 0x0000cc0013120a27 */ /* 0x000fea00078e00ff */
[----:B------:R-:W-:Y:S02]  /*72a0*/  @P0 SHF.R.U32.HI R19, RZ, c[0x0][0x334], R18 ;  /* 0x0000cd00ff130a19 */ /* 0x000fe40000011612 */
.L_x_193:
[----:B------:R-:W-:Y:S05]  /*72b0*/  BSYNC B0 ;  /* 0x0000000000007941 */ /* 0x000fea0003800000 */
.L_x_191:
[----:B------:R-:W-:Y:S05]  /*72c0*/  IADD3 R18, -R26, UR23, RZ ;  /* 0x000000171a127c10 */ /* 0x000fea000fffe1ff */
[----:B------:R-:W-:Y:S05]  /*72d0*/  IMAD R18, R19, c[0x0][0x32c], R18 ;  /* 0x0000cb0013127a24 */ /* 0x000fea00078e0212 */
[----:B------:R-:W-:Y:S02]  /*72e0*/  IMNMX R24, R24, R18, !PT ;  /* 0x0000001218187217 */ /* 0x000fe40007800200 */
[----:B------:R-:W-:Y:S04]  /*72f0*/  IADD3 R18, R18, c[0x0][0x32c], RZ ;  /* 0x0000cb0012127a10 */ /* 0x000fe80007ffe0ff */
[----:B------:R-:W-:Y:S02]  /*7300*/  IMNMX R25, R25, R18, PT ;  /* 0x0000001219197217 */ /* 0x000fe40003800200 */
.L_x_190:
[----:B------:R-:W-:Y:S02]  /*7310*/  UISETP.GE.AND UP0, UPT, UR23, 0x1, UPT ;  /* 0x000000011700788c */ /* 0x000fe4000bf06270 */
[----:B------:R-:W-:Y:S02]  /*7320*/  UISETP.GE.AND UP6, UPT, UR23, 0x12, UPT ;  /* 0x000000121700788c */ /* 0x000fe4000bfc6270 */
[----:B------:R-:W-:Y:S02]  /*7330*/  UP2UR UR31, UPR, URZ, 0x1 ;  /* 0x000000013f1f7883 */ /* 0x000fe40008000000 */
[----:B------:R-:W-:Y:S01]  /*7340*/  PLOP3.LUT P0, PT, PT, PT, UP0, 0x40, 0x0 ;  /* 0x000000000000781c */ /* 0x000fe20003f0e808 */
[----:B------:R-:W-:Y:S02]  /*7350*/  UISETP.GE.AND UP0, UPT, UR23, 0x2, UPT ;  /* 0x000000021700788c */ /* 0x000fe4000bf06270 */
[----:B------:R-:W-:Y:S01]  /*7360*/  UISETP.GE.AND UP5, UPT, UR23, 0x19, UPT ;  /* 0x000000191700788c */ /* 0x000fe2000bfa6270 */
[----:B------:R-:W-:Y:S01]  /*7370*/  ISETP.GT.AND P0, PT, R24, RZ, P0 ;  /* 0x000000ff1800720c */ /* 0x000fe20000704270 */
[----:B------:R-:W-:Y:S02]  /*7380*/  UP2UR UR30, UPR, URZ, 0x1 ;  /* 0x000000013f1e7883 */ /* 0x000fe40008000000 */
[----:B------:R-:W-:Y:S01]  /*7390*/  UISETP.GE.AND UP4, UPT, UR23, 0x1a, UPT ;  /* 0x0000001a1700788c */ /* 0x000fe2000bf86270 */
[C---:B------:R-:W-:Y:S01]  /*73a0*/  ISETP.LT.OR P0, PT, R25.reuse, 0x1, P0 ;  /* 0x000000011900780c */ /* 0x040fe20000701670 */
[----:B------:R-:W-:Y:S02]  /*73b0*/  UISETP.GE.AND UP3, UPT, UR23, 0x21, UPT ;  /* 0x000000211700788c */ /* 0x000fe4000bf66270 */
[----:B------:R-:W-:Y:S01]  /*73c0*/  UISETP.GE.AND UP2, UPT, UR23, 0x22, UPT ;  /* 0x000000221700788c */ /* 0x000fe2000bf46270 */
[----:B------:R-:W-:Y:S01]  /*73d0*/  FSEL R18, R0, -INF , !P0 ;  /* 0xff80000000127808 */ /* 0x000fe20004000000 */
[----:B------:R-:W-:Y:S01]  /*73e0*/  UISETP.GE.AND UP1, UPT, UR23, 0x29, UPT ;  /* 0x000000291700788c */ /* 0x000fe2000bf26270 */
[----:B------:R-:W-:Y:S01]  /*73f0*/  PLOP3.LUT P0, PT, PT, PT, UP0, 0x40, 0x0 ;  /* 0x000000000000781c */ /* 0x000fe20003f0e808 */
[----:B------:R-:W-:Y:S01]  /*7400*/  UISETP.GE.AND UP0, UPT, UR23, 0x9, UPT ;  /* 0x000000091700788c */ /* 0x000fe2000bf06270 */
[----:B------:R-:W1:Y:S01]  /*7410*/  SHFL.IDX PT, R0, R23, 0x1, 0x1c1f ;  /* 0x003c1f0017007f89 */ /* 0x000e6200000e0000 */
[----:B------:R-:W-:Y:S01]  /*7420*/  UP2UR UR32, UPR, URZ, 0x40 ;  /* 0x000000403f207883 */ /* 0x000fe20008000000 */
[----:B------:R-:W-:Y:S01]  /*7430*/  ISETP.GT.AND P0, PT, R24, 0x1, P0 ;  /* 0x000000011800780c */ /* 0x000fe20000704270 */
[----:B------:R-:W-:Y:S03]  /*7440*/  UP2UR UR29, UPR, URZ, 0x1 ;  /* 0x000000013f1d7883 */ /* 0x000fe60008000000 */
[C---:B------:R-:W-:Y:S04]  /*7450*/  ISETP.LT.OR P0, PT, R25.reuse, 0x2, P0 ;  /* 0x000000021900780c */ /* 0x040fe80000701670 */
[----:B------:R-:W-:Y:S02]  /*7460*/  FSEL R21, R2, -INF , !P0 ;  /* 0xff80000002157808 */ /* 0x000fe40004000000 */
[----:B------:R-:W-:Y:S01]  /*7470*/  PLOP3.LUT P0, PT, PT, PT, UP0, 0x40, 0x0 ;  /* 0x000000000000781c */ /* 0x000fe20003f0e808 */
[----:B------:R-:W-:Y:S03]  /*7480*/  UISETP.GE.AND UP0, UPT, UR23, 0xa, UPT ;  /* 0x0000000a1700788c */ /* 0x000fe6000bf06270 */
[----:B------:R-:W-:Y:S01]  /*7490*/  ISETP.GT.AND P0, PT, R24, 0x8, P0 ;  /* 0x000000081800780c */ /* 0x000fe20000704270 */
[----:B------:R-:W-:Y:S03]  /*74a0*/  UP2UR UR27, UPR, URZ, 0x1 ;  /* 0x000000013f1b7883 */ /* 0x000fe60008000000 */
[C---:B------:R-:W-:Y:S04]  /*74b0*/  ISETP.LT.OR P0, PT, R25.reuse, 0x9, P0 ;  /* 0x000000091900780c */ /* 0x040fe80000701670 */
[----:B------:R-:W-:Y:S01]  /*74c0*/  FSEL R8, R8, -INF , !P0 ;  /* 0xff80000008087808 */ /* 0x000fe20004000000 */
[--C-:B-1----:R-:W-:Y:S01]  /*74d0*/  IMAD.IADD R16, R16, 0x1, R0.reuse ;  /* 0x0000000110107824 */ /* 0x102fe200078e0200 */
[----:B------:R-:W-:Y:S01]  /*74e0*/  PLOP3.LUT P0, PT, PT, PT, UP0, 0x40, 0x0 ;  /* 0x000000000000781c */ /* 0x000fe20003f0e808 */
[----:B------:R-:W-:Y:S03]  /*74f0*/  UISETP.GE.AND UP0, UPT, UR23, 0x11, UPT ;  /* 0x000000111700788c */ /* 0x000fe6000bf06270 */
[C---:B------:R-:W-:Y:S01]  /*7500*/  ISETP.GT.AND P0, PT, R24.reuse, 0x9, P0 ;  /* 0x000000091800780c */ /* 0x040fe20000704270 */
[----:B------:R-:W-:Y:S03]  /*7510*/  UP2UR UR26, UPR, URZ, 0x1 ;  /* 0x000000013f1a7883 */ /* 0x000fe60008000000 */
[----:B------:R-:W-:Y:S04]  /*7520*/  ISETP.LT.OR P0, PT, R25, 0xa, P0 ;  /* 0x0000000a1900780c */ /* 0x000fe80000701670 */
[----:B------:R-:W-:Y:S02]  /*7530*/  FSEL R159, R159, -INF , !P0 ;  /* 0xff8000009f9f7808 */ /* 0x000fe40004000000 */
[----:B------:R-:W-:Y:S01]  /*7540*/  PLOP3.LUT P0, PT, PT, PT, UP0, 0x40, 0x0 ;  /* 0x000000000000781c */ /* 0x000fe20003f0e808 */
[----:B------:R-:W-:Y:S03]  /*7550*/  UISETP.GE.AND UP0, UPT, UR23, 0x2a, UPT ;  /* 0x0000002a1700788c */ /* 0x000fe6000bf06270 */
[C---:B------:R-:W-:Y:S04]  /*7560*/  ISETP.GT.AND P0, PT, R24.reuse, 0x10, P0 ;  /* 0x000000101800780c */ /* 0x040fe80000704270 */
[----:B------:R-:W-:Y:S04]  /*7570*/  ISETP.LT.OR P0, PT, R25, 0x11, P0 ;  /* 0x000000111900780c */ /* 0x000fe80000701670 */
[----:B------:R-:W-:Y:S02]  /*7580*/  FSEL R20, R11, -INF , !P0 ;  /* 0xff8000000b147808 */ /* 0x000fe40004000000 */
[----:B------:R-:W-:Y:S01]  /*7590*/  PLOP3.LUT P0, PT, PT, PT, UP6, 0x40, 0x0 ;  /* 0x000000000000781c */ /* 0x000fe20003f0e868 */
[----:B------:R-:W-:Y:S03]  /*75a0*/  UISETP.NE.AND UP6, UPT, UR13, URZ, UPT ;  /* 0x0000003f0d00728c */ /* 0x000fe6000bfc5270 */
[C---:B------:R-:W-:Y:S04]  /*75b0*/  ISETP.GT.AND P0, PT, R24.reuse, 0x11, P0 ;  /* 0x000000111800780c */ /* 0x040fe80000704270 */
[----:B------:R-:W-:Y:S04]  /*75c0*/  ISETP.LT.OR P0, PT, R25, 0x12, P0 ;  /* 0x000000121900780c */ /* 0x000fe80000701670 */
[----:B------:R-:W-:Y:S02]  /*75d0*/  FSEL R19, R13, -INF , !P0 ;  /* 0xff8000000d137808 */ /* 0x000fe40004000000 */
[----:B------:R-:W-:Y:S04]  /*75e0*/  PLOP3.LUT P0, PT, PT, PT, UP5, 0x40, 0x0 ;  /* 0x000000000000781c */ /* 0x000fe80003f0e858 */
[----:B------:R-:W-:Y:S04]  /*75f0*/  ISETP.GT.AND P0, PT, R24, 0x18, P0 ;  /* 0x000000181800780c */ /* 0x000fe80000704270 */
[C---:B------:R-:W-:Y:S04]  /*7600*/  ISETP.LT.OR P0, PT, R25.reuse, 0x19, P0 ;  /* 0x000000191900780c */ /* 0x040fe80000701670 */
[----:B------:R-:W-:Y:S02]  /*7610*/  FSEL R14, R14, -INF , !P0 ;  /* 0xff8000000e0e7808 */ /* 0x000fe40004000000 */
[----:B------:R-:W-:Y:S04]  /*7620*/  PLOP3.LUT P0, PT, PT, PT, UP4, 0x40, 0x0 ;  /* 0x000000000000781c */ /* 0x000fe80003f0e848 */
[C---:B------:R-:W-:Y:S04]  /*7630*/  ISETP.GT.AND P0, PT, R24.reuse, 0x19, P0 ;  /* 0x000000191800780c */ /* 0x040fe80000704270 */
[----:B------:R-:W-:Y:S04]  /*7640*/  ISETP.LT.OR P0, PT, R25, 0x1a, P0 ;  /* 0x0000001a1900780c */ /* 0x000fe80000701670 */
[----:B------:R-:W-:Y:S02]  /*7650*/  FSEL R179, R15, -INF , !P0 ;  /* 0xff8000000fb37808 */ /* 0x000fe40004000000 */
[----:B------:R-:W-:Y:S04]  /*7660*/  PLOP3.LUT P0, PT, PT, PT, UP3, 0x40, 0x0 ;  /* 0x000000000000781c */ /* 0x000fe80003f0e838 */
        /* <DEDUP_REMOVED lines=12> */
[----:B------:R-:W-:Y:S04]  /*7730*/  ISETP.GT.AND P0, PT, R24, 0x29, P0 ;  /* 0x000000291800780c */ /* 0x000fe80000704270 */
[----:B------:R-:W-:Y:S04]  /*7740*/  ISETP.LT.OR P0, PT, R25, 0x2a, P0 ;  /* 0x0000002a1900780c */ /* 0x000fe80000701670 */
[----:B------:R-:W-:Y:S01]  /*7750*/  FSEL R11, R17, -INF , !P0 ;  /* 0xff800000110b7808 */ /* 0x000fe20004000000 */
[----:B------:R-:W-:Y:S01]  /*7760*/  IMAD.IADD R17, R22, 0x1, R0 ;  /* 0x0000000116117824 */ /* 0x000fe200078e0200 */
[----:B------:R-:W-:Y:S01]  /*7770*/  PLOP3.LUT P0, PT, PT, PT, UP6, 0x40, 0x0 ;  /* 0x000000000000781c */ /* 0x000fe20003f0e868 */
[----:B------:R-:W-:Y:S11]  /*7780*/  UISETP.NE.AND UP6, UPT, UR32, URZ, UPT ;  /* 0x0000003f2000728c */ /* 0x000ff6000bfc5270 */
[----:B------:R-:W-:Y:S01]  /*7790*/  @!UPT UIADD3 URZ, URZ, URZ, URZ ;  /* 0x0000003f3f3ff290 */ /* 0x000fe2000fffe03f */
        /* <DEDUP_REMOVED lines=16> */
.L_x_196:
[----:B------:R-:W-:Y:S04]  /*78a0*/  MOV R0, 0x1 ;  /* 0x0000000100007802 */ /* 0x000fe80000000f00 */
[----:B------:R-:W-:Y:S11]  /*78b0*/  ISETP.NE.AND P0, PT, R0, c[0x0][0x32c], PT ;  /* 0x0000cb0000007a0c */ /* 0x000ff60003f05270 */
[----:B------:R-:W-:Y:S02]  /*78c0*/  @!UPT UIADD3 URZ, URZ, URZ, URZ ;  /* 0x0000003f3f3ff290 */ /* 0x000fe4000fffe03f */
[----:B------:R-:W-:Y:S05]  /*78d0*/  @P0 IMAD.HI.U32 R0, R2, c[0x0][0x330], RZ ;  /* 0x0000cc0002000a27 */ /* 0x000fea00078e00ff */
[----:B------:R-:W-:Y:S02]  /*78e0*/  @P0 SHF.R.U32.HI R2, RZ, c[0x0][0x334], R0 ;  /* 0x0000cd00ff020a19 */ /* 0x000fe40000011600 */
.L_x_197:
[----:B------:R-:W-:Y:S05]  /*78f0*/  BSYNC B0 ;  /* 0x0000000000007941 */ /* 0x000fea0003800000 */
.L_x_195:
[----:B------:R-:W-:Y:S05]  /*7900*/  IADD3 R0, -R26, UR23, RZ ;  /* 0x000000171a007c10 */ /* 0x000fea000fffe1ff */
[----:B------:R-:W-:Y:S05]  /*7910*/  IMAD R0, R2, c[0x0][0x32c], R0 ;  /* 0x0000cb0002007a24 */ /* 0x000fea00078e0200 */
[----:B------:R-:W-:Y:S02]  /*7920*/  IMNMX R16, R16, R0, !PT ;  /* 0x0000000010107217 */ /* 0x000fe40007800200 */
[----:B------:R-:W-:Y:S04]  /*7930*/  IADD3 R0, R0, c[0x0][0x32c], RZ ;  /* 0x0000cb0000007a10 */ /* 0x000fe80007ffe0ff */
[----:B------:R-:W-:Y:S02]  /*7940*/  IMNMX R17, R17, R0, PT ;  /* 0x0000000011117217 */ /* 0x000fe40003800200 */
.L_x_194:
[----:B------:R-:W-:Y:S01]  /*7950*/  FMNMX.FTZ R0, R18, R3, !PT ;  /* 0x0000000312007209 */ /* 0x000fe20007810000 */
[----:B------:R-:W-:Y:S01]  /*7960*/  UP2UR UR23, UPR, URZ, 0x10 ;  /* 0x000000103f177883 */ /* 0x000fe20008000000 */
[----:B------:R-:W2:Y:S01]  /*7970*/  LDL.LU R26, [R1+0x44] ;  /* 0x00004400011a7983 */ /* 0x000ea20000300800 */
[----:B------:R-:W-:Y:S01]  /*7980*/  UISETP.NE.AND UP4, UPT, UR31, URZ, UPT ;  /* 0x0000003f1f00728c */ /* 0x000fe2000bf85270 */
[----:B------:R-:W-:Y:S01]  /*7990*/  FMNMX.FTZ R0, R21, R0, !PT ;  /* 0x0000000015007209 */ /* 0x000fe20007810000 */
[----:B------:R-:W-:Y:S02]  /*79a0*/  UP2UR UR31, UPR, URZ, 0x8 ;  /* 0x000000083f1f7883 */ /* 0x000fe40008000000 */
        /* <DEDUP_REMOVED lines=20> */
[----:B-1----:R-:W-:Y:S04]  /*7af0*/  FMNMX.FTZ R0, R2, R0, !PT ;  /* 0x0000000002007209 */ /* 0x002fe80007810000 */
[C---:B------:R-:W-:Y:S01]  /*7b00*/  FSETP.NEU.FTZ.AND P0, PT, R0.reuse, -INF , PT ;  /* 0xff8000000000780b */ /* 0x040fe20003f1d000 */
[C---:B------:R-:W-:Y:S03]  /*7b10*/  FMUL.FTZ R172, R0.reuse, c[0x0][0x2d0] ;  /* 0x0000b40000ac7a20 */ /* 0x040fe60000410000 */
[----:B------:R-:W-:Y:S02]  /*7b20*/  FSEL R2, R0, RZ, P0 ;  /* 0x000000ff00027208 */ /* 0x000fe40000000000 */
[----:B------:R-:W-:Y:S02]  /*7b30*/  FSEL R172, R172, RZ, P0 ;  /* 0x000000ffacac7208 */ /* 0x000fe40000000000 */
[----:B------:R-:W-:Y:S01]  /*7b40*/  PLOP3.LUT P0, PT, PT, PT, UP4, 0x40, 0x0 ;  /* 0x000000000000781c */ /* 0x000fe20003f0e848 */
[----:B------:R-:W-:Y:S01]  /*7b50*/  UISETP.NE.AND UP4, UPT, UR23, URZ, UPT ;  /* 0x0000003f1700728c */ /* 0x000fe2000bf85270 */
[----:B------:R-:W-:Y:S01]  /*7b60*/  FADD.FTZ R2, -R2, R3 ;  /* 0x0000000302027221 */ /* 0x000fe20000010100 */
[----:B------:R-:W-:Y:S01]  /*7b70*/  UIADD3 UR23, UR5, -0x1, URZ ;  /* 0xffffffff05177890 */ /* 0x000fe2000fffe03f */
[----:B------:R-:W-:Y:S01]  /*7b80*/  ISETP.GT.AND P0, PT, R16, RZ, P0 ;  /* 0x000000ff1000720c */ /* 0x000fe20000704270 */
[--C-:B------:R-:W-:Y:S02]  /*7b90*/  FFMA.FTZ R24, R14, c[0x0][0x2d0], -R172.reuse ;  /* 0x0000b4000e187a23 */ /* 0x100fe400000108ac */
[--C-:B------:R-:W-:Y:S01]  /*7ba0*/  FFMA.FTZ R171, R20, c[0x0][0x2d0], -R172.reuse ;  /* 0x0000b40014ab7a23 */ /* 0x100fe200000108ac */
[----:B------:R-:W-:Y:S01]  /*7bb0*/  ISETP.LT.OR P0, PT, R17, 0x1, P0 ;  /* 0x000000011100780c */ /* 0x000fe20000701670 */
[--C-:B------:R-:W-:Y:S02]  /*7bc0*/  FFMA.FTZ R25, R19, c[0x0][0x2d0], -R172.reuse ;  /* 0x0000b40013197a23 */ /* 0x100fe400000108ac */
[--C-:B------:R-:W-:Y:S01]  /*7bd0*/  FFMA.FTZ R18, R18, c[0x0][0x2d0], -R172.reuse ;  /* 0x0000b40012127a23 */ /* 0x100fe200000108ac */
[----:B------:R-:W-:Y:S01]  /*7be0*/  FSEL R14, R158, -INF , !P0 ;  /* 0xff8000009e0e7808 */ /* 0x000fe20004000000 */
[--C-:B------:R-:W-:Y:S01]  /*7bf0*/  FFMA.FTZ R15, R21, c[0x0][0x2d0], -R172.reuse ;  /* 0x0000b400150f7a23 */ /* 0x100fe200000108ac */
[----:B------:R-:W-:Y:S01]  /*7c00*/  PLOP3.LUT P0, PT, PT, PT, UP3, 0x40, 0x0 ;  /* 0x000000000000781c */ /* 0x000fe20003f0e838 */
[--C-:B------:R-:W-:Y:S01]  /*7c10*/  FFMA.FTZ R179, R179, c[0x0][0x2d0], -R172.reuse ;  /* 0x0000b400b3b37a23 */ /* 0x100fe200000108ac */
[----:B------:R-:W-:Y:S01]  /*7c20*/  UISETP.NE.AND UP3, UPT, UR31, URZ, UPT ;  /* 0x0000003f1f00728c */ /* 0x000fe2000bf65270 */
[--C-:B------:R-:W-:Y:S01]  /*7c30*/  FFMA.FTZ R13, R8, c[0x0][0x2d0], -R172.reuse ;  /* 0x0000b400080d7a23 */ /* 0x100fe200000108ac */
[----:B------:R-:W-:Y:S01]  /*7c40*/  ISETP.GT.AND P0, PT, R16, 0x1, P0 ;  /* 0x000000011000780c */ /* 0x000fe20000704270 */
[--C-:B------:R-:W-:Y:S01]  /*7c50*/  FFMA.FTZ R8, R159, c[0x0][0x2d0], -R172.reuse ;  /* 0x0000b4009f087a23 */ /* 0x100fe200000108ac */
[----:B------:R-:W-:Y:S01]  /*7c60*/  MUFU.EX2 R18, R18 ;  /* 0x0000001200127308 */ /* 0x000fe20000000800 */
[--C-:B------:R-:W-:Y:S01]  /*7c70*/  FFMA.FTZ R175, R175, c[0x0][0x2d0], -R172.reuse ;  /* 0x0000b400afaf7a23 */ /* 0x100fe200000108ac */
[----:B------:R-:W-:Y:S01]  /*7c80*/  ISETP.LT.OR P0, PT, R17, 0x2, P0 ;  /* 0x000000021100780c */ /* 0x000fe20000701670 */
[--C-:B------:R-:W-:Y:S02]  /*7c90*/  FFMA.FTZ R174, R174, c[0x0][0x2d0], -R172.reuse ;  /* 0x0000b400aeae7a23 */ /* 0x100fe400000108ac */
[--C-:B------:R-:W-:Y:S02]  /*7ca0*/  FFMA.FTZ R173, R173, c[0x0][0x2d0], -R172.reuse ;  /* 0x0000b400adad7a23 */ /* 0x100fe400000108ac */
[----:B------:R-:W-:Y:S01]  /*7cb0*/  FFMA.FTZ R172, R11, c[0x0][0x2d0], -R172 ;  /* 0x0000b4000bac7a23 */ /* 0x000fe200000108ac */
[----:B------:R-:W-:Y:S01]  /*7cc0*/  FSEL R11, R157, -INF , !P0 ;  /* 0xff8000009d0b7808 */ /* 0x000fe20004000000 */
[----:B------:R-:W-:Y:S01]  /*7cd0*/  FMUL.FTZ R2, R2, c[0x0][0x2d0] ;  /* 0x0000b40002027a20 */ /* 0x000fe20000410000 */
[----:B------:R-:W-:Y:S01]  /*7ce0*/  PLOP3.LUT P0, PT, PT, PT, UP2, 0x40, 0x0 ;  /* 0x000000000000781c */ /* 0x000fe20003f0e828 */
[----:B------:R-:W-:Y:S01]  /*7cf0*/  UISETP.NE.AND UP2, UPT, UR30, URZ, UPT ;  /* 0x0000003f1e00728c */ /* 0x000fe2000bf45270 */
[----:B------:R-:W1:Y:S02]  /*7d00*/  MUFU.EX2 R15, R15 ;  /* 0x0000000f000f7308 */ /* 0x000e640000000800 */
[----:B------:R-:W-:Y:S04]  /*7d10*/  ISETP.GT.AND P0, PT, R16, 0x8, P0 ;  /* 0x000000081000780c */ /* 0x000fe80000704270 */
[C---:B------:R-:W-:Y:S04]  /*7d20*/  ISETP.LT.OR P0, PT, R17.reuse, 0x9, P0 ;  /* 0x000000091100780c */ /* 0x040fe80000701670 */
[----:B------:R-:W-:Y:S01]  /*7d30*/  FSEL R10, R10, -INF , !P0 ;  /* 0xff8000000a0a7808 */ /* 0x000fe20004000000 */
[----:B------:R-:W-:Y:S01]  /*7d40*/  MUFU.EX2 R13, R13 ;  /* 0x0000000d000d7308 */ /* 0x000fe20000000800 */
[----:B------:R-:W-:Y:S01]  /*7d50*/  PLOP3.LUT P0, PT, PT, PT, UP1, 0x40, 0x0 ;  /* 0x000000000000781c */ /* 0x000fe20003f0e818 */
[----:B------:R-:W-:Y:S03]  /*7d60*/  UISETP.NE.AND UP1, UPT, UR29, URZ, UPT ;  /* 0x0000003f1d00728c */ /* 0x000fe6000bf25270 */
[C---:B------:R-:W-:Y:S04]  /*7d70*/  ISETP.GT.AND P0, PT, R16.reuse, 0x9, P0 ;  /* 0x000000091000780c */ /* 0x040fe80000704270 */
[----:B------:R-:W-:Y:S01]  /*7d80*/  ISETP.LT.OR P0, PT, R17, 0xa, P0 ;  /* 0x0000000a1100780c */ /* 0x000fe20000701670 */
[----:B------:R-:W3:Y:S03]  /*7d90*/  MUFU.EX2 R8, R8 ;  /* 0x0000000800087308 */ /* 0x000ee60000000800 */
[----:B------:R-:W-:Y:S02]  /*7da0*/  FSEL R169, R169, -INF , !P0 ;  /* 0xff800000a9a97808 */ /* 0x000fe40004000000 */
[----:B------:R-:W-:Y:S01]  /*7db0*/  PLOP3.LUT P0, PT, PT, PT, UP0, 0x40, 0x0 ;  /* 0x000000000000781c */ /* 0x000fe20003f0e808 */
[----:B------:R-:W-:Y:S01]  /*7dc0*/  UISETP.NE.AND UP0, UPT, UR27, URZ, UPT ;  /* 0x0000003f1b00728c */ /* 0x000fe2000bf05270 */
[----:B-1----:R-:W-:Y:S02]  /*7dd0*/  F2FP.BF16.PACK_AB R168, R15, R18 ;  /* 0x000000120fa8723e */ /* 0x002fe400000010ff */
[----:B------:R-:W-:Y:S01]  /*7de0*/  ISETP.GT.AND P0, PT, R16, 0x10, P0 ;  /* 0x000000101000780c */ /* 0x000fe20000704270 */
[----:B------:R-:W-:Y:S03]  /*7df0*/  MUFU.EX2 R179, R179 ;  /* 0x000000b300b37308 */ /* 0x000fe60000000800 */
[C---:B------:R-:W-:Y:S04]  /*7e00*/  ISETP.LT.OR P0, PT, R17.reuse, 0x11, P0 ;  /* 0x000000111100780c */ /* 0x040fe80000701670 */
[----:B------:R-:W-:Y:S02]  /*7e10*/  FSEL R23, R12, -INF , !P0 ;  /* 0xff8000000c177808 */ /* 0x000fe40004000000 */
[----:B------:R-:W-:Y:S01]  /*7e20*/  PLOP3.LUT P0, PT, PT, PT, UP6, 0x40, 0x0 ;  /* 0x000000000000781c */ /* 0x000fe20003f0e868 */
[----:B------:R-:W-:Y:S03]  /*7e30*/  MUFU.EX2 R172, R172 ;  /* 0x000000ac00ac7308 */ /* 0x000fe60000000800 */
[----:B------:R-:W-:Y:S02]  /*7e40*/  ISETP.GT.AND P0, PT, R16, 0x11, P0 ;  /* 0x000000111000780c */ /* 0x000fe40000704270 */
[----:B---3--:R-:W-:Y:S02]  /*7e50*/  F2FP.BF16.PACK_AB R170, R8, R13 ;  /* 0x0000000d08aa723e */ /* 0x008fe400000010ff */
[----:B------:R-:W-:Y:S03]  /*7e60*/  ISETP.LT.OR P0, PT, R17, 0x12, P0 ;  /* 0x000000121100780c */ /* 0x000fe60000701670 */
[----:B------:R-:W-:Y:S01]  /*7e70*/  MUFU.EX2 R175, R175 ;  /* 0x000000af00af7308 */ /* 0x000fe20000000800 */
[----:B------:R-:W-:Y:S02]  /*7e80*/  FSEL R22, R9, -INF , !P0 ;  /* 0xff80000009167808 */ /* 0x000fe40004000000 */
[----:B------:R-:W-:Y:S04]  /*7e90*/  PLOP3.LUT P0, PT, PT, PT, UP5, 0x40, 0x0 ;  /* 0x000000000000781c */ /* 0x000fe80003f0e858 */
[----:B------:R-:W-:Y:S03]  /*7ea0*/  ISETP.GT.AND P0, PT, R16, 0x18, P0 ;  /* 0x000000181000780c */ /* 0x000fe60000704270 */
[----:B------:R-:W-:Y:S01]  /*7eb0*/  MUFU.EX2 R174, R174 ;  /* 0x000000ae00ae7308 */ /* 0x000fe20000000800 */
[C---:B------:R-:W-:Y:S04]  /*7ec0*/  ISETP.LT.OR P0, PT, R17.reuse, 0x19, P0 ;  /* 0x000000191100780c */ /* 0x040fe80000701670 */
[----:B------:R-:W-:Y:S02]  /*7ed0*/  FSEL R178, R178, -INF , !P0 ;  /* 0xff800000b2b27808 */ /* 0x000fe40004000000 */
[----:B------:R-:W-:Y:S03]  /*7ee0*/  PLOP3.LUT P0, PT, PT, PT, UP4, 0x40, 0x0 ;  /* 0x000000000000781c */ /* 0x000fe60003f0e848 */
[----:B------:R-:W-:Y:S01]  /*7ef0*/  MUFU.EX2 R173, R173 ;  /* 0x000000ad00ad7308 */ /* 0x000fe20000000800 */
        /* <DEDUP_REMOVED lines=15> */
[----:B------:R-:W-:Y:S01]  /*7ff0*/  PLOP3.LUT P0, PT, PT, PT, UP0, 0x40, 0x0 ;  /* 0x000000000000781c */ /* 0x000fe20003f0e808 */
[----:B------:R-:W-:Y:S03]  /*8000*/  UISETP.GT.AND UP0, UPT, UR5, UR4, UPT ;  /* 0x000000040500728c */ /* 0x000fe6000bf04270 */
[----:B------:R-:W-:Y:S01]  /*8010*/  ISETP.GT.AND P0, PT, R16, 0x29, P0 ;  /* 0x000000291000780c */ /* 0x000fe20000704270 */
[----:B------:R-:W-:Y:S03]  /*8020*/  UMOV UR5, UR23 ;  /* 0x0000001700057c82 */ /* 0x000fe60008000000 */
[----:B------:R-:W-:Y:S04]  /*8030*/  ISETP.LT.OR P0, PT, R17, 0x2a, P0 ;  /* 0x0000002a1100780c */ /* 0x000fe80000701670 */
[----:B------:R-:W-:Y:S02]  /*8040*/  FSEL R3, R6, -INF , !P0 ;  /* 0xff80000006037808 */ /* 0x000fe40004000000 */
[----:B------:R-:W1:Y:S02]  /*8050*/  MUFU.EX2 R6, R2 ;  /* 0x0000000200067308 */ /* 0x000e640000000800 */
[----:B-1----:R-:W-:Y:S01]  /*8060*/  FMUL.FTZ R20, R6, R148 ;  /* 0x0000009406147220 */ /* 0x002fe20000410000 */
[----:B------:R-:W-:Y:S01]  /*8070*/  FMNMX.FTZ R2, R14, R156, !PT ;  /* 0x0000009c0e027209 */ /* 0x000fe20007810000 */
[----:B------:R-:W3:Y:S01]  /*8080*/  LDL.LU R148, [R1+0x40] ;  /* 0x0000400001947983 */ /* 0x000ee20000300800 */
[C---:B--2---:R-:W-:Y:S02]  /*8090*/  FFMA.FTZ R5, R6.reuse, R26, R18 ;  /* 0x0000001a06057223 */ /* 0x044fe40000010012 */
[----:B------:R-:W-:Y:S01]  /*80a0*/  FMNMX.FTZ R2, R11, R2, !PT ;  /* 0x000000020b027209 */ /* 0x000fe20007810000 */
[----:B------:R-:W-:Y:S01]  /*80b0*/  FMUL.FTZ R9, R6, R137 ;  /* 0x0000008906097220 */ /* 0x000fe20000410000 */
[----:B------:R-:W-:Y:S01]  /*80c0*/  MOV R137, R22 ;  /* 0x0000001600897202 */ /* 0x000fe20000000f00 */
[----:B------:R-:W-:Y:S01]  /*80d0*/  FADD.FTZ R5, R15, R5 ;  /* 0x000000050f057221 */ /* 0x000fe20000010000 */
[----:B------:R-:W-:Y:S01]  /*80e0*/  FMNMX.FTZ R2, R10, R2, !PT ;  /* 0x000000020a027209 */ /* 0x000fe20007810000 */
[C---:B------:R-:W-:Y:S01]  /*80f0*/  FMUL.FTZ R12, R6.reuse, R140 ;  /* 0x0000008c060c7220 */ /* 0x040fe20000410000 */
[----:B------:R-:W-:Y:S01]  /*8100*/  MOV R140, R24 ;  /* 0x00000018008c7202 */ /* 0x000fe20000000f00 */
[----:B------:R-:W-:Y:S01]  /*8110*/  FADD.FTZ R5, R13, R5 ;  /* 0x000000050d057221 */ /* 0x000fe20000010000 */
[----:B------:R-:W-:Y:S01]  /*8120*/  FMNMX.FTZ R2, R169, R2, !PT ;  /* 0x00000002a9027209 */ /* 0x000fe20007810000 */
[----:B------:R-:W-:Y:S02]  /*8130*/  FMUL.FTZ R13, R6, R141 ;  /* 0x0000008d060d7220 */ /* 0x000fe40000410000 */
[----:B------:R-:W-:Y:S01]  /*8140*/  FADD.FTZ R177, R8, R5 ;  /* 0x0000000508b17221 */ /* 0x000fe20000010000 */
[----:B------:R-:W-:Y:S01]  /*8150*/  FMNMX.FTZ R2, R23, R2, !PT ;  /* 0x0000000217027209 */ /* 0x000fe20007810000 */
[C---:B------:R-:W-:Y:S02]  /*8160*/  FMUL.FTZ R8, R6.reuse, R136 ;  /* 0x0000008806087220 */ /* 0x040fe40000410000 */
[----:B------:R-:W-:Y:S01]  /*8170*/  FMUL.FTZ R5, R6, R133 ;  /* 0x0000008506057220 */ /* 0x000fe20000410000 */
[----:B------:R-:W-:Y:S01]  /*8180*/  FMNMX.FTZ R2, R22, R2, !PT ;  /* 0x0000000216027209 */ /* 0x000fe20007810000 */
[C---:B------:R-:W-:Y:S01]  /*8190*/  FMUL.FTZ R16, R6.reuse, R144 ;  /* 0x0000009006107220 */ /* 0x040fe20000410000 */
[----:B------:R-:W-:Y:S01]  /*81a0*/  MOV R133, R25 ;  /* 0x0000001900857202 */ /* 0x000fe20000000f00 */
        /* <DEDUP_REMOVED lines=8> */
[C---:B------:R-:W-:Y:S01]  /*8230*/  FMUL.FTZ R28, R6.reuse, R28 ;  /* 0x0000001c061c7220 */ /* 0x040fe20000410000 */
[----:B------:R-:W-:Y:S01]  /*8240*/  FMNMX.FTZ R2, R159, R2, !PT ;  /* 0x000000029f027209 */ /* 0x000fe20007810000 */
[C---:B------:R-:W-:Y:S01]  /*8250*/  FMUL.FTZ R29, R6.reuse, R29 ;  /* 0x0000001d061d7220 */ /* 0x040fe20000410000 */
[----:B------:R-:W-:Y:S01]  /*8260*/  MOV R149, R171 ;  /* 0x000000ab00957202 */ /* 0x000fe20000000f00 */
[----:B------:R-:W-:Y:S01]  /*8270*/  FMUL.FTZ R32, R6, R32 ;  /* 0x0000002006207220 */ /* 0x000fe20000410000 */
[----:B------:R-:W-:Y:S01]  /*8280*/  FMNMX.FTZ R2, R158, R2, !PT ;  /* 0x000000029e027209 */ /* 0x000fe20007810000 */
[C---:B------:R-:W-:Y:S02]  /*8290*/  FMUL.FTZ R33, R6.reuse, R33 ;  /* 0x0000002106217220 */ /* 0x040fe40000410000 */
[C---:B------:R-:W-:Y:S01]  /*82a0*/  FMUL.FTZ R36, R6.reuse, R36 ;  /* 0x0000002406247220 */ /* 0x040fe20000410000 */
[----:B------:R-:W-:Y:S01]  /*82b0*/  FMNMX.FTZ R2, R157, R2, !PT ;  /* 0x000000029d027209 */ /* 0x000fe20007810000 */
[C---:B------:R-:W-:Y:S01]  /*82c0*/  FMUL.FTZ R37, R6.reuse, R37 ;  /* 0x0000002506257220 */ /* 0x040fe20000410000 */
[----:B------:R-:W-:Y:S01]  /*82d0*/  MUFU.EX2 R149, R149 ;  /* 0x0000009500957308 */ /* 0x000fe20000000800 */
[C---:B------:R-:W-:Y:S01]  /*82e0*/  FMUL.FTZ R40, R6.reuse, R40 ;  /* 0x0000002806287220 */ /* 0x040fe20000410000 */
[----:B------:R-:W-:Y:S01]  /*82f0*/  FMNMX.FTZ R4, R3, R2, !PT ;  /* 0x0000000203047209 */ /* 0x000fe20007810000 */
[C---:B------:R-:W-:Y:S02]  /*8300*/  FMUL.FTZ R41, R6.reuse, R41 ;  /* 0x0000002906297220 */ /* 0x040fe40000410000 */
[C---:B------:R-:W-:Y:S02]  /*8310*/  FMUL.FTZ R44, R6.reuse, R44 ;  /* 0x0000002c062c7220 */ /* 0x040fe40000410000 */
[----:B------:R-:W1:Y:S01]  /*8320*/  SHFL.BFLY PT, R2, R4, 0x2, 0x1f ;  /* 0x0c401f0004027f89 */ /* 0x000e6200000e0000 */
        /* <DEDUP_REMOVED lines=11> */
[----:B------:R-:W-:Y:S01]  /*83e0*/  FMUL.FTZ R68, R6, R68 ;  /* 0x0000004406447220 */ /* 0x000fe20000410000 */
[----:B-1----:R-:W-:Y:S01]  /*83f0*/  FMNMX.FTZ R4, R4, R2, !PT ;  /* 0x0000000204047209 */ /* 0x002fe20007810000 */
        /* <DEDUP_REMOVED lines=17> */
[----:B------:R-:W-:Y:S01]  /*8510*/  FMUL.FTZ R97, R6, R97 ;  /* 0x0000006106617220 */ /* 0x000fe20000410000 */
[----:B------:R-:W-:Y:S01]  /*8520*/  FSETP.NEU.FTZ.AND P0, PT, R2, -INF , PT ;  /* 0xff8000000200780b */ /* 0x000fe20003f1d000 */
[C---:B------:R-:W-:Y:S02]  /*8530*/  FMUL.FTZ R100, R6.reuse, R100 ;  /* 0x0000006406647220 */ /* 0x040fe40000410000 */
[----:B------:R-:W-:Y:S01]  /*8540*/  FMUL.FTZ R101, R6, R101 ;  /* 0x0000006506657220 */ /* 0x000fe20000410000 */
[----:B------:R-:W-:Y:S01]  /*8550*/  FSEL R7, R2, RZ, P0 ;  /* 0x000000ff02077208 */ /* 0x000fe20000000000 */
[C---:B------:R-:W-:Y:S02]  /*8560*/  FMUL.FTZ R104, R6.reuse, R104 ;  /* 0x0000006806687220 */ /* 0x040fe40000410000 */
[----:B------:R-:W-:Y:S02]  /*8570*/  FMUL.FTZ R105, R6, R105 ;  /* 0x0000006906697220 */ /* 0x000fe40000410000 */
[----:B------:R-:W-:Y:S02]  /*8580*/  FADD.FTZ R7, -R7, R156 ;  /* 0x0000009c07077221 */ /* 0x000fe40000010100 */
[----:B------:R-:W-:Y:S02]  /*8590*/  FMUL.FTZ R156, R2, c[0x0][0x2d0] ;  /* 0x0000b400029c7a20 */ /* 0x000fe40000410000 */
[----:B------:R-:W-:Y:S02]  /*85a0*/  FMUL.FTZ R7, R7, c[0x0][0x2d0] ;  /* 0x0000b40007077a20 */ /* 0x000fe40000410000 */
[----:B------:R-:W-:Y:S01]  /*85b0*/  FMUL.FTZ R108, R6, R108 ;  /* 0x0000006c066c7220 */ /* 0x000fe20000410000 */
[----:B------:R-:W-:Y:S01]  /*85c0*/  FSEL R156, R156, RZ, P0 ;  /* 0x000000ff9c9c7208 */ /* 0x000fe20000000000 */
[----:B------:R-:W1:Y:S01]  /*85d0*/  MUFU.EX2 R132, R7 ;  /* 0x0000000700847308 */ /* 0x000e620000000800 */
[C---:B------:R-:W-:Y:S01]  /*85e0*/  FMUL.FTZ R109, R6.reuse, R109 ;  /* 0x0000006d066d7220 */ /* 0x040fe20000410000 */
[----:B------:R-:W-:Y:S01]  /*85f0*/  PLOP3.LUT P0, PT, PT, PT, UP0, 0x80, 0x0 ;  /* 0x000000000000781c */ /* 0x000fe20003f0f008 */
[----:B------:R-:W-:Y:S02]  /*8600*/  FMUL.FTZ R112, R6, R112 ;  /* 0x0000007006707220 */ /* 0x000fe40000410000 */
[--C-:B------:R-:W-:Y:S02]  /*8610*/  FFMA.FTZ R136, R14, c[0x0][0x2d0], -R156.reuse ;  /* 0x0000b4000e887a23 */ /* 0x100fe4000001089c */
[C---:B------:R-:W-:Y:S02]  /*8620*/  FMUL.FTZ R113, R6.reuse, R113 ;  /* 0x0000007106717220 */ /* 0x040fe40000410000 */
[C---:B------:R-:W-:Y:S02]  /*8630*/  FMUL.FTZ R116, R6.reuse, R116 ;  /* 0x0000007406747220 */ /* 0x040fe40000410000 */
[----:B------:R-:W3:Y:S01]  /*8640*/  MUFU.EX2 R136, R136 ;  /* 0x0000008800887308 */ /* 0x000ee20000000800 */
[C---:B------:R-:W-:Y:S02]  /*8650*/  FMUL.FTZ R117, R6.reuse, R117 ;  /* 0x0000007506757220 */ /* 0x040fe40000410000 */
[C---:B------:R-:W-:Y:S02]  /*8660*/  FMUL.FTZ R120, R6.reuse, R120 ;  /* 0x0000007806787220 */ /* 0x040fe40000410000 */
[C---:B------:R-:W-:Y:S02]  /*8670*/  FMUL.FTZ R121, R6.reuse, R121 ;  /* 0x0000007906797220 */ /* 0x040fe40000410000 */
[C---:B------:R-:W-:Y:S02]  /*8680*/  FMUL.FTZ R124, R6.reuse, R124 ;  /* 0x0000007c067c7220 */ /* 0x040fe40000410000 */
[----:B------:R-:W-:Y:S02]  /*8690*/  FMUL.FTZ R125, R6, R125 ;  /* 0x0000007d067d7220 */ /* 0x000fe40000410000 */
[--C-:B------:R-:W-:Y:S02]  /*86a0*/  FFMA.FTZ R144, R11, c[0x0][0x2d0], -R156.reuse ;  /* 0x0000b4000b907a23 */ /* 0x100fe4000001089c */
[C---:B-1----:R-:W-:Y:S02]  /*86b0*/  FMUL.FTZ R7, R132.reuse, R135 ;  /* 0x0000008784077220 */ /* 0x042fe40000410000 */
[C---:B------:R-:W-:Y:S02]  /*86c0*/  FMUL.FTZ R11, R132.reuse, R139 ;  /* 0x0000008b840b7220 */ /* 0x040fe40000410000 */
[C---:B------:R-:W-:Y:S01]  /*86d0*/  FMUL.FTZ R14, R132.reuse, R142 ;  /* 0x0000008e840e7220 */ /* 0x040fe20000410000 */
[----:B------:R-:W1:Y:S01]  /*86e0*/  MUFU.EX2 R144, R144 ;  /* 0x0000009000907308 */ /* 0x000e620000000800 */
[C---:B------:R-:W-:Y:S02]  /*86f0*/  FMUL.FTZ R15, R132.reuse, R143 ;  /* 0x0000008f840f7220 */ /* 0x040fe40000410000 */
[C---:B------:R-:W-:Y:S02]  /*8700*/  FMUL.FTZ R18, R132.reuse, R146 ;  /* 0x0000009284127220 */ /* 0x040fe40000410000 */
[C---:B------:R-:W-:Y:S02]  /*8710*/  FMUL.FTZ R19, R132.reuse, R147 ;  /* 0x0000009384137220 */ /* 0x040fe40000410000 */
[C---:B------:R-:W-:Y:S02]  /*8720*/  FMUL.FTZ R22, R132.reuse, R150 ;  /* 0x0000009684167220 */ /* 0x040fe40000410000 */
[C---:B------:R-:W-:Y:S01]  /*8730*/  FMUL.FTZ R23, R132.reuse, R151 ;  /* 0x0000009784177220 */ /* 0x040fe20000410000 */
[----:B------:R2:W4:Y:S01]  /*8740*/  MUFU.EX2 R143, R152 ;  /* 0x00000098008f7308 */ /* 0x0005220000000800 */
        /* <DEDUP_REMOVED lines=11> */
[C---:B------:R-:W-:Y:S01]  /*8800*/  FMUL.FTZ R47, R132.reuse, R47 ;  /* 0x0000002f842f7220 */ /* 0x040fe20000410000 */
[----:B--2---:R-:W-:Y:S01]  /*8810*/  LDSM.16.MT88.4 R152, [R249+0x5080] ;  /* 0x00508000f998783b */ /* 0x004fe20000004200 */
        /* <DEDUP_REMOVED lines=41> */
[----:B------:R-:W-:Y:S02]  /*8ab0*/  FMUL.FTZ R131, R132, R131 ;  /* 0x0000008384837220 */ /* 0x000fe40000410000 */
[C---:B------:R-:W-:Y:S02]  /*8ac0*/  FMUL.FTZ R128, R6.reuse, R128 ;  /* 0x0000008006807220 */ /* 0x040fe40000410000 */
[----:B------:R-:W-:Y:S02]  /*8ad0*/  FMUL.FTZ R129, R6, R129 ;  /* 0x0000008106817220 */ /* 0x000fe40000410000 */
[----:B------:R-:W-:Y:S02]  /*8ae0*/  FMUL.FTZ R6, R132, R134 ;  /* 0x0000008684067220 */ /* 0x000fe40000410000 */
[--C-:B------:R-:W-:Y:S02]  /*8af0*/  FFMA.FTZ R141, R10, c[0x0][0x2d0], -R156.reuse ;  /* 0x0000b4000a8d7a23 */ /* 0x100fe4000001089c */
[C---:B------:R-:W-:Y:S02]  /*8b00*/  FMUL.FTZ R10, R132.reuse, R138 ;  /* 0x0000008a840a7220 */ /* 0x040fe40000410000 */
[----:B------:R-:W-:Y:S02]  /*8b10*/  FFMA.FTZ R146, R137, c[0x0][0x2d0], -R156 ;  /* 0x0000b40089927a23 */ /* 0x000fe4000001089c */
[----:B------:R-:W2:Y:S01]  /*8b20*/  MUFU.EX2 R141, R141 ;  /* 0x0000008d008d7308 */ /* 0x000ea20000000800 */
[----:B------:R-:W-:Y:S09]  /*8b30*/  FADD.FTZ R177, R149, R177 ;  /* 0x000000b195b17221 */ /* 0x000ff20000010000 */
[----:B------:R-:W-:Y:S01]  /*8b40*/  MUFU.EX2 R146, R146 ;  /* 0x0000009200927308 */ /* 0x000fe20000000800 */
[----:B---3--:R-:W-:Y:S01]  /*8b50*/  FFMA.FTZ R142, R132, R148, R136 ;  /* 0x00000094848e7223 */ /* 0x008fe20000010088 */
[----:B------:R-:W-:Y:S01]  /*8b60*/  MOV R148, R145 ;  /* 0x0000009100947202 */ /* 0x000fe20000000f00 */
[----:B------:R-:W3:Y:S01]  /*8b70*/  LDSM.16.MT88.4 R132, [R252+0x4080] ;  /* 0x00408000fc84783b */ /* 0x000ee20000004200 */
[----:B------:R-:W-:Y:S01]  /*8b80*/  MOV R145, R140 ;  /* 0x0000008c00917202 */ /* 0x000fe20000000f00 */
[--C-:B------:R-:W-:Y:S01]  /*8b90*/  FFMA.FTZ R140, R169, c[0x0][0x2d0], -R156.reuse ;  /* 0x0000b400a98c7a23 */ /* 0x100fe2000001089c */
[----:B-1----:R-:W-:Y:S01]  /*8ba0*/  F2FP.BF16.PACK_AB R169, R144, R136 ;  /* 0x0000008890a9723e */ /* 0x002fe200000010ff */
[--C-:B------:R-:W-:Y:S02]  /*8bb0*/  FFMA.FTZ R147, R148, c[0x0][0x2d0], -R156.reuse ;  /* 0x0000b40094937a23 */ /* 0x100fe4000001089c */
[----:B------:R-:W-:Y:S01]  /*8bc0*/  FFMA.FTZ R148, R178, c[0x0][0x2d0], -R156 ;  /* 0x0000b400b2947a23 */ /* 0x000fe2000001089c */
[----:B------:R-:W1:Y:S01]  /*8bd0*/  MUFU.EX2 R145, R145 ;  /* 0x0000009100917308 */ /* 0x000e620000000800 */
[----:B------:R-:W-:Y:S01]  /*8be0*/  LDSM.16.MT88.4 R136, [R252+0x4880] ;  /* 0x00488000fc88783b */ /* 0x000fe20000004200 */
[----:B------:R-:W-:Y:S02]  /*8bf0*/  FADD.FTZ R142, R144, R142 ;  /* 0x0000008e908e7221 */ /* 0x000fe40000010000 */
[----:B----4-:R-:W-:Y:S02]  /*8c00*/  FADD.FTZ R144, R143, R177 ;  /* 0x000000b18f907221 */ /* 0x010fe40000010000 */
[----:B--2---:R-:W-:Y:S04]  /*8c10*/  FADD.FTZ R142, R141, R142 ;  /* 0x0000008e8d8e7221 */ /* 0x004fe80000010000 */
[----:B------:R-:W2:Y:S10]  /*8c20*/  MUFU.EX2 R140, R140 ;  /* 0x0000008c008c7308 */ /* 0x000eb40000000800 */
[----:B------:R-:W4:Y:S01]  /*8c30*/  MUFU.EX2 R147, R147 ;  /* 0x0000009300937308 */ /* 0x000f220000000800 */
[----:B-1----:R-:W-:Y:S09]  /*8c40*/  FADD.FTZ R144, R145, R144 ;  /* 0x0000009091907221 */ /* 0x002ff20000010000 */
[----:B------:R-:W1:Y:S01]  /*8c50*/  MUFU.EX2 R148, R148 ;  /* 0x0000009400947308 */ /* 0x000e620000000800 */
[----:B--2---:R-:W-:Y:S07]  /*8c60*/  F2FP.BF16.PACK_AB R171, R140, R141 ;  /* 0x0000008d8cab723e */ /* 0x004fee00000010ff */
[C---:B---3--:R-:W-:Y:S08]  /*8c70*/  HMMA.16816.F32.BF16 R4, R168.reuse, R132, R4 ;  /* 0x00000084a804723c */ /* 0x048ff00000041804 */
        /* <DEDUP_REMOVED lines=46> */
[----:B------:R-:W-:Y:S04]  /*8f60*/  HMMA.16816.F32.BF16 R128, R168, R134, R128 ;  /* 0x00000086a880723c */ /* 0x000fe80000041880 */
[----:B----4-:R-:W-:Y:S01]  /*8f70*/  F2FP.BF16.PACK_AB R133, R146, R147 ;  /* 0x000000939285723e */ /* 0x010fe200000010ff */
[----:B------:R-:W-:Y:S02]  /*8f80*/  FADD.FTZ R149, R140, R142 ;  /* 0x0000008e8c957221 */ /* 0x000fe40000010000 */
[----:B------:R-:W-:Y:S01]  /*8f90*/  FFMA.FTZ R168, R176, c[0x0][0x2d0], -R156 ;  /* 0x0000b400b0a87a23 */ /* 0x000fe2000001089c */
[C---:B------:R-:W-:Y:S01]  /*8fa0*/  F2FP.BF16.PACK_AB R134, R179.reuse, R145 ;  /* 0x00000091b386723e */ /* 0x040fe200000010ff */
[----:B------:R-:W-:Y:S03]  /*8fb0*/  LDSM.16.MT88.4 R140, [R248+0x9080] ;  /* 0x00908000f88c783b */ /* 0x000fe60000004200 */
[----:B------:R-:W-:Y:S01]  /*8fc0*/  FADD.FTZ R179, R179, R144 ;  /* 0x00000090b3b37221 */ /* 0x000fe20000010000 */
[----:B------:R-:W2:Y:S01]  /*8fd0*/  MUFU.EX2 R168, R168 ;  /* 0x000000a800a87308 */ /* 0x000ea20000000800 */
[----:B------:R-:W-:Y:S02]  /*8fe0*/  FADD.FTZ R147, R147, R149 ;  /* 0x0000009593937221 */ /* 0x000fe40000010000 */
[--C-:B------:R-:W-:Y:S02]  /*8ff0*/  FFMA.FTZ R169, R159, c[0x0][0x2d0], -R156.reuse ;  /* 0x0000b4009fa97a23 */ /* 0x100fe4000001089c */
[----:B------:R-:W-:Y:S02]  /*9000*/  FADD.FTZ R147, R146, R147 ;  /* 0x0000009392937221 */ /* 0x000fe40000010000 */
[--C-:B------:R-:W-:Y:S01]  /*9010*/  FFMA.FTZ R170, R158, c[0x0][0x2d0], -R156.reuse ;  /* 0x0000b4009eaa7a23 */ /* 0x100fe2000001089c */
[----:B------:R-:W-:Y:S01]  /*9020*/  F2FP.BF16.PACK_AB R158, R172, R173 ;  /* 0x000000adac9e723e */ /* 0x000fe200000010ff */
[----:B-1----:R-:W-:Y:S01]  /*9030*/  FADD.FTZ R176, R148, R147 ;  /* 0x0000009394b07221 */ /* 0x002fe20000010000 */
[----:B------:R-:W1:Y:S01]  /*9040*/  MUFU.EX2 R169, R169 ;  /* 0x000000a900a97308 */ /* 0x000e620000000800 */
[----:B------:R-:W-:Y:S01]  /*9050*/  LDSM.16.MT88.4 R144, [R250+0x5080] ;  /* 0x00508000fa90783b */ /* 0x000fe20000004200 */
[--C-:B------:R-:W-:Y:S02]  /*9060*/  FFMA.FTZ R171, R157, c[0x0][0x2d0], -R156.reuse ;  /* 0x0000b4009dab7a23 */ /* 0x100fe4000001089c */
[----:B------:R-:W-:Y:S02]  /*9070*/  FFMA.FTZ R156, R3, c[0x0][0x2d0], -R156 ;  /* 0x0000b400039c7a23 */ /* 0x000fe4000001089c */
[----:B------:R-:W-:Y:S04]  /*9080*/  FADD.FTZ R179, R175, R179 ;  /* 0x000000b3afb37221 */ /* 0x000fe80000010000 */
[----:B------:R3:W-:Y:S01]  /*9090*/  MUFU.EX2 R3, R156 ;  /* 0x0000009c00037308 */ /* 0x0007e20000000800 */
[----:B------:R-:W-:Y:S01]  /*90a0*/  FADD.FTZ R179, R174, R179 ;  /* 0x000000b3aeb37221 */ /* 0x000fe20000010000 */
[C---:B--2---:R-:W-:Y:S03]  /*90b0*/  F2FP.BF16.PACK_AB R135, R168.reuse, R148 ;  /* 0x00000094a887723e */ /* 0x044fe600000010ff */
[----:B------:R-:W-:Y:S02]  /*90c0*/  FADD.FTZ R173, R173, R179 ;  /* 0x000000b3adad7221 */ /* 0x000fe40000010000 */
[----:B------:R-:W-:Y:S03]  /*90d0*/  FADD.FTZ R176, R168, R176 ;  /* 0x000000b0a8b07221 */ /* 0x000fe60000010000 */
[----:B------:R-:W2:Y:S01]  /*90e0*/  MUFU.EX2 R170, R170 ;  /* 0x000000aa00aa7308 */ /* 0x000ea20000000800 */
[C---:B------:R-:W-:Y:S05]  /*90f0*/  HMMA.16816.F32.BF16 R4, R132.reuse, R136, R4 ;  /* 0x000000888404723c */ /* 0x040fea0000041804 */
[----:B-1----:R-:W-:Y:S03]  /*9100*/  FADD.FTZ R176, R169, R176 ;  /* 0x000000b0a9b07221 */ /* 0x002fe60000010000 */
[C---:B------:R-:W-:Y:S01]  /*9110*/  HMMA.16816.F32.BF16 R8, R132.reuse, R138, R8 ;  /* 0x0000008a8408723c */ /* 0x040fe20000041808 */
[----:B------:R-:W1:Y:S01]  /*9120*/  LDSM.16.MT88.4 R136, [R250+0x4880] ;  /* 0x00488000fa88783b */ /* 0x000e620000004200 */
[----:B------:R-:W4:Y:S02]  /*9130*/  MUFU.EX2 R171, R171 ;  /* 0x000000ab00ab7308 */ /* 0x000f240000000800 */
[----:B---3--:R-:W-:Y:S02]  /*9140*/  F2FP.BF16.PACK_AB R156, R174, R175 ;  /* 0x000000afae9c723e */ /* 0x008fe400000010ff */
[C---:B--2---:R-:W-:Y:S01]  /*9150*/  F2FP.BF16.PACK_AB R157, R170.reuse, R169 ;  /* 0x000000a9aa9d723e */ /* 0x044fe200000010ff */
[----:B------:R-:W-:Y:S01]  /*9160*/  FADD.FTZ R170, R170, R176 ;  /* 0x000000b0aaaa7221 */ /* 0x000fe20000010000 */
[----:B----4-:R-:W-:Y:S04]  /*9170*/  F2FP.BF16.PACK_AB R159, R3, R171 ;  /* 0x000000ab039f723e */ /* 0x010fe800000010ff */
[----:B------:R-:W-:Y:S01]  /*9180*/  FADD.FTZ R170, R171, R170 ;  /* 0x000000aaabaa7221 */ /* 0x000fe20000010000 */
        /* <DEDUP_REMOVED lines=42> */
[C---:B------:R-:W-:Y:S08]  /*9430*/  HMMA.16816.F32.BF16 R124, R132.reuse, R140, R124 ;  /* 0x0000008c847c723c */ /* 0x040ff0000004187c */
[----:B------:R-:W-:Y:S08]  /*9440*/  HMMA.16816.F32.BF16 R128, R132, R142, R128 ;  /* 0x0000008e8480723c */ /* 0x000ff00000041880 */
[C---:B-1----:R-:W-:Y:S01]  /*9450*/  HMMA.16816.F32.BF16 R132, R156.reuse, R136, R4 ;  /* 0x000000889c84723c */ /* 0x042fe20000041804 */
[----:B------:R-:W1:Y:S07]  /*9460*/  LDSM.16.MT88.4 R4, [R248+0x5080] ;  /* 0x00508000f804783b */ /* 0x000e6e0000004200 */
[C---:B------:R-:W-:Y:S01]  /*9470*/  HMMA.16816.F32.BF16 R136, R156.reuse, R138, R8 ;  /* 0x0000008a9c88723c */ /* 0x040fe20000041808 */
[----:B------:R-:W2:Y:S07]  /*9480*/  LDSM.16.MT88.4 R8, [R252+0x6880] ;  /* 0x00688000fc08783b */ /* 0x000eae0000004200 */
[C---:B------:R-:W-:Y:S01]  /*9490*/  HMMA.16816.F32.BF16 R140, R156.reuse, R144, R12 ;  /* 0x000000909c8c723c */ /* 0x040fe2000004180c */
[----:B------:R-:W3:Y:S07]  /*94a0*/  LDSM.16.MT88.4 R12, [R250+0x6880] ;  /* 0x00688000fa0c783b */ /* 0x000eee0000004200 */
[C---:B------:R-:W-:Y:S08]  /*94b0*/  HMMA.16816.F32.BF16 R144, R156.reuse, R146, R16 ;  /* 0x000000929c90723c */ /* 0x040ff00000041810 */
[C---:B------:R-:W-:Y:S08]  /*94c0*/  HMMA.16816.F32.BF16 R148, R156.reuse, R152, R20 ;  /* 0x000000989c94723c */ /* 0x040ff00000041814 */
[C---:B------:R-:W-:Y:S08]  /*94d0*/  HMMA.16816.F32.BF16 R152, R156.reuse, R154, R24 ;  /* 0x0000009a9c98723c */ /* 0x040ff00000041818 */
        /* <DEDUP_REMOVED lines=33> */
[C---:B------:R-:W-:Y:S08]  /*96f0*/  HMMA.16816.F32.BF16 R120, R156.reuse, R14, R120 ;  /* 0x0000000e9c78723c */ /* 0x040ff00000041878 */
[C---:B-1----:R-:W-:Y:S07]  /*9700*/  HMMA.16816.F32.BF16 R124, R156.reuse, R4, R124 ;  /* 0x000000049c7c723c */ /* 0x042fee000004187c */
[----:B------:R-:W-:Y:S01]  /*9710*/  FADD.FTZ R5, R172, R173 ;  /* 0x000000adac057221 */ /* 0x000fe20000010000 */
[----:B------:R-:W-:Y:S04]  /*9720*/  HMMA.16816.F32.BF16 R128, R156, R6, R128 ;  /* 0x000000069c80723c */ /* 0x000fe80000041880 */
[----:B------:R1:W-:Y:S01]  /*9730*/  STL [R1+0x44], R5 ;  /* 0x0000440501007387 */ /* 0x0003e20000100800 */
[----:B------:R-:W-:Y:S01]  /*9740*/  FADD.FTZ R4, R3, R170 ;  /* 0x000000aa03047221 */ /* 0x000fe20000010000 */
[----:B------:R-:W-:Y:S02]  /*9750*/  MOV R3, R0 ;  /* 0x0000000000037202 */ /* 0x000fe40000000f00 */
[----:B------:R-:W-:Y:S02]  /*9760*/  MOV R156, R2 ;  /* 0x00000002009c7202 */ /* 0x000fe40000000f00 */
[----:B------:R1:W-:Y:S02]  /*9770*/  STL [R1+0x40], R4 ;  /* 0x0000400401007387 */ /* 0x0003e40000100800 */
[----:B-1----:R-:W-:-:S05]  /*9780*/  @P0 BRA `(.L_x_198) ;  /* 0xffffc1b000000947 */ /* 0x002fca000383ffff */
.L_x_185:
[----:B------:R-:W1:Y:S01]  /*9790*/  S2UR UR29, SR_CTAID.X ;  /* 0x00000000001d79c3 */ /* 0x000e620000002500 */
[----:B------:R-:W-:-:S02]  /*97a0*/  UISETP.NE.AND UP1, UPT, UR14, URZ, UPT ;  /* 0x0000003f0e00728c */ /* 0x000fc4000bf25270 */
[----:B------:R-:W-:Y:S02]  /*97b0*/  UISETP.NE.AND UP0, UPT, UR13, URZ, UPT ;  /* 0x0000003f0d00728c */ /* 0x000fe4000bf05270 */
[----:B------:R-:W-:Y:S02]  /*97c0*/  UMOV UR27, 0x1 ;  /* 0x00000001001b7882 */ /* 0x000fe40000000000 */
[----:B------:R-:W-:Y:S02]  /*97d0*/  ULDC UR26, c[0x0][0x168] ;  /* 0x00005a00001a7ab9 */ /* 0x000fe40000000800 */
[----:B------:R-:W-:Y:S01]  /*97e0*/  ULDC.64 UR4, c[0x0][0x2c8] ;  /* 0x0000b20000047ab9 */ /* 0x000fe20000000a00 */
[----:B------:R-:W-:Y:S01]  /*97f0*/  PLOP3.LUT P0, PT, PT, PT, UP0, 0x40, 0x0 ;  /* 0x000000000000781c */ /* 0x000fe20003f0e808 */
[----:B------:R-:W-:Y:S02]  /*9800*/  UIADD3 UR26, UR27, -UR26, URZ ;  /* 0x8000001a1b1a7290 */ /* 0x000fe4000fffe03f */
[----:B-1----:R-:W-:-:S04]  /*9810*/  ULEA UR29, UR29, 0x7f, 0x7 ;  /* 0x0000007f1d1d7891 */ /* 0x002fc8000f8e383f */
[----:B------:R-:W-:-:S03]  /*9820*/  UIMAD.WIDE.U32 UR30, UR29, UR4, URZ ;  /* 0x000000041d1e72a5 */ /* 0x000fc6000f8e003f */
[----:B------:R-:W-:Y:S02]  /*9830*/  ULDC UR4, c[0x0][0x1d0] ;  /* 0x0000740000047ab9 */ /* 0x000fe40000000800 */
[----:B------:R-:W-:Y:S02]  /*9840*/  UIMAD UR4, UR28, UR4, UR26 ;  /* 0x000000041c0472a4 */ /* 0x000fe4000f8e021a */
[----:B------:R-:W-:Y:S02]  /*9850*/  @UP1 USHF.R.U32.HI UR29, URZ, UR5, UR31 ;  /* 0x000000053f1d1299 */ /* 0x000fe4000801161f */
[----:B------:R-:W-:Y:S02]  /*9860*/  ULDC UR26, c[0x0][0x324] ;  /* 0x0000c900001a7ab9 */ /* 0x000fe40000000800 */
[----:B------:R-:W-:-:S04]  /*9870*/  UIADD3 UR28, UR4, UR29, URZ ;  /* 0x0000001d041c7290 */ /* 0x000fc8000fffe03f */
[----:B------:R-:W-:Y:S01]  /*9880*/  UIADD3 UR26, UR28, -UR26, URZ ;  /* 0x8000001a1c1a7290 */ /* 0x000fe2000fffe03f */
[----:B------:R-:W-:Y:S05]  /*9890*/  @P0 BRA `(.L_x_199) ;  /* 0x0000016000000947 */ /* 0x000fea0003800000 */
[----:B------:R-:W-:-:S06]  /*98a0*/  UISETP.GT.AND UP0, UPT, UR28, -0x1, UPT ;  /* 0xffffffff1c00788c */ /* 0x000fcc000bf04270 */
[----:B------:R-:W-:-:S13]  /*98b0*/  PLOP3.LUT P0, PT, PT, PT, UP0, 0x80, 0x0 ;  /* 0x000000000000781c */ /* 0x000fda0003f0f008 */
[----:B------:R-:W-:Y:S05]  /*98c0*/  @P0 BRA `(.L_x_200) ;  /* 0x0000009000000947 */ /* 0x000fea0003800000 */
[----:B------:R-:W-:Y:S02]  /*98d0*/  ULDC UR4, c[0x0][0x32c] ;  /* 0x0000cb0000047ab9 */ /* 0x000fe40000000800 */
[----:B------:R-:W-:Y:S02]  /*98e0*/  UISETP.NE.AND UP0, UPT, UR27, UR4, UPT ;  /* 0x000000041b00728c */ /* 0x000fe4000bf05270 */
[----:B------:R-:W-:Y:S02]  /*98f0*/  ULOP3.LUT UR28, URZ, UR28, URZ, 0x33, !UPT ;  /* 0x0000001c3f1c7292 */ /* 0x000fe4000f8e333f */
[----:B------:R-:W-:Y:S02]  /*9900*/  ULDC.64 UR4, c[0x0][0x330] ;  /* 0x0000cc0000047ab9 */ /* 0x000fe40000000a00 */
[----:B------:R-:W-:-:S07]  /*9910*/  UIMAD.WIDE.U32 UR30, UR28, UR4, URZ ;  /* 0x000000041c1e72a5 */ /* 0x000fce000f8e003f */
[----:B------:R-:W-:Y:S02]  /*9920*/  @UP0 UMOV UR27, UR31 ;  /* 0x0000001f001b0c82 */ /* 0x000fe40008000000 */
[----:B------:R-:W-:-:S04]  /*9930*/  @UP0 USHF.R.U32.HI UR28, URZ, UR5, UR27 ;  /* 0x000000053f1c0299 */ /* 0x000fc8000801161b */
[----:B------:R-:W-:Y:S01]  /*9940*/  ULOP3.LUT UR28, URZ, UR28, URZ, 0x33, !UPT ;  /* 0x0000001c3f1c7292 */ /* 0x000fe2000f8e333f */
[----:B------:R-:W-:Y:S05]  /*9950*/  BRA `(.L_x_201) ;  /* 0x0000006000007947 */ /* 0x000fea0003800000 */
.L_x_200:
[----:B------:R-:W-:Y:S02]  /*9960*/  ULDC UR4, c[0x0][0x32c] ;  /* 0x0000cb0000047ab9 */ /* 0x000fe40000000800 */
[----:B------:R-:W-:-:S03]  /*9970*/  UISETP.NE.AND UP0, UPT, UR27, UR4, UPT ;  /* 0x000000041b00728c */ /* 0x000fc6000bf05270 */
[----:B------:R-:W-:Y:S02]  /*9980*/  ULDC.64 UR4, c[0x0][0x330] ;  /* 0x0000cc0000047ab9 */ /* 0x000fe40000000a00 */
[----:B------:R-:W-:-:S07]  /*9990*/  UIMAD.WIDE.U32 UR30, UR28, UR4, URZ ;  /* 0x000000041c1e72a5 */ /* 0x000fce000f8e003f */
[----:B------:R-:W-:Y:S02]  /*99a0*/  @UP0 UMOV UR27, UR31 ;  /* 0x0000001f001b0c82 */ /* 0x000fe40008000000 */
[----:B------:R-:W-:Y:S02]  /*99b0*/  @UP0 USHF.R.U32.HI UR28, URZ, UR5, UR27 ;  /* 0x000000053f1c0299 */ /* 0x000fe4000801161b */
.L_x_201:
[----:B------:R-:W-:Y:S02]  /*99c0*/  ULDC UR4, c[0x0][0x32c] ;  /* 0x0000cb0000047ab9 */ /* 0x000fe40000000800 */
[----:B------:R-:W-:-:S04]  /*99d0*/  UIMAD UR4, UR28, UR4, URZ ;  /* 0x000000041c0472a4 */ /* 0x000fc8000f8e023f */
[----:B------:R-:W-:-:S04]  /*99e0*/  UISETP.LT.AND UP0, UPT, UR26, UR4, UPT ;  /* 0x000000041a00728c */ /* 0x000fc8000bf01270 */
[----:B------:R-:W-:-:S04]  /*99f0*/  USEL UR26, UR26, UR4, !UP0 ;  /* 0x000000041a1a7287 */ /* 0x000fc8000c000000 */
.L_x_199:
[----:B------:R-:W-:-:S04]  /*9a00*/  UIADD3 UR26, UR26, 0x2f, URZ ;  /* 0x0000002f1a1a7890 */ /* 0x000fc8000fffe03f */
        /* <DEDUP_REMOVED lines=9> */
[----:B------:R-:W2:Y:S04]  /*9aa0*/  LDL R7, [R1+0x24] ;  /* 0x0000240001077983 */ /* 0x000ea80000100800 */
[----:B------:R-:W3:Y:S04]  /*9ab0*/  LDL R6, [R1+0x30] ;  /* 0x0000300001067983 */ /* 0x000ee80000100800 */
[----:B------:R-:W3:Y:S04]  /*9ac0*/  LDL R5, [R1+0x18] ;  /* 0x0000180001057983 */ /* 0x000ee80000100800 */
[----:B------:R-:W4:Y:S04]  /*9ad0*/  LDL R4, [R1+0x2c] ;  /* 0x00002c0001047983 */ /* 0x000f280000100800 */
[----:B------:R-:W4:Y:S01]  /*9ae0*/  LDL R3, [R1+0x14] ;  /* 0x0000140001037983 */ /* 0x000f220000100800 */
[C---:B--2---:R-:W-:Y:S01]  /*9af0*/  SHF.L.U64.HI R8, R7.reuse, 0x1, R8 ;  /* 0x0000000107087819 */ /* 0x044fe20000010208 */
[----:B------:R-:W-:-:S04]  /*9b00*/  IMAD.SHL.U32 R7, R7, 0x2, RZ ;  /* 0x0000000207077824 */ /* 0x000fc800078e00ff */
[----:B------:R1:W-:Y:S01]  /*9b10*/  STL [R1+0x4c], R8 ;  /* 0x00004c0801007387 */ /* 0x0003e20000100800 */
[----:B---3--:R-:W-:-:S03]  /*9b20*/  SHF.L.U64.HI R179, R5, 0x1, R6 ;  /* 0x0000000105b37819 */ /* 0x008fc60000010206 */
[----:B------:R1:W-:Y:S01]  /*9b30*/  STL [R1+0x48], R7 ;  /* 0x0000480701007387 */ /* 0x0003e20000100800 */
[----:B------:R-:W-:Y:S01]  /*9b40*/  IMAD.SHL.U32 R178, R5, 0x2, RZ ;  /* 0x0000000205b27824 */ /* 0x000fe200078e00ff */
[C---:B----4-:R-:W-:Y:S01]  /*9b50*/  SHF.L.U64.HI R177, R3.reuse, 0x1, R4 ;  /* 0x0000000103b17819 */ /* 0x050fe20000010204 */
[----:B------:R-:W-:Y:S02]  /*9b60*/  IMAD.SHL.U32 R176, R3, 0x2, RZ ;  /* 0x0000000203b07824 */ /* 0x000fe400078e00ff */
.L_x_207:
[----:B------:R-:W2:Y:S01]  /*9b70*/  LDL R4, [R1+0x4] ;  /* 0x0000040001047983 */ /* 0x000ea20000100800 */
[----:B------:R-:W-:Y:S04]  /*9b80*/  DEPBAR.LE SB0, 0x0 ;  /* 0x000080000000791a */ /* 0x000fe80000000000 */
[----:B------:R-:W3:Y:S01]  /*9b90*/  LDL R3, [R1] ;  /* 0x0000000001037983 */ /* 0x000ee20000100800 */
[----:B------:R-:W-:Y:S03]  /*9ba0*/  UISETP.GT.AND UP0, UPT, UR7, UR23, UPT ;  /* 0x000000170700728c */ /* 0x000fe6000bf04270 */
[----:B------:R-:W-:Y:S03]  /*9bb0*/  BAR.SYNC.DEFER_BLOCKING 0x0 ;  /* 0x0000000000007b1d */ /* 0x000fe60000010000 */
[----:B------:R-:W-:Y:S03]  /*9bc0*/  PLOP3.LUT P0, PT, PT, PT, UP0, 0x80, 0x0 ;  /* 0x000000000000781c */ /* 0x000fe60003f0f008 */
[----:B------:R-:W4:Y:S04]  /*9bd0*/  LDSM.16.M88.4 R168, [R247] ;  /* 0x00000000f7a8783b */ /* 0x000f280000000200 */
[----:B------:R-:W1:Y:S04]  /*9be0*/  LDSM.16.M88.4 R172, [R246] ;  /* 0x00000000f6ac783b */ /* 0x000e680000000200 */
[----:B-12---:R-:W1:Y:S04]  /*9bf0*/  LDSM.16.M88.4 R8, [R4+0x14080] ;  /* 0x014080000408783b */ /* 0x006e680000000200 */
[----:B------:R-:W2:Y:S04]  /*9c00*/  LDSM.16.M88.4 R16, [R4+0x14880] ;  /* 0x014880000410783b */ /* 0x000ea80000000200 */
[----:B------:R-:W1:Y:S04]  /*9c10*/  LDSM.16.M88.4 R24, [R4+0x15080] ;  /* 0x015080000418783b */ /* 0x000e680000000200 */
[----:B---3--:R3:W1:Y:S02]  /*9c20*/  LDSM.16.M88.4 R156, [R3] ;  /* 0x00000000039c783b */ /* 0x0086640000000200 */
[----:B---3--:R-:W-:Y:S01]  /*9c30*/  MOV R3, R0 ;  /* 0x0000000000037202 */ /* 0x008fe20000000f00 */
[----:B------:R-:W-:-:S05]  /*9c40*/  @P0 BRA `(.L_x_203) ;  /* 0x0000043000000947 */ /* 0x000fca0003800000 */
[----:B----4-:R-:W3:Y:S01]  /*9c50*/  LDL R7, [R1+0xc] ;  /* 0x00000c0001077983 */ /* 0x010ee20000100800 */
[----:B------:R-:W-:Y:S03]  /*9c60*/  BSSY B0, `(.L_x_203) ;  /* 0x0000041000007945 */ /* 0x000fe60003800000 */
[----:B------:R-:W4:Y:S04]  /*9c70*/  LDL R14, [R1+0x8] ;  /* 0x00000800010e7983 */ /* 0x000f280000100800 */
[----:B------:R-:W5:Y:S04]  /*9c80*/  LDL R20, [R1+0x48] ;  /* 0x0000480001147983 */ /* 0x000f680000100800 */
[----:B--2---:R-:W2:Y:S04]  /*9c90*/  LDL R22, [R1+0x4c] ;  /* 0x00004c0001167983 */ /* 0x004ea80000100800 */
[----:B------:R-:W2:Y:S04]  /*9ca0*/  LDL R13, [R1+0x1c] ;  /* 0x00001c00010d7983 */ /* 0x000ea80000100800 */
[----:B------:R-:W2:Y:S04]  /*9cb0*/  LDL R15, [R1+0x10] ;  /* 0x00001000010f7983 */ /* 0x000ea80000100800 */
[----:B------:R-:W2:Y:S01]  /*9cc0*/  LDL R23, [R1+0x28] ;  /* 0x0000280001177983 */ /* 0x000ea20000100800 */
[----:B---3--:R-:W-:Y:S01]  /*9cd0*/  SHF.R.S32.HI R6, RZ, 0x1f, R7 ;  /* 0x0000001fff067819 */ /* 0x008fe20000011407 */
[C---:B------:R-:W-:Y:S01]  /*9ce0*/  IMAD.WIDE.U32 R4, R7.reuse, c[0x0][0x208], RZ ;  /* 0x0000820007047a25 */ /* 0x040fe200078e00ff */
[----:B----4-:R-:W-:Y:S03]  /*9cf0*/  SHF.R.S32.HI R12, RZ, 0x1f, R14 ;  /* 0x0000001fff0c7819 */ /* 0x010fe6000001140e */
[----:B------:R-:W-:Y:S04]  /*9d00*/  IMAD R6, R6, c[0x0][0x208], RZ ;  /* 0x0000820006067a24 */ /* 0x000fe800078e02ff */
[----:B------:R-:W-:Y:S02]  /*9d10*/  IMAD R6, R7, c[0x0][0x20c], R6 ;  /* 0x0000830007067a24 */ /* 0x000fe400078e0206 */
[----:B------:R-:W3:Y:S01]  /*9d20*/  LDL R7, [R1+0x24] ;  /* 0x0000240001077983 */ /* 0x000ee20000100800 */
[----:B------:R-:W-:Y:S02]  /*9d30*/  IMAD R12, R12, c[0x0][0x218], RZ ;  /* 0x000086000c0c7a24 */ /* 0x000fe400078e02ff */
[----:B------:R-:W-:Y:S02]  /*9d40*/  IMAD.IADD R5, R5, 0x1, R6 ;  /* 0x0000000105057824 */ /* 0x000fe400078e0206 */
[C---:B------:R-:W-:Y:S02]  /*9d50*/  IMAD R12, R14.reuse, c[0x0][0x21c], R12 ;  /* 0x000087000e0c7a24 */ /* 0x040fe400078e020c */
[----:B------:R-:W-:Y:S05]  /*9d60*/  IMAD.WIDE.U32 R4, R14, c[0x0][0x218], R4 ;  /* 0x000086000e047a25 */ /* 0x000fea00078e0004 */
[----:B------:R-:W-:Y:S04]  /*9d70*/  IADD3 R4, P0, R4, UR24, RZ ;  /* 0x0000001804047c10 */ /* 0x000fe8000ff1e0ff */
[----:B------:R-:W-:Y:S02]  /*9d80*/  IADD3.X R12, R5, UR15, R12, P0, !PT ;  /* 0x0000000f050c7c10 */ /* 0x000fe400087fe40c */
[C---:B------:R-:W-:Y:S04]  /*9d90*/  LEA R6, P0, R4.reuse, c[0x0][0x1f8], 0x1 ;  /* 0x00007e0004067a11 */ /* 0x040fe800078008ff */
[----:B------:R-:W-:Y:S01]  /*9da0*/  LEA.HI.X R12, R4, c[0x0][0x1fc], R12, 0x1, P0 ;  /* 0x00007f00040c7a11 */ /* 0x000fe200000f0c0c */
[----:B------:R-:W5:Y:S02]  /*9db0*/  SHFL.IDX PT, R14, R6, RZ, 0x181f ;  /* 0x00181fff060e7589 */ /* 0x000f6400000e0000 */
[C---:B-----5:R-:W-:Y:S02]  /*9dc0*/  IADD3 R20, P0, R14.reuse, R20, RZ ;  /* 0x000000140e147210 */ /* 0x060fe40007f1e0ff */
[----:B---3--:R-:W-:Y:S02]  /*9dd0*/  ISETP.GE.AND P1, PT, R7, c[0x0][0x1d4], PT ;  /* 0x0000750007007a0c */ /* 0x008fe40003f26270 */
[----:B------:R-:W2:Y:S02]  /*9de0*/  SHFL.IDX PT, R7, R12, RZ, 0x181f ;  /* 0x00181fff0c077589 */ /* 0x000ea400000e0000 */
[C---:B--2---:R-:W-:Y:S01]  /*9df0*/  IMAD.X R21, R7.reuse, 0x1, R22, P0 ;  /* 0x0000000107157824 */ /* 0x044fe200000e0616 */
[----:B------:R-:W-:Y:S01]  /*9e00*/  IADD3 R4, P0, R14, R178, RZ ;  /* 0x000000b20e047210 */ /* 0x000fe20007f1e0ff */
[----:B------:R-:W2:Y:S07]  /*9e10*/  S2R R22, SR_TID.X ;  /* 0x0000000000167919 */ /* 0x000eae0000002100 */
[----:B------:R-:W-:Y:S01]  /*9e20*/  @!PT LDS RZ, [RZ] ;  /* 0x00000000fffff984 */ /* 0x000fe20000000800 */
[----:B------:R3:W-:Y:S01]  /*9e30*/  LDGSTS.E.BYPASS.LTC128B.128 [R13+0x4080], [R20.64], !P1 ;  /* 0x04080000140d7fae */ /* 0x0007e2000c901d52 */
[C---:B------:R-:W-:Y:S05]  /*9e40*/  IMAD.X R5, R7.reuse, 0x1, R179, P0 ;  /* 0x0000000107057824 */ /* 0x040fea00000e06b3 */
[----:B------:R4:W-:Y:S01]  /*9e50*/  LDGSTS.E.BYPASS.LTC128B.128 [R13+0x5880], [R4.64], !P6 ;  /* 0x05880000040d7fae */ /* 0x0009e2000f101d52 */
[----:B--2---:R-:W-:Y:S02]  /*9e60*/  ISETP.GT.AND P1, PT, R22, 0x7f, PT ;  /* 0x0000007f1600780c */ /* 0x004fe40003f24270 */
[C---:B----4-:R-:W-:Y:S05]  /*9e70*/  IADD3 R4, P0, R14.reuse, R176, RZ ;  /* 0x000000b00e047210 */ /* 0x050fea0007f1e0ff */
[----:B------:R-:W-:Y:S05]  /*9e80*/  IMAD.X R5, R7, 0x1, R177, P0 ;  /* 0x0000000107057824 */ /* 0x000fea00000e06b1 */
[----:B------:R2:W-:Y:S02]  /*9e90*/  LDGSTS.E.BYPASS.LTC128B.128 [R13+0x7080], [R4.64], !P5 ;  /* 0x07080000040d7fae */ /* 0x0005e4000e901d52 */
[C---:B--2---:R-:W-:Y:S01]  /*9ea0*/  IMAD.SHL.U32 R4, R15.reuse, 0x2, RZ ;  /* 0x000000020f047824 */ /* 0x044fe200078e00ff */
[----:B------:R-:W-:Y:S04]  /*9eb0*/  SHF.L.U64.HI R5, R15, 0x1, R23 ;  /* 0x000000010f057819 */ /* 0x000fe80000010217 */
[----:B------:R-:W-:Y:S05]  /*9ec0*/  IADD3 R14, P0, R14, R4, RZ ;  /* 0x000000040e0e7210 */ /* 0x000fea0007f1e0ff */
[----:B------:R-:W-:Y:S05]  /*9ed0*/  IMAD.X R15, R7, 0x1, R5, P0 ;  /* 0x00000001070f7824 */ /* 0x000fea00000e0605 */
[----:B------:R3:W-:Y:S01]  /*9ee0*/  LDGSTS.E.BYPASS.LTC128B.128 [R13+0x8880], [R14.64], !P4 ;  /* 0x088800000e0d7fae */ /* 0x0007e2000e101d52 */
[----:B------:R-:W-:-:S05]  /*9ef0*/  @P1 BRA `(.L_x_204) ;  /* 0x0000017000001947 */ /* 0x000fca0003800000 */
[----:B------:R-:W-:-:S05]  /*9f00*/  BRA.DIV ~URZ, `(.L_x_205) ;  /* 0x00009cd27f007947 */ /* 0x000fca000b800000 */
[----:B------:R2:W4:Y:S04]  /*9f10*/  SHFL.IDX PT, R7, R12, 0x1, 0x181f ;  /* 0x00381f000c077f89 */ /* 0x00052800000e0000 */
[----:B------:R2:W3:Y:S02]  /*9f20*/  SHFL.IDX PT, R12, R6, 0x1, 0x181f ;  /* 0x00381f00060c7f89 */ /* 0x0004e400000e0000 */
.L_x_239:
[----:B---3--:R-:W3:Y:S04]  /*9f30*/  LDL R15, [R1+0x24] ;  /* 0x00002400010f7983 */ /* 0x008ee80000100800 */
[----:B------:R-:W5:Y:S04]  /*9f40*/  LDL R14, [R1+0x48] ;  /* 0x00004800010e7983 */ /* 0x000f680000100800 */
[----:B--2---:R-:W2:Y:S04]  /*9f50*/  LDL R13, [R1+0x4c] ;  /* 0x00004c00010d7983 */ /* 0x004ea80000100800 */
[----:B----4-:R-:W4:Y:S01]  /*9f60*/  LDL R6, [R1+0x1c] ;  /* 0x00001c0001067983 */ /* 0x010f220000100800 */
[----:B---3--:R-:W-:Y:S02]  /*9f70*/  ISETP.GE.AND P1, PT, R15, c[0x0][0x1d4], PT ;  /* 0x000075000f007a0c */ /* 0x008fe40003f26270 */
[C---:B-----5:R-:W-:Y:S05]  /*9f80*/  IADD3 R14, P0, R12.reuse, R14, RZ ;  /* 0x0000000e0c0e7210 */ /* 0x060fea0007f1e0ff */
[C---:B--2---:R-:W-:Y:S06]  /*9f90*/  IMAD.X R15, R7.reuse, 0x1, R13, P0 ;  /* 0x00000001070f7824 */ /* 0x044fec00000e060d */
[----:B------:R-:W-:Y:S01]  /*9fa0*/  @!PT LDS RZ, [RZ] ;  /* 0x00000000fffff984 */ /* 0x000fe20000000800 */
[----:B------:R-:W-:Y:S01]  /*9fb0*/  @!PT LDS RZ, [RZ] ;  /* 0x00000000fffff984 */ /* 0x000fe20000000800 */
[----:B------:R-:W-:Y:S01]  /*9fc0*/  @!PT LDS RZ, [RZ] ;  /* 0x00000000fffff984 */ /* 0x000fe20000000800 */
[----:B----4-:R2:W-:Y:S02]  /*9fd0*/  LDGSTS.E.BYPASS.LTC128B.128 [R6+0x5080], [R14.64], !P1 ;  /* 0x050800000e067fae */ /* 0x0105e4000c901d52 */
[C---:B--2---:R-:W-:Y:S05]  /*9fe0*/  IADD3 R14, P0, R12.reuse, R178, RZ ;  /* 0x000000b20c0e7210 */ /* 0x044fea0007f1e0ff */
[C---:B------:R-:W-:Y:S01]  /*9ff0*/  IMAD.X R15, R7.reuse, 0x1, R179, P0 ;  /* 0x00000001070f7824 */ /* 0x040fe200000e06b3 */
[C---:B------:R-:W-:Y:S04]  /*a000*/  IADD3 R4, P0, R12.reuse, R4, RZ ;  /* 0x000000040c047210 */ /* 0x040fe80007f1e0ff */
[----:B------:R2:W-:Y:S01]  /*a010*/  LDGSTS.E.BYPASS.LTC128B.128 [R6+0x6880], [R14.64], !P6 ;  /* 0x068800000e067fae */ /* 0x0005e2000f101d52 */
[C---:B------:R-:W-:Y:S01]  /*a020*/  IMAD.X R5, R7.reuse, 0x1, R5, P0 ;  /* 0x0000000107057824 */ /* 0x040fe200000e0605 */
[----:B--2---:R-:W-:Y:S05]  /*a030*/  IADD3 R14, P1, R12, R176, RZ ;  /* 0x000000b00c0e7210 */ /* 0x004fea0007f3e0ff */
[----:B------:R-:W-:Y:S05]  /*a040*/  IMAD.X R15, R7, 0x1, R177, P1 ;  /* 0x00000001070f7824 */ /* 0x000fea00008e06b1 */
[----:B------:R2:W-:Y:S04]  /*a050*/  LDGSTS.E.BYPASS.LTC128B.128 [R6+0x8080], [R14.64], !P5 ;  /* 0x080800000e067fae */ /* 0x0005e8000e901d52 */
[----:B------:R2:W-:Y:S02]  /*a060*/  LDGSTS.E.BYPASS.LTC128B.128 [R6+0x9880], [R4.64], !P4 ;  /* 0x0988000004067fae */ /* 0x0005e4000e101d52 */
.L_x_204:
[----:B------:R-:W-:Y:S05]  /*a070*/  BSYNC B0 ;  /* 0x0000000000007941 */ /* 0x000fea0003800000 */
.L_x_203:
[----:B----4-:R-:W0:Y:S01]  /*a080*/  LDGDEPBAR ;  /* 0x00000000000079af */ /* 0x010e220000000000 */
[----:B------:R-:W-:Y:S01]  /*a090*/  WARPSYNC 0xffffffff ;  /* 0xffffffff00007948 */ /* 0x000fe20003800000 */
[C---:B-12---:R-:W-:Y:S01]  /*a0a0*/  HMMA.16816.F32.BF16 R4, R160.reuse, R8, RZ ;  /* 0x00000008a004723c */ /* 0x046fe200000418ff */
[----:B------:R-:W-:Y:S06]  /*a0b0*/  UISETP.GT.AND UP0, UPT, UR23, UR7, UPT ;  /* 0x000000071700728c */ /* 0x000fec000bf04270 */
[----:B------:R-:W-:Y:S01]  /*a0c0*/  PLOP3.LUT P0, PT, PT, PT, UP0, 0x40, 0x0 ;  /* 0x000000000000781c */ /* 0x000fe20003f0e808 */
[C---:B------:R-:W-:Y:S08]  /*a0d0*/  HMMA.16816.F32.BF16 R8, R160.reuse, R10, RZ ;  /* 0x0000000aa008723c */ /* 0x040ff000000418ff */
[C---:B---3--:R-:W-:Y:S08]  /*a0e0*/  HMMA.16816.F32.BF16 R12, R160.reuse, R16, RZ ;  /* 0x00000010a00c723c */ /* 0x048ff000000418ff */
[C---:B------:R-:W-:Y:S08]  /*a0f0*/  HMMA.16816.F32.BF16 R16, R160.reuse, R18, RZ ;  /* 0x00000012a010723c */ /* 0x040ff000000418ff */
[C---:B------:R-:W-:Y:S08]  /*a100*/  HMMA.16816.F32.BF16 R20, R160.reuse, R24, RZ ;  /* 0x00000018a014723c */ /* 0x040ff000000418ff */
[----:B------:R-:W-:Y:S08]  /*a110*/  HMMA.16816.F32.BF16 R24, R160, R26, RZ ;  /* 0x0000001aa018723c */ /* 0x000ff000000418ff */
[C---:B------:R-:W-:Y:S08]  /*a120*/  HMMA.16816.F32.BF16 R4, R164.reuse, R156, R4 ;  /* 0x0000009ca404723c */ /* 0x040ff00000041804 */
[C---:B------:R-:W-:Y:S01]  /*a130*/  HMMA.16816.F32.BF16 R8, R164.reuse, R158, R8 ;  /* 0x0000009ea408723c */ /* 0x040fe20000041808 */
[----:B------:R-:W1:Y:S07]  /*a140*/  LDSM.16.M88.4 R156, [R251+0x14080] ;  /* 0x01408000fb9c783b */ /* 0x000e6e0000000200 */
[C---:B------:R-:W-:Y:S08]  /*a150*/  HMMA.16816.F32.BF16 R12, R164.reuse, R168, R12 ;  /* 0x000000a8a40c723c */ /* 0x040ff0000004180c */
[C---:B------:R-:W-:Y:S01]  /*a160*/  HMMA.16816.F32.BF16 R16, R164.reuse, R170, R16 ;  /* 0x000000aaa410723c */ /* 0x040fe20000041810 */
[----:B------:R-:W2:Y:S07]  /*a170*/  LDSM.16.M88.4 R168, [R251+0x14880] ;  /* 0x01488000fba8783b */ /* 0x000eae0000000200 */
[C---:B------:R-:W-:Y:S01]  /*a180*/  HMMA.16816.F32.BF16 R20, R164.reuse, R172, R20 ;  /* 0x000000aca414723c */ /* 0x040fe20000041814 */
[----:B------:R-:W3:Y:S07]  /*a190*/  LDL R173, [R1+0x4] ;  /* 0x0000040001ad7983 */ /* 0x000eee0000100800 */
[----:B------:R-:W-:Y:S08]  /*a1a0*/  HMMA.16816.F32.BF16 R24, R164, R174, R24 ;  /* 0x000000aea418723c */ /* 0x000ff00000041818 */
        /* <DEDUP_REMOVED lines=8> */
[----:B------:R-:W1:Y:S07]  /*a230*/  LDSM.16.M88.4 R156, [R245+0x800] ;  /* 0x00080000f59c783b */ /* 0x000e6e0000000200 */
[C---:B--2---:R-:W-:Y:S08]  /*a240*/  HMMA.16816.F32.BF16 R4, R184.reuse, R168, R4 ;  /* 0x000000a8b804723c */ /* 0x044ff00000041804 */
[C---:B------:R-:W-:Y:S01]  /*a250*/  HMMA.16816.F32.BF16 R8, R184.reuse, R170, R8 ;  /* 0x000000aab808723c */ /* 0x040fe20000041808 */
[----:B------:R-:W2:Y:S07]  /*a260*/  LDSM.16.M88.4 R168, [R245+0x1000] ;  /* 0x00100000f5a8783b */ /* 0x000eae0000000200 */
[C---:B-1----:R-:W-:Y:S08]  /*a270*/  HMMA.16816.F32.BF16 R12, R184.reuse, R156, R12 ;  /* 0x0000009cb80c723c */ /* 0x042ff0000004180c */
[C---:B------:R-:W-:Y:S08]  /*a280*/  HMMA.16816.F32.BF16 R16, R184.reuse, R158, R16 ;  /* 0x0000009eb810723c */ /* 0x040ff00000041810 */
[C---:B--2---:R-:W-:Y:S08]  /*a290*/  HMMA.16816.F32.BF16 R20, R184.reuse, R168, R20 ;  /* 0x000000a8b814723c */ /* 0x044ff00000041814 */
[----:B------:R-:W-:Y:S01]  /*a2a0*/  HMMA.16816.F32.BF16 R24, R184, R170, R24 ;  /* 0x000000aab818723c */ /* 0x000fe20000041818 */
[----:B---3--:R-:W1:Y:S08]  /*a2b0*/  LDSM.16.M88.4 R156, [R173+0x15880] ;  /* 0x01588000ad9c783b */ /* 0x008e700000000200 */
        /* <DEDUP_REMOVED lines=107> */
[----:B------:R-:W-:Y:S01]  /*a970*/  FMUL.FTZ R7, R7, c[0x0][0x320] ;  /* 0x0000c80007077a20 */ /* 0x000fe20000410000 */
[C---:B-1----:R-:W-:Y:S03]  /*a980*/  HMMA.16816.F32.BF16 R12, R232.reuse, R156, R12 ;  /* 0x0000009ce80c723c */ /* 0x042fe6000004180c */
[----:B------:R-:W-:Y:S03]  /*a990*/  FMUL.FTZ R8, R8, c[0x0][0x320] ;  /* 0x0000c80008087a20 */ /* 0x000fe60000410000 */
[----:B------:R-:W1:Y:S01]  /*a9a0*/  MUFU.TANH R170, R5 ;  /* 0x0000000500aa7308 */ /* 0x000e620000002400 */
[----:B------:R-:W-:Y:S01]  /*a9b0*/  FMUL.FTZ R9, R9, c[0x0][0x320] ;  /* 0x0000c80009097a20 */ /* 0x000fe20000410000 */
[C---:B------:R-:W-:Y:S08]  /*a9c0*/  HMMA.16816.F32.BF16 R16, R232.reuse, R158, R16 ;  /* 0x0000009ee810723c */ /* 0x040ff00000041810 */
[----:B------:R-:W3:Y:S08]  /*a9d0*/  MUFU.TANH R173, R6 ;  /* 0x0000000600ad7308 */ /* 0x000ef00000002400 */
[----:B------:R-:W-:Y:S02]  /*a9e0*/  FMUL.FTZ R12, R12, c[0x0][0x320] ;  /* 0x0000c8000c0c7a20 */ /* 0x000fe40000410000 */
[----:B------:R4:W1:Y:S01]  /*a9f0*/  MUFU.TANH R174, R7 ;  /* 0x0000000700ae7308 */ /* 0x0008620000002400 */
[----:B------:R-:W-:Y:S09]  /*aa00*/  FMUL.FTZ R13, R13, c[0x0][0x320] ;  /* 0x0000c8000d0d7a20 */ /* 0x000ff20000410000 */
[----:B------:R5:W1:Y:S10]  /*aa10*/  MUFU.TANH R171, R8 ;  /* 0x0000000800ab7308 */ /* 0x000a740000002400 */
[----:B------:R1:W1:Y:S01]  /*aa20*/  MUFU.TANH R156, R9 ;  /* 0x00000009009c7308 */ /* 0x0002620000002400 */
[----:B----4-:R-:W4:Y:S01]  /*aa30*/  LDSM.16.M88.4 R4, [R245+0x5800] ;  /* 0x00580000f504783b */ /* 0x010f220000000200 */
[----:B------:R-:W-:Y:S08]  /*aa40*/  DEPBAR.LE SB0, 0x0 ;  /* 0x000080000000791a */ /* 0x000ff00000000000 */
[----:B------:R2:W2:Y:S01]  /*aa50*/  MUFU.TANH R158, R12 ;  /* 0x0000000c009e7308 */ /* 0x0004a20000002400 */
[----:B------:R-:W-:Y:S01]  /*aa60*/  BAR.SYNC.DEFER_BLOCKING 0x0 ;  /* 0x0000000000007b1d */ /* 0x000fe20000010000 */
[----:B-----5:R-:W-:Y:S02]  /*aa70*/  FMUL.FTZ R8, R11, c[0x0][0x320] ;  /* 0x0000c8000b087a20 */ /* 0x020fe40000410000 */
[----:B------:R-:W-:Y:S06]  /*aa80*/  FMUL.FTZ R11, R14, c[0x0][0x320] ;  /* 0x0000c8000e0b7a20 */ /* 0x000fec0000410000 */
[----:B------:R5:W3:Y:S01]  /*aa90*/  MUFU.TANH R157, R13 ;  /* 0x0000000d009d7308 */ /* 0x000ae20000002400 */
[----:B-1----:R-:W-:Y:S02]  /*aaa0*/  FMUL.FTZ R9, R10, c[0x0][0x320] ;  /* 0x0000c8000a097a20 */ /* 0x002fe40000410000 */
[----:B------:R-:W-:Y:S02]  /*aab0*/  FMUL.FTZ R10, R15, c[0x0][0x320] ;  /* 0x0000c8000f0a7a20 */ /* 0x000fe40000410000 */
[----:B------:R-:W-:Y:S05]  /*aac0*/  FMUL.FTZ R15, R16, c[0x0][0x320] ;  /* 0x0000c800100f7a20 */ /* 0x000fea0000410000 */
[----:B------:R-:W1:Y:S01]  /*aad0*/  MUFU.TANH R9, R9 ;  /* 0x0000000900097308 */ /* 0x000e620000002400 */
[----:B------:R-:W-:Y:S02]  /*aae0*/  FMUL.FTZ R16, R17, c[0x0][0x320] ;  /* 0x0000c80011107a20 */ /* 0x000fe40000410000 */
[----:B--2---:R-:W-:Y:S07]  /*aaf0*/  FMUL.FTZ R12, R19, c[0x0][0x320] ;  /* 0x0000c800130c7a20 */ /* 0x004fee0000410000 */
[----:B------:R-:W2:Y:S01]  /*ab00*/  MUFU.TANH R8, R8 ;  /* 0x0000000800087308 */ /* 0x000ea20000002400 */
[C---:B----4-:R-:W-:Y:S05]  /*ab10*/  HMMA.16816.F32.BF16 R20, R232.reuse, R4, R20 ;  /* 0x00000004e814723c */ /* 0x050fea0000041814 */
[----:B-----5:R-:W-:Y:S04]  /*ab20*/  FMUL.FTZ R13, R18, c[0x0][0x320] ;  /* 0x0000c800120d7a20 */ /* 0x020fe80000410000 */
[----:B------:R-:W4:Y:S01]  /*ab30*/  MUFU.TANH R11, R11 ;  /* 0x0000000b000b7308 */ /* 0x000f220000002400 */
        /* <DEDUP_REMOVED lines=15> */
[----:B------:R-:W1:Y:S10]  /*ac30*/  MUFU.TANH R7, R7 ;  /* 0x0000000700077308 */ /* 0x000e740000002400 */
[----:B------:R1:W1:Y:S10]  /*ac40*/  MUFU.TANH R175, R22 ;  /* 0x0000001600af7308 */ /* 0x0002740000002400 */
[----:B------:R-:W1:Y:S10]  /*ac50*/  MUFU.TANH R14, R14 ;  /* 0x0000000e000e7308 */ /* 0x000e740000002400 */
[----:B------:R-:W1:Y:S10]  /*ac60*/  MUFU.TANH R18, R18 ;  /* 0x0000001200127308 */ /* 0x000e740000002400 */
        /* <DEDUP_REMOVED lines=8> */
[----:B------:R3:W-:Y:S02]  /*acf0*/  STL [R1+0x60], R0 ;  /* 0x0000600001007387 */ /* 0x0007e40000100800 */
[----:B------:R-:W-:Y:S02]  /*ad00*/  ISETP.NE.AND P1, PT, R159, 0x1, PT ;  /* 0x000000019f00780c */ /* 0x000fe40003f25270 */
[----:B------:R-:W4:Y:S01]  /*ad10*/  LDL R24, [R1+0x24] ;  /* 0x0000240001187983 */ /* 0x000f220000100800 */
[----:B------:R-:W-:Y:S03]  /*ad20*/  IMAD.U32 R6, RZ, RZ, UR5 ;  /* 0x00000005ff067e24 */ /* 0x000fe6000f8e00ff */
[----:B------:R-:W4:Y:S04]  /*ad30*/  LDL R23, [R1+0x4c] ;  /* 0x00004c0001177983 */ /* 0x000f280000100800 */
[----:B---3--:R-:W3:Y:S01]  /*ad40*/  LDL R0, [R1+0x48] ;  /* 0x0000480001007983 */ /* 0x008ee20000100800 */
[----:B--2---:R-:W-:Y:S03]  /*ad50*/  IADD3 R6, R6, -0x30, R169 ;  /* 0xffffffd006067810 */ /* 0x004fe60007ffe0a9 */
[----:B------:R-:W2:Y:S02]  /*ad60*/  LDL R169, [R1+0x1c] ;  /* 0x00001c0001a97983 */ /* 0x000ea40000100800 */
[----:B-1----:R-:W-:Y:S01]  /*ad70*/  @P1 IMAD.HI.U32 R20, R6, c[0x0][0x2bc], RZ ;  /* 0x0000af0006141a27 */ /* 0x002fe200078e00ff */
[----:B----4-:R-:W-:Y:S03]  /*ad80*/  ISETP.GE.AND P2, PT, R24, c[0x0][0x1d4], PT ;  /* 0x0000750018007a0c */ /* 0x010fe60003f46270 */
        /* <DEDUP_REMOVED lines=13> */
[----:B----4-:R-:W-:Y:S02]  /*ae60*/  IMAD.WIDE.U32 R20, R26, c[0x0][0x1e0], RZ ;  /* 0x000078001a147a25 */ /* 0x010fe400078e00ff */
[----:B-1----:R-:W1:Y:S02]  /*ae70*/  S2R R26, SR_TID.X ;  /* 0x00000000001a7919 */ /* 0x002e640000002100 */
[----:B------:R-:W-:Y:S02]  /*ae80*/  IMAD.IADD R21, R21, 0x1, R6 ;  /* 0x0000000115157824 */ /* 0x000fe400078e0206 */
[----:B--2---:R1:W-:Y:S01]  /*ae90*/  STL [R1+0x8], R25 ;  /* 0x0000081901007387 */ /* 0x0043e20000100800 */
[----:B------:R-:W-:Y:S01]  /*aea0*/  SHF.R.S32.HI R6, RZ, 0x1f, R25 ;  /* 0x0000001fff067819 */ /* 0x000fe20000011419 */
[C---:B------:R-:W-:Y:S02]  /*aeb0*/  IMAD.WIDE.U32 R20, R25.reuse, c[0x0][0x1f0], R20 ;  /* 0x00007c0019147a25 */ /* 0x040fe400078e0014 */
[----:B------:R-:W2:Y:S02]  /*aec0*/  LDL R159, [R1+0x10] ;  /* 0x00001000019f7983 */ /* 0x000ea40000100800 */
[----:B------:R-:W-:Y:S01]  /*aed0*/  IMAD R6, R6, c[0x0][0x1f0], RZ ;  /* 0x00007c0006067a24 */ /* 0x000fe200078e02ff */
[----:B------:R-:W-:Y:S03]  /*aee0*/  IADD3 R20, P0, R20, UR20, RZ ;  /* 0x0000001414147c10 */ /* 0x000fe6000ff1e0ff */
[----:B------:R-:W-:Y:S05]  /*aef0*/  IMAD R6, R25, c[0x0][0x1f4], R6 ;  /* 0x00007d0019067a24 */ /* 0x000fea00078e0206 */
[----:B------:R-:W-:Y:S02]  /*af00*/  IADD3.X R6, R21, UR8, R6, P0, !PT ;  /* 0x0000000815067c10 */ /* 0x000fe400087fe406 */
[C---:B------:R-:W-:Y:S04]  /*af10*/  LEA R19, P0, R20.reuse, c[0x0][0x1c8], 0x1 ;  /* 0x0000720014137a11 */ /* 0x040fe800078008ff */
[----:B------:R-:W-:Y:S01]  /*af20*/  LEA.HI.X R6, R20, c[0x0][0x1cc], R6, 0x1, P0 ;  /* 0x0000730014067a11 */ /* 0x000fe200000f0c06 */
[----:B------:R-:W3:Y:S01]  /*af30*/  SHFL.IDX PT, R21, R19, RZ, 0x181f ;  /* 0x00181fff13157589 */ /* 0x000ee200000e0000 */
[----:B-1----:R-:W-:Y:S03]  /*af40*/  SHF.R.S32.HI R25, RZ, 0x1f, R26 ;  /* 0x0000001fff197819 */ /* 0x002fe6000001141a */
[----:B------:R-:W1:Y:S01]  /*af50*/  SHFL.IDX PT, R22, R6, RZ, 0x181f ;  /* 0x00181fff06167589 */ /* 0x000e6200000e0000 */
[----:B------:R-:W-:Y:S03]  /*af60*/  LEA.HI R25, R25, R26, RZ, 0x3 ;  /* 0x0000001a19197211 */ /* 0x000fe600078f18ff */
[----:B------:R-:W4:Y:S01]  /*af70*/  SHFL.IDX PT, R19, R19, 0x1, 0x181f ;  /* 0x00381f0013137f89 */ /* 0x000f2200000e0000 */
[----:B------:R-:W-:Y:S03]  /*af80*/  SHF.R.S32.HI R25, RZ, 0x3, R25 ;  /* 0x00000003ff197819 */ /* 0x000fe60000011419 */
[----:B------:R-:W1:Y:S01]  /*af90*/  SHFL.IDX PT, R6, R6, 0x1, 0x181f ;  /* 0x00381f0006067f89 */ /* 0x000e6200000e0000 */
[----:B------:R-:W-:Y:S04]  /*afa0*/  IADD3 R20, -R25, 0x30, RZ ;  /* 0x0000003019147810 */ /* 0x000fe80007ffe1ff */
[----:B------:R-:W-:Y:S11]  /*afb0*/  ISETP.GE.AND P0, PT, R20, 0x1, PT ;  /* 0x000000011400780c */ /* 0x000ff60003f06270 */
[----:B------:R-:W-:Y:S02]  /*afc0*/  @!UPT UIADD3 URZ, URZ, URZ, URZ ;  /* 0x0000003f3f3ff290 */ /* 0x000fe4000fffe03f */
[C---:B---3--:R-:W-:Y:S05]  /*afd0*/  @P0 IADD3 R24, P1, R21.reuse, R0, RZ ;  /* 0x0000000015180210 */ /* 0x048fea0007f3e0ff */
[C---:B-1----:R-:W-:Y:S05]  /*afe0*/  @P0 IMAD.X R25, R22.reuse, 0x1, R23, P1 ;  /* 0x0000000116190824 */ /* 0x042fea00008e0617 */
[----:B------:R1:W-:Y:S02]  /*aff0*/  @P0 LDGSTS.E.BYPASS.LTC128B.128 [R169+0x14080], [R24.64], !P2 ;  /* 0x1408000018a90fae */ /* 0x0003e4000d101d52 */
[C---:B-1----:R-:W-:Y:S05]  /*b000*/  @P0 IADD3 R24, P1, R21.reuse, R178, RZ ;  /* 0x000000b215180210 */ /* 0x042fea0007f3e0ff */
[C---:B------:R-:W-:Y:S05]  /*b010*/  @P0 IMAD.X R25, R22.reuse, 0x1, R179, P1 ;  /* 0x0000000116190824 */ /* 0x040fea00008e06b3 */
[----:B------:R1:W-:Y:S02]  /*b020*/  @P0 LDGSTS.E.BYPASS.LTC128B.128 [R169+0x15880], [R24.64], !P6 ;  /* 0x1588000018a90fae */ /* 0x0003e4000f101d52 */
[----:B-1----:R-:W-:Y:S05]  /*b030*/  @P0 IADD3 R24, P1, R21, R176, RZ ;  /* 0x000000b015180210 */ /* 0x002fea0007f3e0ff */
[----:B------:R-:W-:Y:S05]  /*b040*/  @P0 IMAD.X R25, R22, 0x1, R177, P1 ;  /* 0x0000000116190824 */ /* 0x000fea00008e06b1 */
[----:B------:R1:W-:Y:S04]  /*b050*/  @P0 LDGSTS.E.BYPASS.LTC128B.128 [R169+0x17080], [R24.64], !P5 ;  /* 0x1708000018a90fae */ /* 0x0003e8000e901d52 */
[----:B-1----:R-:W3:Y:S01]  /*b060*/  LDL R25, [R1+0x28] ;  /* 0x0000280001197983 */ /* 0x002ee20000100800 */
[C---:B--2---:R-:W-:Y:S04]  /*b070*/  @P0 LEA R26, P1, R159.reuse, R21, 0x1 ;  /* 0x000000159f1a0211 */ /* 0x044fe800078208ff */
[----:B---3--:R-:W-:Y:S05]  /*b080*/  @P0 LEA.HI.X R27, R159, R22, R25, 0x1, P1 ;  /* 0x000000169f1b0211 */ /* 0x008fea00008f0c19 */
[----:B------:R1:W-:Y:S01]  /*b090*/  @P0 LDGSTS.E.BYPASS.LTC128B.128 [R169+0x18880], [R26.64], !P4 ;  /* 0x188800001aa90fae */ /* 0x0003e2000e101d52 */
[----:B------:R-:W-:Y:S11]  /*b0a0*/  ISETP.GE.AND P0, PT, R20, 0x21, PT ;  /* 0x000000211400780c */ /* 0x000ff60003f06270 */
[----:B------:R-:W-:Y:S02]  /*b0b0*/  @!UPT UIADD3 URZ, URZ, URZ, URZ ;  /* 0x0000003f3f3ff290 */ /* 0x000fe4000fffe03f */
[C---:B----4-:R-:W-:Y:S02]  /*b0c0*/  @P0 IADD3 R20, P1, R19.reuse, R0, RZ ;  /* 0x0000000013140210 */ /* 0x050fe40007f3e0ff */
[----:B------:R1:W5:Y:S03]  /*b0d0*/  LDL.LU R0, [R1+0x60] ;  /* 0x0000600001007983 */ /* 0x0003660000300800 */
[C---:B------:R-:W-:Y:S05]  /*b0e0*/  @P0 IMAD.X R21, R6.reuse, 0x1, R23, P1 ;  /* 0x0000000106150824 */ /* 0x040fea00008e0617 */
[----:B------:R2:W-:Y:S02]  /*b0f0*/  @P0 LDGSTS.E.BYPASS.LTC128B.128 [R169+0x15080], [R20.64], !P2 ;  /* 0x1508000014a90fae */ /* 0x0005e4000d101d52 */
[C---:B--2---:R-:W-:Y:S05]  /*b100*/  @P0 IADD3 R20, P1, R19.reuse, R178, RZ ;  /* 0x000000b213140210 */ /* 0x044fea0007f3e0ff */
[C---:B------:R-:W-:Y:S05]  /*b110*/  @P0 IMAD.X R21, R6.reuse, 0x1, R179, P1 ;  /* 0x0000000106150824 */ /* 0x040fea00008e06b3 */
[----:B------:R2:W-:Y:S02]  /*b120*/  @P0 LDGSTS.E.BYPASS.LTC128B.128 [R169+0x16880], [R20.64], !P6 ;  /* 0x1688000014a90fae */ /* 0x0005e4000f101d52 */
[----:B--2---:R-:W-:Y:S05]  /*b130*/  @P0 IADD3 R20, P1, R19, R176, RZ ;  /* 0x000000b013140210 */ /* 0x004fea0007f3e0ff */
[----:B------:R-:W-:Y:S01]  /*b140*/  @P0 IMAD.X R21, R6, 0x1, R177, P1 ;  /* 0x0000000106150824 */ /* 0x000fe200008e06b1 */
[C---:B------:R-:W-:Y:S04]  /*b150*/  @P0 LEA R22, P1, R159.reuse, R19, 0x1 ;  /* 0x000000139f160211 */ /* 0x040fe800078208ff */
[----:B------:R1:W-:Y:S01]  /*b160*/  @P0 LDGSTS.E.BYPASS.LTC128B.128 [R169+0x18080], [R20.64], !P5 ;  /* 0x1808000014a90fae */ /* 0x0003e2000e901d52 */
[----:B------:R-:W-:Y:S05]  /*b170*/  @P0 LEA.HI.X R23, R159, R6, R25, 0x1, P1 ;  /* 0x000000069f170211 */ /* 0x000fea00008f0c19 */
[----:B------:R1:W-:Y:S03]  /*b180*/  @P0 LDGSTS.E.BYPASS.LTC128B.128 [R169+0x19880], [R22.64], !P4 ;  /* 0x1988000016a90fae */ /* 0x0003e6000e101d52 */
.L_x_206:
[----:B-1234-:R-:W2:Y:S01]  /*b190*/  LDL.LU R23, [R1+0x44] ;  /* 0x0000440001177983 */ /* 0x01eea20000300800 */
[----:B-----5:R-:W-:Y:S01]  /*b1a0*/  FMNMX.FTZ R0, R168, R0, !PT ;  /* 0x00000000a8007209 */ /* 0x020fe20007810000 */
[----:B------:R-:W-:Y:S02]  /*b1b0*/  UISETP.GT.AND UP0, UPT, UR23, UR4, UPT ;  /* 0x000000041700728c */ /* 0x000fe4000bf04270 */
[----:B------:R-:W0:Y:S01]  /*b1c0*/  LDGDEPBAR ;  /* 0x00000000000079af */ /* 0x000e220000000000 */
[----:B------:R-:W-:Y:S01]  /*b1d0*/  FMNMX.FTZ R0, R170, R0, !PT ;  /* 0x00000000aa007209 */ /* 0x000fe20007810000 */
[----:B------:R-:W-:Y:S02]  /*b1e0*/  UIADD3 UR5, UR23, -0x1, URZ ;  /* 0xffffffff17057890 */ /* 0x000fe4000fffe03f */
[----:B------:R-:W-:Y:S02]  /*b1f0*/  PLOP3.LUT P0, PT, PT, PT, UP0, 0x80, 0x0 ;  /* 0x000000000000781c */ /* 0x000fe40003f0f008 */
[----:B------:R-:W-:Y:S03]  /*b200*/  FMNMX.FTZ R0, R171, R0, !PT ;  /* 0x00000000ab007209 */ /* 0x000fe60007810000 */
[----:B------:R-:W-:Y:S01]  /*b210*/  UMOV UR23, UR5 ;  /* 0x0000000500177c82 */ /* 0x000fe20008000000 */
        /* <DEDUP_REMOVED lines=23> */
[--C-:B------:R-:W-:Y:S01]  /*b390*/  FFMA.FTZ R25, R16, c[0x0][0x2d0], -R169.reuse ;  /* 0x0000b40010197a23 */ /* 0x100fe200000108a9 */
[----:B------:R-:W-:Y:S01]  /*b3a0*/  MOV R16, R22 ;  /* 0x0000001600107202 */ /* 0x000fe20000000f00 */
[--C-:B------:R-:W-:Y:S01]  /*b3b0*/  FFMA.FTZ R172, R172, c[0x0][0x2d0], -R169.reuse ;  /* 0x0000b400acac7a23 */ /* 0x100fe200000108a9 */
[----:B------:R-:W-:Y:S01]  /*b3c0*/  MUFU.EX2 R19, R19 ;  /* 0x0000001300137308 */ /* 0x000fe20000000800 */
[--C-:B------:R-:W-:Y:S02]  /*b3d0*/  FFMA.FTZ R171, R7, c[0x0][0x2d0], -R169.reuse ;  /* 0x0000b40007ab7a23 */ /* 0x100fe400000108a9 */
[--C-:B------:R-:W-:Y:S02]  /*b3e0*/  FFMA.FTZ R170, R18, c[0x0][0x2d0], -R169.reuse ;  /* 0x0000b40012aa7a23 */ /* 0x100fe400000108a9 */
[----:B------:R-:W-:Y:S02]  /*b3f0*/  FFMA.FTZ R169, R17, c[0x0][0x2d0], -R169 ;  /* 0x0000b40011a97a23 */ /* 0x000fe400000108a9 */
[----:B------:R-:W3:Y:S01]  /*b400*/  LDL.LU R17, [R1+0x40] ;  /* 0x0000400001117983 */ /* 0x000ee20000300800 */
[----:B------:R-:W-:Y:S02]  /*b410*/  FMUL.FTZ R3, R3, c[0x0][0x2d0] ;  /* 0x0000b40003037a20 */ /* 0x000fe40000410000 */
[----:B------:R-:W-:Y:S10]  /*b420*/  MUFU.EX2 R20, R20 ;  /* 0x0000001400147308 */ /* 0x000ff40000000800 */
[----:B------:R-:W1:Y:S10]  /*b430*/  MUFU.EX2 R6, R3 ;  /* 0x0000000300067308 */ /* 0x000e740000000800 */
[----:B------:R4:W2:Y:S10]  /*b440*/  MUFU.EX2 R158, R156 ;  /* 0x0000009c009e7308 */ /* 0x0008b40000000800 */
[----:B------:R-:W-:Y:S01]  /*b450*/  MUFU.EX2 R169, R169 ;  /* 0x000000a900a97308 */ /* 0x000fe20000000800 */
[C---:B-1----:R-:W-:Y:S02]  /*b460*/  FMUL.FTZ R28, R6.reuse, R28 ;  /* 0x0000001c061c7220 */ /* 0x042fe40000410000 */
[C---:B------:R-:W-:Y:S02]  /*b470*/  FMUL.FTZ R29, R6.reuse, R29 ;  /* 0x0000001d061d7220 */ /* 0x040fe40000410000 */
[C---:B------:R-:W-:Y:S02]  /*b480*/  FMUL.FTZ R32, R6.reuse, R32 ;  /* 0x0000002006207220 */ /* 0x040fe40000410000 */
[C---:B------:R-:W-:Y:S03]  /*b490*/  FMUL.FTZ R33, R6.reuse, R33 ;  /* 0x0000002106217220 */ /* 0x040fe60000410000 */
[----:B------:R-:W-:Y:S01]  /*b4a0*/  MUFU.EX2 R171, R171 ;  /* 0x000000ab00ab7308 */ /* 0x000fe20000000800 */
[C---:B------:R-:W-:Y:S01]  /*b4b0*/  FMUL.FTZ R36, R6.reuse, R36 ;  /* 0x0000002406247220 */ /* 0x040fe20000410000 */
[C---:B----4-:R-:W-:Y:S01]  /*b4c0*/  F2FP.BF16.PACK_AB R156, R19.reuse, R168 ;  /* 0x000000a8139c723e */ /* 0x050fe200000010ff */
        /* <DEDUP_REMOVED lines=47> */
[----:B--2---:R-:W-:Y:S04]  /*b7c0*/  FFMA.FTZ R3, R6, R23, R168 ;  /* 0x0000001706037223 */ /* 0x004fe800000100a8 */
[----:B------:R-:W-:Y:S04]  /*b7d0*/  FADD.FTZ R3, R19, R3 ;  /* 0x0000000313037221 */ /* 0x000fe80000010000 */
[----:B------:R-:W-:Y:S04]  /*b7e0*/  FADD.FTZ R3, R20, R3 ;  /* 0x0000000314037221 */ /* 0x000fe80000010000 */
[C---:B------:R-:W-:Y:S01]  /*b7f0*/  FADD.FTZ R22, R158.reuse, R3 ;  /* 0x000000039e167221 */ /* 0x040fe20000010000 */
[----:B------:R-:W-:Y:S02]  /*b800*/  FMNMX.FTZ R3, R173, R2, !PT ;  /* 0x00000002ad037209 */ /* 0x000fe40007810000 */
[----:B------:R-:W-:Y:S01]  /*b810*/  F2FP.BF16.PACK_AB R158, R158, R20 ;  /* 0x000000149e9e723e */ /* 0x000fe200000010ff */
[----:B------:R-:W-:Y:S01]  /*b820*/  FMUL.FTZ R20, R6, R148 ;  /* 0x0000009406147220 */ /* 0x000fe20000410000 */
        /* <DEDUP_REMOVED lines=20> */
[----:B------:R-:W-:Y:S01]  /*b970*/  MUFU.EX2 R7, R7 ;  /* 0x0000000700077308 */ /* 0x000fe20000000800 */
[--C-:B------:R-:W-:Y:S02]  /*b980*/  FFMA.FTZ R18, R9, c[0x0][0x2d0], -R168.reuse ;  /* 0x0000b40009127a23 */ /* 0x100fe400000108a8 */
[--C-:B------:R-:W-:Y:S02]  /*b990*/  FFMA.FTZ R159, R8, c[0x0][0x2d0], -R168.reuse ;  /* 0x0000b400089f7a23 */ /* 0x100fe400000108a8 */
[--C-:B------:R-:W-:Y:S02]  /*b9a0*/  FFMA.FTZ R19, R11, c[0x0][0x2d0], -R168.reuse ;  /* 0x0000b4000b137a23 */ /* 0x100fe400000108a8 */
[--C-:B------:R-:W-:Y:S02]  /*b9b0*/  FFMA.FTZ R27, R10, c[0x0][0x2d0], -R168.reuse ;  /* 0x0000b4000a1b7a23 */ /* 0x100fe400000108a8 */
[--C-:B------:R-:W-:Y:S01]  /*b9c0*/  FFMA.FTZ R26, R13, c[0x0][0x2d0], -R168.reuse ;  /* 0x0000b4000d1a7a23 */ /* 0x100fe200000108a8 */
[----:B------:R-:W3:Y:S01]  /*b9d0*/  MUFU.EX2 R2, R2 ;  /* 0x0000000200027308 */ /* 0x000ee20000000800 */
[--C-:B------:R-:W-:Y:S01]  /*b9e0*/  FFMA.FTZ R23, R12, c[0x0][0x2d0], -R168.reuse ;  /* 0x0000b4000c177a23 */ /* 0x100fe200000108a8 */
[----:B------:R-:W-:Y:S01]  /*b9f0*/  MOV R148, R19 ;  /* 0x0000001300947202 */ /* 0x000fe20000000f00 */
[--C-:B------:R-:W-:Y:S02]  /*ba00*/  FFMA.FTZ R173, R5, c[0x0][0x2d0], -R168.reuse ;  /* 0x0000b40005ad7a23 */ /* 0x100fe400000108a8 */
[--C-:B------:R-:W-:Y:S02]  /*ba10*/  FFMA.FTZ R175, R175, c[0x0][0x2d0], -R168.reuse ;  /* 0x0000b400afaf7a23 */ /* 0x100fe400000108a8 */
[--C-:B------:R-:W-:Y:S01]  /*ba20*/  FFMA.FTZ R174, R14, c[0x0][0x2d0], -R168.reuse ;  /* 0x0000b4000eae7a23 */ /* 0x100fe200000108a8 */
[----:B------:R-:W-:Y:S01]  /*ba30*/  MOV R14, R25 ;  /* 0x00000019000e7202 */ /* 0x000fe20000000f00 */
[----:B------:R-:W-:Y:S01]  /*ba40*/  FFMA.FTZ R168, R4, c[0x0][0x2d0], -R168 ;  /* 0x0000b40004a87a23 */ /* 0x000fe200000108a8 */
[----:B------:R-:W1:Y:S01]  /*ba50*/  MUFU.EX2 R15, R15 ;  /* 0x0000000f000f7308 */ /* 0x000e620000000800 */
[C---:B------:R-:W-:Y:S02]  /*ba60*/  FMUL.FTZ R5, R6.reuse, R133 ;  /* 0x0000008506057220 */ /* 0x040fe40000410000 */
        /* <DEDUP_REMOVED lines=8> */
[----:B------:R-:W-:Y:S01]  /*baf0*/  MUFU.EX2 R168, R168 ;  /* 0x000000a800a87308 */ /* 0x000fe20000000800 */
[----:B------:R-:W-:Y:S01]  /*bb00*/  FMUL.FTZ R25, R6, R153 ;  /* 0x0000009906197220 */ /* 0x000fe20000410000 */
[----:B------:R-:W-:Y:S01]  /*bb10*/  MOV R153, R23 ;  /* 0x0000001700997202 */ /* 0x000fe20000000f00 */
[C---:B---3--:R-:W-:Y:S02]  /*bb20*/  FFMA.FTZ R4, R2.reuse, R17, R7 ;  /* 0x0000001102047223 */ /* 0x048fe40000010007 */
[C---:B------:R-:W-:Y:S02]  /*bb30*/  FMUL.FTZ R10, R2.reuse, R138 ;  /* 0x0000008a020a7220 */ /* 0x040fe40000410000 */
[C---:B------:R-:W-:Y:S02]  /*bb40*/  FMUL.FTZ R19, R2.reuse, R147 ;  /* 0x0000009302137220 */ /* 0x040fe40000410000 */
[C---:B------:R-:W-:Y:S01]  /*bb50*/  FMUL.FTZ R26, R2.reuse, R154 ;  /* 0x0000009a021a7220 */ /* 0x040fe20000410000 */
[----:B------:R-:W2:Y:S01]  /*bb60*/  MUFU.EX2 R141, R141 ;  /* 0x0000008d008d7308 */ /* 0x000ea20000000800 */
[----:B------:R-:W-:Y:S01]  /*bb70*/  FMUL.FTZ R27, R2, R155 ;  /* 0x0000009b021b7220 */ /* 0x000fe20000410000 */
[C---:B-1----:R-:W-:Y:S01]  /*bb80*/  F2FP.BF16.PACK_AB R157, R15.reuse, R7 ;  /* 0x000000070f9d723e */ /* 0x042fe200000010ff */
[----:B------:R-:W-:Y:S01]  /*bb90*/  FADD.FTZ R11, R15, R4 ;  /* 0x000000040f0b7221 */ /* 0x000fe20000010000 */
[----:B------:R-:W-:Y:S01]  /*bba0*/  MOV R15, R24 ;  /* 0x00000018000f7202 */ /* 0x000fe20000000f00 */
[----:B------:R-:W-:Y:S01]  /*bbb0*/  FMUL.FTZ R4, R6, R132 ;  /* 0x0000008406047220 */ /* 0x000fe20000410000 */
[----:B------:R-:W-:Y:S01]  /*bbc0*/  MOV R132, R21 ;  /* 0x0000001500847202 */ /* 0x000fe20000000f00 */
[----:B------:R-:W-:Y:S01]  /*bbd0*/  FMUL.FTZ R7, R2, R135 ;  /* 0x0000008702077220 */ /* 0x000fe20000410000 */
[----:B------:R-:W-:Y:S01]  /*bbe0*/  MOV R140, R15 ;  /* 0x0000000f008c7202 */ /* 0x000fe20000000f00 */
[C---:B------:R-:W-:Y:S01]  /*bbf0*/  FMUL.FTZ R17, R6.reuse, R145 ;  /* 0x0000009106117220 */ /* 0x040fe20000410000 */
[----:B------:R-:W-:Y:S01]  /*bc00*/  MOV R138, R132 ;  /* 0x00000084008a7202 */ /* 0x000fe20000000f00 */
[C---:B------:R-:W-:Y:S01]  /*bc10*/  FMUL.FTZ R21, R6.reuse, R149 ;  /* 0x0000009506157220 */ /* 0x040fe20000410000 */
[----:B------:R-:W-:Y:S01]  /*bc20*/  MOV R132, R18 ;  /* 0x0000001200847202 */ /* 0x000fe20000000f00 */
[----:B------:R-:W-:Y:S01]  /*bc30*/  FMUL.FTZ R24, R6, R152 ;  /* 0x0000009806187220 */ /* 0x000fe20000410000 */
[----:B------:R-:W-:Y:S01]  /*bc40*/  MOV R152, R22 ;  /* 0x0000001600987202 */ /* 0x000fe20000000f00 */
[C---:B------:R-:W-:Y:S01]  /*bc50*/  FMUL.FTZ R6, R2.reuse, R134 ;  /* 0x0000008602067220 */ /* 0x040fe20000410000 */
[----:B------:R-:W-:Y:S01]  /*bc60*/  MOV R149, R14 ;  /* 0x0000000e00957202 */ /* 0x000fe20000000f00 */
[C---:B------:R-:W-:Y:S01]  /*bc70*/  FMUL.FTZ R14, R2.reuse, R142 ;  /* 0x0000008e020e7220 */ /* 0x040fe20000410000 */
[----:B------:R-:W-:Y:S01]  /*bc80*/  MOV R144, R11 ;  /* 0x0000000b00907202 */ /* 0x000fe20000000f00 */
[C---:B------:R-:W-:Y:S01]  /*bc90*/  FMUL.FTZ R11, R2.reuse, R139 ;  /* 0x0000008b020b7220 */ /* 0x040fe20000410000 */
[----:B------:R-:W-:Y:S01]  /*bca0*/  MUFU.EX2 R145, R159 ;  /* 0x0000009f00917308 */ /* 0x000fe20000000800 */
[C---:B------:R-:W-:Y:S02]  /*bcb0*/  FMUL.FTZ R15, R2.reuse, R143 ;  /* 0x0000008f020f7220 */ /* 0x040fe40000410000 */
[C---:B------:R-:W-:Y:S02]  /*bcc0*/  FMUL.FTZ R18, R2.reuse, R146 ;  /* 0x0000009202127220 */ /* 0x040fe40000410000 */
[C---:B------:R-:W-:Y:S02]  /*bcd0*/  FMUL.FTZ R22, R2.reuse, R150 ;  /* 0x0000009602167220 */ /* 0x040fe40000410000 */
        /* <DEDUP_REMOVED lines=26> */
[----:B------:R4:W-:Y:S01]  /*be80*/  MUFU.EX2 R150, R153 ;  /* 0x0000009900967308 */ /* 0x0009e20000000800 */
        /* <DEDUP_REMOVED lines=35> */
[----:B------:R3:W3:Y:S01]  /*c0c0*/  MUFU.EX2 R2, R132 ;  /* 0x0000008400027308 */ /* 0x0006e20000000800 */
[----:B--2---:R-:W-:Y:S02]  /*c0d0*/  FADD.FTZ R146, R141, R152 ;  /* 0x000000988d927221 */ /* 0x004fe40000010000 */
[----:B----4-:R-:W-:Y:S02]  /*c0e0*/  LDSM.16.MT88.4 R152, [R249+0x5080] ;  /* 0x00508000f998783b */ /* 0x010fe40000004200 */
[----:B-1----:R-:W-:Y:S04]  /*c0f0*/  FADD.FTZ R146, R143, R146 ;  /* 0x000000928f927221 */ /* 0x002fe80000010000 */
[----:B---3--:R-:W-:Y:S04]  /*c100*/  FADD.FTZ R146, R140, R146 ;  /* 0x000000928c927221 */ /* 0x008fe80000010000 */
[----:B------:R-:W-:Y:S01]  /*c110*/  FADD.FTZ R146, R142, R146 ;  /* 0x000000928e927221 */ /* 0x000fe20000010000 */
[----:B------:R-:W1:Y:S01]  /*c120*/  LDSM.16.MT88.4 R132, [R252+0x4080] ;  /* 0x00408000fc84783b */ /* 0x000e620000004200 */
[----:B------:R-:W-:Y:S01]  /*c130*/  F2FP.BF16.PACK_AB R159, R145, R2 ;  /* 0x00000002919f723e */ /* 0x000fe200000010ff */
[----:B------:R-:W-:Y:S02]  /*c140*/  FADD.FTZ R144, R2, R144 ;  /* 0x0000009002907221 */ /* 0x000fe40000010000 */
[----:B------:R2:W3:Y:S04]  /*c150*/  MUFU.EX2 R2, R137 ;  /* 0x0000008900027308 */ /* 0x0004e80000000800 */
[----:B--2---:R-:W-:Y:S01]  /*c160*/  LDSM.16.MT88.4 R136, [R252+0x4880] ;  /* 0x00488000fc88783b */ /* 0x004fe20000004200 */
        /* <DEDUP_REMOVED lines=48> */
[----:B------:R1:W2:Y:S03]  /*c470*/  MUFU.EX2 R156, R172 ;  /* 0x000000ac009c7308 */ /* 0x0002a60000000800 */
[----:B---3--:R-:W-:Y:S03]  /*c480*/  F2FP.BF16.PACK_AB R133, R2, R148 ;  /* 0x000000940285723e */ /* 0x008fe600000010ff */
[----:B------:R-:W-:Y:S02]  /*c490*/  F2FP.BF16.PACK_AB R134, R142, R140 ;  /* 0x0000008c8e86723e */ /* 0x000fe400000010ff */
[----:B------:R-:W3:Y:S02]  /*c4a0*/  LDSM.16.MT88.4 R140, [R250+0x4880] ;  /* 0x00488000fa8c783b */ /* 0x000ee40000004200 */
[----:B------:R4:W2:Y:S01]  /*c4b0*/  MUFU.EX2 R158, R170 ;  /* 0x000000aa009e7308 */ /* 0x0008a20000000800 */
[----:B------:R-:W-:Y:S02]  /*c4c0*/  F2FP.BF16.PACK_AB R135, R150, R149 ;  /* 0x000000959687723e */ /* 0x000fe400000010ff */
[----:B------:R-:W-:Y:S02]  /*c4d0*/  F2FP.BF16.PACK_AB R157, R174, R175 ;  /* 0x000000afae9d723e */ /* 0x000fe400000010ff */
[----:B------:R-:W-:Y:S03]  /*c4e0*/  F2FP.BF16.PACK_AB R159, R168, R173 ;  /* 0x000000ada89f723e */ /* 0x000fe600000010ff */
[C---:B------:R-:W-:Y:S05]  /*c4f0*/  HMMA.16816.F32.BF16 R4, R132.reuse, R136, R4 ;  /* 0x000000888404723c */ /* 0x040fea0000041804 */
[----:B-1----:R-:W-:Y:S03]  /*c500*/  MOV R172, R150 ;  /* 0x0000009600ac7202 */ /* 0x002fe60000000f00 */
[C---:B------:R-:W-:Y:S01]  /*c510*/  HMMA.16816.F32.BF16 R8, R132.reuse, R138, R8 ;  /* 0x0000008a8408723c */ /* 0x040fe20000041808 */
[----:B------:R-:W1:Y:S03]  /*c520*/  LDSM.16.MT88.4 R136, [R249+0x4880] ;  /* 0x00488000f988783b */ /* 0x000e660000004200 */
[----:B----4-:R-:W-:Y:S04]  /*c530*/  MOV R170, R149 ;  /* 0x0000009500aa7202 */ /* 0x010fe80000000f00 */
[C---:B---3--:R-:W-:Y:S08]  /*c540*/  HMMA.16816.F32.BF16 R12, R132.reuse, R140, R12 ;  /* 0x0000008c840c723c */ /* 0x048ff0000004180c */
[C---:B------:R-:W-:Y:S01]  /*c550*/  HMMA.16816.F32.BF16 R16, R132.reuse, R142, R16 ;  /* 0x0000008e8410723c */ /* 0x040fe20000041810 */
[----:B------:R-:W3:Y:S07]  /*c560*/  LDSM.16.MT88.4 R140, [R248+0x4880] ;  /* 0x00488000f88c783b */ /* 0x000eee0000004200 */
[C---:B-1----:R-:W-:Y:S08]  /*c570*/  HMMA.16816.F32.BF16 R20, R132.reuse, R136, R20 ;  /* 0x000000888414723c */ /* 0x042ff00000041814 */
[C---:B------:R-:W-:Y:S01]  /*c580*/  HMMA.16816.F32.BF16 R24, R132.reuse, R138, R24 ;  /* 0x0000008a8418723c */ /* 0x040fe20000041818 */
[----:B------:R-:W1:Y:S07]  /*c590*/  LDSM.16.MT88.4 R136, [R252+0x6080] ;  /* 0x00608000fc88783b */ /* 0x000e6e0000004200 */
        /* <DEDUP_REMOVED lines=36> */
[C---:B---3--:R-:W-:Y:S07]  /*c7e0*/  HMMA.16816.F32.BF16 R124, R132.reuse, R140, R124 ;  /* 0x0000008c847c723c */ /* 0x048fee000004187c */
[----:B--2---:R-:W-:Y:S01]  /*c7f0*/  FADD.FTZ R141, R156, R146 ;  /* 0x000000929c8d7221 */ /* 0x004fe20000010000 */
[----:B------:R-:W-:Y:S04]  /*c800*/  HMMA.16816.F32.BF16 R128, R132, R142, R128 ;  /* 0x0000008e8480723c */ /* 0x000fe80000041880 */
[C---:B------:R-:W-:Y:S01]  /*c810*/  FADD.FTZ R141, R171.reuse, R141 ;  /* 0x0000008dab8d7221 */ /* 0x040fe20000010000 */
[----:B------:R-:W-:Y:S01]  /*c820*/  F2FP.BF16.PACK_AB R156, R171, R156 ;  /* 0x0000009cab9c723e */ /* 0x000fe200000010ff */
[----:B------:R-:W-:Y:S02]  /*c830*/  FADD.FTZ R140, R145, R144 ;  /* 0x00000090918c7221 */ /* 0x000fe40000010000 */
[----:B------:R-:W-:Y:S01]  /*c840*/  FADD.FTZ R141, R158, R141 ;  /* 0x0000008d9e8d7221 */ /* 0x000fe20000010000 */
[----:B------:R-:W2:Y:S03]  /*c850*/  LDSM.16.MT88.4 R144, [R250+0x5080] ;  /* 0x00508000fa90783b */ /* 0x000ea60000004200 */
[C---:B------:R-:W-:Y:S01]  /*c860*/  FADD.FTZ R132, R169.reuse, R141 ;  /* 0x0000008da9847221 */ /* 0x040fe20000010000 */
[----:B------:R-:W-:Y:S01]  /*c870*/  F2FP.BF16.PACK_AB R158, R169, R158 ;  /* 0x0000009ea99e723e */ /* 0x000fe200000010ff */
[----:B------:R-:W-:Y:S03]  /*c880*/  FADD.FTZ R169, R148, R140 ;  /* 0x0000008c94a97221 */ /* 0x000fe60000010000 */
[----:B------:R1:W-:Y:S01]  /*c890*/  STL [R1+0x44], R132 ;  /* 0x0000448401007387 */ /* 0x0003e20000100800 */
[----:B------:R-:W-:Y:S04]  /*c8a0*/  FADD.FTZ R169, R2, R169 ;  /* 0x000000a902a97221 */ /* 0x000fe80000010000 */
[----:B------:R-:W-:Y:S04]  /*c8b0*/  FADD.FTZ R2, R170, R169 ;  /* 0x000000a9aa027221 */ /* 0x000fe80000010000 */
[----:B------:R-:W-:Y:S04]  /*c8c0*/  FADD.FTZ R2, R172, R2 ;  /* 0x00000002ac027221 */ /* 0x000fe80000010000 */
[----:B------:R-:W-:Y:S04]  /*c8d0*/  FADD.FTZ R2, R175, R2 ;  /* 0x00000002af027221 */ /* 0x000fe80000010000 */
[----:B------:R-:W-:Y:S01]  /*c8e0*/  FADD.FTZ R174, R174, R2 ;  /* 0x00000002aeae7221 */ /* 0x000fe20000010000 */
[----:B------:R-:W-:Y:S03]  /*c8f0*/  MOV R2, R3 ;  /* 0x0000000300027202 */ /* 0x000fe60000000f00 */
[----:B------:R-:W-:Y:S01]  /*c900*/  FADD.FTZ R174, R173, R174 ;  /* 0x000000aeadae7221 */ /* 0x000fe20000010000 */
[C---:B-1----:R-:W-:Y:S01]  /*c910*/  HMMA.16816.F32.BF16 R132, R156.reuse, R136, R4 ;  /* 0x000000889c84723c */ /* 0x042fe20000041804 */
[----:B------:R-:W1:Y:S07]  /*c920*/  LDSM.16.MT88.4 R4, [R248+0x5080] ;  /* 0x00508000f804783b */ /* 0x000e6e0000004200 */
[C---:B------:R-:W-:Y:S01]  /*c930*/  HMMA.16816.F32.BF16 R136, R156.reuse, R138, R8 ;  /* 0x0000008a9c88723c */ /* 0x040fe20000041808 */
[----:B------:R-:W3:Y:S07]  /*c940*/  LDSM.16.MT88.4 R8, [R252+0x6880] ;  /* 0x00688000fc08783b */ /* 0x000eee0000004200 */
[C---:B--2---:R-:W-:Y:S01]  /*c950*/  HMMA.16816.F32.BF16 R140, R156.reuse, R144, R12 ;  /* 0x000000909c8c723c */ /* 0x044fe2000004180c */
[----:B------:R-:W2:Y:S07]  /*c960*/  LDSM.16.MT88.4 R12, [R250+0x6880] ;  /* 0x00688000fa0c783b */ /* 0x000eae0000004200 */
[C---:B------:R-:W-:Y:S08]  /*c970*/  HMMA.16816.F32.BF16 R144, R156.reuse, R146, R16 ;  /* 0x000000929c90723c */ /* 0x040ff00000041810 */
[C---:B------:R-:W-:Y:S08]  /*c980*/  HMMA.16816.F32.BF16 R148, R156.reuse, R152, R20 ;  /* 0x000000989c94723c */ /* 0x040ff00000041814 */
[C---:B------:R-:W-:Y:S08]  /*c990*/  HMMA.16816.F32.BF16 R152, R156.reuse, R154, R24 ;  /* 0x0000009a9c98723c */ /* 0x040ff00000041818 */
[C---:B-1----:R-:W-:Y:S08]  /*c9a0*/  HMMA.16816.F32.BF16 R28, R156.reuse, R4, R28 ;  /* 0x000000049c1c723c */ /* 0x042ff0000004181c */
[C---:B------:R-:W-:Y:S01]  /*c9b0*/  HMMA.16816.F32.BF16 R32, R156.reuse, R6, R32 ;  /* 0x000000069c20723c */ /* 0x040fe20000041820 */
[----:B------:R-:W1:Y:S07]  /*c9c0*/  LDSM.16.MT88.4 R4, [R249+0x6880] ;  /* 0x00688000f904783b */ /* 0x000e6e0000004200 */
[C---:B---3--:R-:W-:Y:S08]  /*c9d0*/  HMMA.16816.F32.BF16 R36, R156.reuse, R8, R36 ;  /* 0x000000089c24723c */ /* 0x048ff00000041824 */
[C---:B------:R-:W-:Y:S01]  /*c9e0*/  HMMA.16816.F32.BF16 R40, R156.reuse, R10, R40 ;  /* 0x0000000a9c28723c */ /* 0x040fe20000041828 */
[----:B------:R-:W3:Y:S07]  /*c9f0*/  LDSM.16.MT88.4 R8, [R248+0x6880] ;  /* 0x00688000f808783b */ /* 0x000eee0000004200 */
[C---:B--2---:R-:W-:Y:S08]  /*ca00*/  HMMA.16816.F32.BF16 R44, R156.reuse, R12, R44 ;  /* 0x0000000c9c2c723c */ /* 0x044ff0000004182c */
[C---:B------:R-:W-:Y:S01]  /*ca10*/  HMMA.16816.F32.BF16 R48, R156.reuse, R14, R48 ;  /* 0x0000000e9c30723c */ /* 0x040fe20000041830 */
[----:B------:R-:W2:Y:S07]  /*ca20*/  LDSM.16.MT88.4 R12, [R252+0x8080] ;  /* 0x00808000fc0c783b */ /* 0x000eae0000004200 */
        /* <DEDUP_REMOVED lines=22> */
[C---:B------:R-:W-:Y:S08]  /*cb90*/  HMMA.16816.F32.BF16 R112, R156.reuse, R10, R112 ;  /* 0x0000000a9c70723c */ /* 0x040ff00000041870 */
[C---:B--2---:R-:W-:Y:S08]  /*cba0*/  HMMA.16816.F32.BF16 R116, R156.reuse, R12, R116 ;  /* 0x0000000c9c74723c */ /* 0x044ff00000041874 */
[C---:B------:R-:W-:Y:S08]  /*cbb0*/  HMMA.16816.F32.BF16 R120, R156.reuse, R14, R120 ;  /* 0x0000000e9c78723c */ /* 0x040ff00000041878 */
[C---:B-1----:R-:W-:Y:S07]  /*cbc0*/  HMMA.16816.F32.BF16 R124, R156.reuse, R4, R124 ;  /* 0x000000049c7c723c */ /* 0x042fee000004187c */
[----:B------:R-:W-:Y:S01]  /*cbd0*/  FADD.FTZ R4, R168, R174 ;  /* 0x000000aea8047221 */ /* 0x000fe20000010000 */
[----:B------:R-:W-:Y:S04]  /*cbe0*/  HMMA.16816.F32.BF16 R128, R156, R6, R128 ;  /* 0x000000069c80723c */ /* 0x000fe80000041880 */
[----:B------:R1:W-:Y:S04]  /*cbf0*/  STL [R1+0x40], R4 ;  /* 0x0000400401007387 */ /* 0x0003e80000100800 */
[----:B-1----:R-:W-:-:S05]  /*cc00*/  @P0 BRA `(.L_x_207) ;  /* 0xffffcf6000000947 */ /* 0x002fca000383ffff */
.L_x_202:
[----:B------:R-:W-:-:S06]  /*cc10*/  UISETP.GE.AND UP0, UPT, UR23, UR7, UPT ;  /* 0x000000071700728c */ /* 0x000fcc000bf06270 */
[----:B------:R-:W-:-:S13]  /*cc20*/  PLOP3.LUT P0, PT, PT, PT, UP0, 0x40, 0x0 ;  /* 0x000000000000781c */ /* 0x000fda0003f0e808 */
[----:B------:R-:W-:Y:S05]  /*cc30*/  @P0 BRA `(.L_x_208) ;  /* 0x00003ee000000947 */ /* 0x000fea0003800000 */
[----:B------:R-:W1:Y:S04]  /*cc40*/  S2R R3, SR_TID.X ;  /* 0x0000000000037919 */ /* 0x000e680000002100 */
[----:B------:R-:W2:Y:S01]  /*cc50*/  LDL.LU R4, [R1+0x3c] ;  /* 0x00003c0001047983 */ /* 0x000ea20000300800 */
[----:B-1----:R-:W-:-:S04]  /*cc60*/  SHF.R.S32.HI R5, RZ, 0x1f, R3 ;  /* 0x0000001fff057819 */ /* 0x002fc80000011403 */
[----:B------:R-:W-:Y:S02]  /*cc70*/  LEA.HI R5, R5, R3, RZ, 0x3 ;  /* 0x0000000305057211 */ /* 0x000fe400078f18ff */
[----:B------:R-:W2:Y:S02]  /*cc80*/  LDL R3, [R1+0x24] ;  /* 0x0000240001037983 */ /* 0x000ea40000100800 */
[----:B------:R-:W-:-:S04]  /*cc90*/  SHF.R.S32.HI R5, RZ, 0x3, R5 ;  /* 0x00000003ff057819 */ /* 0x000fc80000011405 */
[----:B------:R-:W-:Y:S01]  /*cca0*/  IADD3 R6, -R5, 0x30, RZ ;  /* 0x0000003005067810 */ /* 0x000fe20007ffe1ff */
[----:B------:R-:W-:Y:S01]  /*ccb0*/  IMAD.MOV.U32 R156, RZ, RZ, R2 ;  /* 0x000000ffff9c7224 */ /* 0x000fe200078e0002 */
[C---:B--2---:R-:W-:Y:S01]  /*ccc0*/  SHF.L.U64.HI R5, R3.reuse, 0x1, R4 ;  /* 0x0000000103057819 */ /* 0x044fe20000010204 */
[----:B------:R-:W-:-:S04]  /*ccd0*/  IMAD.SHL.U32 R4, R3, 0x2, RZ ;  /* 0x0000000203047824 */ /* 0x000fc800078e00ff */
[----:B------:R1:W-:Y:S04]  /*cce0*/  STL [R1+0x48], R5 ;  /* 0x0000480501007387 */ /* 0x0003e80000100800 */
[----:B------:R1:W-:Y:S01]  /*ccf0*/  STL [R1+0x3c], R4 ;  /* 0x00003c0401007387 */ /* 0x0003e20000100800 */
[----:B------:R-:W-:-:S03]  /*cd00*/  IMAD.MOV.U32 R3, RZ, RZ, R0 ;  /* 0x000000ffff037224 */ /* 0x000fc600078e0000 */
.L_x_221:
[----:B------:R-:W2:Y:S01]  /*cd10*/  LDL R0, [R1+0xc] ;  /* 0x00000c0001007983 */ /* 0x000ea20000100800 */
[----:B------:R-:W-:Y:S04]  /*cd20*/  DEPBAR.LE SB0, 0x0 ;  /* 0x000080000000791a */ /* 0x000fe80000000000 */
[----:B------:R-:W3:Y:S01]  /*cd30*/  LDL R9, [R1+0x3c] ;  /* 0x00003c0001097983 */ /* 0x000ee20000100800 */
[----:B------:R-:W-:Y:S03]  /*cd40*/  BSSY B0, `(.L_x_209) ;  /* 0x0000055000007945 */ /* 0x000fe60003800000 */
[----:B------:R-:W4:Y:S04]  /*cd50*/  LDL R6, [R1+0x8] ;  /* 0x0000080001067983 */ /* 0x000f280000100800 */
[----:B------:R-:W5:Y:S04]  /*cd60*/  LDL R8, [R1+0x48] ;  /* 0x0000480001087983 */ /* 0x000f680000100800 */
[----:B------:R-:W2:Y:S04]  /*cd70*/  LDL R157, [R1+0x24] ;  /* 0x00002400019d7983 */ /* 0x000ea80000100800 */
[----:B------:R-:W2:Y:S04]  /*cd80*/  LDL R7, [R1+0x4] ;  /* 0x0000040001077983 */ /* 0x000ea80000100800 */
[----:B------:R-:W3:Y:S04]  /*cd90*/  LDL R13, [R1+0x1c] ;  /* 0x00001c00010d7983 */ /* 0x000ee80000100800 */
[----:B------:R-:W3:Y:S04]  /*cda0*/  LDL R23, [R1] ;  /* 0x0000000001177983 */ /* 0x000ee80000100800 */
[----:B------:R-:W5:Y:S04]  /*cdb0*/  LDL R21, [R1+0x18] ;  /* 0x0000180001157983 */ /* 0x000f680000100800 */
[----:B------:R-:W5:Y:S04]  /*cdc0*/  LDL R22, [R1+0x30] ;  /* 0x0000300001167983 */ /* 0x000f680000100800 */
[----:B------:R-:W5:Y:S04]  /*cdd0*/  LDL R20, [R1+0x2c] ;  /* 0x00002c0001147983 */ /* 0x000f680000100800 */
[----:B------:R-:W-:Y:S06]  /*cde0*/  BAR.SYNC.DEFER_BLOCKING 0x0 ;  /* 0x0000000000007b1d */ /* 0x000fec0000010000 */
[----:B------:R-:W-:Y:S04]  /*cdf0*/  LDSM.16.M88.4 R172, [R247] ;  /* 0x00000000f7ac783b */ /* 0x000fe80000000200 */
[----:B------:R-:W-:Y:S04]  /*ce00*/  LDSM.16.M88.4 R176, [R246] ;  /* 0x00000000f6b0783b */ /* 0x000fe80000000200 */
[----:B--2---:R-:W-:Y:S01]  /*ce10*/  LDSM.16.M88.4 R16, [R7+0x14880] ;  /* 0x014880000710783b */ /* 0x004fe20000000200 */
[----:B------:R-:W-:Y:S01]  /*ce20*/  SHF.R.S32.HI R2, RZ, 0x1f, R0 ;  /* 0x0000001fff027819 */ /* 0x000fe20000011400 */
[----:B-1----:R-:W-:Y:S01]  /*ce30*/  IMAD.WIDE.U32 R4, R0, c[0x0][0x208], RZ ;  /* 0x0000820000047a25 */ /* 0x002fe200078e00ff */
[----:B------:R-:W-:Y:S01]  /*ce40*/  ISETP.GE.AND P1, PT, R157, c[0x0][0x1d4], PT ;  /* 0x000075009d007a0c */ /* 0x000fe20003f26270 */
[----:B------:R-:W-:Y:S02]  /*ce50*/  LDSM.16.M88.4 R24, [R7+0x15080] ;  /* 0x015080000718783b */ /* 0x000fe40000000200 */
[----:B------:R-:W-:Y:S02]  /*ce60*/  IMAD R2, R2, c[0x0][0x208], RZ ;  /* 0x0000820002027a24 */ /* 0x000fe400078e02ff */
[----:B---3--:R-:W-:Y:S02]  /*ce70*/  LDSM.16.M88.4 R168, [R23] ;  /* 0x0000000017a8783b */ /* 0x008fe40000000200 */
[----:B------:R-:W-:Y:S01]  /*ce80*/  IMAD R2, R0, c[0x0][0x20c], R2 ;  /* 0x0000830000027a24 */ /* 0x000fe200078e0202 */
[----:B----4-:R-:W-:Y:S01]  /*ce90*/  SHF.R.S32.HI R0, RZ, 0x1f, R6 ;  /* 0x0000001fff007819 */ /* 0x010fe20000011406 */
[----:B-----5:R-:W-:Y:S02]  /*cea0*/  IMAD.SHL.U32 R159, R21, 0x2, RZ ;  /* 0x00000002159f7824 */ /* 0x020fe400078e00ff */
[----:B------:R-:W-:Y:S02]  /*ceb0*/  IMAD.IADD R5, R5, 0x1, R2 ;  /* 0x0000000105057824 */ /* 0x000fe400078e0202 */
[----:B------:R-:W2:Y:S01]  /*cec0*/  LDL R2, [R1+0x10] ;  /* 0x0000100001027983 */ /* 0x000ea20000100800 */
[----:B------:R-:W-:Y:S01]  /*ced0*/  IMAD R0, R0, c[0x0][0x218], RZ ;  /* 0x0000860000007a24 */ /* 0x000fe200078e02ff */
[----:B------:R-:W-:Y:S01]  /*cee0*/  SHF.L.U64.HI R21, R21, 0x1, R22 ;  /* 0x0000000115157819 */ /* 0x000fe20000010216 */
[C---:B------:R-:W-:Y:S04]  /*cef0*/  IMAD.WIDE.U32 R4, R6.reuse, c[0x0][0x218], R4 ;  /* 0x0000860006047a25 */ /* 0x040fe800078e0004 */
[----:B------:R-:W-:Y:S01]  /*cf00*/  IMAD R0, R6, c[0x0][0x21c], R0 ;  /* 0x0000870006007a24 */ /* 0x000fe200078e0200 */
[----:B------:R-:W-:Y:S04]  /*cf10*/  IADD3 R12, P0, R4, UR24, RZ ;  /* 0x00000018040c7c10 */ /* 0x000fe8000ff1e0ff */
[----:B------:R-:W-:Y:S02]  /*cf20*/  IADD3.X R0, R5, UR15, R0, P0, !PT ;  /* 0x0000000f05007c10 */ /* 0x000fe400087fe400 */
[C---:B------:R-:W-:Y:S04]  /*cf30*/  LEA R4, P0, R12.reuse, c[0x0][0x1f8], 0x1 ;  /* 0x00007e000c047a11 */ /* 0x040fe800078008ff */
[----:B------:R-:W-:Y:S01]  /*cf40*/  LEA.HI.X R12, R12, c[0x0][0x1fc], R0, 0x1, P0 ;  /* 0x00007f000c0c7a11 */ /* 0x000fe200000f0c00 */
[----:B------:R-:W1:Y:S04]  /*cf50*/  SHFL.IDX PT, R6, R4, RZ, 0x181f ;  /* 0x00181fff04067589 */ /* 0x000e6800000e0000 */
[----:B------:R-:W3:Y:S04]  /*cf60*/  LDL R0, [R1+0x14] ;  /* 0x0000140001007983 */ /* 0x000ee80000100800 */
[----:B------:R-:W4:Y:S01]  /*cf70*/  SHFL.IDX PT, R5, R12, RZ, 0x181f ;  /* 0x00181fff0c057589 */ /* 0x000f2200000e0000 */
[C---:B-1----:R-:W-:Y:S05]  /*cf80*/  IADD3 R14, P0, R6.reuse, R9, RZ ;  /* 0x00000009060e7210 */ /* 0x042fea0007f1e0ff */
[C---:B----4-:R-:W-:Y:S02]  /*cf90*/  IMAD.X R15, R5.reuse, 0x1, R8, P0 ;  /* 0x00000001050f7824 */ /* 0x050fe400000e0608 */
[----:B------:R1:W4:Y:S04]  /*cfa0*/  LDSM.16.M88.4 R8, [R7+0x14080] ;  /* 0x014080000708783b */ /* 0x0003280000000200 */
[----:B------:R-:W-:Y:S01]  /*cfb0*/  @!PT LDS RZ, [RZ] ;  /* 0x00000000fffff984 */ /* 0x000fe20000000800 */
[----:B------:R-:W-:Y:S01]  /*cfc0*/  @!PT LDS RZ, [RZ] ;  /* 0x00000000fffff984 */ /* 0x000fe20000000800 */
[----:B------:R-:W-:Y:S01]  /*cfd0*/  @!PT LDS RZ, [RZ] ;  /* 0x00000000fffff984 */ /* 0x000fe20000000800 */
[----:B------:R5:W-:Y:S04]  /*cfe0*/  LDGSTS.E.BYPASS.LTC128B.128 [R13+0x4080], [R14.64], !P1 ;  /* 0x040800000e0d7fae */ /* 0x000be8000c901d52 */
[----:B-1----:R-:W4:Y:S04]  /*cff0*/  LDL R7, [R1+0x28] ;  /* 0x0000280001077983 */ /* 0x002f280000100800 */
[----:B------:R1:W-:Y:S01]  /*d000*/  STL [R1+0x4c], R21 ;  /* 0x00004c1501007387 */ /* 0x0003e20000100800 */
[----:B-----5:R-:W-:Y:S05]  /*d010*/  IADD3 R14, P0, R6, R159, RZ ;  /* 0x0000009f060e7210 */ /* 0x020fea0007f1e0ff */
[C---:B------:R-:W-:Y:S05]  /*d020*/  IMAD.X R15, R5.reuse, 0x1, R21, P0 ;  /* 0x00000001050f7824 */ /* 0x040fea00000e0615 */
[----:B------:R5:W-:Y:S01]  /*d030*/  LDGSTS.E.BYPASS.LTC128B.128 [R13+0x5880], [R14.64], !P6 ;  /* 0x058800000e0d7fae */ /* 0x000be2000f101d52 */
[C---:B---3--:R-:W-:Y:S01]  /*d040*/  SHF.L.U64.HI R158, R0.reuse, 0x1, R20 ;  /* 0x00000001009e7819 */ /* 0x048fe20000010214 */
[----:B------:R-:W-:Y:S02]  /*d050*/  IMAD.SHL.U32 R157, R0, 0x2, RZ ;  /* 0x00000002009d7824 */ /* 0x000fe400078e00ff */
[----:B------:R-:W3:Y:S01]  /*d060*/  S2R R20, SR_TID.X ;  /* 0x0000000000147919 */ /* 0x000ee20000002100 */
[----:B--2---:R-:W-:Y:S02]  /*d070*/  IMAD.SHL.U32 R0, R2, 0x2, RZ ;  /* 0x0000000202007824 */ /* 0x004fe400078e00ff */
[C---:B-----5:R-:W-:Y:S05]  /*d080*/  IADD3 R14, P0, R6.reuse, R157, RZ ;  /* 0x0000009d060e7210 */ /* 0x060fea0007f1e0ff */
[C---:B------:R-:W-:Y:S01]  /*d090*/  IMAD.X R15, R5.reuse, 0x1, R158, P0 ;  /* 0x00000001050f7824 */ /* 0x040fe200000e069e */
[----:B------:R-:W-:Y:S04]  /*d0a0*/  IADD3 R6, P0, R6, R0, RZ ;  /* 0x0000000006067210 */ /* 0x000fe80007f1e0ff */
[----:B------:R1:W-:Y:S01]  /*d0b0*/  LDGSTS.E.BYPASS.LTC128B.128 [R13+0x7080], [R14.64], !P5 ;  /* 0x070800000e0d7fae */ /* 0x0003e2000e901d52 */
[----:B---3--:R-:W-:Y:S02]  /*d0c0*/  ISETP.GT.AND P1, PT, R20, 0x7f, PT ;  /* 0x0000007f1400780c */ /* 0x008fe40003f24270 */
[----:B----4-:R-:W-:Y:S05]  /*d0d0*/  SHF.L.U64.HI R2, R2, 0x1, R7 ;  /* 0x0000000102027819 */ /* 0x010fea0000010207 */
[----:B------:R-:W-:Y:S05]  /*d0e0*/  IMAD.X R7, R5, 0x1, R2, P0 ;  /* 0x0000000105077824 */ /* 0x000fea00000e0602 */
[----:B------:R1:W-:Y:S01]  /*d0f0*/  LDGSTS.E.BYPASS.LTC128B.128 [R13+0x8880], [R6.64], !P4 ;  /* 0x08880000060d7fae */ /* 0x0003e2000e101d52 */
[----:B------:R-:W-:-:S05]  /*d100*/  @P1 BRA `(.L_x_210) ;  /* 0x0000018000001947 */ /* 0x000fca0003800000 */
[----:B------:R-:W-:-:S05]  /*d110*/  BRA.DIV ~URZ, `(.L_x_211) ;  /* 0x00006b327f007947 */ /* 0x000fca000b800000 */
[----:B------:R2:W3:Y:S04]  /*d120*/  SHFL.IDX PT, R5, R12, 0x1, 0x181f ;  /* 0x00381f000c057f89 */ /* 0x0004e800000e0000 */
[----:B------:R2:W4:Y:S02]  /*d130*/  SHFL.IDX PT, R12, R4, 0x1, 0x181f ;  /* 0x00381f00040c7f89 */ /* 0x00052400000e0000 */
.L_x_240:
[----:B-1----:R-:W5:Y:S04]  /*d140*/  LDL R7, [R1+0x24] ;  /* 0x0000240001077983 */ /* 0x002f680000100800 */
[----:B--2---:R-:W2:Y:S04]  /*d150*/  LDL R6, [R1+0x3c] ;  /* 0x00003c0001067983 */ /* 0x004ea80000100800 */
[----:B----4-:R-:W4:Y:S04]  /*d160*/  LDL R14, [R1+0x48] ;  /* 0x00004800010e7983 */ /* 0x010f280000100800 */
[----:B---3--:R-:W3:Y:S04]  /*d170*/  LDL R4, [R1+0x1c] ;  /* 0x00001c0001047983 */ /* 0x008ee80000100800 */
[----:B------:R-:W3:Y:S01]  /*d180*/  LDL R13, [R1+0x4c] ;  /* 0x00004c00010d7983 */ /* 0x000ee20000100800 */
[----:B-----5:R-:W-:Y:S02]  /*d190*/  ISETP.GE.AND P1, PT, R7, c[0x0][0x1d4], PT ;  /* 0x0000750007007a0c */ /* 0x020fe40003f26270 */
[C---:B--2---:R-:W-:Y:S05]  /*d1a0*/  IADD3 R6, P0, R12.reuse, R6, RZ ;  /* 0x000000060c067210 */ /* 0x044fea0007f1e0ff */
[C---:B----4-:R-:W-:Y:S06]  /*d1b0*/  IMAD.X R7, R5.reuse, 0x1, R14, P0 ;  /* 0x0000000105077824 */ /* 0x050fec00000e060e */
[----:B------:R-:W-:Y:S01]  /*d1c0*/  @!PT LDS RZ, [RZ] ;  /* 0x00000000fffff984 */ /* 0x000fe20000000800 */
[----:B------:R-:W-:Y:S01]  /*d1d0*/  @!PT LDS RZ, [RZ] ;  /* 0x00000000fffff984 */ /* 0x000fe20000000800 */
[----:B------:R-:W-:Y:S01]  /*d1e0*/  @!PT LDS RZ, [RZ] ;  /* 0x00000000fffff984 */ /* 0x000fe20000000800 */
[----:B---3--:R1:W-:Y:S02]  /*d1f0*/  LDGSTS.E.BYPASS.LTC128B.128 [R4+0x5080], [R6.64], !P1 ;  /* 0x0508000006047fae */ /* 0x0083e4000c901d52 */
[C---:B-1----:R-:W-:Y:S05]  /*d200*/  IADD3 R6, P0, R12.reuse, R159, RZ ;  /* 0x0000009f0c067210 */ /* 0x042fea0007f1e0ff */
[C---:B------:R-:W-:Y:S05]  /*d210*/  IMAD.X R7, R5.reuse, 0x1, R13, P0 ;  /* 0x0000000105077824 */ /* 0x040fea00000e060d */
[----:B------:R1:W-:Y:S02]  /*d220*/  LDGSTS.E.BYPASS.LTC128B.128 [R4+0x6880], [R6.64], !P6 ;  /* 0x0688000006047fae */ /* 0x0003e4000f101d52 */
[C---:B-1----:R-:W-:Y:S05]  /*d230*/  IADD3 R6, P0, R12.reuse, R157, RZ ;  /* 0x0000009d0c067210 */ /* 0x042fea0007f1e0ff */
[C---:B------:R-:W-:Y:S01]  /*d240*/  IMAD.X R7, R5.reuse, 0x1, R158, P0 ;  /* 0x0000000105077824 */ /* 0x040fe200000e069e */
[----:B------:R-:W-:Y:S04]  /*d250*/  IADD3 R12, P0, R12, R0, RZ ;  /* 0x000000000c0c7210 */ /* 0x000fe80007f1e0ff */
[----:B------:R1:W-:Y:S01]  /*d260*/  LDGSTS.E.BYPASS.LTC128B.128 [R4+0x8080], [R6.64], !P5 ;  /* 0x0808000006047fae */ /* 0x0003e2000e901d52 */
[----:B------:R-:W-:Y:S05]  /*d270*/  IMAD.X R13, R5, 0x1, R2, P0 ;  /* 0x00000001050d7824 */ /* 0x000fea00000e0602 */
[----:B------:R1:W-:Y:S03]  /*d280*/  LDGSTS.E.BYPASS.LTC128B.128 [R4+0x9880], [R12.64], !P4 ;  /* 0x098800000c047fae */ /* 0x0003e6000e101d52 */
.L_x_210:
[----:B------:R-:W-:Y:S05]  /*d290*/  BSYNC B0 ;  /* 0x0000000000007941 */ /* 0x000fea0003800000 */
.L_x_209:
        /* <DEDUP_REMOVED lines=147> */
[----:B------:R-:W1:Y:S01]  /*dbd0*/  MUFU.TANH R173, R5 ;  /* 0x0000000500ad7308 */ /* 0x000e620000002400 */
[----:B------:R-:W-:Y:S02]  /*dbe0*/  FMUL.FTZ R8, R8, c[0x0][0x320] ;  /* 0x0000c80008087a20 */ /* 0x000fe40000410000 */
[----:B------:R-:W-:Y:S01]  /*dbf0*/  FMUL.FTZ R10, R10, c[0x0][0x320] ;  /* 0x0000c8000a0a7a20 */ /* 0x000fe20000410000 */
[C---:B------:R-:W-:Y:S06]  /*dc00*/  HMMA.16816.F32.BF16 R16, R232.reuse, R170, R16 ;  /* 0x000000aae810723c */ /* 0x040fec0000041810 */
[----:B------:R-:W3:Y:S10]  /*dc10*/  MUFU.TANH R177, R6 ;  /* 0x0000000600b17308 */ /* 0x000ef40000002400 */
[----:B------:R4:W1:Y:S01]  /*dc20*/  MUFU.TANH R176, R7 ;  /* 0x0000000700b07308 */ /* 0x0008620000002400 */
[----:B------:R-:W-:Y:S07]  /*dc30*/  FMUL.FTZ R13, R13, c[0x0][0x320] ;  /* 0x0000c8000d0d7a20 */ /* 0x000fee0000410000 */
[----:B------:R-:W-:Y:S02]  /*dc40*/  FMUL.FTZ R18, R18, c[0x0][0x320] ;  /* 0x0000c80012127a20 */ /* 0x000fe40000410000 */
[----:B------:R5:W1:Y:S10]  /*dc50*/  MUFU.TANH R168, R9 ;  /* 0x0000000900a87308 */ /* 0x000a740000002400 */
[----:B------:R1:W1:Y:S01]  /*dc60*/  MUFU.TANH R169, R11 ;  /* 0x0000000b00a97308 */ /* 0x0002620000002400 */
[----:B----4-:R-:W4:Y:S01]  /*dc70*/  LDSM.16.M88.4 R4, [R245+0x5800] ;  /* 0x00580000f504783b */ /* 0x010f220000000200 */
[----:B------:R-:W-:Y:S08]  /*dc80*/  DEPBAR.LE SB0, 0x0 ;  /* 0x000080000000791a */ /* 0x000ff00000000000 */
[----:B------:R2:W2:Y:S01]  /*dc90*/  MUFU.TANH R178, R18 ;  /* 0x0000001200b27308 */ /* 0x0004a20000002400 */
[----:B------:R-:W-:Y:S01]  /*dca0*/  BAR.SYNC.DEFER_BLOCKING 0x0 ;  /* 0x0000000000007b1d */ /* 0x000fe20000010000 */
[----:B-----5:R-:W-:Y:S08]  /*dcb0*/  FMUL.FTZ R9, R15, c[0x0][0x320] ;  /* 0x0000c8000f097a20 */ /* 0x020ff00000410000 */
[----:B------:R-:W2:Y:S01]  /*dcc0*/  MUFU.TANH R8, R8 ;  /* 0x0000000800087308 */ /* 0x000ea20000002400 */
[----:B-1----:R-:W-:Y:S02]  /*dcd0*/  FMUL.FTZ R11, R12, c[0x0][0x320] ;  /* 0x0000c8000c0b7a20 */ /* 0x002fe40000410000 */
[----:B------:R-:W-:Y:S02]  /*dce0*/  FMUL.FTZ R12, R14, c[0x0][0x320] ;  /* 0x0000c8000e0c7a20 */ /* 0x000fe40000410000 */
[----:B------:R-:W-:Y:S05]  /*dcf0*/  FMUL.FTZ R14, R16, c[0x0][0x320] ;  /* 0x0000c800100e7a20 */ /* 0x000fea0000410000 */
[----:B------:R-:W1:Y:S01]  /*dd00*/  MUFU.TANH R10, R10 ;  /* 0x0000000a000a7308 */ /* 0x000e620000002400 */
[----:B------:R-:W-:Y:S09]  /*dd10*/  FMUL.FTZ R16, R17, c[0x0][0x320] ;  /* 0x0000c80011107a20 */ /* 0x000ff20000410000 */
[----:B------:R-:W1:Y:S01]  /*dd20*/  MUFU.TANH R11, R11 ;  /* 0x0000000b000b7308 */ /* 0x000e620000002400 */
[C---:B----4-:R-:W-:Y:S09]  /*dd30*/  HMMA.16816.F32.BF16 R20, R232.reuse, R4, R20 ;  /* 0x00000004e814723c */ /* 0x050ff20000041814 */
[----:B------:R-:W4:Y:S03]  /*dd40*/  MUFU.TANH R13, R13 ;  /* 0x0000000d000d7308 */ /* 0x000f260000002400 */
[----:B------:R-:W-:Y:S01]  /*dd50*/  FMUL.FTZ R4, R19, c[0x0][0x320] ;  /* 0x0000c80013047a20 */ /* 0x000fe20000410000 */
[----:B------:R-:W-:Y:S06]  /*dd60*/  HMMA.16816.F32.BF16 R24, R232, R6, R24 ;  /* 0x00000006e818723c */ /* 0x000fec0000041818 */
[----:B------:R-:W1:Y:S06]  /*dd70*/  MUFU.TANH R12, R12 ;  /* 0x0000000c000c7308 */ /* 0x000e6c0000002400 */
[----:B------:R-:W-:Y:S04]  /*dd80*/  FMUL.FTZ R17, R20, c[0x0][0x320] ;  /* 0x0000c80014117a20 */ /* 0x000fe80000410000 */
[----:B------:R-:W1:Y:S01]  /*dd90*/  MUFU.TANH R9, R9 ;  /* 0x0000000900097308 */ /* 0x000e620000002400 */
[----:B--2---:R-:W-:Y:S02]  /*dda0*/  FMUL.FTZ R18, R21, c[0x0][0x320] ;  /* 0x0000c80015127a20 */ /* 0x004fe40000410000 */
[----:B------:R-:W-:Y:S02]  /*ddb0*/  FMUL.FTZ R6, R22, c[0x0][0x320] ;  /* 0x0000c80016067a20 */ /* 0x000fe40000410000 */
[----:B------:R-:W-:Y:S03]  /*ddc0*/  FMUL.FTZ R5, R23, c[0x0][0x320] ;  /* 0x0000c80017057a20 */ /* 0x000fe60000410000 */
[----:B------:R-:W-:Y:S02]  /*ddd0*/  FMUL.FTZ R19, R24, c[0x0][0x320] ;  /* 0x0000c80018137a20 */ /* 0x000fe40000410000 */
[----:B------:R-:W-:Y:S01]  /*dde0*/  FMUL.FTZ R20, R25, c[0x0][0x320] ;  /* 0x0000c80019147a20 */ /* 0x000fe20000410000 */
[----:B------:R-:W2:Y:S01]  /*ddf0*/  MUFU.TANH R14, R14 ;  /* 0x0000000e000e7308 */ /* 0x000ea20000002400 */
[----:B------:R-:W-:Y:S02]  /*de00*/  FMUL.FTZ R15, R26, c[0x0][0x320] ;  /* 0x0000c8001a0f7a20 */ /* 0x000fe40000410000 */
[----:B------:R-:W-:Y:S07]  /*de10*/  FMUL.FTZ R7, R27, c[0x0][0x320] ;  /* 0x0000c8001b077a20 */ /* 0x000fee0000410000 */
        /* <DEDUP_REMOVED lines=19> */
[----:B------:R-:W4:Y:S04]  /*df50*/  LDL.LU R171, [R1+0x4c] ;  /* 0x00004c0001ab7983 */ /* 0x000f280000300800 */
[----:B------:R-:W4:Y:S04]  /*df60*/  LDL R175, [R1+0x48] ;  /* 0x0000480001af7983 */ /* 0x000f280000100800 */
[----:B---3--:R-:W3:Y:S01]  /*df70*/  LDL R3, [R1+0x3c] ;  /* 0x00003c0001037983 */ /* 0x008ee20000100800 */
[----:B--2---:R-:W-:Y:S03]  /*df80*/  IADD3 R21, R21, -0x30, R179 ;  /* 0xffffffd015157810 */ /* 0x004fe60007ffe0b3 */
[----:B------:R-:W2:Y:S02]  /*df90*/  LDL R179, [R1+0x1c] ;  /* 0x00001c0001b37983 */ /* 0x000ea40000100800 */
[----:B------:R-:W-:Y:S01]  /*dfa0*/  @P1 IMAD.HI.U32 R23, R21, c[0x0][0x2bc], RZ ;  /* 0x0000af0015171a27 */ /* 0x000fe200078e00ff */
        /* <DEDUP_REMOVED lines=14> */
[----:B----4-:R-:W-:Y:S04]  /*e090*/  IMAD.WIDE.U32 R24, R27, c[0x0][0x1e0], RZ ;  /* 0x000078001b187a25 */ /* 0x010fe800078e00ff */
[----:B------:R-:W-:Y:S01]  /*e0a0*/  IMAD.IADD R25, R25, 0x1, R21 ;  /* 0x0000000119197824 */ /* 0x000fe200078e0215 */
[----:B--2---:R2:W-:Y:S01]  /*e0b0*/  STL [R1+0x8], R26 ;  /* 0x0000081a01007387 */ /* 0x0045e20000100800 */
        /* <DEDUP_REMOVED lines=9> */
[----:B--2---:R-:W2:Y:S04]  /*e150*/  S2R R26, SR_TID.X ;  /* 0x00000000001a7919 */ /* 0x004ea80000002100 */
[----:B------:R-:W4:Y:S04]  /*e160*/  SHFL.IDX PT, R24, R21, RZ, 0x181f ;  /* 0x00181fff15187589 */ /* 0x000f2800000e0000 */
[----:B------:R-:W1:Y:S04]  /*e170*/  SHFL.IDX PT, R22, R22, 0x1, 0x181f ;  /* 0x00381f0016167f89 */ /* 0x000e6800000e0000 */
[----:B------:R-:W1:Y:S01]  /*e180*/  SHFL.IDX PT, R21, R21, 0x1, 0x181f ;  /* 0x00381f0015157f89 */ /* 0x000e6200000e0000 */
[----:B--2---:R-:W-:Y:S04]  /*e190*/  SHF.R.S32.HI R170, RZ, 0x1f, R26 ;  /* 0x0000001fffaa7819 */ /* 0x004fe8000001141a */
[----:B------:R-:W-:Y:S04]  /*e1a0*/  LEA.HI R170, R170, R26, RZ, 0x3 ;  /* 0x0000001aaaaa7211 */ /* 0x000fe800078f18ff */
[----:B------:R-:W-:Y:S04]  /*e1b0*/  SHF.R.S32.HI R170, RZ, 0x3, R170 ;  /* 0x00000003ffaa7819 */ /* 0x000fe800000114aa */
[----:B------:R-:W-:Y:S04]  /*e1c0*/  IADD3 R170, -R170, 0x30, RZ ;  /* 0x00000030aaaa7810 */ /* 0x000fe80007ffe1ff */
[----:B------:R-:W-:Y:S11]  /*e1d0*/  ISETP.GE.AND P1, PT, R170, 0x1, PT ;  /* 0x00000001aa00780c */ /* 0x000ff60003f26270 */
[----:B------:R-:W-:Y:S02]  /*e1e0*/  @!UPT UIADD3 URZ, URZ, URZ, URZ ;  /* 0x0000003f3f3ff290 */ /* 0x000fe4000fffe03f */
[C---:B---3--:R-:W-:Y:S05]  /*e1f0*/  @P1 IADD3 R26, P0, R23.reuse, R3, RZ ;  /* 0x00000003171a1210 */ /* 0x048fea0007f1e0ff */
[C---:B----4-:R-:W-:Y:S05]  /*e200*/  @P1 IMAD.X R27, R24.reuse, 0x1, R175, P0 ;  /* 0x00000001181b1824 */ /* 0x050fea00000e06af */
[----:B------:R2:W-:Y:S02]  /*e210*/  @P1 LDGSTS.E.BYPASS.LTC128B.128 [R179+0x14080], [R26.64], !P2 ;  /* 0x140800001ab31fae */ /* 0x0005e4000d101d52 */
[C---:B--2---:R-:W-:Y:S05]  /*e220*/  @P1 IADD3 R26, P0, R23.reuse, R159, RZ ;  /* 0x0000009f171a1210 */ /* 0x044fea0007f1e0ff */
[C-C-:B------:R-:W-:Y:S05]  /*e230*/  @P1 IMAD.X R27, R24.reuse, 0x1, R171.reuse, P0 ;  /* 0x00000001181b1824 */ /* 0x140fea00000e06ab */
[----:B------:R2:W-:Y:S02]  /*e240*/  @P1 LDGSTS.E.BYPASS.LTC128B.128 [R179+0x15880], [R26.64], !P6 ;  /* 0x158800001ab31fae */ /* 0x0005e4000f101d52 */
[C---:B--2---:R-:W-:Y:S05]  /*e250*/  @P1 IADD3 R26, P0, R23.reuse, R157, RZ ;  /* 0x0000009d171a1210 */ /* 0x044fea0007f1e0ff */
[C---:B------:R-:W-:Y:S05]  /*e260*/  @P1 IMAD.X R27, R24.reuse, 0x1, R158, P0 ;  /* 0x00000001181b1824 */ /* 0x040fea00000e069e */
[----:B------:R2:W-:Y:S02]  /*e270*/  @P1 LDGSTS.E.BYPASS.LTC128B.128 [R179+0x17080], [R26.64], !P5 ;  /* 0x170800001ab31fae */ /* 0x0005e4000e901d52 */
[-C--:B--2---:R-:W-:Y:S05]  /*e280*/  @P1 IADD3 R26, P0, R23, R0.reuse, RZ ;  /* 0x00000000171a1210 */ /* 0x084fea0007f1e0ff */
[----:B------:R-:W-:Y:S01]  /*e290*/  @P1 IMAD.X R27, R24, 0x1, R2, P0 ;  /* 0x00000001181b1824 */ /* 0x000fe200000e0602 */
[----:B------:R-:W-:Y:S04]  /*e2a0*/  ISETP.GE.AND P0, PT, R170, 0x21, PT ;  /* 0x00000021aa00780c */ /* 0x000fe80003f06270 */
[----:B------:R2:W-:Y:S09]  /*e2b0*/  @P1 LDGSTS.E.BYPASS.LTC128B.128 [R179+0x18880], [R26.64], !P4 ;  /* 0x188800001ab31fae */ /* 0x0005f2000e101d52 */
[C---:B-1----:R-:W-:Y:S05]  /*e2c0*/  @P0 IADD3 R24, P2, R22.reuse, R159, RZ ;  /* 0x0000009f16180210 */ /* 0x042fea0007f5e0ff */
[C---:B------:R-:W-:Y:S01]  /*e2d0*/  @P0 IMAD.X R25, R21.reuse, 0x1, R171, P2 ;  /* 0x0000000115190824 */ /* 0x040fe200010e06ab */
[----:B------:R-:W-:Y:S05]  /*e2e0*/  @P0 IADD3 R170, P2, R22, R157, RZ ;  /* 0x0000009d16aa0210 */ /* 0x000fea0007f5e0ff */
[C---:B------:R-:W-:Y:S01]  /*e2f0*/  @P0 IMAD.X R171, R21.reuse, 0x1, R158, P2 ;  /* 0x0000000115ab0824 */ /* 0x040fe200010e069e */
[----:B------:R-:W-:Y:S02]  /*e300*/  ISETP.GE.AND P2, PT, R174, c[0x0][0x1d4], PT ;  /* 0x00007500ae007a0c */ /* 0x000fe40003f46270 */
[C---:B--2---:R-:W-:Y:S02]  /*e310*/  @P0 IADD3 R26, P1, R22.reuse, R3, RZ ;  /* 0x00000003161a0210 */ /* 0x044fe40007f3e0ff */
[----:B------:R1:W5:Y:S03]  /*e320*/  LDL.LU R3, [R1+0x60] ;  /* 0x0000600001037983 */ /* 0x0003660000300800 */
[C---:B------:R-:W-:Y:S01]  /*e330*/  @P0 IMAD.X R27, R21.reuse, 0x1, R175, P1 ;  /* 0x00000001151b0824 */ /* 0x040fe200008e06af */
[----:B------:R-:W-:Y:S05]  /*e340*/  @P0 IADD3 R22, P1, R22, R0, RZ ;  /* 0x0000000016160210 */ /* 0x000fea0007f3e0ff */
[----:B------:R1:W-:Y:S01]  /*e350*/  @P0 LDGSTS.E.BYPASS.LTC128B.128 [R179+0x15080], [R26.64], !P2 ;  /* 0x150800001ab30fae */ /* 0x0003e2000d101d52 */
[----:B------:R-:W-:Y:S03]  /*e360*/  @P0 IMAD.X R23, R21, 0x1, R2, P1 ;  /* 0x0000000115170824 */ /* 0x000fe600008e0602 */
[----:B------:R1:W-:Y:S04]  /*e370*/  @P0 LDGSTS.E.BYPASS.LTC128B.128 [R179+0x16880], [R24.64], !P6 ;  /* 0x1688000018b30fae */ /* 0x0003e8000f101d52 */
[----:B------:R1:W-:Y:S04]  /*e380*/  @P0 LDGSTS.E.BYPASS.LTC128B.128 [R179+0x18080], [R170.64], !P5 ;  /* 0x18080000aab30fae */ /* 0x0003e8000e901d52 */
[----:B------:R1:W-:Y:S02]  /*e390*/  @P0 LDGSTS.E.BYPASS.LTC128B.128 [R179+0x19880], [R22.64], !P4 ;  /* 0x1988000016b30fae */ /* 0x0003e4000e101d52 */
.L_x_212:
[----:B--234-:R-:W2:Y:S01]  /*e3a0*/  LDL R2, [R1+0x34] ;  /* 0x0000340001027983 */ /* 0x01cea20000100800 */
        /* <DEDUP_REMOVED lines=9> */
[----:B-1----:R-:W-:Y:S02]  /*e440*/  IMAD.MOV.U32 R25, RZ, RZ, R2 ;  /* 0x000000ffff197224 */ /* 0x002fe400078e0002 */
[----:B------:R-:W-:Y:S05]  /*e450*/  IMAD.U32 R2, RZ, RZ, UR4 ;  /* 0x00000004ff027e24 */ /* 0x000fea000f8e00ff */
[C---:B---3--:R-:W-:Y:S03]  /*e460*/  IADD3 R2, -R21.reuse, 0x1, R2 ;  /* 0x0000000115027810 */ /* 0x048fe60007ffe102 */
[----:B------:R-:W-:Y:S01]  /*e470*/  @P0 SHF.R.U32.HI R25, RZ, c[0x0][0x2cc], R0 ;  /* 0x0000b300ff190a19 */ /* 0x000fe20000011600 */
[----:B------:R-:W-:Y:S01]  /*e480*/  IMAD.U32 R0, RZ, RZ, UR10 ;  /* 0x0000000aff007e24 */ /* 0x000fe2000f8e00ff */
[----:B------:R-:W-:Y:S03]  /*e490*/  PLOP3.LUT P0, PT, PT, PT, UP0, 0x40, 0x0 ;  /* 0x000000000000781c */ /* 0x000fe60003f0e808 */
[----:B------:R-:W1:Y:S01]  /*e4a0*/  SHFL.IDX PT, R22, R25, RZ, 0x1c1f ;  /* 0x001c1fff19167589 */ /* 0x000e6200000e0000 */
[----:B------:R-:W-:Y:S04]  /*e4b0*/  IADD3 R0, R2, -c[0x0][0x168], R0 ;  /* 0x80005a0002007a10 */ /* 0x000fe80007ffe000 */
[C---:B------:R-:W-:Y:S02]  /*e4c0*/  IADD3 R24, R0.reuse, c[0x0][0x328], RZ ;  /* 0x0000ca0000187a10 */ /* 0x040fe40007ffe0ff */
[----:B------:R-:W-:Y:S02]  /*e4d0*/  IADD3 R2, R0, UR22, RZ ;  /* 0x0000001600027c10 */ /* 0x000fe4000fffe0ff */
[----:B------:R-:W-:Y:S01]  /*e4e0*/  IADD3 R0, -R21, UR4, RZ ;  /* 0x0000000415007c10 */ /* 0x000fe2000fffe1ff */
[--C-:B-1----:R-:W-:Y:S02]  /*e4f0*/  IMAD.IADD R27, R24, 0x1, R22.reuse ;  /* 0x00000001181b7824 */ /* 0x102fe400078e0216 */
[----:B------:R-:W-:Y:S01]  /*e500*/  IMAD.IADD R26, R2, 0x1, R22 ;  /* 0x00000001021a7824 */ /* 0x000fe200078e0216 */
[----:B------:R-:W-:-:S05]  /*e510*/  @P0 BRA `(.L_x_213) ;  /* 0x0000019000000947 */ /* 0x000fca0003800000 */
[----:B------:R-:W-:Y:S01]  /*e520*/  MOV R21, c[0x0][0x2ac] ;  /* 0x0000ab0000157a02 */ /* 0x000fe20000000f00 */
        /* <DEDUP_REMOVED lines=14> */
.L_x_215:
[----:B------:R-:W-:Y:S04]  /*e610*/  MOV R21, 0x1 ;  /* 0x0000000100157802 */ /* 0x000fe80000000f00 */
[----:B------:R-:W-:Y:S11]  /*e620*/  ISETP.NE.AND P0, PT, R21, c[0x0][0x32c], PT ;  /* 0x0000cb0015007a0c */ /* 0x000ff60003f05270 */
[----:B------:R-:W-:Y:S02]  /*e630*/  @!UPT UIADD3 URZ, URZ, URZ, URZ ;  /* 0x0000003f3f3ff290 */ /* 0x000fe4000fffe03f */
[----:B------:R-:W-:Y:S05]  /*e640*/  @P0 IMAD.HI.U32 R21, R22, c[0x0][0x330], RZ ;  /* 0x0000cc0016150a27 */ /* 0x000fea00078e00ff */
[----:B------:R-:W-:Y:S02]  /*e650*/  @P0 SHF.R.U32.HI R22, RZ, c[0x0][0x334], R21 ;  /* 0x0000cd00ff160a19 */ /* 0x000fe40000011615 */
.L_x_216:
[----:B------:R-:W-:Y:S05]  /*e660*/  BSYNC B0 ;  /* 0x0000000000007941 */ /* 0x000fea0003800000 */
.L_x_214:
[----:B------:R-:W-:Y:S05]  /*e670*/  IMAD R21, R22, c[0x0][0x32c], R0 ;  /* 0x0000cb0016157a24 */ /* 0x000fea00078e0200 */
[----:B------:R-:W-:Y:S02]  /*e680*/  IMNMX R26, R26, R21, !PT ;  /* 0x000000151a1a7217 */ /* 0x000fe40007800200 */
[----:B------:R-:W-:Y:S04]  /*e690*/  IADD3 R21, R21, c[0x0][0x32c], RZ ;  /* 0x0000cb0015157a10 */ /* 0x000fe80007ffe0ff */
[----:B------:R-:W-:Y:S02]  /*e6a0*/  IMNMX R27, R27, R21, PT ;  /* 0x000000151b1b7217 */ /* 0x000fe40003800200 */
.L_x_213:
        /* <DEDUP_REMOVED lines=15> */
[----:B------:R-:W-:Y:S02]  /*e7a0*/  UISETP.GE.AND UP0, UPT, UR4, 0x9, UPT ;  /* 0x000000090400788c */ /* 0x000fe4000bf06270 */
[----:B------:R-:W-:Y:S01]  /*e7b0*/  UP2UR UR30, UPR, URZ, 0x40 ;  /* 0x000000403f1e7883 */ /* 0x000fe20008000000 */
[C---:B------:R-:W-:Y:S01]  /*e7c0*/  ISETP.GT.AND P0, PT, R26.reuse, 0x1, P0 ;  /* 0x000000011a00780c */ /* 0x040fe20000704270 */
[----:B------:R-:W-:Y:S03]  /*e7d0*/  UP2UR UR27, UPR, URZ, 0x1 ;  /* 0x000000013f1b7883 */ /* 0x000fe60008000000 */
[----:B------:R-:W-:Y:S04]  /*e7e0*/  ISETP.LT.OR P0, PT, R27, 0x2, P0 ;  /* 0x000000021b00780c */ /* 0x000fe80000701670 */
[----:B------:R-:W-:Y:S02]  /*e7f0*/  FSEL R22, R173, -INF , !P0 ;  /* 0xff800000ad167808 */ /* 0x000fe40004000000 */
[----:B------:R-:W-:Y:S01]  /*e800*/  PLOP3.LUT P0, PT, PT, PT, UP0, 0x40, 0x0 ;  /* 0x000000000000781c */ /* 0x000fe20003f0e808 */
[----:B------:R-:W-:Y:S03]  /*e810*/  UISETP.GE.AND UP0, UPT, UR4, 0xa, UPT ;  /* 0x0000000a0400788c */ /* 0x000fe6000bf06270 */
        /* <DEDUP_REMOVED lines=20> */
[----:B------:R-:W-:Y:S01]  /*e960*/  PLOP3.LUT P0, PT, PT, PT, UP5, 0x40, 0x0 ;  /* 0x000000000000781c */ /* 0x000fe20003f0e858 */
[----:B------:R-:W1:Y:S03]  /*e970*/  SHFL.IDX PT, R13, R25, 0x1, 0x1c1f ;  /* 0x003c1f00190d7f89 */ /* 0x000e6600000e0000 */
[----:B------:R-:W-:Y:S04]  /*e980*/  ISETP.GT.AND P0, PT, R26, 0x18, P0 ;  /* 0x000000181a00780c */ /* 0x000fe80000704270 */
[C---:B------:R-:W-:Y:S04]  /*e990*/  ISETP.LT.OR P0, PT, R27.reuse, 0x19, P0 ;  /* 0x000000191b00780c */ /* 0x040fe80000701670 */
[----:B------:R-:W-:Y:S02]  /*e9a0*/  FSEL R14, R14, -INF , !P0 ;  /* 0xff8000000e0e7808 */ /* 0x000fe40004000000 */
[----:B------:R-:W-:Y:S04]  /*e9b0*/  PLOP3.LUT P0, PT, PT, PT, UP4, 0x40, 0x0 ;  /* 0x000000000000781c */ /* 0x000fe80003f0e848 */
[----:B------:R-:W-:Y:S04]  /*e9c0*/  ISETP.GT.AND P0, PT, R26, 0x19, P0 ;  /* 0x000000191a00780c */ /* 0x000fe80000704270 */
[C---:B------:R-:W-:Y:S04]  /*e9d0*/  ISETP.LT.OR P0, PT, R27.reuse, 0x1a, P0 ;  /* 0x0000001a1b00780c */ /* 0x040fe80000701670 */
[----:B------:R-:W-:Y:S02]  /*e9e0*/  FSEL R179, R16, -INF , !P0 ;  /* 0xff80000010b37808 */ /* 0x000fe40004000000 */
[----:B------:R-:W-:Y:S04]  /*e9f0*/  PLOP3.LUT P0, PT, PT, PT, UP3, 0x40, 0x0 ;  /* 0x000000000000781c */ /* 0x000fe80003f0e838 */
[----:B------:R-:W-:Y:S04]  /*ea00*/  ISETP.GT.AND P0, PT, R26, 0x20, P0 ;  /* 0x000000201a00780c */ /* 0x000fe80000704270 */
[----:B------:R-:W-:Y:S04]  /*ea10*/  ISETP.LT.OR P0, PT, R27, 0x21, P0 ;  /* 0x000000211b00780c */ /* 0x000fe80000701670 */
[----:B------:R-:W-:Y:S01]  /*ea20*/  FSEL R175, R17, -INF , !P0 ;  /* 0xff80000011af7808 */ /* 0x000fe20004000000 */
[--C-:B-1----:R-:W-:Y:S01]  /*ea30*/  IMAD.IADD R17, R2, 0x1, R13.reuse ;  /* 0x0000000102117824 */ /* 0x102fe200078e020d */
[----:B------:R-:W-:Y:S04]  /*ea40*/  PLOP3.LUT P0, PT, PT, PT, UP2, 0x40, 0x0 ;  /* 0x000000000000781c */ /* 0x000fe80003f0e828 */
[----:B------:R-:W-:Y:S04]  /*ea50*/  ISETP.GT.AND P0, PT, R26, 0x21, P0 ;  /* 0x000000211a00780c */ /* 0x000fe80000704270 */
[C---:B------:R-:W-:Y:S04]  /*ea60*/  ISETP.LT.OR P0, PT, R27.reuse, 0x22, P0 ;  /* 0x000000221b00780c */ /* 0x040fe80000701670 */
[----:B------:R-:W-:Y:S01]  /*ea70*/  FSEL R174, R18, -INF , !P0 ;  /* 0xff80000012ae7808 */ /* 0x000fe20004000000 */
[----:B------:R-:W-:Y:S01]  /*ea80*/  IMAD.IADD R18, R24, 0x1, R13 ;  /* 0x0000000118127824 */ /* 0x000fe200078e020d */
[----:B------:R-:W-:Y:S04]  /*ea90*/  PLOP3.LUT P0, PT, PT, PT, UP1, 0x40, 0x0 ;  /* 0x000000000000781c */ /* 0x000fe80003f0e818 */
[C---:B------:R-:W-:Y:S04]  /*eaa0*/  ISETP.GT.AND P0, PT, R26.reuse, 0x28, P0 ;  /* 0x000000281a00780c */ /* 0x040fe80000704270 */
[----:B------:R-:W-:Y:S04]  /*eab0*/  ISETP.LT.OR P0, PT, R27, 0x29, P0 ;  /* 0x000000291b00780c */ /* 0x000fe80000701670 */
[----:B------:R-:W-:Y:S02]  /*eac0*/  FSEL R173, R19, -INF , !P0 ;  /* 0xff80000013ad7808 */ /* 0x000fe40004000000 */
[----:B------:R-:W-:Y:S04]  /*ead0*/  PLOP3.LUT P0, PT, PT, PT, UP0, 0x40, 0x0 ;  /* 0x000000000000781c */ /* 0x000fe80003f0e808 */
[----:B------:R-:W-:Y:S04]  /*eae0*/  ISETP.GT.AND P0, PT, R26, 0x29, P0 ;  /* 0x000000291a00780c */ /* 0x000fe80000704270 */
[----:B------:R-:W-:Y:S04]  /*eaf0*/  ISETP.LT.OR P0, PT, R27, 0x2a, P0 ;  /* 0x0000002a1b00780c */ /* 0x000fe80000701670 */
[----:B------:R-:W-:Y:S02]  /*eb00*/  FSEL R20, R20, -INF , !P0 ;  /* 0xff80000014147808 */ /* 0x000fe40004000000 */
[----:B------:R-:W-:Y:S01]  /*eb10*/  PLOP3.LUT P0, PT, PT, PT, UP6, 0x40, 0x0 ;  /* 0x000000000000781c */ /* 0x000fe20003f0e868 */
[----:B------:R-:W-:Y:S11]  /*eb20*/  UISETP.NE.AND UP6, UPT, UR30, URZ, UPT ;  /* 0x0000003f1e00728c */ /* 0x000ff6000bfc5270 */
[----:B------:R-:W-:Y:S01]  /*eb30*/  @!UPT UIADD3 URZ, URZ, URZ, URZ ;  /* 0x0000003f3f3ff290 */ /* 0x000fe2000fffe03f */
        /* <DEDUP_REMOVED lines=16> */
.L_x_219:
[----:B------:R-:W-:Y:S04]  /*ec40*/  MOV R2, 0x1 ;  /* 0x0000000100027802 */ /* 0x000fe80000000f00 */
[----:B------:R-:W-:Y:S11]  /*ec50*/  ISETP.NE.AND P0, PT, R2, c[0x0][0x32c], PT ;  /* 0x0000cb0002007a0c */ /* 0x000ff60003f05270 */
[----:B------:R-:W-:Y:S02]  /*ec60*/  @!UPT UIADD3 URZ, URZ, URZ, URZ ;  /* 0x0000003f3f3ff290 */ /* 0x000fe4000fffe03f */
[----:B------:R-:W-:Y:S05]  /*ec70*/  @P0 IMAD.HI.U32 R2, R13, c[0x0][0x330], RZ ;  /* 0x0000cc000d020a27 */ /* 0x000fea00078e00ff */
[----:B------:R-:W-:Y:S02]  /*ec80*/  @P0 SHF.R.U32.HI R13, RZ, c[0x0][0x334], R2 ;  /* 0x0000cd00ff0d0a19 */ /* 0x000fe40000011602 */
.L_x_220:
[----:B------:R-:W-:Y:S05]  /*ec90*/  BSYNC B0 ;  /* 0x0000000000007941 */ /* 0x000fea0003800000 */
.L_x_218:
[----:B------:R-:W-:Y:S05]  /*eca0*/  IMAD R0, R13, c[0x0][0x32c], R0 ;  /* 0x0000cb000d007a24 */ /* 0x000fea00078e0200 */
[----:B------:R-:W-:Y:S02]  /*ecb0*/  IMNMX R17, R17, R0, !PT ;  /* 0x0000000011117217 */ /* 0x000fe40007800200 */
[----:B------:R-:W-:Y:S04]  /*ecc0*/  IADD3 R0, R0, c[0x0][0x32c], RZ ;  /* 0x0000cb0000007a10 */ /* 0x000fe80007ffe0ff */
[----:B------:R-:W-:Y:S02]  /*ecd0*/  IMNMX R18, R18, R0, PT ;  /* 0x0000000012127217 */ /* 0x000fe40003800200 */
.L_x_217:
[----:B-----5:R-:W-:Y:S01]  /*ece0*/  FMNMX.FTZ R0, R23, R3, !PT ;  /* 0x0000000317007209 */ /* 0x020fe20007810000 */
        /* <DEDUP_REMOVED lines=38> */
[----:B------:R-:W-:Y:S02]  /*ef50*/  FMUL.FTZ R2, R2, c[0x0][0x2d0] ;  /* 0x0000b40002027a20 */ /* 0x000fe40000410000 */
[--C-:B------:R-:W-:Y:S01]  /*ef60*/  FFMA.FTZ R19, R23, c[0x0][0x2d0], -R172.reuse ;  /* 0x0000b40017137a23 */ /* 0x100fe200000108ac */
[----:B------:R-:W-:Y:S01]  /*ef70*/  FSEL R14, R177, -INF , !P0 ;  /* 0xff800000b10e7808 */ /* 0x000fe20004000000 */
[--C-:B------:R-:W-:Y:S01]  /*ef80*/  FFMA.FTZ R16, R22, c[0x0][0x2d0], -R172.reuse ;  /* 0x0000b40016107a23 */ /* 0x100fe200000108ac */
[----:B------:R-:W-:Y:S01]  /*ef90*/  PLOP3.LUT P0, PT, PT, PT, UP3, 0x40, 0x0 ;  /* 0x000000000000781c */ /* 0x000fe20003f0e838 */
[----:B------:R-:W-:Y:S01]  /*efa0*/  UISETP.NE.AND UP3, UPT, UR29, URZ, UPT ;  /* 0x0000003f1d00728c */ /* 0x000fe2000bf65270 */
[--C-:B------:R-:W-:Y:S01]  /*efb0*/  FFMA.FTZ R171, R21, c[0x0][0x2d0], -R172.reuse ;  /* 0x0000b40015ab7a23 */ /* 0x100fe200000108ac */
[----:B------:R-:W-:Y:S01]  /*efc0*/  MUFU.EX2 R19, R19 ;  /* 0x0000001300137308 */ /* 0x000fe20000000800 */
[----:B------:R-:W-:Y:S01]  /*efd0*/  ISETP.GT.AND P0, PT, R17, 0x1, P0 ;  /* 0x000000011100780c */ /* 0x000fe20000704270 */
        /* <DEDUP_REMOVED lines=10> */
[----:B------:R-:W-:Y:S01]  /*f080*/  FFMA.FTZ R172, R20, c[0x0][0x2d0], -R172 ;  /* 0x0000b40014ac7a23 */ /* 0x000fe200000108ac */
[C---:B------:R-:W-:Y:S01]  /*f090*/  ISETP.GT.AND P0, PT, R17.reuse, 0x8, P0 ;  /* 0x000000081100780c */ /* 0x040fe20000704270 */
[----:B------:R-:W1:Y:S03]  /*f0a0*/  MUFU.EX2 R16, R16 ;  /* 0x0000001000107308 */ /* 0x000e660000000800 */
[----:B------:R-:W-:Y:S04]  /*f0b0*/  ISETP.LT.OR P0, PT, R18, 0x9, P0 ;  /* 0x000000091200780c */ /* 0x000fe80000701670 */
[----:B------:R-:W-:Y:S02]  /*f0c0*/  FSEL R10, R10, -INF , !P0 ;  /* 0xff8000000a0a7808 */ /* 0x000fe40004000000 */
[----:B------:R-:W-:Y:S01]  /*f0d0*/  PLOP3.LUT P0, PT, PT, PT, UP1, 0x40, 0x0 ;  /* 0x000000000000781c */ /* 0x000fe20003f0e818 */
[----:B------:R-:W-:Y:S01]  /*f0e0*/  UISETP.NE.AND UP1, UPT, UR27, URZ, UPT ;  /* 0x0000003f1b00728c */ /* 0x000fe2000bf25270 */
[----:B------:R-:W-:Y:S02]  /*f0f0*/  MUFU.EX2 R13, R13 ;  /* 0x0000000d000d7308 */ /* 0x000fe40000000800 */
[----:B------:R-:W-:Y:S04]  /*f100*/  ISETP.GT.AND P0, PT, R17, 0x9, P0 ;  /* 0x000000091100780c */ /* 0x000fe80000704270 */
[----:B------:R-:W-:Y:S04]  /*f110*/  ISETP.LT.OR P0, PT, R18, 0xa, P0 ;  /* 0x0000000a1200780c */ /* 0x000fe80000701670 */
[----:B------:R-:W-:Y:S01]  /*f120*/  FSEL R169, R169, -INF , !P0 ;  /* 0xff800000a9a97808 */ /* 0x000fe20004000000 */
[----:B------:R-:W-:Y:S01]  /*f130*/  MUFU.EX2 R8, R8 ;  /* 0x0000000800087308 */ /* 0x000fe20000000800 */
[----:B------:R-:W-:Y:S01]  /*f140*/  PLOP3.LUT P0, PT, PT, PT, UP0, 0x40, 0x0 ;  /* 0x000000000000781c */ /* 0x000fe20003f0e808 */
[----:B------:R-:W-:Y:S01]  /*f150*/  UISETP.NE.AND UP0, UPT, UR26, URZ, UPT ;  /* 0x0000003f1a00728c */ /* 0x000fe2000bf05270 */
[----:B-1----:R-:W-:Y:S02]  /*f160*/  F2FP.BF16.PACK_AB R168, R16, R19 ;  /* 0x0000001310a8723e */ /* 0x002fe400000010ff */
[C---:B------:R-:W-:Y:S04]  /*f170*/  ISETP.GT.AND P0, PT, R17.reuse, 0x10, P0 ;  /* 0x000000101100780c */ /* 0x040fe80000704270 */
[----:B------:R-:W-:Y:S01]  /*f180*/  ISETP.LT.OR P0, PT, R18, 0x11, P0 ;  /* 0x000000111200780c */ /* 0x000fe20000701670 */
[----:B------:R-:W-:Y:S03]  /*f190*/  MUFU.EX2 R179, R179 ;  /* 0x000000b300b37308 */ /* 0x000fe60000000800 */
[----:B------:R-:W-:Y:S02]  /*f1a0*/  FSEL R25, R12, -INF , !P0 ;  /* 0xff8000000c197808 */ /* 0x000fe40004000000 */
[----:B------:R-:W-:Y:S04]  /*f1b0*/  PLOP3.LUT P0, PT, PT, PT, UP6, 0x40, 0x0 ;  /* 0x000000000000781c */ /* 0x000fe80003f0e868 */
[----:B------:R-:W-:Y:S01]  /*f1c0*/  ISETP.GT.AND P0, PT, R17, 0x11, P0 ;  /* 0x000000111100780c */ /* 0x000fe20000704270 */
[----:B------:R-:W-:Y:S03]  /*f1d0*/  MUFU.EX2 R172, R172 ;  /* 0x000000ac00ac7308 */ /* 0x000fe60000000800 */
[C---:B------:R-:W-:Y:S04]  /*f1e0*/  ISETP.LT.OR P0, PT, R18.reuse, 0x12, P0 ;  /* 0x000000121200780c */ /* 0x040fe80000701670 */
[----:B------:R-:W-:Y:S02]  /*f1f0*/  FSEL R24, R9, -INF , !P0 ;  /* 0xff80000009187808 */ /* 0x000fe40004000000 */
[----:B------:R-:W-:Y:S01]  /*f200*/  PLOP3.LUT P0, PT, PT, PT, UP5, 0x40, 0x0 ;  /* 0x000000000000781c */ /* 0x000fe20003f0e858 */
[----:B------:R-:W-:Y:S03]  /*f210*/  MUFU.EX2 R175, R175 ;  /* 0x000000af00af7308 */ /* 0x000fe60000000800 */
[C---:B------:R-:W-:Y:S04]  /*f220*/  ISETP.GT.AND P0, PT, R17.reuse, 0x18, P0 ;  /* 0x000000181100780c */ /* 0x040fe80000704270 */
[----:B------:R-:W-:Y:S03]  /*f230*/  ISETP.LT.OR P0, PT, R18, 0x19, P0 ;  /* 0x000000191200780c */ /* 0x000fe60000701670 */
[----:B------:R-:W-:Y:S01]  /*f240*/  MUFU.EX2 R174, R174 ;  /* 0x000000ae00ae7308 */ /* 0x000fe20000000800 */
[----:B------:R-:W-:Y:S02]  /*f250*/  FSEL R178, R178, -INF , !P0 ;  /* 0xff800000b2b27808 */ /* 0x000fe40004000000 */
[----:B------:R-:W-:Y:S04]  /*f260*/  PLOP3.LUT P0, PT, PT, PT, UP4, 0x40, 0x0 ;  /* 0x000000000000781c */ /* 0x000fe80003f0e848 */
[C---:B------:R-:W-:Y:S03]  /*f270*/  ISETP.GT.AND P0, PT, R17.reuse, 0x19, P0 ;  /* 0x000000191100780c */ /* 0x040fe60000704270 */
[----:B------:R-:W-:Y:S01]  /*f280*/  MUFU.EX2 R173, R173 ;  /* 0x000000ad00ad7308 */ /* 0x000fe20000000800 */
[----:B------:R-:W-:Y:S04]  /*f290*/  ISETP.LT.OR P0, PT, R18, 0x1a, P0 ;  /* 0x0000001a1200780c */ /* 0x000fe80000701670 */
[----:B------:R-:W-:Y:S02]  /*f2a0*/  FSEL R176, R4, -INF , !P0 ;  /* 0xff80000004b07808 */ /* 0x000fe40004000000 */
[----:B------:R-:W-:Y:S04]  /*f2b0*/  PLOP3.LUT P0, PT, PT, PT, UP3, 0x40, 0x0 ;  /* 0x000000000000781c */ /* 0x000fe80003f0e838 */
[C---:B------:R-:W-:Y:S04]  /*f2c0*/  ISETP.GT.AND P0, PT, R17.reuse, 0x20, P0 ;  /* 0x000000201100780c */ /* 0x040fe80000704270 */
[----:B------:R-:W-:Y:S04]  /*f2d0*/  ISETP.LT.OR P0, PT, R18, 0x21, P0 ;  /* 0x000000211200780c */ /* 0x000fe80000701670 */
[----:B------:R-:W-:Y:S02]  /*f2e0*/  FSEL R159, R6, -INF , !P0 ;  /* 0xff800000069f7808 */ /* 0x000fe40004000000 */
[----:B------:R-:W1:Y:S01]  /*f2f0*/  MUFU.EX2 R6, R2 ;  /* 0x0000000200067308 */ /* 0x000e620000000800 */
[----:B------:R-:W-:Y:S04]  /*f300*/  PLOP3.LUT P0, PT, PT, PT, UP2, 0x40, 0x0 ;  /* 0x000000000000781c */ /* 0x000fe80003f0e828 */
[----:B------:R-:W-:Y:S04]  /*f310*/  ISETP.GT.AND P0, PT, R17, 0x21, P0 ;  /* 0x000000211100780c */ /* 0x000fe80000704270 */
[C---:B------:R-:W-:Y:S04]  /*f320*/  ISETP.LT.OR P0, PT, R18.reuse, 0x22, P0 ;  /* 0x000000221200780c */ /* 0x040fe80000701670 */
[----:B------:R-:W-:Y:S02]  /*f330*/  FSEL R158, R5, -INF , !P0 ;  /* 0xff800000059e7808 */ /* 0x000fe40004000000 */
[----:B------:R-:W-:Y:S04]  /*f340*/  PLOP3.LUT P0, PT, PT, PT, UP1, 0x40, 0x0 ;  /* 0x000000000000781c */ /* 0x000fe80003f0e818 */
[----:B------:R-:W-:Y:S04]  /*f350*/  ISETP.GT.AND P0, PT, R17, 0x28, P0 ;  /* 0x000000281100780c */ /* 0x000fe80000704270 */
[----:B------:R-:W-:Y:S01]  /*f360*/  ISETP.LT.OR P0, PT, R18, 0x29, P0 ;  /* 0x000000291200780c */ /* 0x000fe20000701670 */
[----:B-1----:R-:W-:Y:S01]  /*f370*/  FMUL.FTZ R20, R6, R148 ;  /* 0x0000009406147220 */ /* 0x002fe20000410000 */
[----:B------:R-:W-:Y:S01]  /*f380*/  FMNMX.FTZ R2, R14, R156, !PT ;  /* 0x0000009c0e027209 */ /* 0x000fe20007810000 */
[----:B------:R-:W3:Y:S01]  /*f390*/  LDL.LU R148, [R1+0x40] ;  /* 0x0000400001947983 */ /* 0x000ee20000300800 */
[----:B------:R-:W-:Y:S01]  /*f3a0*/  FSEL R157, R15, -INF , !P0 ;  /* 0xff8000000f9d7808 */ /* 0x000fe20004000000 */
[C---:B------:R-:W-:Y:S01]  /*f3b0*/  FMUL.FTZ R9, R6.reuse, R137 ;  /* 0x0000008906097220 */ /* 0x040fe20000410000 */
[----:B------:R-:W-:Y:S01]  /*f3c0*/  FMNMX.FTZ R2, R11, R2, !PT ;  /* 0x000000020b027209 */ /* 0x000fe20007810000 */
[C---:B------:R-:W-:Y:S01]  /*f3d0*/  FMUL.FTZ R12, R6.reuse, R140 ;  /* 0x0000008c060c7220 */ /* 0x040fe20000410000 */
[----:B------:R-:W-:Y:S01]  /*f3e0*/  PLOP3.LUT P0, PT, PT, PT, UP0, 0x40, 0x0 ;  /* 0x000000000000781c */ /* 0x000fe20003f0e808 */
[----:B------:R-:W-:Y:S01]  /*f3f0*/  FMUL.FTZ R21, R6, R149 ;  /* 0x0000009506157220 */ /* 0x000fe20000410000 */
[----:B------:R-:W-:Y:S01]  /*f400*/  FMNMX.FTZ R2, R10, R2, !PT ;  /* 0x000000020a027209 */ /* 0x000fe20007810000 */
[C---:B------:R-:W-:Y:S01]  /*f410*/  FMUL.FTZ R28, R6.reuse, R28 ;  /* 0x0000001c061c7220 */ /* 0x040fe20000410000 */
[----:B------:R-:W-:Y:S01]  /*f420*/  ISETP.GT.AND P0, PT, R17, 0x29, P0 ;  /* 0x000000291100780c */ /* 0x000fe20000704270 */
[C---:B------:R-:W-:Y:S01]  /*f430*/  FMUL.FTZ R17, R6.reuse, R145 ;  /* 0x0000009106117220 */ /* 0x040fe20000410000 */
[----:B------:R-:W-:Y:S01]  /*f440*/  FMNMX.FTZ R2, R169, R2, !PT ;  /* 0x00000002a9027209 */ /* 0x000fe20007810000 */
[----:B------:R-:W-:Y:S01]  /*f450*/  FMUL.FTZ R29, R6, R29 ;  /* 0x0000001d061d7220 */ /* 0x000fe20000410000 */
[----:B------:R-:W-:Y:S01]  /*f460*/  ISETP.LT.OR P0, PT, R18, 0x2a, P0 ;  /* 0x0000002a1200780c */ /* 0x000fe20000701670 */
[C---:B------:R-:W-:Y:S01]  /*f470*/  FMUL.FTZ R32, R6.reuse, R32 ;  /* 0x0000002006207220 */ /* 0x040fe20000410000 */
[----:B------:R-:W-:Y:S01]  /*f480*/  FMNMX.FTZ R2, R25, R2, !PT ;  /* 0x0000000219027209 */ /* 0x000fe20007810000 */
[C---:B------:R-:W-:Y:S01]  /*f490*/  FMUL.FTZ R33, R6.reuse, R33 ;  /* 0x0000002106217220 */ /* 0x040fe20000410000 */
[----:B------:R-:W-:Y:S01]  /*f4a0*/  FSEL R3, R7, -INF , !P0 ;  /* 0xff80000007037808 */ /* 0x000fe20004000000 */
        /* <DEDUP_REMOVED lines=18> */
[----:B--2---:R-:W-:Y:S01]  /*f5d0*/  FFMA.FTZ R5, R6, R170, R19 ;  /* 0x000000aa06057223 */ /* 0x004fe20000010013 */
[----:B------:R-:W-:Y:S01]  /*f5e0*/  F2FP.BF16.PACK_AB R170, R8, R13 ;  /* 0x0000000d08aa723e */ /* 0x000fe200000010ff */
[----:B------:R-:W-:Y:S01]  /*f5f0*/  FMUL.FTZ R49, R6, R49 ;  /* 0x0000003106317220 */ /* 0x000fe20000410000 */
[----:B------:R-:W-:Y:S01]  /*f600*/  FMNMX.FTZ R2, R157, R2, !PT ;  /* 0x000000029d027209 */ /* 0x000fe20007810000 */
[----:B------:R-:W-:Y:S01]  /*f610*/  FADD.FTZ R5, R16, R5 ;  /* 0x0000000510057221 */ /* 0x000fe20000010000 */
[----:B------:R-:W-:Y:S01]  /*f620*/  MUFU.EX2 R149, R149 ;  /* 0x0000009500957308 */ /* 0x000fe20000000800 */
[C---:B------:R-:W-:Y:S01]  /*f630*/  FMUL.FTZ R16, R6.reuse, R144 ;  /* 0x0000009006107220 */ /* 0x040fe20000410000 */
[----:B------:R-:W-:Y:S01]  /*f640*/  FMNMX.FTZ R4, R3, R2, !PT ;  /* 0x0000000203047209 */ /* 0x000fe20007810000 */
[----:B------:R-:W-:Y:S01]  /*f650*/  FADD.FTZ R5, R13, R5 ;  /* 0x000000050d057221 */ /* 0x000fe20000010000 */
[----:B------:R-:W-:Y:S01]  /*f660*/  UISETP.GT.AND UP0, UPT, UR23, UR7, UPT ;  /* 0x000000071700728c */ /* 0x000fe2000bf04270 */
[----:B------:R-:W-:Y:S02]  /*f670*/  FMUL.FTZ R13, R6, R141 ;  /* 0x0000008d060d7220 */ /* 0x000fe40000410000 */
[----:B------:R-:W1:Y:S01]  /*f680*/  SHFL.BFLY PT, R2, R4, 0x2, 0x1f ;  /* 0x0c401f0004027f89 */ /* 0x000e6200000e0000 */
[----:B------:R-:W-:Y:S01]  /*f690*/  FADD.FTZ R177, R8, R5 ;  /* 0x0000000508b17221 */ /* 0x000fe20000010000 */
[----:B------:R-:W-:Y:S01]  /*f6a0*/  UMOV UR23, UR4 ;  /* 0x0000000400177c82 */ /* 0x000fe20008000000 */
[C---:B------:R-:W-:Y:S02]  /*f6b0*/  FMUL.FTZ R8, R6.reuse, R136 ;  /* 0x0000008806087220 */ /* 0x040fe40000410000 */
[C---:B------:R-:W-:Y:S01]  /*f6c0*/  FMUL.FTZ R5, R6.reuse, R133 ;  /* 0x0000008506057220 */ /* 0x040fe20000410000 */
        /* <DEDUP_REMOVED lines=325> */
.L_x_208:
[----:B------:R-:W2:Y:S04]  /*10b20*/  LDL.LU R4, [R1+0x44] ;  /* 0x0000440001047983 */ /* 0x000ea80000300800 */
[----:B------:R-:W3:Y:S01]  /*10b30*/  LDL.LU R7, [R1+0x40] ;  /* 0x0000400001077983 */ /* 0x000ee20000300800 */
[----:B------:R-:W-:-:S02]  /*10b40*/  MOV R8, 0xff800000 ;  /* 0xff80000000087802 */ /* 0x000fc40000000f00 */
[----:B------:R-:W-:Y:S01]  /*10b50*/  PLOP3.LUT P2, PT, PT, PT, PT, 0x8, 0x0 ;  /* 0x000000000000781c */ /* 0x000fe20003f4e170 */
[----:B--2---:R-:W1:Y:S04]  /*10b60*/  SHFL.BFLY PT, R6, R4, 0x2, 0x1f ;  /* 0x0c401f0004067f89 */ /* 0x004e6800000e0000 */
[----:B---3--:R-:W2:Y:S01]  /*10b70*/  SHFL.BFLY PT, R5, R7, 0x2, 0x1f ;  /* 0x0c401f0007057f89 */ /* 0x008ea200000e0000 */
[----:B-1----:R-:W-:Y:S02]  /*10b80*/  FADD.FTZ R6, R6, R4 ;  /* 0x0000000406067221 */ /* 0x002fe40000010000 */
[----:B--2---:R-:W-:-:S03]  /*10b90*/  FADD.FTZ R5, R5, R7 ;  /* 0x0000000705057221 */ /* 0x004fc60000010000 */
[----:B------:R-:W1:Y:S01]  /*10ba0*/  SHFL.BFLY PT, R4, R6, 0x1, 0x1f ;  /* 0x0c201f0006047f89 */ /* 0x000e6200000e0000 */
[----:B------:R-:W-:-:S03]  /*10bb0*/  MOV R7, 0xff800000 ;  /* 0xff80000000077802 */ /* 0x000fc60000000f00 */
[----:B------:R-:W2:Y:S01]  /*10bc0*/  SHFL.BFLY PT, R3, R5, 0x1, 0x1f ;  /* 0x0c201f0005037f89 */ /* 0x000ea200000e0000 */
[----:B-1----:R-:W-:Y:S01]  /*10bd0*/  FADD.FTZ R4, R6, R4 ;  /* 0x0000000406047221 */ /* 0x002fe20000010000 */
[----:B------:R-:W-:Y:S01]  /*10be0*/  MOV R6, RZ ;  /* 0x000000ff00067202 */ /* 0x000fe20000000f00 */
[----:B--2---:R-:W-:-:S03]  /*10bf0*/  FADD.FTZ R3, R5, R3 ;  /* 0x0000000305037221 */ /* 0x004fc60000010000 */
[----:B------:R-:W-:Y:S02]  /*10c00*/  FSETP.NE.FTZ.AND P1, PT, R4, RZ, PT ;  /* 0x000000ff0400720b */ /* 0x000fe40003f35000 */
[----:B------:R-:W-:Y:S02]  /*10c10*/  MOV R5, RZ ;  /* 0x000000ff00057202 */ /* 0x000fe40000000f00 */
[----:B------:R-:W-:-:S09]  /*10c20*/  FSETP.NE.FTZ.AND P0, PT, R3, RZ, PT ;  /* 0x000000ff0300720b */ /* 0x000fd20003f15000 */
[----:B------:R-:W1:Y:S01]  /*10c30*/  @P1 MUFU.RCP R6, R4 ;  /* 0x0000000400061308 */ /* 0x000e620000001000 */
[----:B------:R-:W-:-:S03]  /*10c40*/  @P1 MOV R10, 0x3f317218 ;  /* 0x3f317218000a1802 */ /* 0x000fc60000000f00 */
[----:B------:R-:W-:Y:S02]  /*10c50*/  @P0 MOV R9, 0x3f317218 ;  /* 0x3f31721800090802 */ /* 0x000fe40000000f00 */
        /* <DEDUP_REMOVED lines=12> */
[----:B------:R-:W-:Y:S02]  /*10d20*/  FMUL.FTZ R145, R6, R145 ;  /* 0x0000009106917220 */ /* 0x000fe40000410000 */
        /* <DEDUP_REMOVED lines=56> */
[----:B------:R-:W-:Y:S02]  /*110b0*/  FMUL.FTZ R128, R6, R128 ;  /* 0x0000008006807220 */ /* 0x000fe40000410000 */
        /* <DEDUP_REMOVED lines=64> */
[----:B------:R-:W-:Y:S02]  /*114c0*/  FMUL.FTZ R5, R5, R131 ;  /* 0x0000008305057220 */ /* 0x000fe40000410000 */
[----:B------:R-:W-:Y:S02]  /*114d0*/  @P1 FFMA.FTZ R7, R10, R0, R4 ;  /* 0x000000000a071223 */ /* 0x000fe40000010004 */
[----:B------:R-:W-:-:S02]  /*114e0*/  @P0 FFMA.FTZ R8, R9, R2, R3 ;  /* 0x0000000209080223 */ /* 0x000fc40000010003 */
.L_x_169:
[----:B------:R-:W-:Y:S05]  /*114f0*/  @P2 BRA `(.L_x_222) ;  /* 0x0000197000002947 */ /* 0x000fea0003800000 */
[----:B------:R-:W3:Y:S01]  /*11500*/  S2R R0, SR_TID.X ;  /* 0x0000000000007919 */ /* 0x000ee20000002100 */
[----:B------:R-:W-:Y:S01]  /*11510*/  IMAD.MOV.U32 R12, RZ, RZ, c[0x0][0x4e8] ;  /* 0x00013a00ff0c7624 */ /* 0x000fe200078e00ff */
[----:B------:R-:W-:Y:S01]  /*11520*/  ULDC.64 UR4, c[0x0][0x490] ;  /* 0x0001240000047ab9 */ /* 0x000fe20000000a00 */
[----:B------:R-:W-:Y:S01]  /*11530*/  F2FP.BF16.PACK_AB R132, R133, R132 ;  /* 0x000000848584723e */ /* 0x000fe200000010ff */
[----:B------:R-:W4:Y:S01]  /*11540*/  S2R R22, SR_CTAID.Z ;  /* 0x0000000000167919 */ /* 0x000f220000002700 */
[----:B------:R-:W-:Y:S01]  /*11550*/  UIMAD UR6, UR9, UR4, URZ ;  /* 0x00000004090672a4 */ /* 0x000fe2000f8e023f */
[C---:B------:R-:W-:Y:S01]  /*11560*/  ISETP.NE.AND P3, PT, R12.reuse, 0x1, PT ;  /* 0x000000010c00780c */ /* 0x040fe20003f65270 */
[----:B--2---:R-:W-:Y:S01]  /*11570*/  UIMAD.WIDE.U32 UR12, UR11, UR4, URZ ;  /* 0x000000040b0c72a5 */ /* 0x004fe2000f8e003f */
[----:B------:R-:W-:Y:S01]  /*11580*/  IMAD R12, R12, c[0x0][0x388], RZ ;  /* 0x0000e2000c0c7a24 */ /* 0x000fe200078e02ff */
[----:B------:R-:W-:Y:S01]  /*11590*/  UIMAD UR6, UR11, UR5, UR6 ;  /* 0x000000050b0672a4 */ /* 0x000fe2000f8e0206 */
[----:B------:R-:W-:Y:S01]  /*115a0*/  F2FP.BF16.PACK_AB R134, R135, R134 ;  /* 0x000000868786723e */ /* 0x000fe200000010ff */
[----:B------:R-:W-:Y:S01]  /*115b0*/  BSSY B0, `(.L_x_223) ;  /* 0x000012e000007945 */ /* 0x000fe20003800000 */
[----:B------:R-:W-:Y:S01]  /*115c0*/  ULDC.64 UR4, c[0x0][0x3e8] ;  /* 0x0000fa0000047ab9 */ /* 0x000fe20000000a00 */
[----:B------:R-:W-:Y:S01]  /*115d0*/  IMAD.U32 R25, RZ, RZ, UR13 ;  /* 0x0000000dff197e24 */ /* 0x000fe2000f8e00ff */
[----:B------:R-:W-:Y:S01]  /*115e0*/  UIMAD UR9, UR9, UR4, URZ ;  /* 0x00000004090972a4 */ /* 0x000fe2000f8e023f */
[----:B------:R-:W-:Y:S01]  /*115f0*/  IMAD.U32 R24, RZ, RZ, UR12 ;  /* 0x0000000cff187e24 */ /* 0x000fe2000f8e00ff */
[----:B------:R-:W-:Y:S01]  /*11600*/  UIMAD.WIDE.U32 UR14, UR11, UR4, URZ ;  /* 0x000000040b0e72a5 */ /* 0x000fe2000f8e003f */
[----:B------:R-:W-:Y:S01]  /*11610*/  F2FP.BF16.PACK_AB R136, R137, R136 ;  /* 0x000000888988723e */ /* 0x000fe200000010ff */
[----:B------:R-:W-:Y:S01]  /*11620*/  UIMAD UR5, UR11, UR5, UR9 ;  /* 0x000000050b0572a4 */ /* 0x000fe2000f8e0209 */
[----:B------:R-:W-:Y:S01]  /*11630*/  F2FP.BF16.PACK_AB R138, R139, R138 ;  /* 0x0000008a8b8a723e */ /* 0x000fe200000010ff */
[----:B------:R-:W-:Y:S01]  /*11640*/  UIADD3 UR6, UR13, UR6, URZ ;  /* 0x000000060d067290 */ /* 0x000fe2000fffe03f */
[----:B------:R-:W-:Y:S01]  /*11650*/  F2FP.BF16.PACK_AB R140, R141, R140 ;  /* 0x0000008c8d8c723e */ /* 0x000fe200000010ff */
[----:B------:R-:W-:Y:S01]  /*11660*/  UIADD3 UR5, UR15, UR5, URZ ;  /* 0x000000050f057290 */ /* 0x000fe2000fffe03f */
[----:B------:R-:W-:Y:S01]  /*11670*/  IMAD.U32 R27, RZ, RZ, UR15 ;  /* 0x0000000fff1b7e24 */ /* 0x000fe2000f8e00ff */
[----:B-1-3--:R-:W-:Y:S01]  /*11680*/  SHF.R.S32.HI R2, RZ, 0x1f, R0 ;  /* 0x0000001fff027819 */ /* 0x00afe20000011400 */
[----:B------:R-:W-:Y:S01]  /*11690*/  IMAD.U32 R26, RZ, RZ, UR14 ;  /* 0x0000000eff1a7e24 */ /* 0x000fe2000f8e00ff */
[----:B------:R-:W-:Y:S01]  /*116a0*/  F2FP.BF16.PACK_AB R142, R143, R142 ;  /* 0x0000008e8f8e723e */ /* 0x000fe200000010ff */
[----:B------:R-:W-:Y:S01]  /*116b0*/  IMAD.U32 R25, RZ, RZ, UR6 ;  /* 0x00000006ff197e24 */ /* 0x000fe2000f8e00ff */
[CC--:B------:R-:W-:Y:S01]  /*116c0*/  LEA.HI R9, R2.reuse, R0.reuse, RZ, 0x2 ;  /* 0x0000000002097211 */ /* 0x0c0fe200078f10ff */
[----:B------:R-:W-:Y:S01]  /*116d0*/  IMAD.U32 R27, RZ, RZ, UR5 ;  /* 0x00000005ff1b7e24 */ /* 0x000fe2000f8e00ff */
[-C--:B------:R-:W-:Y:S01]  /*116e0*/  LEA.HI R19, R2, R0.reuse, RZ, 0x5 ;  /* 0x0000000002137211 */ /* 0x080fe200078f28ff */
[----:B----4-:R-:W-:Y:S01]  /*116f0*/  IMAD.WIDE.U32 R24, R22, c[0x0][0x498], R24 ;  /* 0x0001260016187a25 */ /* 0x010fe200078e0018 */
[----:B------:R-:W-:-:S02]  /*11700*/  LEA.HI R4, R2, R0, RZ, 0x3 ;  /* 0x0000000002047211 */ /* 0x000fc400078f18ff */
[--C-:B------:R-:W-:Y:S02]  /*11710*/  SHF.R.S32.HI R21, RZ, 0x2, R9.reuse ;  /* 0x00000002ff157819 */ /* 0x100fe40000011409 */
[----:B------:R-:W-:Y:S02]  /*11720*/  SHF.R.S32.HI R3, RZ, 0x1f, R9 ;  /* 0x0000001fff037819 */ /* 0x000fe40000011409 */
[----:B------:R-:W-:Y:S02]  /*11730*/  LOP3.LUT R9, R9, 0xfffffffc, RZ, 0xc0, !PT ;  /* 0xfffffffc09097812 */ /* 0x000fe400078ec0ff */
[----:B------:R-:W-:Y:S02]  /*11740*/  LOP3.LUT R10, R19, 0xffffffe0, RZ, 0xc0, !PT ;  /* 0xffffffe0130a7812 */ /* 0x000fe400078ec0ff */
[----:B------:R-:W-:Y:S01]  /*11750*/  LOP3.LUT R11, R4, 0xfffffff8, RZ, 0xc0, !PT ;  /* 0xfffffff8040b7812 */ /* 0x000fe200078ec0ff */
[C---:B------:R-:W-:Y:S01]  /*11760*/  IMAD.IADD R9, R0.reuse, 0x1, -R9 ;  /* 0x0000000100097824 */ /* 0x040fe200078e0a09 */
[----:B------:R-:W-:Y:S01]  /*11770*/  LEA.HI R3, R3, R21, RZ, 0x3 ;  /* 0x0000001503037211 */ /* 0x000fe200078f18ff */
[----:B------:R-:W-:Y:S01]  /*11780*/  IMAD.IADD R10, R0, 0x1, -R10 ;  /* 0x00000001000a7824 */ /* 0x000fe200078e0a0a */
[----:B------:R-:W-:Y:S01]  /*11790*/  LEA.HI R2, R2, R0, RZ, 0x6 ;  /* 0x0000000002027211 */ /* 0x000fe200078f30ff */
[----:B------:R-:W-:Y:S01]  /*117a0*/  IMAD.IADD R0, R0, 0x1, -R11 ;  /* 0x0000000100007824 */ /* 0x000fe200078e0a0b */
[----:B------:R-:W-:-:S02]  /*117b0*/  LOP3.LUT R11, R3, 0xfffffff8, RZ, 0xc0, !PT ;  /* 0xfffffff8030b7812 */ /* 0x000fc400078ec0ff */
[----:B------:R-:W-:Y:S01]  /*117c0*/  SHF.R.S32.HI R4, RZ, 0x3, R4 ;  /* 0x00000003ff047819 */ /* 0x000fe20000011404 */
[----:B------:R-:W-:Y:S01]  /*117d0*/  IMAD.SHL.U32 R2, R2, 0x8, RZ ;  /* 0x0000000802027824 */ /* 0x000fe200078e00ff */
[----:B------:R-:W-:Y:S01]  /*117e0*/  SHF.R.S32.HI R3, RZ, 0x1f, R10 ;  /* 0x0000001fff037819 */ /* 0x000fe2000001140a */
[----:B------:R-:W-:Y:S01]  /*117f0*/  IMAD.IADD R21, R21, 0x1, -R11 ;  /* 0x0000000115157824 */ /* 0x000fe200078e0a0b */
[--C-:B------:R-:W-:Y:S01]  /*11800*/  SHF.R.S32.HI R15, RZ, 0x5, R19.reuse ;  /* 0x00000005ff0f7819 */ /* 0x100fe20000011413 */
[----:B------:R-:W1:Y:S01]  /*11810*/  S2R R11, SR_CTAID.X ;  /* 0x00000000000b7919 */ /* 0x000e620000002500 */
[----:B------:R-:W-:Y:S01]  /*11820*/  IMAD.SHL.U32 R16, R4, 0x40, RZ ;  /* 0x0000004004107824 */ /* 0x000fe200078e00ff */
[----:B------:R-:W-:Y:S01]  /*11830*/  LOP3.LUT P0, RZ, R10, 0x3, RZ, 0xc0, !PT ;  /* 0x000000030aff7812 */ /* 0x000fe2000780c0ff */
[C---:B------:R-:W-:Y:S01]  /*11840*/  IMAD R18, R0.reuse, 0x20, R4 ;  /* 0x0000002000127824 */ /* 0x040fe200078e0204 */
[----:B------:R-:W-:Y:S02]  /*11850*/  SHF.R.S32.HI R19, RZ, 0x1f, R19 ;  /* 0x0000001fff137819 */ /* 0x000fe40000011413 */
[----:B------:R-:W-:Y:S01]  /*11860*/  LEA.HI R10, R3, R10, RZ, 0x2 ;  /* 0x0000000a030a7211 */ /* 0x000fe200078f10ff */
[----:B------:R-:W-:Y:S01]  /*11870*/  IMAD.SHL.U32 R3, R0, 0x8, RZ ;  /* 0x0000000800037824 */ /* 0x000fe200078e00ff */
[----:B------:R-:W-:-:S02]  /*11880*/  LOP3.LUT R16, R16, 0x1c0, RZ, 0xc0, !PT ;  /* 0x000001c010107812 */ /* 0x000fc400078ec0ff */
[----:B------:R-:W-:Y:S02]  /*11890*/  LEA.HI R19, R19, R15, RZ, 0x3 ;  /* 0x0000000f13137211 */ /* 0x000fe400078f18ff */
[----:B------:R-:W-:Y:S02]  /*118a0*/  LEA.HI R17, R9, R9, RZ, 0x1 ;  /* 0x0000000909117211 */ /* 0x000fe400078f08ff */
[----:B------:R-:W-:Y:S02]  /*118b0*/  SHF.R.U32.HI R0, RZ, 0x3, R16 ;  /* 0x00000003ff007819 */ /* 0x000fe40000011610 */
[----:B------:R-:W-:Y:S02]  /*118c0*/  LOP3.LUT R16, R16, 0x38, R3, 0xf8, !PT ;  /* 0x0000003810107812 */ /* 0x000fe400078ef803 */
[----:B------:R-:W-:Y:S02]  /*118d0*/  LOP3.LUT R19, R19, 0xffffff8, RZ, 0xc0, !PT ;  /* 0x0ffffff813137812 */ /* 0x000fe400078ec0ff */
[----:B------:R-:W-:-:S02]  /*118e0*/  LOP3.LUT R17, R17, 0x1ffffffe, RZ, 0xc0, !PT ;  /* 0x1ffffffe11117812 */ /* 0x000fc400078ec0ff */
[----:B------:R-:W-:Y:S01]  /*118f0*/  SHF.R.S32.HI R13, RZ, 0x1f, R22 ;  /* 0x0000001fff0d7819 */ /* 0x000fe20000011416 */
[----:B------:R-:W-:Y:S01]  /*11900*/  IMAD.IADD R19, R15, 0x1, -R19 ;  /* 0x000000010f137824 */ /* 0x000fe200078e0a13 */
[----:B------:R-:W-:Y:S01]  /*11910*/  LOP3.LUT R0, R16, R0, RZ, 0x3c, !PT ;  /* 0x0000000010007212 */ /* 0x000fe200078e3cff */
[----:B-1----:R-:W-:Y:S01]  /*11920*/  IMAD R18, R11, 0x80, R18 ;  /* 0x000000800b127824 */ /* 0x002fe200078e0212 */
[----:B------:R-:W-:Y:S01]  /*11930*/  R2P PR, R21, 0x6 ;  /* 0x0000000615007804 */ /* 0x000fe20000000000 */
[----:B------:R-:W-:Y:S01]  /*11940*/  IMAD R15, R15, 0x200, R9 ;  /* 0x000002000f0f7824 */ /* 0x000fe200078e0209 */
[C---:B------:R-:W-:Y:S01]  /*11950*/  LOP3.LUT R20, R21.reuse, 0x1, RZ, 0xc0, !PT ;  /* 0x0000000115147812 */ /* 0x040fe200078ec0ff */
[----:B------:R-:W-:Y:S01]  /*11960*/  @P3 IMAD.HI.U32 R16, R18, c[0x0][0x4ec], RZ ;  /* 0x00013b0012103a27 */ /* 0x000fe200078e00ff */
[----:B------:R-:W-:Y:S02]  /*11970*/  SHF.R.S32.HI R10, RZ, 0x2, R10 ;  /* 0x00000002ff0a7819 */ /* 0x000fe4000001140a */
[----:B------:R-:W-:Y:S01]  /*11980*/  LOP3.LUT R2, R0, 0x7ffffe00, R2, 0xf8, !PT ;  /* 0x7ffffe0000027812 */ /* 0x000fe200078ef802 */
[----:B------:R-:W-:Y:S01]  /*11990*/  IMAD.SHL.U32 R21, R21, 0x40, RZ ;  /* 0x0000004015157824 */ /* 0x000fe200078e00ff */
[----:B------:R-:W-:Y:S01]  /*119a0*/  ISETP.NE.U32.AND P4, PT, R20, 0x1, PT ;  /* 0x000000011400780c */ /* 0x000fe20003f85070 */
[----:B------:R-:W-:Y:S01]  /*119b0*/  IMAD.IADD R9, R9, 0x1, -R17 ;  /* 0x0000000109097824 */ /* 0x000fe200078e0a11 */
[----:B------:R-:W-:Y:S01]  /*119c0*/  F2FP.BF16.PACK_AB R144, R145, R144 ;  /* 0x000000909190723e */ /* 0x000fe200000010ff */
[----:B------:R-:W-:Y:S01]  /*119d0*/  IMAD R14, R13, c[0x0][0x498], RZ ;  /* 0x000126000d0e7a24 */ /* 0x000fe200078e02ff */
[----:B------:R-:W-:Y:S01]  /*119e0*/  LOP3.LUT R21, R21, 0x1c0, RZ, 0xc0, !PT ;  /* 0x000001c015157812 */ /* 0x000fe200078ec0ff */
[----:B------:R-:W-:Y:S01]  /*119f0*/  IMAD.MOV.U32 R17, RZ, RZ, R18 ;  /* 0x000000ffff117224 */ /* 0x000fe200078e0012 */
[----:B------:R-:W-:Y:S01]  /*11a00*/  @P3 SHF.R.U32.HI R17, RZ, c[0x0][0x4f0], R16 ;  /* 0x00013c00ff113a19 */ /* 0x000fe20000011610 */
[----:B------:R-:W-:Y:S01]  /*11a10*/  IMAD R13, R13, c[0x0][0x3f0], RZ ;  /* 0x0000fc000d0d7a24 */ /* 0x000fe200078e02ff */
[----:B------:R-:W-:Y:S01]  /*11a20*/  LEA.HI R21, R21, R21, RZ, 0x1d ;  /* 0x0000001515157211 */ /* 0x000fe200078fe8ff */
[----:B------:R-:W-:Y:S01]  /*11a30*/  IMAD R10, R19, 0x10, R10 ;  /* 0x00000010130a7824 */ /* 0x000fe200078e020a */
[----:B------:R-:W-:Y:S01]  /*11a40*/  SHF.R.S32.HI R0, RZ, 0x1f, R17 ;  /* 0x0000001fff007819 */ /* 0x000fe20000011411 */
[C---:B------:R-:W-:Y:S01]  /*11a50*/  IMAD R14, R22.reuse, c[0x0][0x49c], R14 ;  /* 0x00012700160e7a24 */ /* 0x040fe200078e020e */
[----:B------:R-:W-:Y:S01]  /*11a60*/  F2FP.BF16.PACK_AB R146, R147, R146 ;  /* 0x000000929392723e */ /* 0x000fe200000010ff */
[C---:B------:R-:W-:Y:S01]  /*11a70*/  IMAD R13, R22.reuse, c[0x0][0x3f4], R13 ;  /* 0x0000fd00160d7a24 */ /* 0x040fe200078e020d */
[----:B------:R-:W-:Y:S01]  /*11a80*/  F2FP.BF16.PACK_AB R148, R149, R148 ;  /* 0x000000949594723e */ /* 0x000fe200000010ff */
[----:B------:R-:W-:Y:S01]  /*11a90*/  IMAD.WIDE.U32 R22, R22, c[0x0][0x3f0], R26 ;  /* 0x0000fc0016167a25 */ /* 0x000fe200078e001a */
[----:B------:R-:W-:-:S02]  /*11aa0*/  F2FP.BF16.PACK_AB R150, R151, R150 ;  /* 0x000000969796723e */ /* 0x000fc400000010ff */
[----:B------:R-:W-:Y:S01]  /*11ab0*/  F2FP.BF16.PACK_AB R152, R153, R152 ;  /* 0x000000989998723e */ /* 0x000fe200000010ff */
[--C-:B------:R-:W-:Y:S01]  /*11ac0*/  IMAD R9, R9, 0x8, R10.reuse ;  /* 0x0000000809097824 */ /* 0x100fe200078e020a */
[----:B------:R-:W-:Y:S01]  /*11ad0*/  F2FP.BF16.PACK_AB R154, R155, R154 ;  /* 0x0000009a9b9a723e */ /* 0x000fe200000010ff */
[----:B------:R-:W-:Y:S01]  /*11ae0*/  IMAD.IADD R23, R23, 0x1, R13 ;  /* 0x0000000117177824 */ /* 0x000fe200078e020d */
[----:B------:R-:W-:Y:S01]  /*11af0*/  F2FP.BF16.PACK_AB R28, R29, R28 ;  /* 0x0000001c1d1c723e */ /* 0x000fe200000010ff */
[----:B------:R-:W-:Y:S01]  /*11b00*/  IMAD R0, R0, c[0x0][0x3e0], RZ ;  /* 0x0000f80000007a24 */ /* 0x000fe200078e02ff */
[----:B------:R-:W-:Y:S01]  /*11b10*/  F2FP.BF16.PACK_AB R30, R31, R30 ;  /* 0x0000001e1f1e723e */ /* 0x000fe200000010ff */
[----:B------:R-:W-:Y:S01]  /*11b20*/  IMAD.U32 R15, R15, 0x2, R21 ;  /* 0x000000020f0f7824 */ /* 0x000fe200078e0015 */
[----:B------:R-:W-:Y:S01]  /*11b30*/  F2FP.BF16.PACK_AB R32, R33, R32 ;  /* 0x000000202120723e */ /* 0x000fe200000010ff */
[----:B------:R-:W-:Y:S01]  /*11b40*/  IMAD R9, R11, 0x80, R9 ;  /* 0x000000800b097824 */ /* 0x000fe200078e0209 */
[----:B------:R-:W-:Y:S01]  /*11b50*/  F2FP.BF16.PACK_AB R34, R35, R34 ;  /* 0x000000222322723e */ /* 0x000fe200000010ff */
[----:B------:R-:W-:Y:S01]  /*11b60*/  IMAD.MOV R13, RZ, RZ, -R17 ;  /* 0x000000ffff0d7224 */ /* 0x000fe200078e0a11 */
[----:B------:R-:W-:Y:S01]  /*11b70*/  F2FP.BF16.PACK_AB R36, R37, R36 ;  /* 0x000000242524723e */ /* 0x000fe200000010ff */
[----:B------:R-:W-:Y:S01]  /*11b80*/  IMAD R10, R11, 0x80, R10 ;  /* 0x000000800b0a7824 */ /* 0x000fe200078e020a */
[----:B------:R-:W-:Y:S01]  /*11b90*/  F2FP.BF16.PACK_AB R38, R39, R38 ;  /* 0x000000262726723e */ /* 0x000fe200000010ff */
[----:B------:R-:W-:Y:S01]  /*11ba0*/  IMAD.WIDE.U32 R22, R17, c[0x0][0x3e0], R22 ;  /* 0x0000f80011167a25 */ /* 0x000fe200078e0016 */
[----:B------:R-:W-:-:S02]  /*11bb0*/  F2FP.BF16.PACK_AB R40, R41, R40 ;  /* 0x000000282928723e */ /* 0x000fc400000010ff */
[CC--:B------:R-:W-:Y:S01]  /*11bc0*/  ISETP.GE.OR P6, PT, R10.reuse, R12.reuse, P0 ;  /* 0x0000000c0a00720c */ /* 0x0c0fe200007c6670 */
[----:B------:R-:W-:Y:S01]  /*11bd0*/  IMAD R0, R17, c[0x0][0x3e4], R0 ;  /* 0x0000f90011007a24 */ /* 0x000fe200078e0200 */
[----:B------:R-:W-:Y:S01]  /*11be0*/  IADD3 R10, R10, 0x8, RZ ;  /* 0x000000080a0a7810 */ /* 0x000fe20007ffe0ff */
[----:B------:R-:W-:Y:S01]  /*11bf0*/  IMAD.SHL.U32 R17, R15, 0x2, RZ ;  /* 0x000000020f117824 */ /* 0x000fe200078e00ff */
[----:B------:R-:W-:Y:S01]  /*11c00*/  BAR.SYNC.DEFER_BLOCKING 0x1, 0x100 ;  /* 0x0044000000007b1d */ /* 0x000fe20000010000 */
[----:B------:R-:W-:Y:S01]  /*11c10*/  @P3 IMAD.HI.U32 R15, R9, c[0x0][0x4ec], RZ ;  /* 0x00013b00090f3a27 */ /* 0x000fe200078e00ff */
[----:B------:R-:W-:Y:S02]  /*11c20*/  ISETP.GE.OR P5, PT, R10, R12, P0 ;  /* 0x0000000c0a00720c */ /* 0x000fe400007a6670 */
[----:B------:R-:W-:Y:S01]  /*11c30*/  IADD3 R10, R17, 0x70, RZ ;  /* 0x00000070110a7810 */ /* 0x000fe20007ffe0ff */
[----:B------:R-:W-:Y:S01]  /*11c40*/  IMAD.MOV.U32 R16, RZ, RZ, R9 ;  /* 0x000000ffff107224 */ /* 0x000fe200078e0009 */
[----:B------:R-:W-:Y:S01]  /*11c50*/  @P3 SHF.R.U32.HI R16, RZ, c[0x0][0x4f0], R15 ;  /* 0x00013c00ff103a19 */ /* 0x000fe2000001160f */
[----:B------:R-:W-:Y:S01]  /*11c60*/  IMAD R13, R13, c[0x0][0x4e8], R18 ;  /* 0x00013a000d0d7a24 */ /* 0x000fe200078e0212 */
[----:B------:R-:W-:Y:S01]  /*11c70*/  IADD3 R15, R17, 0x80, RZ ;  /* 0x00000080110f7810 */ /* 0x000fe20007ffe0ff */
[----:B------:R-:W-:Y:S01]  /*11c80*/  IMAD.IADD R23, R23, 0x1, R0 ;  /* 0x0000000117177824 */ /* 0x000fe200078e0200 */
[----:B------:R-:W-:-:S02]  /*11c90*/  SHF.R.S32.HI R0, RZ, 0x1f, R16 ;  /* 0x0000001fff007819 */ /* 0x000fc40000011410 */
[----:B------:R-:W-:Y:S01]  /*11ca0*/  IADD3 R18, P0, R16, R24, RZ ;  /* 0x0000001810127210 */ /* 0x000fe20007f1e0ff */
[----:B------:R-:W-:Y:S01]  /*11cb0*/  IMAD.WIDE.U32 R22, R13, c[0x0][0x3d8], R22 ;  /* 0x0000f6000d167a25 */ /* 0x000fe200078e0016 */
[----:B------:R-:W-:Y:S02]  /*11cc0*/  @P4 IADD3 R10, R15, 0x10, RZ ;  /* 0x000000100f0a4810 */ /* 0x000fe40007ffe0ff */
[----:B------:R-:W-:Y:S01]  /*11cd0*/  IADD3.X R19, R0, R25, R14, P0, !PT ;  /* 0x0000001900137210 */ /* 0x000fe200007fe40e */
[----:B------:R-:W-:Y:S01]  /*11ce0*/  IMAD.MOV R15, RZ, RZ, -R16 ;  /* 0x000000ffff0f7224 */ /* 0x000fe200078e0a10 */
[----:B------:R-:W-:Y:S01]  /*11cf0*/  SHF.R.S32.HI R14, RZ, 0x1f, R13 ;  /* 0x0000001fff0e7819 */ /* 0x000fe2000001140d */
[----:B------:R-:W-:Y:S01]  /*11d00*/  IMAD.MOV.U32 R0, RZ, RZ, 0x20 ;  /* 0x00000020ff007424 */ /* 0x000fe200078e00ff */
[----:B------:R-:W-:Y:S01]  /*11d10*/  F2FP.BF16.PACK_AB R42, R43, R42 ;  /* 0x0000002a2b2a723e */ /* 0x000fe200000010ff */
[----:B------:R-:W-:Y:S01]  /*11d20*/  IMAD R16, R15, c[0x0][0x4e8], R9 ;  /* 0x00013a000f107a24 */ /* 0x000fe200078e0209 */
[----:B------:R-:W-:Y:S01]  /*11d30*/  F2FP.BF16.PACK_AB R44, R45, R44 ;  /* 0x0000002c2d2c723e */ /* 0x000fe200000010ff */
[----:B------:R-:W-:Y:S01]  /*11d40*/  IMAD R14, R14, c[0x0][0x3d8], RZ ;  /* 0x0000f6000e0e7a24 */ /* 0x000fe200078e02ff */
[----:B------:R-:W-:Y:S01]  /*11d50*/  SEL R0, R0, 0xffffffe0, !P1 ;  /* 0xffffffe000007807 */ /* 0x000fe20004800000 */
[----:B------:R-:W-:Y:S01]  /*11d60*/  IMAD.MOV.U32 R9, RZ, RZ, 0x40 ;  /* 0x00000040ff097424 */ /* 0x000fe200078e00ff */
[----:B------:R-:W-:Y:S01]  /*11d70*/  STS [R17+0x80], R132 ;  /* 0x0000808411007388 */ /* 0x000fe20000000800 */
[----:B------:R-:W-:Y:S01]  /*11d80*/  IMAD R14, R13, c[0x0][0x3dc], R14 ;  /* 0x0000f7000d0e7a24 */ /* 0x000fe200078e020e */
[----:B------:R-:W-:Y:S01]  /*11d90*/  SHF.R.S32.HI R13, RZ, 0x1f, R16 ;  /* 0x0000001fff0d7819 */ /* 0x000fe20000011410 */
[----:B------:R-:W-:Y:S01]  /*11da0*/  IMAD.IADD R15, R17, 0x1, R0 ;  /* 0x00000001110f7824 */ /* 0x000fe200078e0200 */
[----:B------:R-:W-:Y:S01]  /*11db0*/  SEL R9, R9, 0xffffffc0, !P2 ;  /* 0xffffffc009097807 */ /* 0x000fe20005000000 */
[----:B------:R-:W-:Y:S01]  /*11dc0*/  IMAD.IADD R0, R0, 0x1, R10 ;  /* 0x0000000100007824 */ /* 0x000fe200078e020a */
[----:B------:R-:W-:Y:S01]  /*11dd0*/  STS [R17+0x480], R134 ;  /* 0x0004808611007388 */ /* 0x000fe20000000800 */
[----:B------:R-:W-:Y:S01]  /*11de0*/  IMAD R13, R13, c[0x0][0x488], RZ ;  /* 0x000122000d0d7a24 */ /* 0x000fe200078e02ff */
[----:B------:R-:W-:Y:S01]  /*11df0*/  F2FP.BF16.PACK_AB R46, R47, R46 ;  /* 0x0000002e2f2e723e */ /* 0x000fe200000010ff */
[----:B------:R-:W-:Y:S01]  /*11e00*/  IMAD.IADD R20, R17, 0x1, R9 ;  /* 0x0000000111147824 */ /* 0x000fe200078e0209 */
[----:B------:R-:W-:Y:S01]  /*11e10*/  STS [R10], R136 ;  /* 0x000000880a007388 */ /* 0x000fe20000000800 */
[----:B------:R-:W-:Y:S01]  /*11e20*/  IMAD.WIDE.U32 R18, R16, c[0x0][0x488], R18 ;  /* 0x0001220010127a25 */ /* 0x000fe200078e0012 */
[----:B------:R-:W-:-:S02]  /*11e30*/  F2FP.BF16.PACK_AB R48, R49, R48 ;  /* 0x000000303130723e */ /* 0x000fc400000010ff */
[----:B------:R-:W-:Y:S01]  /*11e40*/  STS [R10+0x400], R138 ;  /* 0x0004008a0a007388 */ /* 0x000fe20000000800 */
[----:B------:R-:W-:Y:S01]  /*11e50*/  IMAD R13, R16, c[0x0][0x48c], R13 ;  /* 0x00012300100d7a24 */ /* 0x000fe200078e020d */
[----:B------:R-:W-:Y:S01]  /*11e60*/  F2FP.BF16.PACK_AB R50, R51, R50 ;  /* 0x000000323332723e */ /* 0x000fe200000010ff */
[C---:B------:R-:W-:Y:S01]  /*11e70*/  IMAD.IADD R16, R9.reuse, 0x1, R10 ;  /* 0x0000000109107824 */ /* 0x040fe200078e020a */
[----:B------:R-:W-:Y:S01]  /*11e80*/  STS [R15+0x80], R140 ;  /* 0x0000808c0f007388 */ /* 0x000fe20000000800 */
[----:B------:R-:W-:Y:S01]  /*11e90*/  IMAD.IADD R24, R9, 0x1, R15 ;  /* 0x0000000109187824 */ /* 0x000fe200078e020f */
[----:B------:R-:W-:Y:S01]  /*11ea0*/  F2FP.BF16.PACK_AB R52, R53, R52 ;  /* 0x000000343534723e */ /* 0x000fe200000010ff */
[----:B------:R-:W-:Y:S01]  /*11eb0*/  IMAD.IADD R9, R0, 0x1, R9 ;  /* 0x0000000100097824 */ /* 0x000fe200078e0209 */
[----:B------:R-:W-:Y:S01]  /*11ec0*/  STS [R15+0x480], R142 ;  /* 0x0004808e0f007388 */ /* 0x000fe20000000800 */
[----:B------:R-:W-:Y:S01]  /*11ed0*/  F2FP.BF16.PACK_AB R54, R55, R54 ;  /* 0x000000363736723e */ /* 0x000fe200000010ff */
[----:B------:R-:W-:Y:S01]  /*11ee0*/  IMAD.IADD R13, R19, 0x1, R13 ;  /* 0x00000001130d7824 */ /* 0x000fe200078e020d */
        /* <DEDUP_REMOVED lines=14> */
[----:B------:R-:W-:Y:S01]  /*11fd0*/  F2FP.BF16.PACK_AB R74, R75, R74 ;  /* 0x0000004a4b4a723e */ /* 0x000fe200000010ff */
[----:B------:R-:W-:Y:S01]  /*11fe0*/  IMAD R75, R11, 0x80, R4 ;  /* 0x000000800b4b7824 */ /* 0x000fe200078e0204 */
        /* <DEDUP_REMOVED lines=33> */
[----:B------:R-:W-:Y:S01]  /*12200*/  LEA R21, P0, R18, c[0x0][0x450], 0x2 ;  /* 0x0001140012157a11 */ /* 0x000fe200078010ff */
        /* <DEDUP_REMOVED lines=10> */
[----:B------:R-:W-:-:S03]  /*122b0*/  LEA.HI.X R13, R18, c[0x0][0x454], R13, 0x2, P0 ;  /* 0x00011500120d7a11 */ /* 0x000fc600000f140d */
        /* <DEDUP_REMOVED lines=35> */
[----:B------:R-:W-:Y:S01]  /*124f0*/  STS [R24+0xc480], R126 ;  /* 0x00c4807e18007388 */ /* 0x000fe20000000800 */
[----:B-1----:R-:W-:-:S03]  /*12500*/  LEA R0, P0, R22, c[0x0][0x380], 0x1 ;  /* 0x0000e00016007a11 */ /* 0x002fc600078008ff */
[----:B------:R-:W-:Y:S04]  /*12510*/  STS [R9+0xc000], R6 ;  /* 0x00c0000609007388 */ /* 0x000fe80000000800 */
[----:B------:R1:W-:Y:S04]  /*12520*/  STS [R9+0xc400], R5 ;  /* 0x00c4000509007388 */ /* 0x0003e80000000800 */
[----:B------:R-:W-:Y:S04]  /*12530*/  SHFL.IDX PT, R18, R21, RZ, 0x1c1f ;  /* 0x001c1fff15127589 */ /* 0x000fe800000e0000 */
[----:B------:R-:W2:Y:S04]  /*12540*/  SHFL.IDX PT, R19, R13, RZ, 0x1c1f ;  /* 0x001c1fff0d137589 */ /* 0x000ea800000e0000 */
[----:B------:R-:W-:Y:S06]  /*12550*/  BAR.SYNC.DEFER_BLOCKING 0x1, 0x100 ;  /* 0x0044000000007b1d */ /* 0x000fec0000010000 */
[----:B------:R-:W-:Y:S04]  /*12560*/  SHFL.IDX PT, R26, R21, 0x1, 0x1c1f ;  /* 0x003c1f00151a7f89 */ /* 0x000fe800000e0000 */
[----:B------:R-:W3:Y:S01]  /*12570*/  SHFL.IDX PT, R27, R13, 0x1, 0x1c1f ;  /* 0x003c1f000d1b7f89 */ /* 0x000ee200000e0000 */
[----:B-1----:R-:W-:-:S03]  /*12580*/  IMAD.SHL.U32 R5, R2, 0x2, RZ ;  /* 0x0000000202057824 */ /* 0x002fc600078e00ff */
[----:B------:R1:W4:Y:S01]  /*12590*/  SHFL.IDX PT, R76, R0, RZ, 0x181f ;  /* 0x00181fff004c7589 */ /* 0x00032200000e0000 */
[----:B------:R-:W-:-:S05]  /*125a0*/  IMAD.IADD R2, R23, 0x1, R14 ;  /* 0x0000000117027824 */ /* 0x000fca00078e020e */
[----:B------:R-:W-:Y:S02]  /*125b0*/  LEA.HI.X R2, R22, c[0x0][0x384], R2, 0x1, P0 ;  /* 0x0000e10016027a11 */ /* 0x000fe400000f0c02 */
[----:B------:R-:W-:Y:S01]  /*125c0*/  ISETP.GE.AND P0, PT, R75, R12, PT ;  /* 0x0000000c4b00720c */ /* 0x000fe20003f06270 */
[----:B--2---:R1:W-:Y:S04]  /*125d0*/  @!P6 ST.E [R18.64], R7 ;  /* 0x000000071200e985 */ /* 0x0043e8000c101912 */
[----:B------:R1:W2:Y:S04]  /*125e0*/  SHFL.IDX PT, R77, R2, RZ, 0x181f ;  /* 0x00181fff024d7589 */ /* 0x0002a800000e0000 */
[----:B---3--:R1:W-:Y:S04]  /*125f0*/  @!P5 ST.E [R26.64], R8 ;  /* 0x000000081a00d985 */ /* 0x0083e8000c101912 */
[----:B------:R1:W3:Y:S04]  /*12600*/  LDS.128 R64, [R5+0x1080] ;  /* 0x0010800005407984 */ /* 0x0002e80000000c00 */
        /* <DEDUP_REMOVED lines=10> */
[----:B------:R1:W1:Y:S01]  /*126b0*/  LDS.128 R16, [R5+0xf080] ;  /* 0x00f0800005107984 */ /* 0x0002620000000c00 */
[----:B------:R-:W-:Y:S05]  /*126c0*/  @P0 BRA `(.L_x_224) ;  /* 0x000001c000000947 */ /* 0x000fea0003800000 */
[----:B--234-:R-:W2:Y:S01]  /*126d0*/  LDS.128 R68, [R5+0x80] ;  /* 0x0000800005447984 */ /* 0x01cea20000000c00 */
[----:B------:R-:W-:-:S02]  /*126e0*/  IADD3 R74, R3, 0x40, RZ ;  /* 0x00000040034a7810 */ /* 0x000fc40007ffe0ff */
[C---:B------:R-:W-:Y:S01]  /*126f0*/  IADD3 R72, R3.reuse, 0x80, RZ ;  /* 0x0000008003487810 */ /* 0x040fe20007ffe0ff */
[----:B------:R-:W3:Y:S01]  /*12700*/  LDS.128 R20, [R5+0x4080] ;  /* 0x0040800005147984 */ /* 0x000ee20000000c00 */
[C---:B------:R-:W-:Y:S02]  /*12710*/  IADD3 R14, R3.reuse, 0xc0, RZ ;  /* 0x000000c0030e7810 */ /* 0x040fe40007ffe0ff */
[----:B------:R-:W-:Y:S01]  /*12720*/  ISETP.GE.AND P2, PT, R74, c[0x0][0x3c8], PT ;  /* 0x0000f2004a007a0c */ /* 0x000fe20003f46270 */
[----:B-1----:R-:W1:Y:S01]  /*12730*/  LDS.128 R8, [R5+0x8080] ;  /* 0x0080800005087984 */ /* 0x002e620000000c00 */
[----:B------:R-:W-:Y:S02]  /*12740*/  ISETP.GE.AND P1, PT, R72, c[0x0][0x3c8], PT ;  /* 0x0000f20048007a0c */ /* 0x000fe40003f26270 */
[----:B------:R-:W-:Y:S01]  /*12750*/  ISETP.GE.AND P0, PT, R14, c[0x0][0x3c8], PT ;  /* 0x0000f2000e007a0c */ /* 0x000fe20003f06270 */
[----:B------:R-:W4:Y:S01]  /*12760*/  LDS.128 R4, [R5+0xc080] ;  /* 0x00c0800005047984 */ /* 0x000f220000000c00 */
[----:B------:R-:W-:-:S07]  /*12770*/  ISETP.GE.AND P3, PT, R3, c[0x0][0x3c8], PT ;  /* 0x0000f20003007a0c */ /* 0x000fce0003f66270 */
[----:B------:R-:W-:Y:S02]  /*12780*/  @!P2 SHF.R.S32.HI R73, RZ, 0x1f, R74 ;  /* 0x0000001fff49a819 */ /* 0x000fe4000001144a */
[----:B------:R-:W-:Y:S02]  /*12790*/  @!P1 SHF.R.S32.HI R15, RZ, 0x1f, R72 ;  /* 0x0000001fff0f9819 */ /* 0x000fe40000011448 */
[----:B------:R-:W-:Y:S02]  /*127a0*/  @!P0 SHF.R.S32.HI R13, RZ, 0x1f, R14 ;  /* 0x0000001fff0d8819 */ /* 0x000fe4000001140e */
[----:B------:R-:W-:Y:S01]  /*127b0*/  @!P2 LEA.HI R73, R73, R74, RZ, 0x3 ;  /* 0x0000004a4949a211 */ /* 0x000fe200078f18ff */
[----:B------:R-:W-:Y:S01]  /*127c0*/  @!P3 IMAD.WIDE R78, R3, 0x2, R76 ;  /* 0x00000002034eb825 */ /* 0x000fe200078e024c */
[----:B------:R-:W-:Y:S02]  /*127d0*/  @!P1 LEA.HI R15, R15, R72, RZ, 0x3 ;  /* 0x000000480f0f9211 */ /* 0x000fe400078f18ff */
[----:B------:R-:W-:-:S02]  /*127e0*/  @!P0 LEA.HI R13, R13, R14, RZ, 0x3 ;  /* 0x0000000e0d0d8211 */ /* 0x000fc400078f18ff */
[----:B------:R-:W-:Y:S02]  /*127f0*/  @!P2 LOP3.LUT R73, R73, 0xfffffff8, RZ, 0xc0, !PT ;  /* 0xfffffff84949a812 */ /* 0x000fe400078ec0ff */
[----:B------:R-:W-:Y:S02]  /*12800*/  @!P1 LOP3.LUT R15, R15, 0xfffffff8, RZ, 0xc0, !PT ;  /* 0xfffffff80f0f9812 */ /* 0x000fe400078ec0ff */
[----:B------:R-:W-:Y:S01]  /*12810*/  @!P0 LOP3.LUT R13, R13, 0xfffffff8, RZ, 0xc0, !PT ;  /* 0xfffffff80d0d8812 */ /* 0x000fe200078ec0ff */
[--C-:B------:R-:W-:Y:S01]  /*12820*/  @!P2 IMAD.WIDE R72, R73, 0x2, R76.reuse ;  /* 0x000000024948a825 */ /* 0x100fe200078e024c */
[----:B--2---:R2:W-:Y:S03]  /*12830*/  @!P3 ST.E.128 [R78.64], R68 ;  /* 0x000000444e00b985 */ /* 0x0045e6000c101d12 */
[--C-:B------:R-:W-:Y:S01]  /*12840*/  @!P1 IMAD.WIDE R14, R15, 0x2, R76.reuse ;  /* 0x000000020f0e9825 */ /* 0x100fe200078e024c */
[----:B---3--:R2:W-:Y:S03]  /*12850*/  @!P2 ST.E.128 [R72.64], R20 ;  /* 0x000000144800a985 */ /* 0x0085e6000c101d12 */
[----:B------:R-:W-:Y:S01]  /*12860*/  @!P0 IMAD.WIDE R76, R13, 0x2, R76 ;  /* 0x000000020d4c8825 */ /* 0x000fe200078e024c */
[----:B-1----:R2:W-:Y:S04]  /*12870*/  @!P1 ST.E.128 [R14.64], R8 ;  /* 0x000000080e009985 */ /* 0x0025e8000c101d12 */
[----:B----4-:R2:W-:Y:S02]  /*12880*/  @!P0 ST.E.128 [R76.64], R4 ;  /* 0x000000044c008985 */ /* 0x0105e4000c101d12 */
.L_x_224:
[----:B--234-:R-:W-:Y:S05]  /*12890*/  BSYNC B0 ;  /* 0x0000000000007941 */ /* 0x01cfea0003800000 */
.L_x_223:
[----:B------:R-:W-:Y:S01]  /*128a0*/  IADD3 R4, R75, 0x20, RZ ;  /* 0x000000204b047810 */ /* 0x000fe20007ffe0ff */
[----:B------:R2:W3:Y:S01]  /*128b0*/  SHFL.IDX PT, R11, R2, 0x1, 0x181f ;  /* 0x00381f00020b7f89 */ /* 0x0004e200000e0000 */
[----:B------:R-:W-:Y:S02]  /*128c0*/  BSSY B0, `(.L_x_225) ;  /* 0x000001c000007945 */ /* 0x000fe40003800000 */
[----:B------:R-:W-:Y:S01]  /*128d0*/  ISETP.GE.AND P0, PT, R4, R12, PT ;  /* 0x0000000c0400720c */ /* 0x000fe20003f06270 */
[----:B------:R2:W4:-:S12]  /*128e0*/  SHFL.IDX PT, R10, R0, 0x1, 0x181f ;  /* 0x00381f00000a7f89 */ /* 0x00051800000e0000 */
[----:B------:R-:W-:Y:S05]  /*128f0*/  @P0 BRA `(.L_x_226) ;  /* 0x0000018000000947 */ /* 0x000fea0003800000 */
[C---:B------:R-:W-:Y:S02]  /*12900*/  IADD3 R9, R3.reuse, 0x40, RZ ;  /* 0x0000004003097810 */ /* 0x040fe40007ffe0ff */
[C---:B-1----:R-:W-:Y:S02]  /*12910*/  IADD3 R7, R3.reuse, 0x80, RZ ;  /* 0x0000008003077810 */ /* 0x042fe40007ffe0ff */
        /* <DEDUP_REMOVED lines=22> */
.L_x_226:
[----:B------:R-:W-:Y:S05]  /*12a80*/  BSYNC B0 ;  /* 0x0000000000007941 */ /* 0x000fea0003800000 */
.L_x_225:
[----:B-1----:R-:W-:Y:S01]  /*12a90*/  IADD3 R4, R75, 0x40, RZ ;  /* 0x000000404b047810 */ /* 0x002fe20007ffe0ff */
[----:B---3--:R1:W3:Y:S01]  /*12aa0*/  SHFL.IDX PT, R11, R2, 0x2, 0x181f ;  /* 0x00581f00020b7f89 */ /* 0x0082e200000e0000 */
[----:B------:R-:W-:Y:S02]  /*12ab0*/  BSSY B0, `(.L_x_227) ;  /* 0x000001c000007945 */ /* 0x000fe40003800000 */
[----:B------:R-:W-:Y:S01]  /*12ac0*/  ISETP.GE.AND P0, PT, R4, R12, PT ;  /* 0x0000000c0400720c */ /* 0x000fe20003f06270 */
[----:B----4-:R1:W4:-:S12]  /*12ad0*/  SHFL.IDX PT, R10, R0, 0x2, 0x181f ;  /* 0x00581f00000a7f89 */ /* 0x01031800000e0000 */
        /* <DEDUP_REMOVED lines=25> */
.L_x_228:
[----:B------:R-:W-:Y:S05]  /*12c70*/  BSYNC B0 ;  /* 0x0000000000007941 */ /* 0x000fea0003800000 */
.L_x_227:
[----:B------:R-:W-:Y:S01]  /*12c80*/  IADD3 R75, R75, 0x60, RZ ;  /* 0x000000604b4b7810 */ /* 0x000fe20007ffe0ff */
[----:B---3--:R3:W1:Y:S03]  /*12c90*/  SHFL.IDX PT, R7, R2, 0x3, 0x181f ;  /* 0x00781f0002077f89 */ /* 0x00866600000e0000 */
[----:B------:R-:W-:Y:S01]  /*12ca0*/  ISETP.GE.AND P0, PT, R75, R12, PT ;  /* 0x0000000c4b00720c */ /* 0x000fe20003f06270 */
[----:B------:R3:W2:-:S12]  /*12cb0*/  SHFL.IDX PT, R6, R0, 0x3, 0x181f ;  /* 0x00781f0000067f89 */ /* 0x00069800000e0000 */
[----:B------:R-:W-:Y:S05]  /*12cc0*/  @P0 EXIT ;  /* 0x000000000000094d */ /* 0x000fea0003800000 */
[C---:B------:R-:W-:Y:S02]  /*12cd0*/  IADD3 R5, R3.reuse, 0x40, RZ ;  /* 0x0000004003057810 */ /* 0x040fe40007ffe0ff */
[----:B-123--:R-:W-:Y:S02]  /*12ce0*/  IADD3 R2, R3, 0x80, RZ ;  /* 0x0000008003027810 */ /* 0x00efe40007ffe0ff */
[----:B------:R-:W-:Y:S02]  /*12cf0*/  ISETP.GE.AND P1, PT, R5, c[0x0][0x3c8], PT ;  /* 0x0000f20005007a0c */ /* 0x000fe40003f26270 */
[----:B------:R-:W-:Y:S02]  /*12d00*/  ISETP.GE.AND P0, PT, R2, c[0x0][0x3c8], PT ;  /* 0x0000f20002007a0c */ /* 0x000fe40003f06270 */
[----:B------:R-:W-:-:S09]  /*12d10*/  ISETP.GE.AND P2, PT, R3, c[0x0][0x3c8], PT ;  /* 0x0000f20003007a0c */ /* 0x000fd20003f46270 */
[----:B------:R-:W-:Y:S02]  /*12d20*/  @!P1 SHF.R.S32.HI R4, RZ, 0x1f, R5 ;  /* 0x0000001fff049819 */ /* 0x000fe40000011405 */
[----:B------:R-:W-:Y:S02]  /*12d30*/  @!P0 SHF.R.S32.HI R0, RZ, 0x1f, R2 ;  /* 0x0000001fff008819 */ /* 0x000fe40000011402 */
[----:B------:R-:W-:Y:S01]  /*12d40*/  @!P1 LEA.HI R4, R4, R5, RZ, 0x3 ;  /* 0x0000000504049211 */ /* 0x000fe200078f18ff */
[C-C-:B------:R-:W-:Y:S01]  /*12d50*/  @!P2 IMAD.WIDE R8, R3.reuse, 0x2, R6.reuse ;  /* 0x000000020308a825 */ /* 0x140fe200078e0206 */
[----:B------:R-:W-:Y:S02]  /*12d60*/  @!P0 LEA.HI R0, R0, R2, RZ, 0x3 ;  /* 0x0000000200008211 */ /* 0x000fe400078f18ff */
[----:B------:R-:W-:Y:S02]  /*12d70*/  @!P1 LOP3.LUT R4, R4, 0xfffffff8, RZ, 0xc0, !PT ;  /* 0xfffffff804049812 */ /* 0x000fe400078ec0ff */
[----:B------:R-:W-:Y:S01]  /*12d80*/  @!P0 LOP3.LUT R0, R0, 0xfffffff8, RZ, 0xc0, !PT ;  /* 0xfffffff800008812 */ /* 0x000fe200078ec0ff */
[----:B------:R1:W-:Y:S01]  /*12d90*/  @!P2 ST.E.128 [R8.64], R56 ;  /* 0x000000380800a985 */ /* 0x0003e2000c101d12 */
[----:B------:R-:W-:Y:S01]  /*12da0*/  IADD3 R3, R3, 0xc0, RZ ;  /* 0x000000c003037810 */ /* 0x000fe20007ffe0ff */
[----:B------:R-:W-:-:S04]  /*12db0*/  @!P1 IMAD.WIDE R4, R4, 0x2, R6 ;  /* 0x0000000204049825 */ /* 0x000fc800078e0206 */
[----:B----4-:R-:W-:Y:S01]  /*12dc0*/  @!P0 IMAD.WIDE R10, R0, 0x2, R6 ;  /* 0x00000002000a8825 */ /* 0x010fe200078e0206 */
        /* <DEDUP_REMOVED lines=10> */
.L_x_222:
[----:B------:R-:W3:Y:S01]  /*12e70*/  S2R R9, SR_TID.X ;  /* 0x0000000000097919 */ /* 0x000ee20000002100 */
[----:B------:R-:W-:Y:S03]  /*12e80*/  BSSY B0, `(.L_x_229) ;  /* 0x0000029000007945 */ /* 0x000fe60003800000 */
[----:B------:R-:W4:Y:S01]  /*12e90*/  S2R R7, SR_CTAID.Z ;  /* 0x0000000000077919 */ /* 0x000f220000002700 */
[----:B---3--:R-:W-:Y:S02]  /*12ea0*/  ISETP.GT.AND P0, PT, R9, 0x7f, PT ;  /* 0x0000007f0900780c */ /* 0x008fe40003f04270 */
[----:B-1--4-:R-:W-:-:S11]  /*12eb0*/  SHF.R.S32.HI R2, RZ, 0x1f, R7 ;  /* 0x0000001fff027819 */ /* 0x012fd60000011407 */
[----:B------:R-:W-:Y:S05]  /*12ec0*/  @P0 BRA `(.L_x_230) ;  /* 0x0000024000000947 */ /* 0x000fea0003800000 */
[----:B------:R-:W1:Y:S01]  /*12ed0*/  S2R R3, SR_CTAID.X ;  /* 0x0000000000037919 */ /* 0x000e620000002500 */
[----:B------:R-:W-:-:S05]  /*12ee0*/  MOV R4, c[0x0][0x4e8] ;  /* 0x00013a0000047a02 */ /* 0x000fca0000000f00 */
[----:B------:R-:W-:Y:S01]  /*12ef0*/  IMAD R0, R4, c[0x0][0x388], RZ ;  /* 0x0000e20004007a24 */ /* 0x000fe200078e02ff */
[----:B-1----:R-:W-:-:S04]  /*12f00*/  LEA R3, R3, R9, 0x7 ;  /* 0x0000000903037211 */ /* 0x002fc800078e38ff */
[----:B------:R-:W-:-:S13]  /*12f10*/  ISETP.GE.AND P0, PT, R3, R0, PT ;  /* 0x000000000300720c */ /* 0x000fda0003f06270 */
[----:B------:R-:W-:Y:S05]  /*12f20*/  @P0 BRA `(.L_x_230) ;  /* 0x000001e000000947 */ /* 0x000fea0003800000 */
[----:B------:R-:W-:Y:S01]  /*12f30*/  ISETP.NE.AND P0, PT, R4, 0x1, PT ;  /* 0x000000010400780c */ /* 0x000fe20003f05270 */
[----:B------:R-:W-:Y:S01]  /*12f40*/  ULDC.64 UR4, c[0x0][0x490] ;  /* 0x0001240000047ab9 */ /* 0x000fe20000000a00 */
[----:B------:R-:W-:Y:S01]  /*12f50*/  IMAD.MOV.U32 R6, RZ, RZ, R3 ;  /* 0x000000ffff067224 */ /* 0x000fe200078e0003 */
[----:B------:R-:W-:Y:S02]  /*12f60*/  UIMAD UR6, UR9, UR4, URZ ;  /* 0x00000004090672a4 */ /* 0x000fe4000f8e023f */
[----:B--2---:R-:W-:Y:S02]  /*12f70*/  UIMAD.WIDE.U32 UR12, UR11, UR4, URZ ;  /* 0x000000040b0c72a5 */ /* 0x004fe4000f8e003f */
[----:B------:R-:W-:-:S04]  /*12f80*/  UIMAD UR4, UR11, UR5, UR6 ;  /* 0x000000050b0472a4 */ /* 0x000fc8000f8e0206 */
[----:B------:R-:W-:Y:S01]  /*12f90*/  UIADD3 UR4, UR13, UR4, URZ ;  /* 0x000000040d047290 */ /* 0x000fe2000fffe03f */
[----:B------:R-:W-:Y:S01]  /*12fa0*/  MOV R4, UR12 ;  /* 0x0000000c00047c02 */ /* 0x000fe20008000f00 */
[----:B------:R-:W-:-:S04]  /*12fb0*/  @P0 IMAD.HI.U32 R0, R3, c[0x0][0x4ec], RZ ;  /* 0x00013b0003000a27 */ /* 0x000fc800078e00ff */
[----:B------:R-:W-:Y:S01]  /*12fc0*/  MOV R11, UR4 ;  /* 0x00000004000b7c02 */ /* 0x000fe20008000f00 */
[----:B------:R-:W-:Y:S01]  /*12fd0*/  IMAD.MOV.U32 R10, RZ, RZ, R4 ;  /* 0x000000ffff0a7224 */ /* 0x000fe200078e0004 */
[----:B------:R-:W-:Y:S01]  /*12fe0*/  @P0 SHF.R.U32.HI R6, RZ, c[0x0][0x4f0], R0 ;  /* 0x00013c00ff060a19 */ /* 0x000fe20000011600 */
[----:B------:R-:W-:Y:S02]  /*12ff0*/  IMAD.U32 R5, RZ, RZ, UR13 ;  /* 0x0000000dff057e24 */ /* 0x000fe4000f8e00ff */
[----:B------:R-:W-:-:S04]  /*13000*/  IMAD.WIDE.U32 R10, R7, c[0x0][0x498], R10 ;  /* 0x00012600070a7a25 */ /* 0x000fc800078e000a */
[----:B------:R-:W-:Y:S01]  /*13010*/  IMAD.MOV R0, RZ, RZ, -R6 ;  /* 0x000000ffff007224 */ /* 0x000fe200078e0a06 */
[----:B------:R-:W-:-:S03]  /*13020*/  IADD3 R10, P0, R6, R10, RZ ;  /* 0x0000000a060a7210 */ /* 0x000fc60007f1e0ff */
[----:B------:R-:W-:Y:S01]  /*13030*/  IMAD R5, R0, c[0x0][0x4e8], R3 ;  /* 0x00013a0000057a24 */ /* 0x000fe200078e0203 */
[----:B------:R-:W-:Y:S01]  /*13040*/  SHF.R.S32.HI R3, RZ, 0x1f, R6 ;  /* 0x0000001fff037819 */ /* 0x000fe20000011406 */
[----:B------:R-:W-:-:S03]  /*13050*/  IMAD R0, R2, c[0x0][0x498], RZ ;  /* 0x0001260002007a24 */ /* 0x000fc600078e02ff */
[----:B------:R-:W-:Y:S01]  /*13060*/  SHF.R.S32.HI R4, RZ, 0x1f, R5 ;  /* 0x0000001fff047819 */ /* 0x000fe20000011405 */
[----:B------:R-:W-:-:S04]  /*13070*/  IMAD R0, R7, c[0x0][0x49c], R0 ;  /* 0x0001270007007a24 */ /* 0x000fc800078e0200 */
[----:B------:R-:W-:Y:S01]  /*13080*/  IMAD R4, R4, c[0x0][0x488], RZ ;  /* 0x0001220004047a24 */ /* 0x000fe200078e02ff */
[----:B------:R-:W-:Y:S02]  /*13090*/  IADD3.X R11, R3, R11, R0, P0, !PT ;  /* 0x0000000b030b7210 */ /* 0x000fe400007fe400 */
[----:B------:R-:W-:Y:S01]  /*130a0*/  MOV R0, 0xff800000 ;  /* 0xff80000000007802 */ /* 0x000fe20000000f00 */
[C---:B------:R-:W-:Y:S02]  /*130b0*/  IMAD R4, R5.reuse, c[0x0][0x48c], R4 ;  /* 0x0001230005047a24 */ /* 0x040fe400078e0204 */
[----:B------:R-:W-:-:S05]  /*130c0*/  IMAD.WIDE.U32 R10, R5, c[0x0][0x488], R10 ;  /* 0x00012200050a7a25 */ /* 0x000fca00078e000a */
[----:B------:R-:W-:Y:S02]  /*130d0*/  IADD3 R4, R11, R4, RZ ;  /* 0x000000040b047210 */ /* 0x000fe40007ffe0ff */
[----:B------:R-:W-:-:S04]  /*130e0*/  LEA R12, P0, R10, c[0x0][0x450], 0x2 ;  /* 0x000114000a0c7a11 */ /* 0x000fc800078010ff */
[----:B------:R-:W-:-:S05]  /*130f0*/  LEA.HI.X R13, R10, c[0x0][0x454], R4, 0x2, P0 ;  /* 0x000115000a0d7a11 */ /* 0x000fca00000f1404 */
[----:B------:R1:W-:Y:S04]  /*13100*/  STG.E [R12.64], R0 ;  /* 0x000000000c007986 */ /* 0x0003e8000c101912 */
.L_x_230:
[----:B------:R-:W-:Y:S05]  /*13110*/  BSYNC B0 ;  /* 0x0000000000007941 */ /* 0x000fea0003800000 */
.L_x_229:
[----:B-1----:R-:W1:Y:S01]  /*13120*/  S2R R0, SR_CTAID.X ;  /* 0x0000000000007919 */ /* 0x002e620000002500 */
[----:B------:R-:W-:Y:S01]  /*13130*/  SHF.R.S32.HI R5, RZ, 0x1f, R9 ;  /* 0x0000001fff057819 */ /* 0x000fe20000011409 */
[----:B------:R-:W-:Y:S01]  /*13140*/  IMAD.MOV.U32 R4, RZ, RZ, c[0x0][0x4e8] ;  /* 0x00013a00ff047624 */ /* 0x000fe200078e00ff */
[----:B------:R-:W-:Y:S01]  /*13150*/  ULDC.64 UR4, c[0x0][0x3e8] ;  /* 0x0000fa0000047ab9 */ /* 0x000fe20000000a00 */
[----:B------:R-:W-:Y:S01]  /*13160*/  IMAD R2, R2, c[0x0][0x3f0], RZ ;  /* 0x0000fc0002027a24 */ /* 0x000fe200078e02ff */
[----:B------:R-:W-:Y:S01]  /*13170*/  LEA.HI R5, R5, R9, RZ, 0x3 ;  /* 0x0000000905057211 */ /* 0x000fe200078f18ff */
[----:B------:R-:W-:Y:S01]  /*13180*/  UIMAD UR9, UR9, UR4, URZ ;  /* 0x00000004090972a4 */ /* 0x000fe2000f8e023f */
[C---:B------:R-:W-:Y:S01]  /*13190*/  ISETP.NE.AND P0, PT, R4.reuse, 0x1, PT ;  /* 0x000000010400780c */ /* 0x040fe20003f05270 */
[----:B------:R-:W-:Y:S01]  /*131a0*/  UIMAD.WIDE.U32 UR6, UR11, UR4, URZ ;  /* 0x000000040b0672a5 */ /* 0x000fe2000f8e003f */
[----:B------:R-:W-:Y:S01]  /*131b0*/  LOP3.LUT R3, R5, 0xfffffff8, RZ, 0xc0, !PT ;  /* 0xfffffff805037812 */ /* 0x000fe200078ec0ff */
[----:B------:R-:W-:Y:S01]  /*131c0*/  UIMAD UR4, UR11, UR5, UR9 ;  /* 0x000000050b0472a4 */ /* 0x000fe2000f8e0209 */
[----:B------:R-:W-:Y:S01]  /*131d0*/  SHF.R.S32.HI R5, RZ, 0x3, R5 ;  /* 0x00000003ff057819 */ /* 0x000fe20000011405 */
[----:B------:R-:W-:Y:S01]  /*131e0*/  IMAD R2, R7, c[0x0][0x3f4], R2 ;  /* 0x0000fd0007027a24 */ /* 0x000fe200078e0202 */
[----:B------:R-:W-:Y:S01]  /*131f0*/  BSSY B0, `(.L_x_231) ;  /* 0x000003a000007945 */ /* 0x000fe20003800000 */
[----:B------:R-:W-:Y:S01]  /*13200*/  IMAD.IADD R9, R9, 0x1, -R3 ;  /* 0x0000000109097824 */ /* 0x000fe200078e0a03 */
[----:B------:R-:W-:Y:S01]  /*13210*/  UIADD3 UR4, UR7, UR4, URZ ;  /* 0x0000000407047290 */ /* 0x000fe2000fffe03f */
[----:B------:R-:W-:Y:S01]  /*13220*/  IMAD.U32 R11, RZ, RZ, UR7 ;  /* 0x00000007ff0b7e24 */ /* 0x000fe2000f8e00ff */
[----:B------:R-:W-:Y:S01]  /*13230*/  MOV R10, UR6 ;  /* 0x00000006000a7c02 */ /* 0x000fe20008000f00 */
[----:B------:R-:W-:Y:S01]  /*13240*/  IMAD R4, R4, c[0x0][0x388], RZ ;  /* 0x0000e20004047a24 */ /* 0x000fe200078e02ff */
[C---:B------:R-:W-:Y:S01]  /*13250*/  LEA R6, R9.reuse, R5, 0x5 ;  /* 0x0000000509067211 */ /* 0x040fe200078e28ff */
[----:B------:R-:W-:Y:S01]  /*13260*/  IMAD.SHL.U32 R9, R9, 0x8, RZ ;  /* 0x0000000809097824 */ /* 0x000fe200078e00ff */
[----:B------:R-:W-:-:S03]  /*13270*/  MOV R11, UR4 ;  /* 0x00000004000b7c02 */ /* 0x000fc60008000f00 */
[C---:B-1----:R-:W-:Y:S01]  /*13280*/  IMAD R6, R0.reuse, 0x80, R6 ;  /* 0x0000008000067824 */ /* 0x042fe200078e0206 */
[----:B------:R-:W-:Y:S01]  /*13290*/  LEA R5, R0, R5, 0x7 ;  /* 0x0000000500057211 */ /* 0x000fe200078e38ff */
[----:B------:R-:W-:-:S04]  /*132a0*/  IMAD.WIDE.U32 R10, R7, c[0x0][0x3f0], R10 ;  /* 0x0000fc00070a7a25 */ /* 0x000fc800078e000a */
[----:B------:R-:W-:-:S04]  /*132b0*/  @P0 IMAD.HI.U32 R3, R6, c[0x0][0x4ec], RZ ;  /* 0x00013b0006030a27 */ /* 0x000fc800078e00ff */
[----:B------:R-:W-:Y:S01]  /*132c0*/  IMAD.MOV.U32 R8, RZ, RZ, R6 ;  /* 0x000000ffff087224 */ /* 0x000fe200078e0006 */
[----:B------:R-:W-:Y:S01]  /*132d0*/  @P0 SHF.R.U32.HI R8, RZ, c[0x0][0x4f0], R3 ;  /* 0x00013c00ff080a19 */ /* 0x000fe20000011603 */
[----:B------:R-:W-:-:S03]  /*132e0*/  IMAD.IADD R11, R11, 0x1, R2 ;  /* 0x000000010b0b7824 */ /* 0x000fc600078e0202 */
[----:B------:R-:W-:Y:S01]  /*132f0*/  SHF.R.S32.HI R7, RZ, 0x1f, R8 ;  /* 0x0000001fff077819 */ /* 0x000fe20000011408 */
[C---:B------:R-:W-:Y:S01]  /*13300*/  IMAD.WIDE.U32 R10, R8.reuse, c[0x0][0x3e0], R10 ;  /* 0x0000f800080a7a25 */ /* 0x040fe200078e000a */
[----:B------:R-:W-:-:S03]  /*13310*/  IADD3 R3, -R8, RZ, RZ ;  /* 0x000000ff08037210 */ /* 0x000fc60007ffe1ff */
[----:B------:R-:W-:Y:S02]  /*13320*/  IMAD R7, R7, c[0x0][0x3e0], RZ ;  /* 0x0000f80007077a24 */ /* 0x000fe400078e02ff */
[----:B------:R-:W-:Y:S01]  /*13330*/  IMAD R3, R3, c[0x0][0x4e8], R6 ;  /* 0x00013a0003037a24 */ /* 0x000fe200078e0206 */
[C---:B------:R-:W-:Y:S01]  /*13340*/  IADD3 R6, R9.reuse, 0xc0, RZ ;  /* 0x000000c009067810 */ /* 0x040fe20007ffe0ff */
[----:B------:R-:W-:Y:S01]  /*13350*/  IMAD R7, R8, c[0x0][0x3e4], R7 ;  /* 0x0000f90008077a24 */ /* 0x000fe200078e0207 */
[----:B------:R-:W-:Y:S02]  /*13360*/  IADD3 R8, R9, 0x40, RZ ;  /* 0x0000004009087810 */ /* 0x000fe40007ffe0ff */
[----:B------:R-:W-:Y:S02]  /*13370*/  SHF.R.S32.HI R2, RZ, 0x1f, R3 ;  /* 0x0000001fff027819 */ /* 0x000fe40000011403 */
[----:B------:R-:W-:Y:S02]  /*13380*/  IADD3 R11, R11, R7, RZ ;  /* 0x000000070b0b7210 */ /* 0x000fe40007ffe0ff */
[----:B------:R-:W-:Y:S01]  /*13390*/  IADD3 R7, R9, 0x80, RZ ;  /* 0x0000008009077810 */ /* 0x000fe20007ffe0ff */
[----:B------:R-:W-:-:S02]  /*133a0*/  IMAD R2, R2, c[0x0][0x3d8], RZ ;  /* 0x0000f60002027a24 */ /* 0x000fc400078e02ff */
[----:B------:R-:W-:-:S04]  /*133b0*/  IMAD.WIDE.U32 R10, R3, c[0x0][0x3d8], R10 ;  /* 0x0000f600030a7a25 */ /* 0x000fc800078e000a */
[----:B------:R-:W-:-:S04]  /*133c0*/  IMAD R2, R3, c[0x0][0x3dc], R2 ;  /* 0x0000f70003027a24 */ /* 0x000fc800078e0202 */
[----:B------:R-:W-:Y:S01]  /*133d0*/  IMAD.IADD R2, R11, 0x1, R2 ;  /* 0x000000010b027824 */ /* 0x000fe200078e0202 */
[----:B------:R-:W-:-:S04]  /*133e0*/  LEA R11, P0, R10, c[0x0][0x380], 0x1 ;  /* 0x0000e0000a0b7a11 */ /* 0x000fc800078008ff */
[----:B------:R-:W-:Y:S01]  /*133f0*/  LEA.HI.X R10, R10, c[0x0][0x384], R2, 0x1, P0 ;  /* 0x0000e1000a0a7a11 */ /* 0x000fe200000f0c02 */
[----:B------:R1:W3:Y:S01]  /*13400*/  SHFL.IDX PT, R12, R11, RZ, 0x181f ;  /* 0x00181fff0b0c7589 */ /* 0x0002e200000e0000 */
[----:B------:R-:W-:-:S03]  /*13410*/  ISETP.GE.AND P0, PT, R5, R4, PT ;  /* 0x000000040500720c */ /* 0x000fc60003f06270 */
        /* <DEDUP_REMOVED lines=23> */
.L_x_232:
[----:B------:R-:W-:Y:S05]  /*13590*/  BSYNC B0 ;  /* 0x0000000000007941 */ /* 0x000fea0003800000 */
.L_x_231:
        /* <DEDUP_REMOVED lines=27> */
.L_x_234:
[----:B------:R-:W-:Y:S05]  /*13750*/  BSYNC B0 ;  /* 0x0000000000007941 */ /* 0x000fea0003800000 */
.L_x_233:
        /* <DEDUP_REMOVED lines=27> */
.L_x_236:
[----:B------:R-:W-:Y:S05]  /*13910*/  BSYNC B0 ;  /* 0x0000000000007941 */ /* 0x000fea0003800000 */
.L_x_235:
        /* <DEDUP_REMOVED lines=28> */
.L_x_172:
[----:B---3--:R-:W-:Y:S02]  /*13ae0*/  MOV R12, R11 ;  /* 0x0000000b000c7202 */ /* 0x008fe40000000f00 */
[----:B------:R-:W-:Y:S02]  /*13af0*/  MOV R14, 0x13b10 ;  /* 0x00013b10000e7802 */ /* 0x000fe40000000f00 */
[----:B------:R-:W-:Y:S05]  /*13b00*/  CALL.REL.NOINC `($__internal_0_$__cuda_sm70_shflsync_idx_p) ;  /* 0x000001b000007944 */ /* 0x000fea0003c00000 */
[----:B------:R-:W-:Y:S01]  /*13b10*/  IMAD.MOV.U32 R11, RZ, RZ, R12 ;  /* 0x000000ffff0b7224 */ /* 0x000fe200078e000c */
[----:B------:R-:W-:Y:S02]  /*13b20*/  MOV R12, R8 ;  /* 0x00000008000c7202 */ /* 0x000fe40000000f00 */
[----:B------:R-:W-:Y:S02]  /*13b30*/  MOV R14, 0x13b50 ;  /* 0x00013b50000e7802 */ /* 0x000fe40000000f00 */
[----:B-1---5:R-:W-:Y:S05]  /*13b40*/  CALL.REL.NOINC `($__internal_0_$__cuda_sm70_shflsync_idx_p) ;  /* 0x0000017000007944 */ /* 0x022fea0003c00000 */
[----:B------:R-:W-:Y:S01]  /*13b50*/  MOV R8, R12 ;  /* 0x0000000c00087202 */ /* 0x000fe20000000f00 */
[----:B-1---5:R-:W-:Y:S05]  /*13b60*/  BRA `(.L_x_237) ;  /* 0xfffee60000007947 */ /* 0x022fea000383ffff */
.L_x_188:
[----:B----4-:R-:W-:Y:S02]  /*13b70*/  MOV R14, 0x13b90 ;  /* 0x00013b90000e7802 */ /* 0x010fe40000000f00 */
[----:B-1----:R-:W-:Y:S05]  /*13b80*/  CALL.REL.NOINC `($__internal_0_$__cuda_sm70_shflsync_idx_p) ;  /* 0x0000013000007944 */ /* 0x002fea0003c00000 */
[----:B------:R-:W-:Y:S01]  /*13b90*/  MOV R14, 0x13bd0 ;  /* 0x00013bd0000e7802 */ /* 0x000fe20000000f00 */
[----:B------:R-:W-:Y:S01]  /*13ba0*/  IMAD.MOV.U32 R5, RZ, RZ, R12 ;  /* 0x000000ffff057224 */ /* 0x000fe200078e000c */
[----:B-----5:R-:W-:Y:S02]  /*13bb0*/  MOV R12, R0 ;  /* 0x00000000000c7202 */ /* 0x020fe40000000f00 */
[----:B-1----:R-:W-:Y:S05]  /*13bc0*/  CALL.REL.NOINC `($__internal_0_$__cuda_sm70_shflsync_idx_p) ;  /* 0x000000f000007944 */ /* 0x002fea0003c00000 */
[----:B-1---5:R-:W-:-:S05]  /*13bd0*/  BRA `(.L_x_238) ;  /* 0xffff215000007947 */ /* 0x022fca000383ffff */
.L_x_205:
[----:B---3--:R-:W-:Y:S02]  /*13be0*/  MOV R14, 0x13c00 ;  /* 0x00013c00000e7802 */ /* 0x008fe40000000f00 */
[----:B-1----:R-:W-:Y:S05]  /*13bf0*/  CALL.REL.NOINC `($__internal_0_$__cuda_sm70_shflsync_idx_p) ;  /* 0x000000c000007944 */ /* 0x002fea0003c00000 */
[----:B------:R-:W-:Y:S01]  /*13c00*/  MOV R14, 0x13c40 ;  /* 0x00013c40000e7802 */ /* 0x000fe20000000f00 */
[----:B------:R-:W-:Y:S01]  /*13c10*/  IMAD.MOV.U32 R7, RZ, RZ, R12 ;  /* 0x000000ffff077224 */ /* 0x000fe200078e000c */
[----:B------:R-:W-:Y:S02]  /*13c20*/  MOV R12, R6 ;  /* 0x00000006000c7202 */ /* 0x000fe40000000f00 */
[----:B-1---5:R-:W-:Y:S05]  /*13c30*/  CALL.REL.NOINC `($__internal_0_$__cuda_sm70_shflsync_idx_p) ;  /* 0x0000008000007944 */ /* 0x022fea0003c00000 */
[----:B-1---5:R-:W-:-:S05]  /*13c40*/  BRA `(.L_x_239) ;  /* 0xffff62e000007947 */ /* 0x022fca000383ffff */
.L_x_211:
[----:B-1----:R-:W-:Y:S02]  /*13c50*/  MOV R14, 0x13c70 ;  /* 0x00013c70000e7802 */ /* 0x002fe40000000f00 */
[----:B------:R-:W-:Y:S05]  /*13c60*/  CALL.REL.NOINC `($__internal_0_$__cuda_sm70_shflsync_idx_p) ;  /* 0x0000005000007944 */ /* 0x000fea0003c00000 */
[----:B------:R-:W-:Y:S01]  /*13c70*/  MOV R14, 0x13cb0 ;  /* 0x00013cb0000e7802 */ /* 0x000fe20000000f00 */
[----:B------:R-:W-:Y:S01]  /*13c80*/  IMAD.MOV.U32 R5, RZ, RZ, R12 ;  /* 0x000000ffff057224 */ /* 0x000fe200078e000c */
[----:B------:R-:W-:Y:S02]  /*13c90*/  MOV R12, R4 ;  /* 0x00000004000c7202 */ /* 0x000fe40000000f00 */
[----:B-1---5:R-:W-:Y:S05]  /*13ca0*/  CALL.REL.NOINC `($__internal_0_$__cuda_sm70_shflsync_idx_p) ;  /* 0x0000001000007944 */ /* 0x022fea0003c00000 */
[----:B-1---5:R-:W-:-:S05]  /*13cb0*/  BRA `(.L_x_240) ;  /* 0xffff948000007947 */ /* 0x022fca000383ffff */
        .weak           $__internal_0_$__cuda_sm70_shflsync_idx_p
        .type           $__internal_0_$__cuda_sm70_shflsync_idx_p,@function
        .size           $__internal_0_$__cuda_sm70_shflsync_idx_p,(.L_x_1769 - $__internal_0_$__cuda_sm70_shflsync_idx_p)
$__internal_0_$__cuda_sm70_shflsync_idx_p:
[----:B------:R1:W-:Y:S01]  /*13cc0*/  STL [R1+0x60], R0 ;  /* 0x0000600001007387 */ /* 0x0003e20000100800 */
[----:B------:R-:W-:Y:S01]  /*13cd0*/  IMAD.MOV.U32 R15, RZ, RZ, 0x181f ;  /* 0x0000181fff0f7424 */ /* 0x000fe200078e00ff */
[----:B------:R-:W-:Y:S01]  /*13ce0*/  MOV R13, 0x1 ;  /* 0x00000001000d7802 */ /* 0x000fe20000000f00 */
[----:B-1----:R-:W-:-:S04]  /*13cf0*/  IMAD.MOV.U32 R0, RZ, RZ, -0x1 ;  /* 0xffffffffff007424 */ /* 0x002fc800078e00ff */
[----:B------:R-:W-:Y:S04]  /*13d00*/  WARPSYNC R0 ;  /* 0x0000000000007348 */ /* 0x000fe80003800000 */
[----:B------:R1:W2:Y:S04]  /*13d10*/  SHFL.IDX PT, R12, R12, R13, R15 ;  /* 0x0000000d0c0c7389 */ /* 0x0002a800000e000f */
[----:B-1----:R1:W5:Y:S01]  /*13d20*/  LDL.LU R0, [R1+0x60] ;  /* 0x0000600001007983 */ /* 0x0023620000300800 */
[----:B------:R-:W-:-:S04]  /*13d30*/  MOV R15, 0x0 ;  /* 0x00000000000f7802 */ /* 0x000fc80000000f00 */
[----:B--2---:R-:W-:Y:S05]  /*13d40*/  RET.REL.NODEC R14 `(_ZN7cutlass13device_kernelIN5flash19enable_sm80_to_sm89INS1_16FlashAttnFwdSm80INS1_25CollectiveMainloopFwdSm80ILi8ELi1ELb1EN4cute5tupleIJNS5_1CILi128EEENS7_ILi48EEENS7_ILi256EEEEEELi256ENS_10bfloat16_tEfNS_4arch4Sm80ELb0ELb1ELb1ELb0ELb1ELb0ELb1ELb0EEENS1_21CollectiveEpilogueFwdINS6_IJS8_SA_S9_EEENS6_IJNS7_ILi1EEESI_SI_EEESC_SE_Li256ELb0ELb1ELb0ELb0EEENS1_19SingleTileSchedulerILb0ELb0ELb1ELi128EEEEEEEEEvNT_6ParamsE) ;  /* 0xfffec2b00e007950 */ /* 0x004fea0003c3ffff */
.L_x_241:
        /* <DEDUP_REMOVED lines=11> */
.L_x_1769:


//--------------------- .text._ZN7cutlass13device_kernelIN5flash19enable_sm80_to_sm89INS1_16FlashAttnFwdSm80INS1_25CollectiveMainloopFwdSm80ILi8ELi1ELb1EN4cute5tupleIJNS5_1CILi128EEENS7_ILi48EEENS7_ILi256EEEEEELi256ENS_10bfloat16_tEfNS_4arch4Sm80ELb0ELb1ELb1ELb1ELb1ELb0ELb1ELb0EEENS1_21CollectiveEpilogueFwdINS6_IJS8_SA_S9_EEENS6_IJNS7_ILi1EEESI_SI_EEESC_SE_Li256ELb1ELb1ELb0ELb0EEENS1_19SingleTileSchedulerILb1ELb0ELb1ELi128EEEEEEEEEvNT_6ParamsE --------------------------
	.section	.text._ZN7cutlass13device_kernelIN5flash19enable_sm80_to_sm89INS1_16FlashAttnFwdSm80INS1_25CollectiveMainloopFwdSm80ILi8ELi1ELb1EN4cute5tupleIJNS5_1CILi128EEENS7_ILi48EEENS7_ILi256EEEEEELi256ENS_10bfloat16_tEfNS_4arch4Sm80ELb0ELb1ELb1ELb1ELb1ELb0ELb1ELb0EEENS1_21CollectiveEpilogueFwdINS6_IJS8_SA_S9_EEENS6_IJNS7_ILi1EEESI_SI_EEESC_SE_Li256ELb1ELb1ELb0ELb0EEENS1_19SingleTileSchedulerILb1ELb0ELb1ELi128EEEEEEEEEvNT_6ParamsE,"ax",@progbits
	.sectioninfo	@"SHI_REGISTERS=255"
	.align	128
.text._ZN7cutlass13device_kernelIN5flash19enable_sm80_to_sm89INS1_16FlashAttnFwdSm80INS1_25CollectiveMainloopFwdSm80ILi8ELi1ELb1EN4cute5tupleIJNS5_1CILi128EEENS7_ILi48EEENS7_ILi256EEEEEELi256ENS_10bfloat16_tEfNS_4arch4Sm80ELb0ELb1ELb1ELb1ELb1ELb0ELb1ELb0EEENS1_21CollectiveEpilogueFwdINS6_IJS8_SA_S9_EEENS6_IJNS7_ILi1EEESI_SI_EEESC_SE_Li256ELb1ELb1ELb0ELb0EEENS1_19SingleTileSchedulerILb1ELb0ELb1ELi128EEEEEEEEEvNT_6ParamsE:
        .type           _ZN7cutlass13device_kernelIN5flash19enable_sm80_to_sm89INS1_16FlashAttnFwdSm80INS1_25CollectiveMainloopFwdSm80ILi8ELi1ELb1EN4cute5tupleIJNS5_1CILi128EEENS7_ILi48EEENS7_ILi256EEEEEELi256ENS_10bfloat16_tEfNS_4arch4Sm80ELb0ELb1ELb1ELb1ELb1ELb0ELb1ELb0EEENS1_21CollectiveEpilogueFwdINS6_IJS8_SA_S9_EEENS6_IJNS7_ILi1EEESI_SI_EEESC_SE_Li256ELb1ELb1ELb0ELb0EEENS1_19SingleTileSchedulerILb1ELb0ELb1ELi128EEEEEEEEEvNT_6ParamsE,@function
        .size           _ZN7cutlass13device_kernelIN5flash19enable_sm80_to_sm89INS1_16FlashAttnFwdSm80INS1_25CollectiveMainloopFwdSm80ILi8ELi1ELb1EN4cute5tupleIJNS5_1CILi128EEENS7_ILi48EEENS7_ILi256EEEEEELi256ENS_10bfloat16_tEfNS_4arch4Sm80ELb0ELb1ELb1ELb1ELb1ELb0ELb1ELb0EEENS1_21CollectiveEpilogueFwdINS6_IJS8_SA_S9_EEENS6_IJNS7_ILi1EEESI_SI_EEESC_SE_Li256ELb1ELb1ELb0ELb0EEENS1_19SingleTileSchedulerILb1ELb0ELb1ELi128EEEEEEEEEvNT_6ParamsE,(.L_x_1771 - _ZN7cutlass13device_kernelIN5flash19enable_sm80_to_sm89INS1_16FlashAttnFwdSm80INS1_25CollectiveMainloopFwdSm80ILi8ELi1ELb1EN4cute5tupleIJNS5_1CILi128EEENS7_ILi48EEENS7_ILi256EEEEEELi256ENS_10bfloat16_tEfNS_4arch4Sm80ELb0ELb1ELb1ELb1ELb1ELb0ELb1ELb0EEENS1_21CollectiveEpilogueFwdINS6_IJS8_SA_S9_EEENS6_IJNS7_ILi1EEESI_SI_EEESC_SE_Li256ELb1ELb1ELb0ELb0EEENS1_19SingleTileSchedulerILb1ELb0ELb1ELi128EEEEEEEEEvNT_6ParamsE)
        .other          _ZN7cutlass13device_kernelIN5flash19enable_sm80_to_sm89INS1_16FlashAttnFwdSm80INS1_25CollectiveMainloopFwdSm80ILi8ELi1ELb1EN4cute5tupleIJNS5_1CILi128EEENS7_ILi48EEENS7_ILi256EEEEEELi256ENS_10bfloat16_tEfNS_4arch4Sm80ELb0ELb1ELb1ELb1ELb1ELb0ELb1ELb0EEENS1_21CollectiveEpilogueFwdINS6_IJS8_SA_S9_EEENS6_IJNS7_ILi1EEESI_SI_EEESC_SE_Li256ELb1ELb1ELb0ELb0EEENS1_19SingleTileSchedulerILb1ELb0ELb1ELi128EEEEEEEEEvNT_6ParamsE,@"STO_CUDA_ENTRY STV_DEFAULT"
_ZN7cutlass13device_kernelIN5flash19enable_sm80_to_sm89INS1_16FlashAttnFwdSm80INS1_25CollectiveMainloopFwdSm80ILi8ELi1ELb1EN4cute5tupleIJNS5_1CILi128EEENS7_ILi48EEENS7_ILi256EEEEEELi256ENS_10bfloat16_tEfNS_4arch4Sm80ELb0ELb1ELb1ELb1ELb1ELb0ELb1ELb0EEENS1_21CollectiveEpilogueFwdINS6_IJS8_SA_S9_EEENS6_IJNS7_ILi1EEESI_SI_EEESC_SE_Li256ELb1ELb1ELb0ELb0EEENS1_19SingleTileSchedulerILb1ELb0ELb1ELi128EEEEEEEEEvNT_6ParamsE:
        /* <DEDUP_REMOVED lines=21> */
.L_x_243:
        /* <DEDUP_REMOVED lines=13> */
.L_x_245:
[----:B------:R-:W-:Y:S02]  /*0220*/  ULDC UR5, c[0x0][0x54c] ;  /* 0x0001530000057ab9 */ /* 0x000fe40000000800 */
.L_x_244:
[----:B------:R-:W-:Y:S02]  /*0230*/  ULDC UR4, c[0x0][0x548] ;  /* 0x0001520000047ab9 */ /* 0x000fe40000000800 */
[----:B------:R-:W-:-:S02]  /*0240*/  USHF.L.U32 UR23, UR28, 0x7, URZ ;  /* 0x000000071c177899 */ /* 0x000fc4000800063f */
[----:B------:R-:W-:-:S04]  /*0250*/  UIMAD UR4, UR5, UR4, URZ ;  /* 0x00000004050472a4 */ /* 0x000fc8000f8e023f */
[----:B------:R-:W-:-:S04]  /*0260*/  UISETP.GE.AND UP0, UPT, UR23, UR4, UPT ;  /* 0x000000041700728c */ /* 0x000fc8000bf06270 */
[----:B------:R-:W-:Y:S01]  /*0270*/  USEL UR13, UR13, 0xffffffff, !UP0 ;  /* 0xffffffff0d0d7887 */ /* 0x000fe2000c000000 */
[----:B------:R-:W-:Y:S05]  /*0280*/  BRA `(.L_x_246) ;  /* 0x000001b000007947 */ /* 0x000fea0003800000 */
.L_x_242:
        /* <DEDUP_REMOVED lines=8> */
.L_x_247:
        /* <DEDUP_REMOVED lines=13> */
.L_x_249:
[----:B------:R-:W-:Y:S02]  /*03e0*/  ULDC UR5, c[0x0][0x54c] ;  /* 0x0001530000057ab9 */ /* 0x000fe40000000800 */
.L_x_248:
[----:B------:R-:W-:Y:S02]  /*03f0*/  ULDC UR4, c[0x0][0x548] ;  /* 0x0001520000047ab9 */ /* 0x000fe40000000800 */
[----:B------:R-:W-:-:S02]  /*0400*/  USHF.L.U32 UR23, UR28, 0x7, URZ ;  /* 0x000000071c177899 */ /* 0x000fc4000800063f */
[----:B------:R-:W-:-:S04]  /*0410*/  UIMAD UR4, UR5, UR4, URZ ;  /* 0x00000004050472a4 */ /* 0x000fc8000f8e023f */
[----:B------:R-:W-:-:S04]  /*0420*/  UISETP.GE.AND UP0, UPT, UR23, UR4, UPT ;  /* 0x000000041700728c */ /* 0x000fc8000bf06270 */
[----:B------:R-:W-:-:S06]  /*0430*/  USEL UR13, UR13, 0xffffffff, !UP0 ;  /* 0xffffffff0d0d7887 */ /* 0x000fcc000c000000 */
.L_x_246:
[----:B------:R-:W-:-:S13]  /*0440*/  ISETP.LE.AND P0, PT, RZ, UR13, PT ;  /* 0x0000000dff007c0c */ /* 0x000fda000bf03270 */
[----:B------:R-:W-:Y:S05]  /*0450*/  @!P0 EXIT ;  /* 0x000000000000894d */ /* 0x000fea0003800000 */
[----:B------:R-:W-:Y:S02]  /*0460*/  ULDC.64 UR8, c[0x0][0x370] ;  /* 0x0000dc0000087ab9 */ /* 0x000fe40000000a00 */
[----:B------:R-:W-:Y:S02]  /*0470*/  UISETP.NE.U32.AND UP2, UPT, URZ, UR8, UPT ;  /* 0x000000083f00728c */ /* 0x000fe4000bf45070 */
[----:B------:R-:W-:Y:S02]  /*0480*/  ULDC.64 UR4, c[0x0][0x360] ;  /* 0x0000d80000047ab9 */ /* 0x000fe40000000a00 */
[----:B------:R-:W-:Y:S02]  /*0490*/  UISETP.NE.U32.AND UP0, UPT, URZ, UR4, UPT ;  /* 0x000000043f00728c */ /* 0x000fe4000bf05070 */
[----:B------:R-:W-:Y:S02]  /*04a0*/  ULDC.64 UR6, c[0x0][0x348] ;  /* 0x0000d20000067ab9 */ /* 0x000fe40000000a00 */
[----:B------:R-:W-:-:S02]  /*04b0*/  UISETP.NE.AND.EX UP2, UPT, URZ, UR9, UPT, UP2 ;  /* 0x000000093f00728c */ /* 0x000fc4000bf45320 */
[----:B------:R-:W-:Y:S02]  /*04c0*/  UISETP.NE.U32.AND UP1, UPT, URZ, UR6, UPT ;  /* 0x000000063f00728c */ /* 0x000fe4000bf25070 */
[----:B------:R-:W-:Y:S02]  /*04d0*/  UISETP.NE.AND.EX UP0, UPT, URZ, UR5, UPT, UP0 ;  /* 0x000000053f00728c */ /* 0x000fe4000bf05300 */
[----:B------:R-:W-:Y:S01]  /*04e0*/  UISETP.NE.AND.EX UP1, UPT, URZ, UR7, UPT, UP1 ;  /* 0x000000073f00728c */ /* 0x000fe2000bf25310 */
[----:B------:R-:W-:Y:S01]  /*04f0*/  PLOP3.LUT P2, PT, PT, PT, UP2, 0x80, 0x0 ;  /* 0x000000000000781c */ /* 0x000fe20003f4f028 */
[----:B------:R-:W-:Y:S02]  /*0500*/  ULDC.64 UR8, c[0x0][0x370] ;  /* 0x0000dc0000087ab9 */ /* 0x000fe40000000a00 */
[----:B------:R-:W-:Y:S01]  /*0510*/  ULDC.64 UR6, c[0x0][0x348] ;  /* 0x0000d20000067ab9 */ /* 0x000fe20000000a00 */
[----:B------:R-:W-:Y:S01]  /*0520*/  PLOP3.LUT P0, PT, PT, PT, UP0, 0x80, 0x0 ;  /* 0x000000000000781c */ /* 0x000fe20003f0f008 */
[----:B------:R-:W-:Y:S01]  /*0530*/  ULDC.64 UR4, c[0x0][0x360] ;  /* 0x0000d80000047ab9 */ /* 0x000fe20000000a00 */
[----:B------:R-:W-:Y:S01]  /*0540*/  PLOP3.LUT P1, PT, PT, PT, UP1, 0x80, 0x0 ;  /* 0x000000000000781c */ /* 0x000fe20003f2f018 */
[----:B------:R-:W-:-:S02]  /*0550*/  @UP2 UIMAD.WIDE UR8, UR13, UR16, UR8 ;  /* 0x000000100d0822a5 */ /* 0x000fc4000f8e0208 */
[----:B------:R-:W-:Y:S02]  /*0560*/  @UP0 UIMAD.WIDE UR4, UR13, UR16, UR4 ;  /* 0x000000100d0402a5 */ /* 0x000fe4000f8e0204 */
[----:B------:R-:W-:Y:S02]  /*0570*/  UIMAD.WIDE UR6, UR13, UR16, UR6 ;  /* 0x000000100d0672a5 */ /* 0x000fe4000f8e0206 */
[----:B------:R-:W-:Y:S02]  /*0580*/  IMAD.U32 R3, RZ, RZ, UR9 ;  /* 0x00000009ff037e24 */ /* 0x000fe4000f8e00ff */
[----:B------:R-:W-:Y:S01]  /*0590*/  IMAD.U32 R2, RZ, RZ, UR8 ;  /* 0x00000008ff027e24 */ /* 0x000fe2000f8e00ff */
[----:B------:R-:W-:Y:S01]  /*05a0*/  MOV R6, UR4 ;  /* 0x0000000400067c02 */ /* 0x000fe20008000f00 */
[----:B------:R-:W-:Y:S01]  /*05b0*/  IMAD.U32 R7, RZ, RZ, UR5 ;  /* 0x00000005ff077e24 */ /* 0x000fe2000f8e00ff */
[----:B------:R-:W-:Y:S01]  /*05c0*/  MOV R4, UR6 ;  /* 0x0000000600047c02 */ /* 0x000fe20008000f00 */
[----:B------:R-:W-:Y:S01]  /*05d0*/  IMAD.U32 R5, RZ, RZ, UR7 ;  /* 0x00000007ff057e24 */ /* 0x000fe2000f8e00ff */
[----:B------:R1:W2:Y:S04]  /*05e0*/  @P2 LDG.E R3, [R2.64] ;  /* 0x0000001202032981 */ /* 0x0002a8000c1e1900 */
[----:B------:R-:W3:Y:S04]  /*05f0*/  @P0 LDG.E R0, [R6.64] ;  /* 0x0000001206000981 */ /* 0x000ee8000c1e1900 */
[----:B-1----:R-:W4:Y:S01]  /*0600*/  @P1 LDG.E R2, [R4.64] ;  /* 0x0000001204021981 */ /* 0x002f22000c1e1900 */
[----:B------:R-:W1:Y:S01]  /*0610*/  S2UR UR10, SR_CTAID.Y ;  /* 0x00000000000a79c3 */ /* 0x000e620000002600 */
[----:B------:R-:W-:-:S02]  /*0620*/  UMOV UR11, URZ ;  /* 0x0000003f000b7c82 */ /* 0x000fc40008000000 */
[----:B------:R-:W-:Y:S02]  /*0630*/  ULDC UR12, c[0x0][0x168] ;  /* 0x00005a00000c7ab9 */ /* 0x000fe40000000800 */
[----:B------:R-:W-:Y:S02]  /*0640*/  UMOV UR22, URZ ;  /* 0x0000003f00167c82 */ /* 0x000fe40008000000 */
[----:B------:R-:W-:Y:S02]  /*0650*/  ULDC UR4, c[0x0][0x2ac] ;  /* 0x0000ab0000047ab9 */ /* 0x000fe40000000800 */
[----:B------:R-:W-:Y:S02]  /*0660*/  ULDC UR8, c[0x0][0x1d0] ;  /* 0x0000740000087ab9 */ /* 0x000fe40000000800 */
[----:B------:R-:W-:Y:S02]  /*0670*/  UIMAD UR8, UR4, UR8, URZ ;  /* 0x00000008040872a4 */ /* 0x000fe4000f8e023f */
[----:B-1----:R-:W-:Y:S01]  /*0680*/  USHF.R.S32.HI UR9, URZ, 0x1f, UR10 ;  /* 0x0000001f3f097899 */ /* 0x002fe2000801140a */
[----:B--2---:R1:W2:Y:S08]  /*0690*/  @P2 R2UR UR11, R3 ;  /* 0x00000000030b23c2 */ /* 0x0042b000000e0000 */
[----:B---3--:R1:W3:Y:S08]  /*06a0*/  @P0 R2UR UR12, R0 ;  /* 0x00000000000c03c2 */ /* 0x0082f000000e0000 */
[----:B----4-:R1:W4:Y:S02]  /*06b0*/  @P1 R2UR UR22, R2 ;  /* 0x00000000021613c2 */ /* 0x01032400000e0000 */
[----:B-1--4-:R-:W-:Y:S05]  /*06c0*/  @P0 BRA `(.L_x_250) ;  /* 0x0000006000000947 */ /* 0x012fea0003800000 */
[----:B--2---:R-:W-:Y:S05]  /*06d0*/  @!P1 BRA `(.L_x_250) ;  /* 0x0000005000009947 */ /* 0x004fea0003800000 */
[----:B------:R1:W2:Y:S04]  /*06e0*/  LDG.E R0, [R4.64] ;  /* 0x0000001204007981 */ /* 0x0002a8000c1e1900 */
[----:B-1----:R-:W4:Y:S01]  /*06f0*/  LDG.E R4, [R4.64+0x4] ;  /* 0x0000041204047981 */ /* 0x002f22000c1e1900 */
[----:B--23--:R-:W1:Y:S08]  /*0700*/  R2UR UR12, R0 ;  /* 0x00000000000c73c2 */ /* 0x00ce7000000e0000 */
[----:B----4-:R-:W1:Y:S02]  /*0710*/  R2UR UR4, R4 ;  /* 0x00000000040473c2 */ /* 0x010e6400000e0000 */
[----:B-1----:R-:W-:-:S06]  /*0720*/  UIADD3 UR12, -UR12, UR4, URZ ;  /* 0x000000040c0c7290 */ /* 0x002fcc000fffe13f */
.L_x_250:
[----:B--2---:R-:W-:-:S04]  /*0730*/  ISETP.NE.U32.AND P0, PT, RZ, c[0x0][0x368], PT ;  /* 0x0000da00ff007a0c */ /* 0x004fc80003f05070 */
        /* <DEDUP_REMOVED lines=9> */
.L_x_251:
        /* <DEDUP_REMOVED lines=8> */
[----:B------:R-:W4:Y:S01]  /*0850*/  LDG.E R0, [R4.64+0x4] ;  /* 0x0000041204007981 */ /* 0x000f22000c1e1900 */
[----:B--2---:R-:W1:Y:S08]  /*0860*/  R2UR UR4, R2 ;  /* 0x00000000020473c2 */ /* 0x004e7000000e0000 */
[----:B----4-:R-:W1:Y:S02]  /*0870*/  R2UR UR8, R0 ;  /* 0x00000000000873c2 */ /* 0x010e6400000e0000 */
[----:B-1----:R-:W-:-:S06]  /*0880*/  UIADD3 UR8, -UR4, UR8, URZ ;  /* 0x0000000804087290 */ /* 0x002fcc000fffe13f */
.L_x_252:
[----:B------:R-:W-:Y:S02]  /*0890*/  ULDC UR4, c[0x0][0x2c4] ;  /* 0x0000b10000047ab9 */ /* 0x000fe40000000800 */
[----:B------:R-:W-:-:S02]  /*08a0*/  UISETP.NE.AND UP0, UPT, UR4, 0x1, UPT ;  /* 0x000000010400788c */ /* 0x000fc4000bf05270 */
[----:B------:R-:W-:Y:S02]  /*08b0*/  ULDC.64 UR6, c[0x0][0x2c8] ;  /* 0x0000b20000067ab9 */ /* 0x000fe40000000a00 */
[----:B------:R-:W-:Y:S02]  /*08c0*/  UIADD3 UR14, UR23, 0x7f, URZ ;  /* 0x0000007f170e7890 */ /* 0x000fe4000fffe03f */
[----:B------:R-:W-:Y:S02]  /*08d0*/  ULDC.64 UR4, c[0x0][0x328] ;  /* 0x0000ca0000047ab9 */ /* 0x000fe40000000a00 */
[----:B------:R-:W-:Y:S02]  /*08e0*/  UP2UR UR15, UPR, URZ, 0x1 ;  /* 0x000000013f0f7883 */ /* 0x000fe40008000000 */
[----:B------:R-:W-:Y:S02]  /*08f0*/  UIADD3 UR8, -UR11, UR8, URZ ;  /* 0x000000080b087290 */ /* 0x000fe4000fffe13f */
[----:B------:R-:W-:-:S04]  /*0900*/  @UP0 UIADD3 UR20, UR23, 0x7f, URZ ;  /* 0x0000007f17140890 */ /* 0x000fc8000fffe03f */
[----:B------:R-:W-:Y:S02]  /*0910*/  UIMAD.WIDE.U32 UR20, UR20, UR6, URZ ;  /* 0x00000006141472a5 */ /* 0x000fe4000f8e003f */
[----:B---3--:R-:W-:Y:S02]  /*0920*/  UIADD3 UR6, UR8, 0x1, -UR12 ;  /* 0x0000000108067890 */ /* 0x008fe4000fffe80c */
[----:B------:R-:W-:Y:S02]  /*0930*/  @UP0 USHF.R.U32.HI UR14, URZ, UR7, UR21 ;  /* 0x000000073f0e0299 */ /* 0x000fe40008011615 */
[----:B------:R-:W-:Y:S02]  /*0940*/  UISETP.GE.AND UP0, UPT, UR5, 0x1, UPT ;  /* 0x000000010500788c */ /* 0x000fe4000bf06270 */
[----:B------:R-:W-:Y:S02]  /*0950*/  UIADD3 UR6, UR6, UR14, URZ ;  /* 0x0000000e06067290 */ /* 0x000fe4000fffe03f */
[----:B------:R-:W-:-:S02]  /*0960*/  UP2UR UR14, UPR, URZ, 0x1 ;  /* 0x000000013f0e7883 */ /* 0x000fc40008000000 */
[----:B------:R-:W-:Y:S01]  /*0970*/  PLOP3.LUT P0, PT, PT, PT, UP0, 0x40, 0x0 ;  /* 0x000000000000781c */ /* 0x000fe20003f0e808 */
[----:B------:R-:W-:-:S12]  /*0980*/  UIADD3 UR4, UR6, UR4, URZ ;  /* 0x0000000406047290 */ /* 0x000fd8000fffe03f */
[----:B------:R-:W-:Y:S05]  /*0990*/  @P0 BRA `(.L_x_253) ;  /* 0x0000012000000947 */ /* 0x000fea0003800000 */
[----:B------:R-:W-:Y:S01]  /*09a0*/  ISETP.LT.AND P0, PT, RZ, UR6, PT ;  /* 0x00000006ff007c0c */ /* 0x000fe2000bf01270 */
[----:B------:R-:W-:-:S12]  /*09b0*/  UIADD3 UR17, UR6, -0x1, URZ ;  /* 0xffffffff06117890 */ /* 0x000fd8000fffe03f */
        /* <DEDUP_REMOVED lines=8> */
.L_x_254:
[----:B------:R-:W-:Y:S02]  /*0a40*/  UISETP.NE.AND UP0, UPT, UR5, 0x1, UPT ;  /* 0x000000010500788c */ /* 0x000fe4000bf05270 */
[----:B------:R-:W-:Y:S02]  /*0a50*/  ULDC.64 UR6, c[0x0][0x330] ;  /* 0x0000cc0000067ab9 */ /* 0x000fe40000000a00 */
[----:B------:R-:W-:-:S07]  /*0a60*/  UIMAD.WIDE.U32 UR20, UR17, UR6, URZ ;  /* 0x00000006111472a5 */ /* 0x000fce000f8e003f */
[----:B------:R-:W-:Y:S02]  /*0a70*/  @UP0 USHF.R.U32.HI UR17, URZ, UR7, UR21 ;  /* 0x000000073f110299 */ /* 0x000fe40008011615 */
.L_x_255:
[----:B------:R-:W-:Y:S02]  /*0a80*/  ULDC UR6, c[0x0][0x32c] ;  /* 0x0000cb0000067ab9 */ /* 0x000fe40000000800 */
[----:B------:R-:W-:-:S04]  /*0a90*/  UIMAD UR6, UR17, UR5, UR6 ;  /* 0x00000005110672a4 */ /* 0x000fc8000f8e0206 */
[----:B------:R-:W-:-:S04]  /*0aa0*/  UISETP.LT.AND UP0, UPT, UR4, UR6, UPT ;  /* 0x000000060400728c */ /* 0x000fc8000bf01270 */
[----:B------:R-:W-:Y:S02]  /*0ab0*/  USEL UR4, UR4, UR6, UP0 ;  /* 0x0000000604047287 */ /* 0x000fe40008000000 */
.L_x_253:
[----:B------:R-:W-:Y:S02]  /*0ac0*/  UISETP.NE.AND UP0, UPT, UR15, URZ, UPT ;  /* 0x0000003f0f00728c */ /* 0x000fe4000bf05270 */
[----:B------:R-:W-:Y:S02]  /*0ad0*/  ULDC.64 UR6, c[0x0][0x2c8] ;  /* 0x0000b20000067ab9 */ /* 0x000fe40000000a00 */
[----:B------:R-:W-:Y:S02]  /*0ae0*/  UIADD3 UR26, UR4, 0x2f, URZ ;  /* 0x0000002f041a7890 */ /* 0x000fe4000fffe03f */
[----:B------:R-:W-:Y:S02]  /*0af0*/  UIMAD.WIDE.U32 UR20, UR23, UR6, URZ ;  /* 0x00000006171472a5 */ /* 0x000fe4000f8e003f */
[----:B------:R-:W-:Y:S02]  /*0b00*/  UIMAD.WIDE UR26, UR26, 0x2aaaaaab, URZ ;  /* 0x2aaaaaab1a1a78a5 */ /* 0x000fe4000f8e023f */
[----:B------:R-:W-:-:S02]  /*0b10*/  UIADD3 UR24, UR8, 0x2f, URZ ;  /* 0x0000002f08187890 */ /* 0x000fc4000fffe03f */
[----:B------:R-:W-:Y:S02]  /*0b20*/  UISETP.GE.AND UP2, UPT, UR5, 0x1, UPT ;  /* 0x000000010500788c */ /* 0x000fe4000bf46270 */
[----:B------:R-:W-:Y:S02]  /*0b30*/  @UP0 UMOV UR17, UR21 ;  /* 0x0000001500110c82 */ /* 0x000fe40008000000 */
[----:B------:R-:W-:Y:S02]  /*0b40*/  UMOV UR4, UR23 ;  /* 0x0000001700047c82 */ /* 0x000fe40008000000 */
[----:B------:R-:W-:Y:S01]  /*0b50*/  UIMAD.WIDE UR24, UR24, 0x2aaaaaab, URZ ;  /* 0x2aaaaaab181878a5 */ /* 0x000fe2000f8e023f */
[----:B------:R-:W-:Y:S01]  /*0b60*/  PLOP3.LUT P0, PT, PT, PT, UP2, 0x40, 0x0 ;  /* 0x000000000000781c */ /* 0x000fe20003f0e828 */
[----:B------:R-:W-:Y:S02]  /*0b70*/  @UP0 USHF.R.U32.HI UR4, URZ, UR7, UR17 ;  /* 0x000000073f040299 */ /* 0x000fe40008011611 */
[----:B------:R-:W-:-:S02]  /*0b80*/  USHF.R.U32.HI UR7, URZ, 0x1f, UR25 ;  /* 0x0000001f3f077899 */ /* 0x000fc40008011619 */
[----:B------:R-:W-:Y:S02]  /*0b90*/  UMOV UR17, UR27 ;  /* 0x0000001b00117c82 */ /* 0x000fe40008000000 */
[----:B------:R-:W-:Y:S02]  /*0ba0*/  USHF.R.U32.HI UR21, URZ, 0x1f, UR17 ;  /* 0x0000001f3f157899 */ /* 0x000fe40008011611 */
        /* <DEDUP_REMOVED lines=13> */
[----:B------:R-:W-:Y:S02]  /*0c80*/  UISETP.NE.AND UP0, UPT, UR5, 0x1, UPT ;  /* 0x000000010500788c */ /* 0x000fe4000bf05270 */
[----:B------:R-:W-:Y:S02]  /*0c90*/  ULOP3.LUT UR7, URZ, UR7, URZ, 0x33, !UPT ;  /* 0x000000073f077292 */ /* 0x000fe4000f8e333f */
[----:B------:R-:W-:Y:S02]  /*0ca0*/  ULDC.64 UR4, c[0x0][0x330] ;  /* 0x0000cc0000047ab9 */ /* 0x000fe40000000a00 */
[----:B------:R-:W-:-:S07]  /*0cb0*/  UIMAD.WIDE.U32 UR24, UR7, UR4, URZ ;  /* 0x00000004071872a5 */ /* 0x000fce000f8e003f */
[----:B------:R-:W-:Y:S02]  /*0cc0*/  @UP0 UMOV UR17, UR25 ;  /* 0x0000001900110c82 */ /* 0x000fe40008000000 */
[----:B------:R-:W-:-:S04]  /*0cd0*/  @UP0 USHF.R.U32.HI UR7, URZ, UR5, UR17 ;  /* 0x000000053f070299 */ /* 0x000fc80008011611 */
[----:B------:R-:W-:Y:S01]  /*0ce0*/  ULOP3.LUT UR7, URZ, UR7, URZ, 0x33, !UPT ;  /* 0x000000073f077292 */ /* 0x000fe2000f8e333f */
[----:B------:R-:W-:Y:S05]  /*0cf0*/  BRA `(.L_x_258) ;  /* 0x0000005000007947 */ /* 0x000fea0003800000 */
.L_x_257:
[----:B------:R-:W-:-:S03]  /*0d00*/  UISETP.NE.AND UP0, UPT, UR5, 0x1, UPT ;  /* 0x000000010500788c */ /* 0x000fc6000bf05270 */
[----:B------:R-:W-:Y:S02]  /*0d10*/  ULDC.64 UR4, c[0x0][0x330] ;  /* 0x0000cc0000047ab9 */ /* 0x000fe40000000a00 */
[----:B------:R-:W-:-:S07]  /*0d20*/  UIMAD.WIDE.U32 UR24, UR7, UR4, URZ ;  /* 0x00000004071872a5 */ /* 0x000fce000f8e003f */
[----:B------:R-:W-:Y:S02]  /*0d30*/  @UP0 UMOV UR17, UR25 ;  /* 0x0000001900110c82 */ /* 0x000fe40008000000 */
[----:B------:R-:W-:Y:S02]  /*0d40*/  @UP0 USHF.R.U32.HI UR7, URZ, UR5, UR17 ;  /* 0x000000053f070299 */ /* 0x000fe40008011611 */
.L_x_258:
[----:B------:R-:W-:Y:S02]  /*0d50*/  ULDC UR4, c[0x0][0x32c] ;  /* 0x0000cb0000047ab9 */ /* 0x000fe40000000800 */
[----:B------:R-:W-:-:S04]  /*0d60*/  UIMAD UR4, UR7, UR4, URZ ;  /* 0x00000004070472a4 */ /* 0x000fc8000f8e023f */
[----:B------:R-:W-:-:S04]  /*0d70*/  UISETP.LT.AND UP0, UPT, UR6, UR4, UPT ;  /* 0x000000040600728c */ /* 0x000fc8000bf01270 */
[----:B------:R-:W-:-:S04]  /*0d80*/  USEL UR6, UR6, UR4, !UP0 ;  /* 0x0000000406067287 */ /* 0x000fc8000c000000 */
.L_x_256:
[----:B------:R-:W-:Y:S01]  /*0d90*/  UIMAD.WIDE UR4, UR6, 0x2aaaaaab, URZ ;  /* 0x2aaaaaab060478a5 */ /* 0x000fe2000f8e023f */
[----:B------:R-:W-:Y:S01]  /*0da0*/  PLOP3.LUT P2, PT, PT, PT, PT, 0x80, 0x0 ;  /* 0x000000000000781c */ /* 0x000fe20003f4f070 */
[----:B------:R-:W-:Y:S01]  /*0db0*/  CS2R R4, SRZ ;  /* 0x0000000000047805 */ /* 0x000fe2000001ff00 */
[----:B------:R-:W-:Y:S01]  /*0dc0*/  IMAD.MOV.U32 R130, RZ, RZ, RZ ;  /* 0x000000ffff827224 */ /* 0x000fe200078e00ff */
[----:B------:R-:W-:Y:S01]  /*0dd0*/  USHF.R.U32.HI UR4, URZ, 0x1f, UR5 ;  /* 0x0000001f3f047899 */ /* 0x000fe20008011605 */
[----:B------:R-:W-:Y:S01]  /*0de0*/  IMAD.MOV.U32 R128, RZ, RZ, RZ ;  /* 0x000000ffff807224 */ /* 0x000fe200078e00ff */
[----:B------:R-:W-:Y:S01]  /*0df0*/  CS2R R126, SRZ ;  /* 0x00000000007e7805 */ /* 0x000fe2000001ff00 */
        /* <DEDUP_REMOVED lines=66> */
[----:B------:R-:W-:Y:S01]  /*1220*/  MOV R8, RZ ;  /* 0x000000ff00087202 */ /* 0x000fe20000000f00 */
[----:B------:R-:W-:Y:S01]  /*1230*/  IMAD.MOV.U32 R7, RZ, RZ, RZ ;  /* 0x000000ffff077224 */ /* 0x000fe200078e00ff */
[----:B------:R-:W-:Y:S05]  /*1240*/  @!P0 BRA `(.L_x_259) ;  /* 0x000109b000008947 */ /* 0x000fea0003800000 */
[----:B------:R-:W-:Y:S02]  /*1250*/  ULDC.64 UR4, c[0x0][0x340] ;  /* 0x0000d00000047ab9 */ /* 0x000fe40000000a00 */
[----:B------:R-:W-:-:S02]  /*1260*/  UISETP.NE.U32.AND UP0, UPT, URZ, UR4, UPT ;  /* 0x000000043f00728c */ /* 0x000fc4000bf05070 */
[----:B------:R-:W-:Y:S02]  /*1270*/  UISETP.NE.AND UP2, UPT, UR15, URZ, UPT ;  /* 0x0000003f0f00728c */ /* 0x000fe4000bf45270 */
[----:B------:R-:W-:-:S03]  /*1280*/  UISETP.NE.AND.EX UP0, UPT, URZ, UR5, UPT, UP0 ;  /* 0x000000053f00728c */ /* 0x000fc6000bf05300 */
[----:B------:R-:W-:-:S03]  /*1290*/  ULDC.64 UR4, c[0x0][0x340] ;  /* 0x0000d00000047ab9 */ /* 0x000fc60000000a00 */
[----:B------:R-:W-:-:S05]  /*12a0*/  PLOP3.LUT P0, PT, PT, PT, UP0, 0x80, 0x0 ;  /* 0x000000000000781c */ /* 0x000fca0003f0f008 */
[----:B------:R-:W-:-:S06]  /*12b0*/  @UP0 UIMAD.WIDE UR4, UR13, UR16, UR4 ;  /* 0x000000100d0402a5 */ /* 0x000fcc000f8e0204 */
[----:B------:R-:W-:Y:S02]  /*12c0*/  IMAD.U32 R2, RZ, RZ, UR4 ;  /* 0x00000004ff027e24 */ /* 0x000fe4000f8e00ff */
[----:B------:R-:W-:Y:S01]  /*12d0*/  IMAD.U32 R3, RZ, RZ, UR5 ;  /* 0x00000005ff037e24 */ /* 0x000fe2000f8e00ff */
[----:B------:R-:W-:Y:S02]  /*12e0*/  UMOV UR25, 0x30 ;  /* 0x0000003000197882 */ /* 0x000fe40000000000 */
[----:B------:R-:W-:Y:S02]  /*12f0*/  UIMAD UR24, UR21, UR25, -0x30 ;  /* 0xffffffd0151874a4 */ /* 0x000fe4000f8e0219 */
[----:B------:R-:W-:Y:S01]  /*1300*/  UIMAD UR29, UR21, -0x30, UR25 ;  /* 0xffffffd0151d78a4 */ /* 0x000fe2000f8e0219 */
[----:B------:R1:W2:Y:S01]  /*1310*/  @P0 LDG.E R0, [R2.64] ;  /* 0x0000001202000981 */ /* 0x0002a2000c1e1900 */
[----:B------:R-:W-:Y:S01]  /*1320*/  IMAD.MOV.U32 R4, RZ, RZ, c[0x0][0x2b8] ;  /* 0x0000ae00ff047624 */ /* 0x000fe200078e00ff */
[----:B------:R-:W-:Y:S01]  /*1330*/  ULDC.64 UR4, c[0x0][0x2b0] ;  /* 0x0000ac0000047ab9 */ /* 0x000fe20000000a00 */
[----:B------:R-:W-:Y:S01]  /*1340*/  IMAD.MOV.U32 R31, RZ, RZ, RZ ;  /* 0x000000ffff1f7224 */ /* 0x000fe200078e00ff */
[----:B------:R-:W-:Y:S02]  /*1350*/  BAR.SYNC.DEFER_BLOCKING 0x0 ;  /* 0x0000000000007b1d */ /* 0x000fe40000010000 */
[----:B------:R-:W-:-:S02]  /*1360*/  ISETP.NE.AND P1, PT, R4, 0x1, PT ;  /* 0x000000010400780c */ /* 0x000fc40003f25270 */
[----:B-1----:R-:W-:-:S04]  /*1370*/  SHF.R.S32.HI R2, RZ, 0x1f, R129 ;  /* 0x0000001fff027819 */ /* 0x002fc80000011481 */
[----:B------:R-:W-:-:S04]  /*1380*/  LEA.HI R17, R2, R129, RZ, 0x3 ;  /* 0x0000008102117211 */ /* 0x000fc800078f18ff */
[----:B------:R-:W-:Y:S02]  /*1390*/  LOP3.LUT R14, R17, 0xfffffff8, RZ, 0xc0, !PT ;  /* 0xfffffff8110e7812 */ /* 0x000fe400078ec0ff */
[----:B------:R-:W-:-:S03]  /*13a0*/  SHF.R.S32.HI R30, RZ, 0x3, R17 ;  /* 0x00000003ff1e7819 */ /* 0x000fc60000011411 */
[----:B------:R-:W-:-:S04]  /*13b0*/  IMAD.IADD R14, R129, 0x1, -R14 ;  /* 0x00000001810e7824 */ /* 0x000fc800078e0a0e */
[C---:B------:R-:W-:Y:S01]  /*13c0*/  IMAD R32, R14.reuse, 0x20, R30 ;  /* 0x000000200e207824 */ /* 0x040fe200078e021e */
[----:B------:R-:W-:Y:S01]  /*13d0*/  USEL UR27, UR13, URZ, !UP1 ;  /* 0x0000003f0d1b7287 */ /* 0x000fe2000c800000 */
[----:B--2---:R1:W2:Y:S02]  /*13e0*/  @P0 R2UR UR26, R0 ;  /* 0x00000000001a03c2 */ /* 0x0042a400000e0000 */
[----:B--2---:R-:W-:Y:S01]  /*13f0*/  @!UP0 UMOV UR26, UR13 ;  /* 0x0000000d001a8c82 */ /* 0x004fe20008000000 */
[----:B------:R-:W-:Y:S01]  /*1400*/  IMAD.SHL.U32 R40, R14, 0x8, RZ ;  /* 0x000000080e287824 */ /* 0x000fe200078e00ff */
[----:B------:R-:W-:Y:S02]  /*1410*/  USHF.R.S32.HI UR6, URZ, 0x1f, UR26 ;  /* 0x0000001f3f067899 */ /* 0x000fe4000801141a */
[----:B------:R-:W-:Y:S01]  /*1420*/  UIADD3 UR32, UR8, UR29, URZ ;  /* 0x0000001d08207290 */ /* 0x000fe2000fffe03f */
[----:B------:R-:W-:Y:S01]  /*1430*/  LEA.HI R15, R2, R129, RZ, 0x4 ;  /* 0x00000081020f7211 */ /* 0x000fe200078f20ff */
[----:B------:R-:W-:Y:S01]  /*1440*/  UIMAD UR6, UR6, UR4, URZ ;  /* 0x00000004060672a4 */ /* 0x000fe2000f8e023f */
[----:B------:R-:W-:Y:S01]  /*1450*/  IMAD.SHL.U32 R16, R14, 0x40, RZ ;  /* 0x000000400e107824 */ /* 0x000fe200078e00ff */
[----:B------:R-:W-:Y:S01]  /*1460*/  UIMAD.WIDE.U32 UR16, UR26, UR4, URZ ;  /* 0x000000041a1072a5 */ /* 0x000fe2000f8e003f */
[----:B------:R-:W-:Y:S01]  /*1470*/  STL [R1+0x20], R32 ;  /* 0x0000202001007387 */ /* 0x000fe20000100800 */
[----:B------:R-:W-:Y:S01]  /*1480*/  UIMAD UR6, UR26, UR5, UR6 ;  /* 0x000000051a0672a4 */ /* 0x000fe2000f8e0206 */
[----:B-1----:R-:W-:-:S03]  /*1490*/  IADD3 R0, R32, UR24, RZ ;  /* 0x0000001820007c10 */ /* 0x002fc6000fffe0ff */
[----:B------:R-:W-:Y:S02]  /*14a0*/  UIADD3 UR6, UR17, UR6, URZ ;  /* 0x0000000611067290 */ /* 0x000fe4000fffe03f */
[----:B------:R-:W-:Y:S01]  /*14b0*/  USHF.R.S32.HI UR26, URZ, 0x1f, UR22 ;  /* 0x0000001f3f1a7899 */ /* 0x000fe20008011416 */
[C---:B------:R-:W-:Y:S01]  /*14c0*/  ISETP.GE.AND P0, PT, R0.reuse, UR8, PT ;  /* 0x0000000800007c0c */ /* 0x040fe2000bf06270 */
[----:B------:R-:W-:Y:S01]  /*14d0*/  ULDC.64 UR4, c[0x0][0x178] ;  /* 0x00005e0000047ab9 */ /* 0x000fe20000000a00 */
[----:B------:R-:W-:Y:S02]  /*14e0*/  IADD3 R0, R0, UR11, RZ ;  /* 0x0000000b00007c10 */ /* 0x000fe4000fffe0ff */
        /* <DEDUP_REMOVED lines=9> */
[----:B------:R-:W-:Y:S01]  /*1580*/  UIMAD UR26, UR26, UR4, URZ ;  /* 0x000000041a1a72a4 */ /* 0x000fe2000f8e023f */
[----:B------:R-:W-:Y:S01]  /*1590*/  PLOP3.LUT P1, PT, PT, PT, UP2, 0x80, 0x0 ;  /* 0x000000000000781c */ /* 0x000fe20003f2f028 */
[----:B------:R-:W-:Y:S01]  /*15a0*/  UIMAD.WIDE.U32 UR30, UR22, UR4, URZ ;  /* 0x00000004161e72a5 */ /* 0x000fe2000f8e003f */
[----:B------:R-:W-:Y:S01]  /*15b0*/  PLOP3.LUT P0, PT, PT, PT, UP2, 0x80, 0x0 ;  /* 0x000000000000781c */ /* 0x000fe20003f0f028 */
[----:B------:R-:W-:Y:S01]  /*15c0*/  UIMAD UR26, UR22, UR5, UR26 ;  /* 0x00000005161a72a4 */ /* 0x000fe2000f8e021a */
[----:B------:R-:W-:Y:S01]  /*15d0*/  IMAD.MOV R3, RZ, RZ, -R3 ;  /* 0x000000ffff037224 */ /* 0x000fe200078e0a03 */
[----:B------:R-:W-:Y:S01]  /*15e0*/  ISETP.GE.AND P3, PT, R40, c[0x0][0x198], PT ;  /* 0x0000660028007a0c */ /* 0x000fe20003f66270 */
[----:B------:R-:W-:Y:S01]  /*15f0*/  ULDC.64 UR4, c[0x0][0x1b8] ;  /* 0x00006e0000047ab9 */ /* 0x000fe20000000a00 */
[----:B------:R-:W-:Y:S01]  /*1600*/  SHF.R.S32.HI R10, RZ, 0x4, R15 ;  /* 0x00000004ff0a7819 */ /* 0x000fe2000001140f */
[----:B------:R-:W-:Y:S01]  /*1610*/  UIADD3 UR31, UR31, UR26, URZ ;  /* 0x0000001a1f1f7290 */ /* 0x000fe2000fffe03f */
[----:B------:R-:W-:Y:S01]  /*1620*/  IMAD R36, R3, c[0x0][0x2b8], R0 ;  /* 0x0000ae0003247a24 */ /* 0x000fe200078e0200 */
[----:B------:R-:W-:Y:S01]  /*1630*/  UIMAD UR22, UR9, UR4, URZ ;  /* 0x00000004091672a4 */ /* 0x000fe2000f8e023f */
[----:B------:R-:W-:Y:S01]  /*1640*/  LOP3.LUT R16, R16, 0x1c0, RZ, 0xc0, !PT ;  /* 0x000001c010107812 */ /* 0x000fe200078ec0ff */
[----:B------:R-:W-:Y:S01]  /*1650*/  USHF.R.S32.HI UR26, URZ, 0x1f, UR13 ;  /* 0x0000001f3f1a7899 */ /* 0x000fe2000801140d */
[----:B------:R-:W-:Y:S01]  /*1660*/  SHF.R.S32.HI R11, RZ, 0x1f, R40 ;  /* 0x0000001fff0b7819 */ /* 0x000fe20000011428 */
[----:B------:R-:W-:Y:S01]  /*1670*/  UIMAD UR22, UR10, UR5, UR22 ;  /* 0x000000050a1672a4 */ /* 0x000fe2000f8e0216 */
[----:B------:R-:W-:Y:S01]  /*1680*/  LOP3.LUT R17, R16, 0x8, R17, 0xf8, !PT ;  /* 0x0000000810117812 */ /* 0x000fe200078ef811 */
[----:B------:R-:W-:Y:S01]  /*1690*/  UIMAD.WIDE.U32 UR30, UR10, UR4, UR30 ;  /* 0x000000040a1e72a5 */ /* 0x000fe2000f8e001e */
[----:B------:R-:W-:Y:S01]  /*16a0*/  SHF.R.U32.HI R16, RZ, 0x3, R16 ;  /* 0x00000003ff107819 */ /* 0x000fe20000011610 */
[----:B------:R-:W-:Y:S01]  /*16b0*/  USEL UR26, UR26, URZ, !UP1 ;  /* 0x0000003f1a1a7287 */ /* 0x000fe2000c800000 */
[----:B------:R-:W-:Y:S01]  /*16c0*/  BSSY B0, `(.L_x_260) ;  /* 0x0000142000007945 */ /* 0x000fe20003800000 */
[----:B------:R-:W-:Y:S01]  /*16d0*/  ULDC.64 UR4, c[0x0][0x1c0] ;  /* 0x0000700000047ab9 */ /* 0x000fe20000000a00 */
[----:B------:R-:W-:Y:S01]  /*16e0*/  LOP3.LUT R16, R17, R16, RZ, 0x3c, !PT ;  /* 0x0000001011107212 */ /* 0x000fe200078e3cff */
[----:B------:R-:W-:Y:S01]  /*16f0*/  UIMAD UR26, UR26, UR4, URZ ;  /* 0x000000041a1a72a4 */ /* 0x000fe2000f8e023f */
[----:B-1----:R-:W-:Y:S01]  /*1700*/  IADD3 R4, R32, UR23, RZ ;  /* 0x0000001720047c10 */ /* 0x002fe2000fffe0ff */
[----:B------:R-:W-:-:S02]  /*1710*/  UIADD3 UR31, UR31, UR22, URZ ;  /* 0x000000161f1f7290 */ /* 0x000fc4000fffe03f */
[----:B------:R-:W-:Y:S02]  /*1720*/  UIMAD UR5, UR27, UR5, UR26 ;  /* 0x000000051b0572a4 */ /* 0x000fe4000f8e021a */
[----:B------:R-:W-:Y:S01]  /*1730*/  @P1 IMAD.HI.U32 R5, R4, c[0x0][0x2c8], RZ ;  /* 0x0000b20004051a27 */ /* 0x000fe200078e00ff */
[----:B------:R-:W-:Y:S02]  /*1740*/  UIMAD.WIDE.U32 UR30, UR27, UR4, UR30 ;  /* 0x000000041b1e72a5 */ /* 0x000fe4000f8e001e */
[----:B------:R-:W-:Y:S01]  /*1750*/  UISETP.LT.AND UP0, UPT, UR32, 0x30, UPT ;  /* 0x000000302000788c */ /* 0x000fe2000bf01270 */
[----:B------:R-:W-:Y:S01]  /*1760*/  IMAD.MOV.U32 R7, RZ, RZ, R4 ;  /* 0x000000ffff077224 */ /* 0x000fe200078e0004 */
[----:B------:R-:W-:Y:S01]  /*1770*/  @P0 SHF.R.U32.HI R7, RZ, c[0x0][0x2cc], R5 ;  /* 0x0000b300ff070a19 */ /* 0x000fe20000011605 */
[----:B------:R-:W-:Y:S01]  /*1780*/  UIADD3 UR5, UR31, UR5, URZ ;  /* 0x000000051f057290 */ /* 0x000fe2000fffe03f */
[----:B------:R-:W-:Y:S02]  /*1790*/  IMAD.U32 R9, RZ, RZ, UR31 ;  /* 0x0000001fff097e24 */ /* 0x000fe4000f8e00ff */
[--C-:B------:R-:W-:Y:S01]  /*17a0*/  SHF.R.S32.HI R6, RZ, 0x1f, R7.reuse ;  /* 0x0000001fff067819 */ /* 0x100fe20000011407 */
[----:B------:R-:W-:-:S02]  /*17b0*/  IMAD.MOV R5, RZ, RZ, -R7 ;  /* 0x000000ffff057224 */ /* 0x000fc400078e0a07 */
[----:B------:R-:W-:Y:S01]  /*17c0*/  IMAD.U32 R8, RZ, RZ, UR30 ;  /* 0x0000001eff087e24 */ /* 0x000fe2000f8e00ff */
[----:B------:R-:W-:Y:S01]  /*17d0*/  ULDC UR30, c[0x0][0x2c4] ;  /* 0x0000b100001e7ab9 */ /* 0x000fe20000000800 */
[----:B------:R-:W-:Y:S01]  /*17e0*/  IMAD.U32 R9, RZ, RZ, UR5 ;  /* 0x00000005ff097e24 */ /* 0x000fe2000f8e00ff */
[----:B------:R-:W-:Y:S01]  /*17f0*/  UIMAD UR30, UR12, UR30, URZ ;  /* 0x0000001e0c1e72a4 */ /* 0x000fe2000f8e023f */
[----:B------:R-:W-:Y:S01]  /*1800*/  IMAD R6, R6, c[0x0][0x1b0], RZ ;  /* 0x00006c0006067a24 */ /* 0x000fe200078e02ff */
[----:B------:R-:W-:Y:S01]  /*1810*/  ULDC.64 UR4, c[0x0][0x1e8] ;  /* 0x00007a0000047ab9 */ /* 0x000fe20000000a00 */
[----:B------:R-:W-:Y:S01]  /*1820*/  IMAD R5, R5, c[0x0][0x2c4], R4 ;  /* 0x0000b10005057a24 */ /* 0x000fe200078e0204 */
[----:B------:R-:W-:Y:S01]  /*1830*/  UIMAD UR22, UR9, UR4, URZ ;  /* 0x00000004091672a4 */ /* 0x000fe2000f8e023f */
[C---:B------:R-:W-:Y:S01]  /*1840*/  IMAD R6, R7.reuse, c[0x0][0x1b4], R6 ;  /* 0x00006d0007067a24 */ /* 0x040fe200078e0206 */
[----:B------:R-:W-:Y:S01]  /*1850*/  UIMAD.WIDE.U32 UR26, UR10, UR4, URZ ;  /* 0x000000040a1a72a5 */ /* 0x000fe2000f8e003f */
[----:B------:R-:W-:Y:S01]  /*1860*/  IMAD.WIDE.U32 R8, R7, c[0x0][0x1b0], R8 ;  /* 0x00006c0007087a25 */ /* 0x000fe200078e0008 */
[----:B------:R-:W-:Y:S01]  /*1870*/  SHF.R.S32.HI R7, RZ, 0x1f, R5 ;  /* 0x0000001fff077819 */ /* 0x000fe20000011405 */
[----:B------:R-:W-:-:S02]  /*1880*/  UIMAD UR22, UR10, UR5, UR22 ;  /* 0x000000050a1672a4 */ /* 0x000fc4000f8e0216 */
[----:B------:R-:W-:Y:S01]  /*1890*/  IMAD.IADD R13, R9, 0x1, R6 ;  /* 0x00000001090d7824 */ /* 0x000fe200078e0206 */
[----:B------:R-:W-:Y:S01]  /*18a0*/  USEL UR4, UR32, 0x30, UP0 ;  /* 0x0000003020047887 */ /* 0x000fe20008000000 */
[----:B------:R-:W-:Y:S01]  /*18b0*/  IMAD R7, R7, c[0x0][0x1a8], RZ ;  /* 0x00006a0007077a24 */ /* 0x000fe200078e02ff */
[----:B------:R-:W-:Y:S01]  /*18c0*/  UIADD3 UR22, UR27, UR22, URZ ;  /* 0x000000161b167290 */ /* 0x000fe2000fffe03f */
[----:B------:R-:W-:Y:S02]  /*18d0*/  IMAD.MOV.U32 R12, RZ, RZ, R8 ;  /* 0x000000ffff0c7224 */ /* 0x000fe400078e0008 */
[C---:B------:R-:W-:Y:S02]  /*18e0*/  IMAD R7, R5.reuse, c[0x0][0x1ac], R7 ;  /* 0x00006b0005077a24 */ /* 0x040fe400078e0207 */
[----:B------:R-:W-:Y:S01]  /*18f0*/  IMAD.WIDE.U32 R4, R5, c[0x0][0x1a8], R12 ;  /* 0x00006a0005047a25 */ /* 0x000fe200078e000c */
[C---:B------:R-:W-:Y:S02]  /*1900*/  IADD3 R13, R40.reuse, 0x80, RZ ;  /* 0x00000080280d7810 */ /* 0x040fe40007ffe0ff */
[----:B------:R-:W-:Y:S01]  /*1910*/  IADD3 R12, R40, 0xc0, RZ ;  /* 0x000000c0280c7810 */ /* 0x000fe20007ffe0ff */
[----:B------:R-:W-:Y:S01]  /*1920*/  IMAD.IADD R7, R5, 0x1, R7 ;  /* 0x0000000105077824 */ /* 0x000fe200078e0207 */
[----:B------:R-:W-:Y:S01]  /*1930*/  LEA R18, P0, R4, c[0x0][0x160], 0x1 ;  /* 0x0000580004127a11 */ /* 0x000fe200078008ff */
[----:B------:R-:W-:Y:S01]  /*1940*/  IMAD.SHL.U32 R8, R30, 0x40, RZ ;  /* 0x000000401e087824 */ /* 0x000fe200078e00ff */
[----:B------:R-:W-:-:S02]  /*1950*/  SHF.R.S32.HI R3, RZ, 0x1f, R13 ;  /* 0x0000001fff037819 */ /* 0x000fc4000001140d */
[----:B------:R-:W-:Y:S01]  /*1960*/  LEA.HI.X R7, R4, c[0x0][0x164], R7, 0x1, P0 ;  /* 0x0000590004077a11 */ /* 0x000fe200000f0c07 */
[----:B------:R-:W-:Y:S01]  /*1970*/  SHFL.IDX PT, R20, R18, RZ, 0x181f ;  /* 0x00181fff12147589 */ /* 0x000fe200000e0000 */
[----:B------:R-:W-:Y:S02]  /*1980*/  LOP3.LUT R8, R8, 0x1c0, RZ, 0xc0, !PT ;  /* 0x000001c008087812 */ /* 0x000fe400078ec0ff */
[----:B------:R-:W-:Y:S01]  /*1990*/  LEA.HI R4, R2, R129, RZ, 0x6 ;  /* 0x0000008102047211 */ /* 0x000fe200078f30ff */
[----:B------:R-:W1:Y:S01]  /*19a0*/  SHFL.IDX PT, R21, R7, RZ, 0x181f ;  /* 0x00181fff07157589 */ /* 0x000e6200000e0000 */
[----:B------:R-:W-:Y:S02]  /*19b0*/  SHF.R.U32.HI R6, RZ, 0x3, R8 ;  /* 0x00000003ff067819 */ /* 0x000fe40000011608 */
[----:B------:R-:W-:Y:S01]  /*19c0*/  LOP3.LUT R5, R8, 0x38, R40, 0xf8, !PT ;  /* 0x0000003808057812 */ /* 0x000fe200078ef828 */
[----:B------:R-:W-:Y:S01]  /*19d0*/  IMAD.SHL.U32 R4, R4, 0x8, RZ ;  /* 0x0000000804047824 */ /* 0x000fe200078e00ff */
[----:B------:R-:W-:Y:S01]  /*19e0*/  IADD3 R8, R40, 0x40, RZ ;  /* 0x0000004028087810 */ /* 0x000fe20007ffe0ff */
[----:B------:R-:W-:Y:S01]  /*19f0*/  SHFL.IDX PT, R24, R18, 0x1, 0x181f ;  /* 0x00381f0012187f89 */ /* 0x000fe200000e0000 */
[----:B------:R-:W-:-:S02]  /*1a00*/  LOP3.LUT R5, R5, R6, RZ, 0x3c, !PT ;  /* 0x0000000605057212 */ /* 0x000fc400078e3cff */
[----:B------:R-:W-:Y:S01]  /*1a10*/  IADD3 R6, R30, UR23, RZ ;  /* 0x000000171e067c10 */ /* 0x000fe2000fffe0ff */
[----:B------:R-:W3:Y:S01]  /*1a20*/  SHFL.IDX PT, R25, R7, 0x1, 0x181f ;  /* 0x00381f0007197f89 */ /* 0x000ee200000e0000 */
[----:B------:R-:W-:Y:S02]  /*1a30*/  LOP3.LUT R5, R5, 0xfffffe00, R4, 0xf8, !PT ;  /* 0xfffffe0005057812 */ /* 0x000fe400078ef804 */
[----:B------:R-:W-:Y:S01]  /*1a40*/  ISETP.GE.AND P0, PT, R6, UR30, PT ;  /* 0x0000001e06007c0c */ /* 0x000fe2000bf06270 */
[----:B------:R-:W-:Y:S01]  /*1a50*/  SHFL.IDX PT, R19, R7, 0x3, 0x181f ;  /* 0x00781f0007137f89 */ /* 0x000fe200000e0000 */
[----:B------:R-:W-:Y:S01]  /*1a60*/  SHF.R.S32.HI R4, RZ, 0x1f, R8 ;  /* 0x0000001fff047819 */ /* 0x000fe20000011408 */
[----:B------:R-:W-:Y:S01]  /*1a70*/  IMAD.SHL.U32 R41, R5, 0x2, RZ ;  /* 0x0000000205297824 */ /* 0x000fe200078e00ff */
[----:B------:R-:W-:Y:S02]  /*1a80*/  SHF.R.S32.HI R0, RZ, 0x1f, R12 ;  /* 0x0000001fff007819 */ /* 0x000fe4000001140c */
[----:B------:R-:W-:-:S02]  /*1a90*/  LEA.HI R4, R4, R8, RZ, 0x3 ;  /* 0x0000000804047211 */ /* 0x000fc400078f18ff */
[----:B------:R-:W-:Y:S02]  /*1aa0*/  ISETP.GE.AND P2, PT, R8, c[0x0][0x198], PT ;  /* 0x0000660008007a0c */ /* 0x000fe40003f46270 */
[----:B------:R-:W-:Y:S02]  /*1ab0*/  LEA.HI R3, R3, R13, RZ, 0x3 ;  /* 0x0000000d03037211 */ /* 0x000fe400078f18ff */
[----:B------:R-:W-:Y:S02]  /*1ac0*/  ISETP.GE.AND P4, PT, R13, c[0x0][0x198], PT ;  /* 0x000066000d007a0c */ /* 0x000fe40003f86270 */
[----:B------:R-:W-:Y:S02]  /*1ad0*/  LEA.HI R0, R0, R12, RZ, 0x3 ;  /* 0x0000000c00007211 */ /* 0x000fe400078f18ff */
[----:B------:R-:W-:Y:S02]  /*1ae0*/  ISETP.GE.AND P5, PT, R12, c[0x0][0x198], PT ;  /* 0x000066000c007a0c */ /* 0x000fe40003fa6270 */
[----:B------:R-:W-:Y:S01]  /*1af0*/  LOP3.LUT R35, R4, 0xfffffff8, RZ, 0xc0, !PT ;  /* 0xfffffff804237812 */ /* 0x000fe200078ec0ff */
[----:B-1----:R-:W-:Y:S01]  /*1b00*/  @!P0 IMAD.WIDE R4, R40, 0x2, R20 ;  /* 0x0000000228048825 */ /* 0x002fe200078e0214 */
[----:B------:R-:W-:-:S02]  /*1b10*/  LOP3.LUT R34, R3, 0xfffffff8, RZ, 0xc0, !PT ;  /* 0xfffffff803227812 */ /* 0x000fc400078ec0ff */
[----:B------:R-:W-:Y:S01]  /*1b20*/  LOP3.LUT R33, R0, 0xfffffff8, RZ, 0xc0, !PT ;  /* 0xfffffff800217812 */ /* 0x000fe200078ec0ff */
[--C-:B------:R-:W-:Y:S01]  /*1b30*/  @!P0 IMAD.WIDE R26, R35, 0x2, R20.reuse ;  /* 0x00000002231a8825 */ /* 0x100fe200078e0214 */
[----:B------:R1:W-:Y:S01]  /*1b40*/  @!P0 LDGSTS.E.BYPASS.LTC128B.128 [R41+0x4080], [R4.64], !P3 ;  /* 0x0408000004298fae */ /* 0x0003e2000d901d52 */
[----:B------:R-:W-:Y:S02]  /*1b50*/  IADD3 R3, R6, 0x20, RZ ;  /* 0x0000002006037810 */ /* 0x000fe40007ffe0ff */
[--C-:B------:R-:W-:Y:S01]  /*1b60*/  @!P0 IMAD.WIDE R22, R34, 0x2, R20.reuse ;  /* 0x0000000222168825 */ /* 0x100fe200078e0214 */
[----:B------:R4:W-:Y:S01]  /*1b70*/  @!P0 LDGSTS.E.BYPASS.LTC128B.128 [R41+0x8080], [R26.64], !P2 ;  /* 0x080800001a298fae */ /* 0x0009e2000d101d52 */
[----:B------:R-:W-:Y:S02]  /*1b80*/  ISETP.GE.AND P6, PT, R8, c[0x0][0x1d4], PT ;  /* 0x0000750008007a0c */ /* 0x000fe40003fc6270 */
[----:B------:R-:W-:Y:S01]  /*1b90*/  @!P0 IMAD.WIDE R20, R33, 0x2, R20 ;  /* 0x0000000221148825 */ /* 0x000fe200078e0214 */
[----:B------:R5:W-:Y:S04]  /*1ba0*/  @!P0 LDGSTS.E.BYPASS.LTC128B.128 [R41+0xc080], [R22.64], !P4 ;  /* 0x0c08000016298fae */ /* 0x000be8000e101d52 */
[----:B------:R5:W-:Y:S01]  /*1bb0*/  @!P0 LDGSTS.E.BYPASS.LTC128B.128 [R41+0x10080], [R20.64], !P5 ;  /* 0x1008000014298fae */ /* 0x000be2000e901d52 */
[----:B------:R-:W-:-:S02]  /*1bc0*/  ISETP.GE.AND P0, PT, R3, UR30, PT ;  /* 0x0000001e03007c0c */ /* 0x000fc4000bf06270 */
[C---:B------:R-:W-:Y:S02]  /*1bd0*/  IADD3 R3, R6.reuse, 0x40, RZ ;  /* 0x0000004006037810 */ /* 0x040fe40007ffe0ff */
[----:B------:R-:W-:-:S09]  /*1be0*/  IADD3 R6, R6, 0x60, RZ ;  /* 0x0000006006067810 */ /* 0x000fd20007ffe0ff */
[----:B---3--:R-:W-:Y:S01]  /*1bf0*/  @!P0 IMAD.WIDE R28, R40, 0x2, R24 ;  /* 0x00000002281c8825 */ /* 0x008fe200078e0218 */
[----:B-1----:R-:W-:-:S03]  /*1c00*/  SHF.R.S32.HI R5, RZ, 0x1f, R36 ;  /* 0x0000001fff057819 */ /* 0x002fc60000011424 */
[----:B----4-:R-:W-:Y:S01]  /*1c10*/  @!P0 IMAD.WIDE R26, R35, 0x2, R24 ;  /* 0x00000002231a8825 */ /* 0x010fe200078e0218 */
[----:B------:R1:W-:Y:S03]  /*1c20*/  @!P0 LDGSTS.E.BYPASS.LTC128B.128 [R41+0x5080], [R28.64], !P3 ;  /* 0x050800001c298fae */ /* 0x0003e6000d901d52 */
[----:B------:R-:W-:Y:S01]  /*1c30*/  IMAD R0, R5, c[0x0][0x1e0], RZ ;  /* 0x0000780005007a24 */ /* 0x000fe200078e02ff */
[----:B------:R3:W-:Y:S01]  /*1c40*/  @!P0 LDGSTS.E.BYPASS.LTC128B.128 [R41+0x9080], [R26.64], !P2 ;  /* 0x090800001a298fae */ /* 0x0007e2000d101d52 */
[----:B-----5:R-:W-:-:S04]  /*1c50*/  IMAD.WIDE.U32 R22, R36, c[0x0][0x1e0], RZ ;  /* 0x0000780024167a25 */ /* 0x020fc800078e00ff */
[----:B------:R-:W-:-:S04]  /*1c60*/  @!P0 IMAD.WIDE R20, R34, 0x2, R24 ;  /* 0x0000000222148825 */ /* 0x000fc800078e0218 */
[----:B------:R-:W-:Y:S01]  /*1c70*/  IMAD R0, R36, c[0x0][0x1e4], R0 ;  /* 0x0000790024007a24 */ /* 0x000fe200078e0200 */
[----:B------:R4:W-:Y:S01]  /*1c80*/  @!P0 LDGSTS.E.BYPASS.LTC128B.128 [R41+0xd080], [R20.64], !P4 ;  /* 0x0d08000014298fae */ /* 0x0009e2000e101d52 */
[----:B------:R-:W-:-:S04]  /*1c90*/  @!P0 IMAD.WIDE R24, R33, 0x2, R24 ;  /* 0x0000000221188825 */ /* 0x000fc800078e0218 */
[----:B------:R-:W-:Y:S01]  /*1ca0*/  IMAD.IADD R23, R23, 0x1, R0 ;  /* 0x0000000117177824 */ /* 0x000fe200078e0200 */
[----:B------:R5:W-:Y:S01]  /*1cb0*/  @!P0 LDGSTS.E.BYPASS.LTC128B.128 [R41+0x11080], [R24.64], !P5 ;  /* 0x1108000018298fae */ /* 0x000be2000e901d52 */
[----:B------:R-:W-:-:S03]  /*1cc0*/  ISETP.GE.AND P0, PT, R3, UR30, PT ;  /* 0x0000001e03007c0c */ /* 0x000fc6000bf06270 */
[----:B----4-:R-:W-:Y:S04]  /*1cd0*/  SHFL.IDX PT, R20, R18, 0x2, 0x181f ;  /* 0x00581f0012147f89 */ /* 0x010fe800000e0000 */
[----:B------:R-:W3:Y:S04]  /*1ce0*/  SHFL.IDX PT, R21, R7, 0x2, 0x181f ;  /* 0x00581f0007157f89 */ /* 0x000ee800000e0000 */
[----:B------:R-:W4:Y:S02]  /*1cf0*/  SHFL.IDX PT, R18, R18, 0x3, 0x181f ;  /* 0x00781f0012127f89 */ /* 0x000f2400000e0000 */
[----:B---3--:R-:W-:-:S04]  /*1d00*/  @!P0 IMAD.WIDE R26, R40, 0x2, R20 ;  /* 0x00000002281a8825 */ /* 0x008fc800078e0214 */
[--C-:B-----5:R-:W-:Y:S01]  /*1d10*/  @!P0 IMAD.WIDE R24, R35, 0x2, R20.reuse ;  /* 0x0000000223188825 */ /* 0x120fe200078e0214 */
[----:B------:R4:W-:Y:S04]  /*1d20*/  @!P0 LDGSTS.E.BYPASS.LTC128B.128 [R41+0x6080], [R26.64], !P3 ;  /* 0x060800001a298fae */ /* 0x0009e8000d901d52 */
[----:B------:R3:W-:Y:S02]  /*1d30*/  @!P0 LDGSTS.E.BYPASS.LTC128B.128 [R41+0xa080], [R24.64], !P2 ;  /* 0x0a08000018298fae */ /* 0x0007e4000d101d52 */
[----:B---3--:R-:W-:Y:S01]  /*1d40*/  @!P0 IMAD.WIDE R24, R33, 0x2, R20 ;  /* 0x0000000221188825 */ /* 0x008fe200078e0214 */
[----:B--2---:R-:W-:-:S03]  /*1d50*/  SHF.R.S32.HI R4, RZ, 0x1f, R31 ;  /* 0x0000001fff047819 */ /* 0x004fc6000001141f */
[C---:B------:R-:W-:Y:S01]  /*1d60*/  IMAD.WIDE.U32 R22, R31.reuse, c[0x0][0x1f0], R22 ;  /* 0x00007c001f167a25 */ /* 0x040fe200078e0016 */
[----:B------:R-:W-:Y:S03]  /*1d70*/  STL [R1+0x8], R31 ;  /* 0x0000081f01007387 */ /* 0x000fe60000100800 */
[----:B------:R-:W-:Y:S01]  /*1d80*/  IMAD R0, R4, c[0x0][0x1f0], RZ ;  /* 0x00007c0004007a24 */ /* 0x000fe200078e02ff */
[----:B------:R-:W-:Y:S01]  /*1d90*/  IADD3 R9, P1, R22, UR26, RZ ;  /* 0x0000001a16097c10 */ /* 0x000fe2000ff3e0ff */
[----:B------:R-:W-:Y:S01]  /*1da0*/  IMAD R4, R4, c[0x0][0x218], RZ ;  /* 0x0000860004047a24 */ /* 0x000fe200078e02ff */
[----:B------:R-:W-:Y:S01]  /*1db0*/  STL [R1+0x24], R40 ;  /* 0x0000242801007387 */ /* 0x000fe20000100800 */
[C---:B------:R-:W-:Y:S02]  /*1dc0*/  IMAD R0, R31.reuse, c[0x0][0x1f4], R0 ;  /* 0x00007d001f007a24 */ /* 0x040fe400078e0200 */
[----:B------:R-:W-:Y:S01]  /*1dd0*/  IMAD R4, R31, c[0x0][0x21c], R4 ;  /* 0x000087001f047a24 */ /* 0x000fe200078e0204 */
[----:B------:R-:W-:Y:S02]  /*1de0*/  STL [R1+0xc], R36 ;  /* 0x00000c2401007387 */ /* 0x000fe40000100800 */
[----:B------:R-:W-:-:S02]  /*1df0*/  IADD3.X R0, R23, UR22, R0, P1, !PT ;  /* 0x0000001617007c10 */ /* 0x000fc40008ffe400 */
[C---:B------:R-:W-:Y:S01]  /*1e00*/  LEA R3, P1, R9.reuse, c[0x0][0x1c8], 0x1 ;  /* 0x0000720009037a11 */ /* 0x040fe200078208ff */
[----:B------:R-:W-:Y:S03]  /*1e10*/  STL [R1+0x1c], R41 ;  /* 0x00001c2901007387 */ /* 0x000fe60000100800 */
[----:B------:R-:W-:Y:S01]  /*1e20*/  LEA.HI.X R0, R9, c[0x0][0x1cc], R0, 0x1, P1 ;  /* 0x0000730009007a11 */ /* 0x000fe200008f0c00 */
[----:B------:R-:W-:Y:S01]  /*1e30*/  SHFL.IDX PT, R22, R3, RZ, 0x181f ;  /* 0x00181fff03167589 */ /* 0x000fe200000e0000 */
[----:B------:R-:W-:Y:S01]  /*1e40*/  ISETP.GE.AND P1, PT, R6, UR30, PT ;  /* 0x0000001e06007c0c */ /* 0x000fe2000bf26270 */
[----:B------:R-:W-:Y:S01]  /*1e50*/  @!P0 IMAD.WIDE R6, R34, 0x2, R20 ;  /* 0x0000000222068825 */ /* 0x000fe200078e0214 */
[----:B------:R-:W-:Y:S01]  /*1e60*/  LEA.HI R9, R15, R10, RZ, 0x1 ;  /* 0x0000000a0f097211 */ /* 0x000fe200078f08ff */
[----:B------:R-:W2:Y:S02]  /*1e70*/  SHFL.IDX PT, R23, R0, RZ, 0x181f ;  /* 0x00181fff00177589 */ /* 0x000ea400000e0000 */
[----:B------:R-:W-:Y:S01]  /*1e80*/  IMAD.WIDE.U32 R20, R36, c[0x0][0x208], RZ ;  /* 0x0000820024147a25 */ /* 0x000fe200078e00ff */
[----:B------:R-:W-:Y:S01]  /*1e90*/  LOP3.LUT R9, R9, 0xfffffffe, RZ, 0xc0, !PT ;  /* 0xfffffffe09097812 */ /* 0x000fe200078ec0ff */
[----:B------:R3:W-:Y:S04]  /*1ea0*/  @!P0 LDGSTS.E.BYPASS.LTC128B.128 [R41+0xe080], [R6.64], !P4 ;  /* 0x0e08000006298fae */ /* 0x0007e8000e101d52 */
[----:B------:R5:W-:Y:S01]  /*1eb0*/  @!P0 LDGSTS.E.BYPASS.LTC128B.128 [R41+0x12080], [R24.64], !P5 ;  /* 0x1208000018298fae */ /* 0x000be2000e901d52 */
[----:B------:R-:W-:Y:S01]  /*1ec0*/  ISETP.GE.AND P5, PT, R13, c[0x0][0x1d4], PT ;  /* 0x000075000d007a0c */ /* 0x000fe20003fa6270 */
[----:B----4-:R-:W-:-:S02]  /*1ed0*/  @!P1 IMAD.WIDE R26, R40, 0x2, R18 ;  /* 0x00000002281a9825 */ /* 0x010fc400078e0212 */
[----:B------:R-:W-:Y:S02]  /*1ee0*/  STL [R1+0x18], R35 ;  /* 0x0000182301007387 */ /* 0x000fe40000100800 */
[----:B------:R-:W-:Y:S02]  /*1ef0*/  IMAD.IADD R9, R10, 0x1, -R9 ;  /* 0x000000010a097824 */ /* 0x000fe400078e0a09 */
[----:B------:R4:W-:Y:S01]  /*1f00*/  @!P1 LDGSTS.E.BYPASS.LTC128B.128 [R41+0x7080], [R26.64], !P3 ;  /* 0x070800001a299fae */ /* 0x0009e2000d901d52 */
[----:B------:R-:W-:-:S03]  /*1f10*/  ISETP.GE.AND P3, PT, R40, c[0x0][0x1d4], PT ;  /* 0x0000750028007a0c */ /* 0x000fc60003f66270 */
[----:B------:R-:W-:Y:S04]  /*1f20*/  STL [R1+0x14], R34 ;  /* 0x0000142201007387 */ /* 0x000fe80000100800 */
[----:B------:R-:W-:Y:S01]  /*1f30*/  STL [R1+0x10], R33 ;  /* 0x0000102101007387 */ /* 0x000fe20000100800 */
[----:B---3--:R-:W-:Y:S01]  /*1f40*/  IMAD R6, R5, c[0x0][0x208], RZ ;  /* 0x0000820005067a24 */ /* 0x008fe200078e02ff */
[----:B------:R-:W-:Y:S01]  /*1f50*/  IADD3 R5, -R30, UR4, RZ ;  /* 0x000000041e057c10 */ /* 0x000fe2000fffe1ff */
[----:B------:R-:W-:Y:S02]  /*1f60*/  ULDC.64 UR4, c[0x0][0x210] ;  /* 0x0000840000047ab9 */ /* 0x000fe40000000a00 */
[----:B------:R-:W-:Y:S01]  /*1f70*/  IMAD R6, R36, c[0x0][0x20c], R6 ;  /* 0x0000830024067a24 */ /* 0x000fe200078e0206 */
[----:B------:R-:W-:Y:S01]  /*1f80*/  ISETP.GE.AND P0, PT, R5, 0x1, PT ;  /* 0x000000010500780c */ /* 0x000fe20003f06270 */
[----:B-----5:R-:W-:Y:S01]  /*1f90*/  @!P1 IMAD.WIDE R24, R34, 0x2, R18 ;  /* 0x0000000222189825 */ /* 0x020fe200078e0212 */
[----:B------:R-:W-:-:S02]  /*1fa0*/  UIMAD UR25, UR9, UR4, URZ ;  /* 0x00000004091972a4 */ /* 0x000fc4000f8e023f */
[----:B------:R-:W-:Y:S01]  /*1fb0*/  UIMAD.WIDE.U32 UR30, UR10, UR4, URZ ;  /* 0x000000040a1e72a5 */ /* 0x000fe2000f8e003f */
[----:B------:R-:W-:Y:S01]  /*1fc0*/  IMAD.IADD R21, R21, 0x1, R6 ;  /* 0x0000000115157824 */ /* 0x000fe200078e0206 */
[----:B------:R-:W-:Y:S01]  /*1fd0*/  UIMAD UR25, UR10, UR5, UR25 ;  /* 0x000000050a1972a4 */ /* 0x000fe2000f8e0219 */
[--C-:B------:R-:W-:Y:S01]  /*1fe0*/  @!P1 IMAD.WIDE R6, R35, 0x2, R18.reuse ;  /* 0x0000000223069825 */ /* 0x100fe200078e0212 */
[----:B------:R-:W-:Y:S02]  /*1ff0*/  UIADD3 UR4, UR21, -0x1, URZ ;  /* 0xffffffff15047890 */ /* 0x000fe4000fffe03f */
[----:B------:R-:W-:Y:S01]  /*2000*/  UIADD3 UR25, UR31, UR25, URZ ;  /* 0x000000191f197290 */ /* 0x000fe2000fffe03f */
[----:B------:R-:W-:Y:S01]  /*2010*/  @!P1 IMAD.WIDE R18, R33, 0x2, R18 ;  /* 0x0000000221129825 */ /* 0x000fe200078e0212 */
[----:B------:R2:W-:Y:S01]  /*2020*/  @!P1 LDGSTS.E.BYPASS.LTC128B.128 [R41+0xb080], [R6.64], !P2 ;  /* 0x0b08000006299fae */ /* 0x0005e2000d101d52 */
[----:B------:R-:W-:-:S03]  /*2030*/  ISETP.GE.AND P2, PT, R12, c[0x0][0x198], PT ;  /* 0x000066000c007a0c */ /* 0x000fc60003f46270 */
[----:B------:R3:W-:Y:S01]  /*2040*/  @!P1 LDGSTS.E.BYPASS.LTC128B.128 [R41+0xf080], [R24.64], !P4 ;  /* 0x0f08000018299fae */ /* 0x0007e2000e101d52 */
[----:B------:R-:W-:-:S09]  /*2050*/  ISETP.GE.AND P4, PT, R12, c[0x0][0x1d4], PT ;  /* 0x000075000c007a0c */ /* 0x000fd20003f86270 */
[----:B------:R5:W-:Y:S01]  /*2060*/  @!P1 LDGSTS.E.BYPASS.LTC128B.128 [R41+0x13080], [R18.64], !P2 ;  /* 0x1308000012299fae */ /* 0x000be2000d101d52 */
[----:B------:R-:W-:Y:S02]  /*2070*/  LOP3.LUT P1, RZ, R14, 0x2, RZ, 0xc0, !PT ;  /* 0x000000020eff7812 */ /* 0x000fe4000782c0ff */
[C---:B------:R-:W-:Y:S01]  /*2080*/  ISETP.GE.AND P2, PT, R40.reuse, c[0x0][0x1d4], PT ;  /* 0x0000750028007a0c */ /* 0x040fe20003f46270 */
[----:B------:R-:W0:Y:S01]  /*2090*/  LDGDEPBAR ;  /* 0x00000000000079af */ /* 0x000e220000000000 */
[----:B--2---:R-:W-:-:S04]  /*20a0*/  @P0 IMAD.WIDE R6, R40, 0x2, R22 ;  /* 0x0000000228060825 */ /* 0x004fc800078e0216 */
[--C-:B---3--:R-:W-:Y:S01]  /*20b0*/  @P0 IMAD.WIDE R24, R35, 0x2, R22.reuse ;  /* 0x0000000223180825 */ /* 0x108fe200078e0216 */
[----:B------:R2:W-:Y:S04]  /*20c0*/  @P0 LDGSTS.E.BYPASS.LTC128B.128 [R41+0x14080], [R6.64], !P3 ;  /* 0x1408000006290fae */ /* 0x0005e8000d901d52 */
[----:B------:R3:W-:Y:S01]  /*20d0*/  @P0 LDGSTS.E.BYPASS.LTC128B.128 [R41+0x15880], [R24.64], !P6 ;  /* 0x1588000018290fae */ /* 0x0007e2000f101d52 */
[----:B-----5:R-:W-:-:S04]  /*20e0*/  @P0 IMAD.WIDE R18, R34, 0x2, R22 ;  /* 0x0000000222120825 */ /* 0x020fc800078e0216 */
[----:B------:R-:W-:Y:S01]  /*20f0*/  @P0 IMAD.WIDE R22, R33, 0x2, R22 ;  /* 0x0000000221160825 */ /* 0x000fe200078e0216 */
[----:B------:R5:W-:Y:S04]  /*2100*/  @P0 LDGSTS.E.BYPASS.LTC128B.128 [R41+0x17080], [R18.64], !P5 ;  /* 0x1708000012290fae */ /* 0x000be8000e901d52 */
[----:B------:R1:W-:Y:S01]  /*2110*/  @P0 LDGSTS.E.BYPASS.LTC128B.128 [R41+0x18880], [R22.64], !P4 ;  /* 0x1888000016290fae */ /* 0x0003e2000e101d52 */
[----:B--2---:R-:W-:-:S05]  /*2120*/  LOP3.LUT R7, R15, 0xfffffff0, RZ, 0xc0, !PT ;  /* 0xfffffff00f077812 */ /* 0x004fca00078ec0ff */
[----:B------:R-:W-:-:S05]  /*2130*/  IMAD.IADD R7, R129, 0x1, -R7 ;  /* 0x0000000181077824 */ /* 0x000fca00078e0a07 */
[----:B------:R-:W-:Y:S01]  /*2140*/  SHF.R.S32.HI R6, RZ, 0x1f, R7 ;  /* 0x0000001fff067819 */ /* 0x000fe20000011407 */
[----:B-----5:R-:W-:-:S03]  /*2150*/  IMAD.WIDE.U32 R18, R31, c[0x0][0x218], R20 ;  /* 0x000086001f127a25 */ /* 0x020fc600078e0014 */
[----:B------:R-:W-:Y:S01]  /*2160*/  LEA.HI R6, R6, R7, RZ, 0x3 ;  /* 0x0000000706067211 */ /* 0x000fe200078f18ff */
[----:B------:R2:W-:Y:S01]  /*2170*/  SHFL.IDX PT, R20, R3, 0x1, 0x181f ;  /* 0x00381f0003147f89 */ /* 0x0005e200000e0000 */
[----:B------:R-:W-:-:S03]  /*2180*/  IADD3 R15, P0, R18, UR30, RZ ;  /* 0x0000001e120f7c10 */ /* 0x000fc6000ff1e0ff */
[----:B------:R5:W1:Y:S01]  /*2190*/  SHFL.IDX PT, R21, R0, 0x1, 0x181f ;  /* 0x00381f0000157f89 */ /* 0x000a6200000e0000 */
[----:B------:R-:W-:Y:S02]  /*21a0*/  IADD3.X R4, R19, UR25, R4, P0, !PT ;  /* 0x0000001913047c10 */ /* 0x000fe400087fe404 */
[----:B------:R-:W-:Y:S02]  /*21b0*/  ISETP.GT.AND P0, PT, R5, 0x20, PT ;  /* 0x000000200500780c */ /* 0x000fe40003f04270 */
[C---:B--2---:R-:W-:Y:S01]  /*21c0*/  LOP3.LUT R3, R6.reuse, 0xfffffff8, RZ, 0xc0, !PT ;  /* 0xfffffff806037812 */ /* 0x044fe200078ec0ff */
[----:B------:R-:W-:Y:S02]  /*21d0*/  IMAD.SHL.U32 R6, R6, 0x40, RZ ;  /* 0x0000004006067824 */ /* 0x000fe400078e00ff */
[----:B-----5:R-:W-:-:S08]  /*21e0*/  IMAD R0, R9, 0x200, R16 ;  /* 0x0000020009007824 */ /* 0x020fd000078e0210 */
[----:B-1----:R-:W-:-:S04]  /*21f0*/  @P0 IMAD.WIDE R18, R40, 0x2, R20 ;  /* 0x0000000228120825 */ /* 0x002fc800078e0214 */
[--C-:B------:R-:W-:Y:S01]  /*2200*/  @P0 IMAD.WIDE R16, R35, 0x2, R20.reuse ;  /* 0x0000000223100825 */ /* 0x100fe200078e0214 */
[----:B------:R1:W-:Y:S01]  /*2210*/  @P0 LDGSTS.E.BYPASS.LTC128B.128 [R41+0x15080], [R18.64], !P3 ;  /* 0x1508000012290fae */ /* 0x0003e2000d901d52 */
[----:B------:R-:W-:Y:S02]  /*2220*/  ISETP.GT.AND P3, PT, R32, 0x2f, PT ;  /* 0x0000002f2000780c */ /* 0x000fe40003f64270 */
[--C-:B------:R-:W-:Y:S01]  /*2230*/  @P0 IMAD.WIDE R22, R34, 0x2, R20.reuse ;  /* 0x0000000222160825 */ /* 0x100fe200078e0214 */
[----:B------:R2:W-:Y:S03]  /*2240*/  @P0 LDGSTS.E.BYPASS.LTC128B.128 [R41+0x16880], [R16.64], !P6 ;  /* 0x1688000010290fae */ /* 0x0005e6000f101d52 */
[----:B------:R-:W-:Y:S01]  /*2250*/  @P0 IMAD.WIDE R20, R33, 0x2, R20 ;  /* 0x0000000221140825 */ /* 0x000fe200078e0214 */
[----:B------:R5:W-:Y:S03]  /*2260*/  @P0 LDGSTS.E.BYPASS.LTC128B.128 [R41+0x18080], [R22.64], !P5 ;  /* 0x1808000016290fae */ /* 0x000be6000e901d52 */
[----:B------:R-:W-:Y:S01]  /*2270*/  IMAD.IADD R3, R7, 0x1, -R3 ;  /* 0x0000000107037824 */ /* 0x000fe200078e0a03 */
[----:B------:R5:W-:Y:S01]  /*2280*/  @P0 LDGSTS.E.BYPASS.LTC128B.128 [R41+0x19880], [R20.64], !P4 ;  /* 0x1988000014290fae */ /* 0x000be2000e101d52 */
[----:B---3--:R-:W-:Y:S01]  /*2290*/  IMAD.SHL.U32 R25, R0, 0x2, RZ ;  /* 0x0000000200197824 */ /* 0x008fe200078e00ff */
[----:B------:R-:W-:Y:S01]  /*22a0*/  LEA.HI R7, R2, R129, RZ, 0x5 ;  /* 0x0000008102077211 */ /* 0x000fe200078f28ff */
[----:B------:R-:W-:Y:S01]  /*22b0*/  IMAD.SHL.U32 R5, R3, 0x40, RZ ;  /* 0x0000004003057824 */ /* 0x000fe200078e00ff */
[----:B------:R-:W0:Y:S01]  /*22c0*/  LDGDEPBAR ;  /* 0x00000000000079af */ /* 0x000e220000000000 */
[----:B------:R-:W-:Y:S01]  /*22d0*/  IMAD.SHL.U32 R9, R9, 0x8, RZ ;  /* 0x0000000809097824 */ /* 0x000fe200078e00ff */
[----:B------:R-:W-:-:S02]  /*22e0*/  IADD3 R0, R25, 0x14080, RZ ;  /* 0x0001408019007810 */ /* 0x000fc40007ffe0ff */
[----:B------:R-:W-:Y:S01]  /*22f0*/  LOP3.LUT R5, R5, 0x1c0, RZ, 0xc0, !PT ;  /* 0x000001c005057812 */ /* 0x000fe200078ec0ff */
[----:B------:R-:W-:Y:S01]  /*2300*/  STL [R1+0x4], R25 ;  /* 0x0000041901007387 */ /* 0x000fe20000100800 */
[----:B------:R-:W-:Y:S02]  /*2310*/  IADD3 R24, R25, 0x140a0, RZ ;  /* 0x000140a019187810 */ /* 0x000fe40007ffe0ff */
[----:B------:R-:W-:Y:S02]  /*2320*/  @P1 IADD3 R24, R0, -0x20, RZ ;  /* 0xffffffe000181810 */ /* 0x000fe40007ffe0ff */
[----:B------:R-:W-:Y:S02]  /*2330*/  LOP3.LUT R0, R5, 0x8, R9, 0xf8, !PT ;  /* 0x0000000805007812 */ /* 0x000fe400078ef809 */
[----:B------:R-:W-:Y:S01]  /*2340*/  SHF.R.U32.HI R5, RZ, 0x3, R5 ;  /* 0x00000003ff057819 */ /* 0x000fe20000011605 */
[----:B------:R-:W-:Y:S01]  /*2350*/  STL [R1], R24 ;  /* 0x0000001801007387 */ /* 0x000fe20000100800 */
[----:B------:R-:W-:-:S02]  /*2360*/  LEA R10, P1, R15, c[0x0][0x1f8], 0x1 ;  /* 0x00007e000f0a7a11 */ /* 0x000fc400078208ff */
[----:B------:R-:W-:Y:S01]  /*2370*/  LOP3.LUT R5, R0, R5, RZ, 0x3c, !PT ;  /* 0x0000000500057212 */ /* 0x000fe200078e3cff */
[----:B------:R-:W-:Y:S01]  /*2380*/  IMAD.MOV.U32 R0, RZ, RZ, 0x20 ;  /* 0x00000020ff007424 */ /* 0x000fe200078e00ff */
[----:B------:R-:W-:Y:S01]  /*2390*/  LEA.HI.X R15, R15, c[0x0][0x1fc], R4, 0x1, P1 ;  /* 0x00007f000f0f7a11 */ /* 0x000fe200008f0c04 */
[----:B------:R-:W-:Y:S01]  /*23a0*/  IMAD.MOV.U32 R4, RZ, RZ, 0x10 ;  /* 0x00000010ff047424 */ /* 0x000fe200078e00ff */
[----:B------:R-:W-:Y:S01]  /*23b0*/  LOP3.LUT R5, R5, 0xfffffe00, R6, 0xf8, !PT ;  /* 0xfffffe0005057812 */ /* 0x000fe200078ef806 */
[----:B-1----:R-:W-:Y:S01]  /*23c0*/  SHFL.IDX PT, R18, R10, RZ, 0x181f ;  /* 0x00181fff0a127589 */ /* 0x002fe200000e0000 */
[----:B------:R-:W-:Y:S01]  /*23d0*/  SHF.R.S32.HI R6, RZ, 0x5, R7 ;  /* 0x00000005ff067819 */ /* 0x000fe20000011407 */
[----:B------:R-:W-:-:S04]  /*23e0*/  DEPBAR.LE SB0, 0x1 ;  /* 0x000080400000791a */ /* 0x000fc80000000000 */
[----:B------:R-:W-:Y:S01]  /*23f0*/  IMAD R220, R6, 0x400, R5 ;  /* 0x0000040006dc7824 */ /* 0x000fe200078e0205 */
[C---:B------:R-:W-:Y:S01]  /*2400*/  LOP3.LUT P0, RZ, R3.reuse, 0x2, RZ, 0xc0, !PT ;  /* 0x0000000203ff7812 */ /* 0x040fe2000780c0ff */
[----:B------:R-:W2:Y:S01]  /*2410*/  SHFL.IDX PT, R19, R15, RZ, 0x181f ;  /* 0x00181fff0f137589 */ /* 0x000ea200000e0000 */
[----:B------:R-:W-:Y:S02]  /*2420*/  LOP3.LUT P1, RZ, R3, 0x4, RZ, 0xc0, !PT ;  /* 0x0000000403ff7812 */ /* 0x000fe4000782c0ff */
[----:B------:R-:W-:Y:S01]  /*2430*/  SEL R4, R4, 0xfffffff0, !P0 ;  /* 0xfffffff004047807 */ /* 0x000fe20004000000 */
[----:B------:R1:W-:Y:S01]  /*2440*/  STL [R1+0x3c], R11 ;  /* 0x00003c0b01007387 */ /* 0x0003e20000100800 */
[C---:B------:R-:W-:Y:S01]  /*2450*/  LEA R228, R220.reuse, 0x4080, 0x1 ;  /* 0x00004080dce47811 */ /* 0x040fe200078e08ff */
[----:B------:R-:W-:Y:S01]  /*2460*/  IMAD.SHL.U32 R220, R220, 0x2, RZ ;  /* 0x00000002dcdc7824 */ /* 0x000fe200078e00ff */
[----:B------:R-:W-:Y:S01]  /*2470*/  SEL R3, R0, 0xffffffe0, !P1 ;  /* 0xffffffe000037807 */ /* 0x000fe20004800000 */
[----:B------:R-:W-:Y:S01]  /*2480*/  BAR.SYNC.DEFER_BLOCKING 0x0 ;  /* 0x0000000000007b1d */ /* 0x000fe20000010000 */
[----:B------:R-:W-:Y:S01]  /*2490*/  IADD3 R9, -R30, UR32, RZ ;  /* 0x000000201e097c10 */ /* 0x000fe2000fffe1ff */
[--C-:B------:R-:W-:Y:S01]  /*24a0*/  IMAD R224, R4, 0x2, R228.reuse ;  /* 0x0000000204e07824 */ /* 0x100fe200078e02e4 */
[----:B------:R-:W-:Y:S01]  /*24b0*/  ISETP.GE.AND P1, PT, R8, c[0x0][0x1d4], PT ;  /* 0x0000750008007a0c */ /* 0x000fe20003f26270 */
[----:B------:R-:W-:Y:S01]  /*24c0*/  IMAD R228, R3, 0x2, R228 ;  /* 0x0000000203e47824 */ /* 0x000fe200078e02e4 */
[----:B------:R-:W-:Y:S01]  /*24d0*/  ISETP.LT.OR P0, PT, R9, 0x1, P2 ;  /* 0x000000010900780c */ /* 0x000fe20001701670 */
[----:B------:R-:W-:Y:S01]  /*24e0*/  IMAD R232, R3, 0x2, R224 ;  /* 0x0000000203e87824 */ /* 0x000fe200078e02e0 */
[----:B------:R-:W-:-:S02]  /*24f0*/  ISETP.GE.AND P2, PT, R13, c[0x0][0x1d4], PT ;  /* 0x000075000d007a0c */ /* 0x000fc40003f46270 */
[----:B------:R-:W-:Y:S02]  /*2500*/  SHF.R.S32.HI R13, RZ, 0x1f, R35 ;  /* 0x0000001fff0d7819 */ /* 0x000fe40000011423 */
[C---:B------:R-:W-:Y:S02]  /*2510*/  IADD3 R247, R24.reuse, 0x800, RZ ;  /* 0x0000080018f77810 */ /* 0x040fe40007ffe0ff */
[----:B------:R-:W-:Y:S01]  /*2520*/  IADD3 R246, R24, 0x1000, RZ ;  /* 0x0000100018f67810 */ /* 0x000fe20007ffe0ff */
[----:B------:R4:W-:Y:S01]  /*2530*/  STL [R1+0x30], R13 ;  /* 0x0000300d01007387 */ /* 0x0009e20000100800 */
[----:B--2---:R-:W-:Y:S01]  /*2540*/  IMAD.WIDE R16, R40, 0x2, R18 ;  /* 0x0000000228107825 */ /* 0x004fe200078e0212 */
[----:B-1----:R-:W-:Y:S02]  /*2550*/  SHF.R.S32.HI R11, RZ, 0x1f, R33 ;  /* 0x0000001fff0b7819 */ /* 0x002fe40000011421 */
[----:B------:R4:W1:Y:S04]  /*2560*/  LDSM.16.M88.4 R160, [R220+0x4080] ;  /* 0x00408000dca0783b */ /* 0x0008680000000200 */
[----:B------:R4:W2:Y:S04]  /*2570*/  LDSM.16.M88.4 R188, [R220+0x8080] ;  /* 0x00808000dcbc783b */ /* 0x0008a80000000200 */
[----:B------:R4:W3:Y:S04]  /*2580*/  LDSM.16.M88.4 R204, [R220+0xc080] ;  /* 0x00c08000dccc783b */ /* 0x0008e80000000200 */
        /* <DEDUP_REMOVED lines=18> */
[----:B------:R4:W1:Y:S04]  /*26b0*/  LDSM.16.M88.4 R28, [R25+0x15080] ;  /* 0x01508000191c783b */ /* 0x0008680000000200 */
[----:B------:R4:W1:Y:S04]  /*26c0*/  LDSM.16.M88.4 R56, [R24] ;  /* 0x000000001838783b */ /* 0x0008680000000200 */
[----:B-----5:R4:W1:Y:S04]  /*26d0*/  LDSM.16.M88.4 R20, [R24+0x800] ;  /* 0x000800001814783b */ /* 0x0208680000000200 */
        /* <DEDUP_REMOVED lines=18> */
[----:B------:R-:W-:-:S04]  /*2800*/  LOP3.LUT P0, RZ, R14, 0x4, RZ, 0xc0, !PT ;  /* 0x000000040eff7812 */ /* 0x000fc8000780c0ff */
[----:B------:R-:W-:Y:S02]  /*2810*/  SEL R0, R0, 0xffffffe0, !P0 ;  /* 0xffffffe000007807 */ /* 0x000fe40004000000 */
[----:B------:R-:W-:-:S13]  /*2820*/  ISETP.GT.AND P0, PT, R129, 0x7f, PT ;  /* 0x0000007f8100780c */ /* 0x000fda0003f04270 */
[----:B------:R-:W-:Y:S05]  /*2830*/  @P0 BRA `(.L_x_261) ;  /* 0x000002a000000947 */ /* 0x000fea0003800000 */
[----:B-123--:R-:W-:Y:S05]  /*2840*/  BRA.DIV ~URZ, `(.L_x_262) ;  /* 0x00011e827f007947 */ /* 0x00efea000b800000 */
[----:B----4-:R1:W2:Y:S04]  /*2850*/  SHFL.IDX PT, R11, R15, 0x1, 0x181f ;  /* 0x00381f000f0b7f89 */ /* 0x0102a800000e0000 */
[----:B------:R-:W3:Y:S02]  /*2860*/  SHFL.IDX PT, R10, R10, 0x1, 0x181f ;  /* 0x00381f000a0a7f89 */ /* 0x000ee400000e0000 */
.L_x_332:
[----:B------:R-:W4:Y:S04]  /*2870*/  LDL R16, [R1+0x14] ;  /* 0x0000140001107983 */ /* 0x000f280000100800 */
[----:B------:R-:W5:Y:S04]  /*2880*/  LDL R17, [R1+0x2c] ;  /* 0x00002c0001117983 */ /* 0x000f680000100800 */
[----:B---3--:R-:W3:Y:S04]  /*2890*/  LDL R26, [R1+0x3c] ;  /* 0x00003c00011a7983 */ /* 0x008ee80000100800 */
[----:B--2---:R-:W2:Y:S04]  /*28a0*/  LDL R18, [R1+0x1c] ;  /* 0x00001c0001127983 */ /* 0x004ea80000100800 */
[----:B------:R-:W2:Y:S04]  /*28b0*/  LDL R19, [R1+0x10] ;  /* 0x0000100001137983 */ /* 0x000ea80000100800 */
[----:B------:R-:W2:Y:S04]  /*28c0*/  LDL R24, [R1+0x28] ;  /* 0x0000280001187983 */ /* 0x000ea80000100800 */
[----:B------:R-:W1:Y:S01]  /*28d0*/  S2R R27, SR_TID.X ;  /* 0x00000000001b7919 */ /* 0x000e620000002100 */
[----:B------:R-:W-:-:S02]  /*28e0*/  SHF.R.S32.HI R12, RZ, 0x1f, R8 ;  /* 0x0000001fff0c7819 */ /* 0x000fc40000011408 */
[----:B------:R-:W-:Y:S02]  /*28f0*/  SHF.R.S32.HI R13, RZ, 0x1f, R8 ;  /* 0x0000001fff0d7819 */ /* 0x000fe40000011408 */
[-C--:B------:R-:W-:Y:S02]  /*2900*/  LEA.HI R12, R12, R8.reuse, RZ, 0x3 ;  /* 0x000000080c0c7211 */ /* 0x080fe400078f18ff */
[----:B------:R-:W-:Y:S02]  /*2910*/  LEA.HI R13, R13, R8, RZ, 0x3 ;  /* 0x000000080d0d7211 */ /* 0x000fe400078f18ff */
[----:B------:R-:W-:Y:S02]  /*2920*/  LOP3.LUT R12, R12, 0xfffffff8, RZ, 0xc0, !PT ;  /* 0xfffffff80c0c7812 */ /* 0x000fe400078ec0ff */
[----:B------:R-:W-:Y:S02]  /*2930*/  LOP3.LUT R13, R13, 0xfffffff8, RZ, 0xc0, !PT ;  /* 0xfffffff80d0d7812 */ /* 0x000fe400078ec0ff */
[----:B------:R-:W-:-:S02]  /*2940*/  LEA R14, P0, R12, R10, 0x1 ;  /* 0x0000000a0c0e7211 */ /* 0x000fc400078008ff */
[----:B------:R-:W-:Y:S02]  /*2950*/  SHF.R.S32.HI R13, RZ, 0x1f, R13 ;  /* 0x0000001fff0d7819 */ /* 0x000fe4000001140d */
[----:B-1----:R-:W-:-:S04]  /*2960*/  LEA.HI R25, R2, R27, RZ, 0x3 ;  /* 0x0000001b02197211 */ /* 0x002fc800078f18ff */
[----:B------:R-:W-:Y:S02]  /*2970*/  LOP3.LUT R25, R25, 0xfffffff8, RZ, 0xc0, !PT ;  /* 0xfffffff819197812 */ /* 0x000fe400078ec0ff */
[----:B------:R-:W-:-:S03]  /*2980*/  LEA.HI.X R15, R12, R11, R13, 0x1, P0 ;  /* 0x0000000b0c0f7211 */ /* 0x000fc600000f0c0d */
[----:B------:R-:W-:-:S04]  /*2990*/  IMAD.IADD R25, R27, 0x1, -R25 ;  /* 0x000000011b197824 */ /* 0x000fc800078e0a19 */
[----:B------:R-:W-:Y:S01]  /*29a0*/  IMAD.SHL.U32 R25, R25, 0x8, RZ ;  /* 0x0000000819197824 */ /* 0x000fe200078e00ff */
[----:B----4-:R-:W-:-:S04]  /*29b0*/  LEA R12, P0, R16, R10, 0x1 ;  /* 0x0000000a100c7211 */ /* 0x010fc800078008ff */
[----:B-----5:R-:W-:Y:S02]  /*29c0*/  LEA.HI.X R13, R16, R11, R17, 0x1, P0 ;  /* 0x0000000b100d7211 */ /* 0x020fe400000f0c11 */
[----:B------:R-:W-:-:S04]  /*29d0*/  LEA R16, P0, R25, R10, 0x1 ;  /* 0x0000000a19107211 */ /* 0x000fc800078008ff */
[C---:B---3--:R-:W-:Y:S02]  /*29e0*/  LEA.HI.X R17, R25.reuse, R11, R26, 0x1, P0 ;  /* 0x0000000b19117211 */ /* 0x048fe400000f0c1a */
[----:B------:R-:W-:-:S04]  /*29f0*/  ISETP.GE.AND P0, PT, R25, c[0x0][0x1d4], PT ;  /* 0x0000750019007a0c */ /* 0x000fc80003f06270 */
[----:B------:R-:W-:-:S13]  /*2a00*/  ISETP.LT.OR P0, PT, R9, 0x21, P0 ;  /* 0x000000210900780c */ /* 0x000fda0000701670 */
[----:B------:R-:W-:Y:S01]  /*2a10*/  @!PT LDS RZ, [RZ] ;  /* 0x00000000fffff984 */ /* 0x000fe20000000800 */
[----:B------:R-:W-:Y:S01]  /*2a20*/  @!PT LDS RZ, [RZ] ;  /* 0x00000000fffff984 */ /* 0x000fe20000000800 */
[----:B------:R-:W-:Y:S01]  /*2a30*/  @!PT LDS RZ, [RZ] ;  /* 0x00000000fffff984 */ /* 0x000fe20000000800 */
[----:B--2---:R1:W-:Y:S01]  /*2a40*/  LDGSTS.E.BYPASS.LTC128B.128 [R18+0x5080], [R16.64], !P0 ;  /* 0x0508000010127fae */ /* 0x0043e2000c101d52 */
[----:B------:R-:W-:-:S04]  /*2a50*/  LEA R10, P0, R19, R10, 0x1 ;  /* 0x0000000a130a7211 */ /* 0x000fc800078008ff */
        /* <DEDUP_REMOVED lines=8> */
.L_x_261:
[----:B-123--:R-:W-:Y:S05]  /*2ae0*/  BSYNC B0 ;  /* 0x0000000000007941 */ /* 0x00efea0003800000 */
.L_x_260:
[----:B------:R-:W2:Y:S04]  /*2af0*/  LDL R61, [R1+0x4] ;  /* 0x00000400013d7983 */ /* 0x000ea80000100800 */
[----:B------:R-:W3:Y:S04]  /*2b00*/  LDL R60, [R1] ;  /* 0x00000000013c7983 */ /* 0x000ee80000100800 */
[----:B------:R-:W0:Y:S01]  /*2b10*/  LDGDEPBAR ;  /* 0x00000000000079af */ /* 0x000e220000000000 */
[----:B------:R-:W-:Y:S01]  /*2b20*/  WARPSYNC 0xffffffff ;  /* 0xffffffff00007948 */ /* 0x000fe20003800000 */
[----:B----4-:R-:W-:Y:S01]  /*2b30*/  HMMA.16816.F32.BF16 R12, R160, R44, RZ ;  /* 0x0000002ca00c723c */ /* 0x010fe200000418ff */
        /* <DEDUP_REMOVED lines=13> */
[C---:B--2---:R-:W-:Y:S01]  /*2c10*/  IMAD R251, R0.reuse, 0x2, R61 ;  /* 0x0000000200fb7824 */ /* 0x044fe200078e023d */
[----:B------:R-:W-:Y:S01]  /*2c20*/  LDSM.16.M88.4 R56, [R61+0x15880] ;  /* 0x015880003d38783b */ /* 0x000fe20000000200 */
[----:B---3--:R-:W-:-:S03]  /*2c30*/  IMAD R245, R0, 0x2, R60 ;  /* 0x0000000200f57824 */ /* 0x008fc600078e023c */
        /* <DEDUP_REMOVED lines=138> */
[----:B------:R-:W2:Y:S06]  /*34e0*/  MUFU.TANH R0, R0 ;  /* 0x0000000000007308 */ /* 0x000eac0000002400 */
[C---:B---3--:R-:W-:Y:S02]  /*34f0*/  HMMA.16816.F32.BF16 R40, R232.reuse, R32, R40 ;  /* 0x00000020e828723c */ /* 0x048fe40000041828 */
[----:B------:R3:W1:Y:S06]  /*3500*/  MUFU.TANH R16, R13 ;  /* 0x0000000d00107308 */ /* 0x00066c0000002400 */
        /* <DEDUP_REMOVED lines=13> */
[----:B------:R4:W5:Y:S04]  /*35e0*/  LDL R64, [R1+0x2c] ;  /* 0x00002c0001407983 */ /* 0x0009680000100800 */
[----:B------:R4:W5:Y:S04]  /*35f0*/  LDL R65, [R1+0x18] ;  /* 0x0000180001417983 */ /* 0x0009680000100800 */
[----:B------:R4:W5:Y:S04]  /*3600*/  LDL R66, [R1+0x30] ;  /* 0x0000300001427983 */ /* 0x0009680000100800 */
[----:B------:R4:W5:Y:S01]  /*3610*/  LDL R60, [R1+0x1c] ;  /* 0x00001c00013c7983 */ /* 0x0009620000100800 */
[----:B--2---:R-:W-:-:S03]  /*3620*/  LEA.HI R68, R2, R71, RZ, 0x3 ;  /* 0x0000004702447211 */ /* 0x004fc600078f18ff */
[----:B------:R4:W5:Y:S01]  /*3630*/  LDL R61, [R1+0x10] ;  /* 0x00001000013d7983 */ /* 0x0009620000100800 */
[----:B------:R-:W-:Y:S02]  /*3640*/  LEA.HI R69, R2, R71, RZ, 0x3 ;  /* 0x0000004702457211 */ /* 0x000fe400078f18ff */
[----:B------:R-:W-:Y:S01]  /*3650*/  LOP3.LUT R68, R68, 0xfffffff8, RZ, 0xc0, !PT ;  /* 0xfffffff844447812 */ /* 0x000fe200078ec0ff */
[----:B------:R4:W5:Y:S01]  /*3660*/  LDL R62, [R1+0x28] ;  /* 0x00002800013e7983 */ /* 0x0009620000100800 */
[----:B------:R-:W-:-:S03]  /*3670*/  SHF.R.S32.HI R69, RZ, 0x3, R69 ;  /* 0x00000003ff457819 */ /* 0x000fc60000011445 */
[----:B------:R-:W-:Y:S01]  /*3680*/  IMAD.IADD R68, R71, 0x1, -R68 ;  /* 0x0000000147447824 */ /* 0x000fe200078e0a44 */
[----:B------:R4:W5:Y:S03]  /*3690*/  LDL R63, [R1+0x14] ;  /* 0x00001400013f7983 */ /* 0x0009660000100800 */
        /* <DEDUP_REMOVED lines=11> */
[----:B------:R2:W4:Y:S01]  /*3750*/  @!P3 LDG.E R18, [R12.64] ;  /* 0x000000120c12b981 */ /* 0x000522000c1e1900 */
[----:B------:R-:W-:-:S03]  /*3760*/  IMAD.MOV R11, RZ, RZ, -R11 ;  /* 0x000000ffff0b7224 */ /* 0x000fc600078e0a0b */
[----:B------:R-:W1:Y:S01]  /*3770*/  S2R R69, SR_TID.X ;  /* 0x0000000000457919 */ /* 0x000e620000002100 */
[----:B------:R-:W-:-:S05]  /*3780*/  IMAD R19, R11, c[0x0][0x2b8], R8 ;  /* 0x0000ae000b137a24 */ /* 0x000fca00078e0208 */
[----:B------:R-:W-:-:S05]  /*3790*/  SHF.R.S32.HI R8, RZ, 0x1f, R19 ;  /* 0x0000001fff087819 */ /* 0x000fca0000011413 */
[----:B------:R-:W-:-:S04]  /*37a0*/  IMAD R8, R8, c[0x0][0x1e0], RZ ;  /* 0x0000780008087a24 */ /* 0x000fc800078e02ff */
[C---:B------:R-:W-:Y:S02]  /*37b0*/  IMAD R8, R19.reuse, c[0x0][0x1e4], R8 ;  /* 0x0000790013087a24 */ /* 0x040fe400078e0208 */
[----:B--2---:R-:W-:-:S04]  /*37c0*/  IMAD.WIDE.U32 R12, R19, c[0x0][0x1e0], RZ ;  /* 0x00007800130c7a25 */ /* 0x004fc800078e00ff */
[----:B------:R-:W-:Y:S01]  /*37d0*/  IMAD.IADD R13, R13, 0x1, R8 ;  /* 0x000000010d0d7824 */ /* 0x000fe200078e0208 */
[----:B------:R-:W-:Y:S01]  /*37e0*/  STL [R1+0xc], R19 ;  /* 0x00000c1301007387 */ /* 0x000fe20000100800 */
[----:B------:R-:W-:Y:S01]  /*37f0*/  BSSY B0, `(.L_x_264) ;  /* 0x0000024000007945 */ /* 0x000fe20003800000 */
[----:B---3--:R-:W-:Y:S01]  /*3800*/  IMAD.MOV.U32 R68, RZ, RZ, R67 ;  /* 0x000000ffff447224 */ /* 0x008fe200078e0043 */
[----:B-1----:R-:W-:-:S04]  /*3810*/  LEA.HI R67, R2, R69, RZ, 0x3 ;  /* 0x0000004502437211 */ /* 0x002fc800078f18ff */
[----:B------:R-:W-:-:S05]  /*3820*/  LOP3.LUT R67, R67, 0xfffffff8, RZ, 0xc0, !PT ;  /* 0xfffffff843437812 */ /* 0x000fca00078ec0ff */
[----:B------:R-:W-:-:S04]  /*3830*/  IMAD.IADD R67, R69, 0x1, -R67 ;  /* 0x0000000145437824 */ /* 0x000fc800078e0a43 */
[----:B------:R-:W-:-:S05]  /*3840*/  IMAD.SHL.U32 R67, R67, 0x8, RZ ;  /* 0x0000000843437824 */ /* 0x000fca00078e00ff */
[----:B------:R-:W-:Y:S02]  /*3850*/  ISETP.GE.AND P1, PT, R67, c[0x0][0x1d4], PT ;  /* 0x0000750043007a0c */ /* 0x000fe40003f26270 */
[----:B----4-:R-:W-:Y:S01]  /*3860*/  SHF.R.S32.HI R11, RZ, 0x1f, R18 ;  /* 0x0000001fff0b7819 */ /* 0x010fe20000011412 */
[----:B------:R-:W-:-:S04]  /*3870*/  IMAD.WIDE.U32 R12, R18, c[0x0][0x1f0], R12 ;  /* 0x00007c00120c7a25 */ /* 0x000fc800078e000c */
[----:B------:R-:W-:Y:S01]  /*3880*/  IMAD R11, R11, c[0x0][0x1f0], RZ ;  /* 0x00007c000b0b7a24 */ /* 0x000fe200078e02ff */
[----:B------:R1:W-:Y:S03]  /*3890*/  STL [R1+0x8], R18 ;  /* 0x0000081201007387 */ /* 0x0003e60000100800 */
[----:B------:R-:W-:Y:S01]  /*38a0*/  IMAD R11, R18, c[0x0][0x1f4], R11 ;  /* 0x00007d00120b7a24 */ /* 0x000fe200078e020b */
[----:B------:R-:W-:-:S04]  /*38b0*/  IADD3 R8, P0, R12, UR26, RZ ;  /* 0x0000001a0c087c10 */ /* 0x000fc8000ff1e0ff */
[----:B------:R-:W-:Y:S02]  /*38c0*/  IADD3.X R12, R13, UR22, R11, P0, !PT ;  /* 0x000000160d0c7c10 */ /* 0x000fe400087fe40b */
[----:B------:R-:W-:-:S04]  /*38d0*/  LEA R11, P0, R8, c[0x0][0x1c8], 0x1 ;  /* 0x00007200080b7a11 */ /* 0x000fc800078008ff */
[----:B------:R-:W-:Y:S02]  /*38e0*/  LEA.HI.X R8, R8, c[0x0][0x1cc], R12, 0x1, P0 ;  /* 0x0000730008087a11 */ /* 0x000fe400000f0c0c */
[----:B-1----:R-:W-:-:S04]  /*38f0*/  LEA.HI R18, R2, R69, RZ, 0x3 ;  /* 0x0000004502127211 */ /* 0x002fc800078f18ff */
[----:B------:R-:W-:-:S04]  /*3900*/  SHF.R.S32.HI R18, RZ, 0x3, R18 ;  /* 0x00000003ff127819 */ /* 0x000fc80000011412 */
[----:B------:R-:W-:-:S04]  /*3910*/  IADD3 R17, -R18, 0x30, RZ ;  /* 0x0000003012117810 */ /* 0x000fc80007ffe1ff */
[----:B------:R-:W-:Y:S01]  /*3920*/  ISETP.GE.AND P0, PT, R17, 0x1, PT ;  /* 0x000000011100780c */ /* 0x000fe20003f06270 */
[----:B------:R1:W2:Y:S04]  /*3930*/  SHFL.IDX PT, R12, R11, RZ, 0x181f ;  /* 0x00181fff0b0c7589 */ /* 0x0002a800000e0000 */
[----:B------:R1:W3:Y:S08]  /*3940*/  SHFL.IDX PT, R13, R8, RZ, 0x181f ;  /* 0x00181fff080d7589 */ /* 0x0002f000000e0000 */
[----:B------:R-:W-:Y:S05]  /*3950*/  @!P0 BRA `(.L_x_265) ;  /* 0x000000d000008947 */ /* 0x000fea0003800000 */
[----:B--2---:R-:W-:-:S04]  /*3960*/  LEA R22, P0, R67, R12, 0x1 ;  /* 0x0000000c43167211 */ /* 0x004fc800078008ff */
[----:B---3--:R-:W-:Y:S02]  /*3970*/  LEA.HI.X R23, R67, R13, R68, 0x1, P0 ;  /* 0x0000000d43177211 */ /* 0x008fe400000f0c44 */
[----:B-----5:R-:W-:-:S03]  /*3980*/  LEA R20, P0, R65, R12, 0x1 ;  /* 0x0000000c41147211 */ /* 0x020fc600078008ff */
        /* <DEDUP_REMOVED lines=10> */
.L_x_265:
[----:B------:R-:W-:Y:S05]  /*3a30*/  BSYNC B0 ;  /* 0x0000000000007941 */ /* 0x000fea0003800000 */
.L_x_264:
[----:B------:R-:W-:Y:S01]  /*3a40*/  ISETP.GE.AND P0, PT, R17, 0x21, PT ;  /* 0x000000211100780c */ /* 0x000fe20003f06270 */
[----:B-1----:R-:W1:Y:S01]  /*3a50*/  SHFL.IDX PT, R8, R8, 0x1, 0x181f ;  /* 0x00381f0008087f89 */ /* 0x002e6200000e0000 */
[----:B------:R-:W-:Y:S03]  /*3a60*/  BSSY B0, `(.L_x_263) ;  /* 0x0000010000007945 */ /* 0x000fe60003800000 */
[----:B------:R-:W4:Y:S08]  /*3a70*/  SHFL.IDX PT, R11, R11, 0x1, 0x181f ;  /* 0x00381f000b0b7f89 */ /* 0x000f3000000e0000 */
[----:B------:R-:W-:Y:S05]  /*3a80*/  @!P0 BRA `(.L_x_266) ;  /* 0x000000d000008947 */ /* 0x000fea0003800000 */
[----:B--2-4-:R-:W-:-:S04]  /*3a90*/  LEA R20, P0, R67, R11, 0x1 ;  /* 0x0000000b43147211 */ /* 0x014fc800078008ff */
[----:B-1----:R-:W-:Y:S02]  /*3aa0*/  LEA.HI.X R21, R67, R8, R68, 0x1, P0 ;  /* 0x0000000843157211 */ /* 0x002fe400000f0c44 */
[----:B-----5:R-:W-:-:S03]  /*3ab0*/  LEA R18, P0, R65, R11, 0x1 ;  /* 0x0000000b41127211 */ /* 0x020fc600078008ff */
[----:B------:R-:W-:Y:S01]  /*3ac0*/  @!PT LDS RZ, [RZ] ;  /* 0x00000000fffff984 */ /* 0x000fe20000000800 */
[----:B------:R1:W-:Y:S01]  /*3ad0*/  LDGSTS.E.BYPASS.LTC128B.128 [R60+0x15080], [R20.64], !P1 ;  /* 0x15080000143c7fae */ /* 0x0003e2000c901d52 */
[----:B------:R-:W-:Y:S02]  /*3ae0*/  LEA.HI.X R19, R65, R8, R66, 0x1, P0 ;  /* 0x0000000841137211 */ /* 0x000fe400000f0c42 */
[----:B------:R-:W-:-:S03]  /*3af0*/  LEA R12, P0, R63, R11, 0x1 ;  /* 0x0000000b3f0c7211 */ /* 0x000fc600078008ff */
[----:B------:R1:W-:Y:S01]  /*3b00*/  LDGSTS.E.BYPASS.LTC128B.128 [R60+0x16880], [R18.64], !P6 ;  /* 0x16880000123c7fae */ /* 0x0003e2000f101d52 */
[----:B---3--:R-:W-:Y:S02]  /*3b10*/  LEA.HI.X R13, R63, R8, R64, 0x1, P0 ;  /* 0x000000083f0d7211 */ /* 0x008fe400000f0c40 */
[----:B------:R-:W-:-:S03]  /*3b20*/  LEA R22, P0, R61, R11, 0x1 ;  /* 0x0000000b3d167211 */ /* 0x000fc600078008ff */
[----:B------:R1:W-:Y:S01]  /*3b30*/  LDGSTS.E.BYPASS.LTC128B.128 [R60+0x18080], [R12.64], !P5 ;  /* 0x180800000c3c7fae */ /* 0x0003e2000e901d52 */
[----:B------:R-:W-:-:S05]  /*3b40*/  LEA.HI.X R23, R61, R8, R62, 0x1, P0 ;  /* 0x000000083d177211 */ /* 0x000fca00000f0c3e */
[----:B------:R1:W-:Y:S04]  /*3b50*/  LDGSTS.E.BYPASS.LTC128B.128 [R60+0x19880], [R22.64], !P4 ;  /* 0x19880000163c7fae */ /* 0x0003e8000e101d52 */
.L_x_266:
[----:B------:R-:W-:Y:S05]  /*3b60*/  BSYNC B0 ;  /* 0x0000000000007941 */ /* 0x000fea0003800000 */
.L_x_263:
[----:B-123--:R-:W1:Y:S01]  /*3b70*/  S2R R13, SR_TID.X ;  /* 0x00000000000d7919 */ /* 0x00ee620000002100 */
[----:B------:R-:W-:Y:S01]  /*3b80*/  LOP3.LUT R7, R7, 0xffffffe0, RZ, 0xc0, !PT ;  /* 0xffffffe007077812 */ /* 0x000fe200078ec0ff */
[----:B------:R-:W-:Y:S01]  /*3b90*/  UISETP.NE.AND UP0, UPT, UR15, URZ, UPT ;  /* 0x0000003f0f00728c */ /* 0x000fe2000bf05270 */
[----:B------:R-:W-:Y:S01]  /*3ba0*/  SHF.R.S32.HI R12, RZ, 0x1f, R6 ;  /* 0x0000001fff0c7819 */ /* 0x000fe20000011406 */
[----:B------:R-:W-:Y:S01]  /*3bb0*/  FMUL.FTZ R53, R53, c[0x0][0x320] ;  /* 0x0000c80035357a20 */ /* 0x000fe20000410000 */
        /* <DEDUP_REMOVED lines=9> */
[----:B------:R-:W-:Y:S01]  /*3c50*/  ULOP3.LUT UR24, URZ, UR24, URZ, 0x33, !UPT ;  /* 0x000000183f187292 */ /* 0x000fe2000f8e333f */
[----:B------:R-:W-:Y:S01]  /*3c60*/  IMAD.U32 R18, RZ, RZ, UR29 ;  /* 0x0000001dff127e24 */ /* 0x000fe2000f8e00ff */
[----:B------:R-:W0:Y:S01]  /*3c70*/  LDGDEPBAR ;  /* 0x00000000000079af */ /* 0x000e220000000000 */
[----:B------:R-:W-:-:S04]  /*3c80*/  IMAD.IADD R12, R6, 0x1, -R12 ;  /* 0x00000001060c7824 */ /* 0x000fc800078e0a0c */
[----:B------:R2:W4:Y:S02]  /*3c90*/  MUFU.TANH R127, R52 ;  /* 0x00000034007f7308 */ /* 0x0005240000002400 */
[----:B-1--4-:R-:W-:Y:S01]  /*3ca0*/  LEA.HI R11, R2, R13, RZ, 0x2 ;  /* 0x0000000d020b7211 */ /* 0x012fe200078f10ff */
[----:B------:R-:W-:-:S03]  /*3cb0*/  IMAD.IADD R7, R13, 0x1, -R7 ;  /* 0x000000010d077824 */ /* 0x000fc600078e0a07 */
[----:B------:R-:W-:Y:S02]  /*3cc0*/  LOP3.LUT R11, R11, 0xfffffffc, RZ, 0xc0, !PT ;  /* 0xfffffffc0b0b7812 */ /* 0x000fe400078ec0ff */
[----:B------:R2:W1:Y:S01]  /*3cd0*/  MUFU.TANH R125, R48 ;  /* 0x00000030007d7308 */ /* 0x0004620000002400 */
[----:B------:R-:W-:Y:S02]  /*3ce0*/  SHF.R.S32.HI R8, RZ, 0x1f, R7 ;  /* 0x0000001fff087819 */ /* 0x000fe40000011407 */
[----:B------:R-:W-:Y:S02]  /*3cf0*/  IMAD.IADD R11, R13, 0x1, -R11 ;  /* 0x000000010d0b7824 */ /* 0x000fe400078e0a0b */
[----:B------:R-:W-:-:S03]  /*3d00*/  LEA.HI R8, R8, R7, RZ, 0x2 ;  /* 0x0000000708087211 */ /* 0x000fc600078f10ff */
[----:B------:R2:W4:Y:S01]  /*3d10*/  MUFU.TANH R124, R49 ;  /* 0x00000031007c7308 */ /* 0x0005220000002400 */
[----:B------:R-:W-:Y:S02]  /*3d20*/  LEA.HI R2, R11, R11, RZ, 0x1 ;  /* 0x0000000b0b027211 */ /* 0x000fe400078f08ff */
[----:B------:R-:W-:Y:S02]  /*3d30*/  LEA.HI.SX32 R6, R8, UR23, 0x1e ;  /* 0x0000001708067c11 */ /* 0x000fe4000f8ff2ff */
[----:B------:R-:W-:-:S03]  /*3d40*/  LOP3.LUT R2, R2, 0x1ffffffe, RZ, 0xc0, !PT ;  /* 0x1ffffffe02027812 */ /* 0x000fc600078ec0ff */
[----:B------:R-:W-:Y:S02]  /*3d50*/  IMAD R6, R12, 0x10, R6 ;  /* 0x000000100c067824 */ /* 0x000fe400078e0206 */
[----:B------:R-:W-:Y:S02]  /*3d60*/  IMAD.IADD R2, R11, 0x1, -R2 ;  /* 0x000000010b027824 */ /* 0x000fe400078e0a02 */
[----:B------:R-:W-:Y:S02]  /*3d70*/  FMUL.FTZ R12, R41, c[0x0][0x320] ;  /* 0x0000c800290c7a20 */ /* 0x000fe40000410000 */
[----:B------:R-:W-:Y:S02]  /*3d80*/  IMAD R13, R2, 0x8, R6 ;  /* 0x00000008020d7824 */ /* 0x000fe400078e0206 */
[----:B------:R-:W-:Y:S02]  /*3d90*/  FMUL.FTZ R11, R36, c[0x0][0x320] ;  /* 0x0000c800240b7a20 */ /* 0x000fe40000410000 */
[----:B------:R-:W-:Y:S01]  /*3da0*/  @P0 IMAD.HI.U32 R6, R13, c[0x0][0x2c8], RZ ;  /* 0x0000b2000d060a27 */ /* 0x000fe200078e00ff */
[----:B------:R-:W-:Y:S01]  /*3db0*/  PLOP3.LUT P0, PT, PT, PT, UP0, 0x80, 0x0 ;  /* 0x000000000000781c */ /* 0x000fe20003f0f008 */
[----:B------:R-:W-:Y:S01]  /*3dc0*/  UISETP.NE.AND UP0, UPT, UR14, URZ, UPT ;  /* 0x0000003f0e00728c */ /* 0x000fe2000bf05270 */
[----:B------:R1:W-:Y:S01]  /*3dd0*/  STL [R1+0x34], R13 ;  /* 0x0000340d01007387 */ /* 0x0003e20000100800 */
[----:B------:R-:W-:Y:S01]  /*3de0*/  IMAD.MOV.U32 R2, RZ, RZ, R13 ;  /* 0x000000ffff027224 */ /* 0x000fe200078e000d */
[----:B------:R-:W1:Y:S08]  /*3df0*/  MUFU.TANH R12, R12 ;  /* 0x0000000c000c7308 */ /* 0x000e700000002400 */
[----:B------:R-:W2:Y:S01]  /*3e00*/  MUFU.TANH R11, R11 ;  /* 0x0000000b000b7308 */ /* 0x000ea20000002400 */
[----:B------:R-:W-:-:S02]  /*3e10*/  @P0 SHF.R.U32.HI R2, RZ, c[0x0][0x2cc], R6 ;  /* 0x0000b300ff020a19 */ /* 0x000fc40000011606 */
[----:B------:R-:W-:Y:S02]  /*3e20*/  LOP3.LUT R6, R8, 0x7ffffffc, RZ, 0xc0, !PT ;  /* 0x7ffffffc08067812 */ /* 0x000fe400078ec0ff */
[----:B------:R-:W-:Y:S01]  /*3e30*/  PLOP3.LUT P0, PT, PT, PT, UP0, 0x40, 0x0 ;  /* 0x000000000000781c */ /* 0x000fe20003f0e808 */
[----:B------:R-:W2:Y:S02]  /*3e40*/  SHFL.IDX PT, R17, R2, RZ, 0x1c1f ;  /* 0x001c1fff02117589 */ /* 0x000ea400000e0000 */
[----:B------:R-:W-:Y:S01]  /*3e50*/  IMAD.IADD R7, R7, 0x1, -R6 ;  /* 0x0000000107077824 */ /* 0x000fe200078e0a06 */
[----:B------:R2:W2:Y:S01]  /*3e60*/  MUFU.TANH R8, R37 ;  /* 0x0000002500087308 */ /* 0x0004a20000002400 */
[----:B------:R-:W-:Y:S02]  /*3e70*/  IMAD.U32 R6, RZ, RZ, UR32 ;  /* 0x00000020ff067e24 */ /* 0x000fe4000f8e00ff */
[----:B------:R-:W-:Y:S02]  /*3e80*/  IMAD.SHL.U32 R20, R7, 0x2, RZ ;  /* 0x0000000207147824 */ /* 0x000fe400078e00ff */
[----:B-1----:R-:W-:-:S03]  /*3e90*/  FMUL.FTZ R13, R40, c[0x0][0x320] ;  /* 0x0000c800280d7a20 */ /* 0x002fc60000410000 */
[C---:B------:R-:W-:Y:S01]  /*3ea0*/  IADD3 R6, -R20.reuse, 0x1, R6 ;  /* 0x0000000114067810 */ /* 0x040fe20007ffe106 */
[----:B------:R1:W-:Y:S01]  /*3eb0*/  STL [R1+0x38], R20 ;  /* 0x0000381401007387 */ /* 0x0003e20000100800 */
[----:B------:R-:W-:Y:S02]  /*3ec0*/  IADD3 R18, -R20, UR8, R18 ;  /* 0x0000000814127c10 */ /* 0x000fe4000fffe112 */
[----:B------:R-:W-:Y:S01]  /*3ed0*/  IADD3 R19, R6, -UR12, RZ ;  /* 0x8000000c06137c10 */ /* 0x000fe2000fffe0ff */
[----:B------:R-:W1:Y:S01]  /*3ee0*/  MUFU.TANH R13, R13 ;  /* 0x0000000d000d7308 */ /* 0x000e620000002400 */
[----:B------:R-:W-:Y:S02]  /*3ef0*/  IADD3 R7, -R20, UR29, RZ ;  /* 0x0000001d14077c10 */ /* 0x000fe4000fffe1ff */
[C---:B------:R-:W-:Y:S02]  /*3f00*/  IADD3 R6, R19.reuse, c[0x0][0x328], RZ ;  /* 0x0000ca0013067a10 */ /* 0x040fe40007ffe0ff */
[----:B------:R-:W-:-:S03]  /*3f10*/  IADD3 R19, R19, UR24, RZ ;  /* 0x0000001813137c10 */ /* 0x000fc6000fffe0ff */
[----:B--2---:R-:W-:-:S05]  /*3f20*/  IMAD.IADD R21, R6, 0x1, R17 ;  /* 0x0000000106157824 */ /* 0x004fca00078e0211 */
[----:B------:R-:W-:Y:S01]  /*3f30*/  IMNMX R21, R21, R18, PT ;  /* 0x0000001215157217 */ /* 0x000fe20003800200 */
[----:B-1----:R-:W-:Y:S01]  /*3f40*/  IMAD.IADD R20, R19, 0x1, R17 ;  /* 0x0000000113147824 */ /* 0x002fe200078e0211 */
[----:B------:R-:W-:Y:S05]  /*3f50*/  @P0 BRA `(.L_x_267) ;  /* 0x0000015000000947 */ /* 0x000fea0003800000 */
[----:B---34-:R-:W-:Y:S01]  /*3f60*/  IMAD.U32 R22, RZ, RZ, UR12 ;  /* 0x0000000cff167e24 */ /* 0x018fe2000f8e00ff */
[----:B------:R-:W-:Y:S04]  /*3f70*/  BSSY B0, `(.L_x_268) ;  /* 0x000000f000007945 */ /* 0x000fe80003800000 */
[----:B------:R-:W-:-:S04]  /*3f80*/  IADD3 R22, -R22, UR8, R17 ;  /* 0x0000000816167c10 */ /* 0x000fc8000fffe111 */
[----:B------:R-:W-:-:S13]  /*3f90*/  ISETP.GT.AND P0, PT, R22, -0x1, PT ;  /* 0xffffffff1600780c */ /* 0x000fda0003f04270 */
[----:B------:R-:W-:Y:S05]  /*3fa0*/  @P0 BRA `(.L_x_269) ;  /* 0x0000007000000947 */ /* 0x000fea0003800000 */
[----:B------:R-:W-:Y:S01]  /*3fb0*/  IMAD.MOV.U32 R17, RZ, RZ, 0x1 ;  /* 0x00000001ff117424 */ /* 0x000fe200078e00ff */
[----:B------:R-:W-:-:S04]  /*3fc0*/  LOP3.LUT R22, RZ, R22, RZ, 0x33, !PT ;  /* 0x00000016ff167212 */ /* 0x000fc800078e33ff */
[----:B------:R-:W-:-:S13]  /*3fd0*/  ISETP.NE.AND P0, PT, R17, c[0x0][0x32c], PT ;  /* 0x0000cb0011007a0c */ /* 0x000fda0003f05270 */
[----:B------:R-:W-:-:S05]  /*3fe0*/  @P0 IMAD.HI.U32 R17, R22, c[0x0][0x330], RZ ;  /* 0x0000cc0016110a27 */ /* 0x000fca00078e00ff */
[----:B------:R-:W-:-:S04]  /*3ff0*/  @P0 SHF.R.U32.HI R22, RZ, c[0x0][0x334], R17 ;  /* 0x0000cd00ff160a19 */ /* 0x000fc80000011611 */
[----:B------:R-:W-:Y:S01]  /*4000*/  LOP3.LUT R22, RZ, R22, RZ, 0x33, !PT ;  /* 0x00000016ff167212 */ /* 0x000fe200078e33ff */
[----:B------:R-:W-:Y:S05]  /*4010*/  BRA `(.L_x_270) ;  /* 0x0000004000007947 */ /* 0x000fea0003800000 */
.L_x_269:
[----:B------:R-:W-:-:S04]  /*4020*/  MOV R17, 0x1 ;  /* 0x0000000100117802 */ /* 0x000fc80000000f00 */
[----:B------:R-:W-:-:S13]  /*4030*/  ISETP.NE.AND P0, PT, R17, c[0x0][0x32c], PT ;  /* 0x0000cb0011007a0c */ /* 0x000fda0003f05270 */
[----:B------:R-:W-:-:S05]  /*4040*/  @P0 IMAD.HI.U32 R17, R22, c[0x0][0x330], RZ ;  /* 0x0000cc0016110a27 */ /* 0x000fca00078e00ff */
[----:B------:R-:W-:Y:S02]  /*4050*/  @P0 SHF.R.U32.HI R22, RZ, c[0x0][0x334], R17 ;  /* 0x0000cd00ff160a19 */ /* 0x000fe40000011611 */
.L_x_270:
[----:B------:R-:W-:Y:S05]  /*4060*/  BSYNC B0 ;  /* 0x0000000000007941 */ /* 0x000fea0003800000 */
.L_x_268:
[----:B------:R-:W-:-:S05]  /*4070*/  IMAD R22, R22, c[0x0][0x32c], R7 ;  /* 0x0000cb0016167a24 */ /* 0x000fca00078e0207 */
[----:B------:R-:W-:Y:S02]  /*4080*/  IADD3 R17, R22, c[0x0][0x32c], RZ ;  /* 0x0000cb0016117a10 */ /* 0x000fe40007ffe0ff */
[----:B------:R-:W-:Y:S02]  /*4090*/  IMNMX R20, R20, R22, !PT ;  /* 0x0000001614147217 */ /* 0x000fe40007800200 */
[----:B------:R-:W-:Y:S02]  /*40a0*/  IMNMX R21, R21, R17, PT ;  /* 0x0000001115157217 */ /* 0x000fe40003800200 */
.L_x_267:
[----:B---34-:R-:W-:Y:S01]  /*40b0*/  UISETP.GE.AND UP0, UPT, UR29, 0x1, UPT ;  /* 0x000000011d00788c */ /* 0x018fe2000bf06270 */
[----:B------:R-:W-:Y:S01]  /*40c0*/  FMUL.FTZ R23, R42, c[0x0][0x320] ;  /* 0x0000c8002a177a20 */ /* 0x000fe20000410000 */
        /* <DEDUP_REMOVED lines=25> */
[----:B------:R1:W2:Y:S01]  /*4260*/  MUFU.TANH R168, R54 ;  /* 0x0000003600a87308 */ /* 0x0002a20000002400 */
[----:B------:R-:W-:Y:S01]  /*4270*/  ISETP.LT.OR P0, PT, R21, 0x2, P0 ;  /* 0x000000021500780c */ /* 0x000fe20000701670 */
[----:B------:R-:W-:-:S03]  /*4280*/  FMUL.FTZ R39, R39, c[0x0][0x320] ;  /* 0x0000c80027277a20 */ /* 0x000fc60000410000 */
[----:B------:R-:W-:Y:S02]  /*4290*/  FSEL R16, R16, -INF , !P0 ;  /* 0xff80000010107808 */ /* 0x000fe40004000000 */
[----:B------:R-:W-:Y:S01]  /*42a0*/  PLOP3.LUT P0, PT, PT, PT, UP0, 0x40, 0x0 ;  /* 0x000000000000781c */ /* 0x000fe20003f0e808 */
[----:B------:R-:W-:Y:S01]  /*42b0*/  UISETP.GE.AND UP0, UPT, UR29, 0xa, UPT ;  /* 0x0000000a1d00788c */ /* 0x000fe2000bf06270 */
[----:B------:R-:W3:Y:S02]  /*42c0*/  MUFU.TANH R0, R0 ;  /* 0x0000000000007308 */ /* 0x000ee40000002400 */
[----:B------:R-:W-:Y:S01]  /*42d0*/  ISETP.GT.AND P0, PT, R20, 0x8, P0 ;  /* 0x000000081400780c */ /* 0x000fe20000704270 */
[----:B------:R-:W-:-:S03]  /*42e0*/  UP2UR UR5, UPR, URZ, 0x1 ;  /* 0x000000013f057883 */ /* 0x000fc60008000000 */
[----:B------:R-:W-:Y:S02]  /*42f0*/  ISETP.LT.OR P0, PT, R21, 0x9, P0 ;  /* 0x000000091500780c */ /* 0x000fe40000701670 */
[----:B------:R1:W4:Y:S02]  /*4300*/  MUFU.TANH R159, R55 ;  /* 0x00000037009f7308 */ /* 0x0003240000002400 */
        /* <DEDUP_REMOVED lines=14> */
[----:B------:R-:W-:Y:S02]  /*43f0*/  FSEL R13, R13, -INF , !P0 ;  /* 0xff8000000d0d7808 */ /* 0x000fe40004000000 */
[----:B------:R-:W-:Y:S01]  /*4400*/  PLOP3.LUT P0, PT, PT, PT, UP6, 0x40, 0x0 ;  /* 0x000000000000781c */ /* 0x000fe20003f0e868 */
[----:B------:R-:W-:-:S03]  /*4410*/  UISETP.NE.AND UP6, UPT, UR14, URZ, UPT ;  /* 0x0000003f0e00728c */ /* 0x000fc6000bfc5270 */
[----:B------:R-:W-:Y:S01]  /*4420*/  ISETP.GT.AND P0, PT, R20, 0x11, P0 ;  /* 0x000000111400780c */ /* 0x000fe20000704270 */
[----:B------:R-:W1:Y:S03]  /*4430*/  MUFU.TANH R23, R23 ;  /* 0x0000001700177308 */ /* 0x000e660000002400 */
[----:B------:R-:W-:-:S04]  /*4440*/  ISETP.LT.OR P0, PT, R21, 0x12, P0 ;  /* 0x000000121500780c */ /* 0x000fc80000701670 */
[----:B------:R-:W-:Y:S01]  /*4450*/  FSEL R12, R12, -INF , !P0 ;  /* 0xff8000000c0c7808 */ /* 0x000fe20004000000 */
[----:B------:R-:W1:Y:S01]  /*4460*/  MUFU.TANH R24, R24 ;  /* 0x0000001800187308 */ /* 0x000e620000002400 */
        /* <DEDUP_REMOVED lines=21> */
[----:B------:R-:W-:Y:S02]  /*45c0*/  ISETP.GT.AND P0, PT, R20, 0x29, P0 ;  /* 0x000000291400780c */ /* 0x000fe40000704270 */
[----:B------:R-:W1:Y:S02]  /*45d0*/  SHFL.IDX PT, R20, R2, 0x1, 0x1c1f ;  /* 0x003c1f0002147f89 */ /* 0x000e6400000e0000 */
[----:B------:R-:W-:Y:S01]  /*45e0*/  ISETP.LT.OR P0, PT, R21, 0x2a, P0 ;  /* 0x0000002a1500780c */ /* 0x000fe20000701670 */
[----:B------:R-:W-:-:S03]  /*45f0*/  FMUL.FTZ R21, R38, c[0x0][0x320] ;  /* 0x0000c80026157a20 */ /* 0x000fc60000410000 */
[----:B------:R-:W-:Y:S02]  /*4600*/  FSEL R124, R124, -INF , !P0 ;  /* 0xff8000007c7c7808 */ /* 0x000fe40004000000 */
[----:B------:R-:W-:Y:S01]  /*4610*/  PLOP3.LUT P0, PT, PT, PT, UP6, 0x40, 0x0 ;  /* 0x000000000000781c */ /* 0x000fe20003f0e868 */
[----:B------:R-:W2:Y:S01]  /*4620*/  MUFU.TANH R21, R21 ;  /* 0x0000001500157308 */ /* 0x000ea20000002400 */
[----:B------:R-:W-:Y:S01]  /*4630*/  UISETP.NE.AND UP6, UPT, UR35, URZ, UPT ;  /* 0x0000003f2300728c */ /* 0x000fe2000bfc5270 */
[----:B-1----:R-:W-:-:S06]  /*4640*/  IMAD.IADD R2, R6, 0x1, R20 ;  /* 0x0000000106027824 */ /* 0x002fcc00078e0214 */
[----:B------:R1:W1:Y:S01]  /*4650*/  MUFU.TANH R6, R39 ;  /* 0x0000002700067308 */ /* 0x0002620000002400 */
[----:B------:R-:W-:Y:S01]  /*4660*/  IMAD.IADD R22, R19, 0x1, R20 ;  /* 0x0000000113167824 */ /* 0x000fe200078e0214 */
[----:B------:R-:W-:Y:S02]  /*4670*/  IMNMX R2, R2, R18, PT ;  /* 0x0000001202027217 */ /* 0x000fe40003800200 */
[----:B------:R-:W-:Y:S05]  /*4680*/  @P0 BRA `(.L_x_271) ;  /* 0x0000015000000947 */ /* 0x000fea0003800000 */
[----:B--234-:R-:W-:Y:S01]  /*4690*/  IMAD.U32 R18, RZ, RZ, UR12 ;  /* 0x0000000cff127e24 */ /* 0x01cfe2000f8e00ff */
        /* <DEDUP_REMOVED lines=11> */
.L_x_273:
[----:B------:R-:W-:-:S04]  /*4750*/  MOV R18, 0x1 ;  /* 0x0000000100127802 */ /* 0x000fc80000000f00 */
[----:B------:R-:W-:-:S13]  /*4760*/  ISETP.NE.AND P0, PT, R18, c[0x0][0x32c], PT ;  /* 0x0000cb0012007a0c */ /* 0x000fda0003f05270 */
[----:B------:R-:W-:-:S05]  /*4770*/  @P0 IMAD.HI.U32 R18, R20, c[0x0][0x330], RZ ;  /* 0x0000cc0014120a27 */ /* 0x000fca00078e00ff */
[----:B------:R-:W-:Y:S02]  /*4780*/  @P0 SHF.R.U32.HI R20, RZ, c[0x0][0x334], R18 ;  /* 0x0000cd00ff140a19 */ /* 0x000fe40000011612 */
.L_x_274:
[----:B------:R-:W-:Y:S05]  /*4790*/  BSYNC B0 ;  /* 0x0000000000007941 */ /* 0x000fea0003800000 */
.L_x_272:
[----:B------:R-:W-:-:S05]  /*47a0*/  IMAD R20, R20, c[0x0][0x32c], R7 ;  /* 0x0000cb0014147a24 */ /* 0x000fca00078e0207 */
[----:B------:R-:W-:Y:S02]  /*47b0*/  IADD3 R7, R20, c[0x0][0x32c], RZ ;  /* 0x0000cb0014077a10 */ /* 0x000fe40007ffe0ff */
[----:B------:R-:W-:Y:S02]  /*47c0*/  IMNMX R22, R22, R20, !PT ;  /* 0x0000001416167217 */ /* 0x000fe40007800200 */
[----:B------:R-:W-:Y:S02]  /*47d0*/  IMNMX R2, R2, R7, PT ;  /* 0x0000000702027217 */ /* 0x000fe40003800200 */
.L_x_271:
[----:B--234-:R-:W-:Y:S01]  /*47e0*/  UP2UR UR29, UPR, URZ, 0x10 ;  /* 0x000000103f1d7883 */ /* 0x01cfe20008000000 */
[----:B------:R-:W-:Y:S01]  /*47f0*/  IMAD.SHL.U32 R252, R5, 0x2, RZ ;  /* 0x0000000205fc7824 */ /* 0x000fe200078e00ff */
[----:B------:R-:W-:Y:S02]  /*4800*/  UISETP.NE.AND UP4, UPT, UR34, URZ, UPT ;  /* 0x0000003f2200728c */ /* 0x000fe4000bf85270 */
[----:B------:R-:W-:Y:S01]  /*4810*/  UP2UR UR34, UPR, URZ, 0x8 ;  /* 0x000000083f227883 */ /* 0x000fe20008000000 */
[--C-:B------:R-:W-:Y:S01]  /*4820*/  IMAD R250, R4, 0x2, R252.reuse ;  /* 0x0000000204fa7824 */ /* 0x100fe200078e02fc */
[----:B------:R-:W-:Y:S01]  /*4830*/  UISETP.NE.AND UP3, UPT, UR33, URZ, UPT ;  /* 0x0000003f2100728c */ /* 0x000fe2000bf65270 */
[----:B------:R-:W-:Y:S01]  /*4840*/  LDSM.16.MT88.4 R136, [R252+0x4080] ;  /* 0x00408000fc88783b */ /* 0x000fe20000004200 */
[----:B------:R-:W-:Y:S01]  /*4850*/  PLOP3.LUT P0, PT, PT, PT, UP4, 0x40, 0x0 ;  /* 0x000000000000781c */ /* 0x000fe20003f0e848 */
[----:B------:R-:W-:Y:S01]  /*4860*/  UP2UR UR33, UPR, URZ, 0x4 ;  /* 0x000000043f217883 */ /* 0x000fe20008000000 */
[C---:B------:R-:W-:Y:S01]  /*4870*/  IMAD R249, R3.reuse, 0x2, R252 ;  /* 0x0000000203f97824 */ /* 0x040fe200078e02fc */
[----:B------:R-:W-:Y:S01]  /*4880*/  UISETP.NE.AND UP2, UPT, UR32, URZ, UPT ;  /* 0x0000003f2000728c */ /* 0x000fe2000bf45270 */
[----:B------:R-:W-:Y:S01]  /*4890*/  ISETP.GT.AND P0, PT, R22, RZ, P0 ;  /* 0x000000ff1600720c */ /* 0x000fe20000704270 */
[----:B------:R-:W-:Y:S01]  /*48a0*/  UP2UR UR32, UPR, URZ, 0x2 ;  /* 0x000000023f207883 */ /* 0x000fe20008000000 */
[----:B------:R-:W-:Y:S01]  /*48b0*/  IMAD R248, R3, 0x2, R250 ;  /* 0x0000000203f87824 */ /* 0x000fe200078e02fa */
        /* <DEDUP_REMOVED lines=10> */
[----:B------:R-:W-:Y:S01]  /*4960*/  UIADD3 UR21, UR21, -0x2, URZ ;  /* 0xfffffffe15157890 */ /* 0x000fe2000fffe03f */
[----:B------:R-:W-:-:S02]  /*4970*/  ISETP.GT.AND P0, PT, R22, 0x1, P0 ;  /* 0x000000011600780c */ /* 0x000fc40000704270 */
[----:B------:R-:W-:Y:S02]  /*4980*/  LDSM.16.MT88.4 R48, [R250+0x5880] ;  /* 0x00588000fa30783b */ /* 0x000fe40000004200 */
[----:B------:R-:W-:Y:S02]  /*4990*/  ISETP.LT.OR P0, PT, R2, 0x2, P0 ;  /* 0x000000020200780c */ /* 0x000fe40000701670 */
[----:B------:R-:W-:Y:S02]  /*49a0*/  LDSM.16.MT88.4 R88, [R249+0x7080] ;  /* 0x00708000f958783b */ /* 0x000fe40000004200 */
[----:B------:R-:W-:Y:S02]  /*49b0*/  FSEL R19, R10, -INF , !P0 ;  /* 0xff8000000a137808 */ /* 0x000fe40004000000 */
[----:B------:R-:W-:Y:S01]  /*49c0*/  PLOP3.LUT P0, PT, PT, PT, UP2, 0x40, 0x0 ;  /* 0x000000000000781c */ /* 0x000fe20003f0e828 */
[----:B------:R-:W-:Y:S01]  /*49d0*/  UISETP.NE.AND UP2, UPT, UR33, URZ, UPT ;  /* 0x0000003f2100728c */ /* 0x000fe2000bf45270 */
[----:B-----5:R-:W-:Y:S02]  /*49e0*/  LDSM.16.MT88.4 R64, [R248+0x5880] ;  /* 0x00588000f840783b */ /* 0x020fe40000004200 */
[----:B------:R-:W-:-:S02]  /*49f0*/  ISETP.GT.AND P0, PT, R22, 0x8, P0 ;  /* 0x000000081600780c */ /* 0x000fc40000704270 */
[----:B------:R-:W-:Y:S02]  /*4a00*/  LDSM.16.MT88.4 R104, [R252+0x8880] ;  /* 0x00888000fc68783b */ /* 0x000fe40000004200 */
[----:B------:R-:W-:Y:S02]  /*4a10*/  ISETP.LT.OR P0, PT, R2, 0x9, P0 ;  /* 0x000000090200780c */ /* 0x000fe40000701670 */
[----:B------:R-:W-:Y:S02]  /*4a20*/  LDSM.16.MT88.4 R96, [R248+0x7080] ;  /* 0x00708000f860783b */ /* 0x000fe40000004200 */
[----:B------:R-:W-:Y:S02]  /*4a30*/  FSEL R18, R24, -INF , !P0 ;  /* 0xff80000018127808 */ /* 0x000fe40004000000 */
[----:B------:R-:W-:Y:S01]  /*4a40*/  PLOP3.LUT P0, PT, PT, PT, UP1, 0x40, 0x0 ;  /* 0x000000000000781c */ /* 0x000fe20003f0e818 */
[----:B------:R-:W-:Y:S01]  /*4a50*/  UISETP.NE.AND UP1, UPT, UR32, URZ, UPT ;  /* 0x0000003f2000728c */ /* 0x000fe2000bf25270 */
[----:B------:R-:W-:Y:S02]  /*4a60*/  LDSM.16.MT88.4 R112, [R250+0x8880] ;  /* 0x00888000fa70783b */ /* 0x000fe40000004200 */
[----:B------:R-:W-:-:S02]  /*4a70*/  ISETP.GT.AND P0, PT, R22, 0x9, P0 ;  /* 0x000000091600780c */ /* 0x000fc40000704270 */
[----:B------:R-:W-:Y:S02]  /*4a80*/  LDSM.16.MT88.4 R32, [R248+0x4080] ;  /* 0x00408000f820783b */ /* 0x000fe40000004200 */
[----:B------:R-:W-:Y:S02]  /*4a90*/  ISETP.LT.OR P0, PT, R2, 0xa, P0 ;  /* 0x0000000a0200780c */ /* 0x000fe40000701670 */
        /* <DEDUP_REMOVED lines=10> */
[----:B------:R-:W-:-:S02]  /*4b40*/  ISETP.LT.OR P0, PT, R2, 0x11, P0 ;  /* 0x000000110200780c */ /* 0x000fc40000701670 */
[----:B------:R-:W-:Y:S01]  /*4b50*/  FMNMX.FTZ R0, R14, R0, !PT ;  /* 0x000000000e007209 */ /* 0x000fe20007810000 */
[----:B------:R-:W-:Y:S01]  /*4b60*/  LDSM.16.MT88.4 R72, [R252+0x7080] ;  /* 0x00708000fc48783b */ /* 0x000fe20000004200 */
[----:B------:R-:W-:Y:S02]  /*4b70*/  FSEL R9, R23, -INF , !P0 ;  /* 0xff80000017097808 */ /* 0x000fe40004000000 */
[----:B------:R-:W-:Y:S01]  /*4b80*/  PLOP3.LUT P0, PT, PT, PT, UP6, 0x40, 0x0 ;  /* 0x000000000000781c */ /* 0x000fe20003f0e868 */
[----:B------:R-:W-:Y:S01]  /*4b90*/  LDSM.16.MT88.4 R24, [R250+0x4880] ;  /* 0x00488000fa18783b */ /* 0x000fe20000004200 */
[----:B------:R-:W-:Y:S01]  /*4ba0*/  FMNMX.FTZ R0, R13, R0, !PT ;  /* 0x000000000d007209 */ /* 0x000fe20007810000 */
[----:B------:R-:W-:Y:S01]  /*4bb0*/  UISETP.NE.AND UP6, UPT, UR14, URZ, UPT ;  /* 0x0000003f0e00728c */ /* 0x000fe2000bfc5270 */
[----:B------:R-:W-:Y:S02]  /*4bc0*/  ISETP.GT.AND P0, PT, R22, 0x11, P0 ;  /* 0x000000111600780c */ /* 0x000fe40000704270 */
[----:B------:R-:W-:-:S02]  /*4bd0*/  FMNMX.FTZ R0, R12, R0, !PT ;  /* 0x000000000c007209 */ /* 0x000fc40007810000 */
[----:B------:R-:W-:Y:S02]  /*4be0*/  ISETP.LT.OR P0, PT, R2, 0x12, P0 ;  /* 0x000000120200780c */ /* 0x000fe40000701670 */
[----:B------:R-:W-:Y:S02]  /*4bf0*/  FMNMX.FTZ R0, R11, R0, !PT ;  /* 0x000000000b007209 */ /* 0x000fe40007810000 */
[----:B------:R-:W-:Y:S02]  /*4c00*/  FSEL R170, R170, -INF , !P0 ;  /* 0xff800000aaaa7808 */ /* 0x000fe40004000000 */
[----:B------:R-:W-:Y:S01]  /*4c10*/  PLOP3.LUT P0, PT, PT, PT, UP5, 0x40, 0x0 ;  /* 0x000000000000781c */ /* 0x000fe20003f0e858 */
[----:B------:R-:W-:Y:S01]  /*4c20*/  UISETP.NE.AND UP5, UPT, UR15, URZ, UPT ;  /* 0x0000003f0f00728c */ /* 0x000fe2000bfa5270 */
[----:B------:R-:W-:Y:S02]  /*4c30*/  FMNMX.FTZ R0, R8, R0, !PT ;  /* 0x0000000008007209 */ /* 0x000fe40007810000 */
[----:B------:R-:W-:-:S02]  /*4c40*/  ISETP.GT.AND P0, PT, R22, 0x18, P0 ;  /* 0x000000181600780c */ /* 0x000fc40000704270 */
[----:B------:R-:W-:Y:S02]  /*4c50*/  FMNMX.FTZ R0, R127, R0, !PT ;  /* 0x000000007f007209 */ /* 0x000fe40007810000 */
[----:B------:R-:W-:Y:S02]  /*4c60*/  ISETP.LT.OR P0, PT, R2, 0x19, P0 ;  /* 0x000000190200780c */ /* 0x000fe40000701670 */
[----:B------:R-:W-:Y:S02]  /*4c70*/  FMNMX.FTZ R0, R126, R0, !PT ;  /* 0x000000007e007209 */ /* 0x000fe40007810000 */
[----:B------:R-:W-:Y:S01]  /*4c80*/  FSEL R7, R21, -INF , !P0 ;  /* 0xff80000015077808 */ /* 0x000fe20004000000 */
[----:B------:R-:W-:Y:S01]  /*4c90*/  @UP5 USHF.L.U32 UR28, UR28, 0x7, URZ ;  /* 0x000000071c1c5899 */ /* 0x000fe2000800063f */
[----:B------:R-:W-:Y:S02]  /*4ca0*/  PLOP3.LUT P0, PT, PT, PT, UP4, 0x40, 0x0 ;  /* 0x000000000000781c */ /* 0x000fe40003f0e848 */
[----:B------:R-:W-:Y:S01]  /*4cb0*/  FMNMX.FTZ R0, R125, R0, !PT ;  /* 0x000000007d007209 */ /* 0x000fe20007810000 */
[----:B------:R-:W-:Y:S01]  /*4cc0*/  UIMAD.WIDE.U32 UR28, UR28, UR4, URZ ;  /* 0x000000041c1c72a5 */ /* 0x000fe2000f8e003f */
[----:B------:R-:W-:-:S02]  /*4cd0*/  ISETP.GT.AND P0, PT, R22, 0x19, P0 ;  /* 0x000000191600780c */ /* 0x000fc40000704270 */
[----:B------:R-:W-:Y:S01]  /*4ce0*/  FMNMX.FTZ R0, R124, R0, !PT ;  /* 0x000000007c007209 */ /* 0x000fe20007810000 */
[----:B------:R-:W-:Y:S01]  /*4cf0*/  @UP5 USHF.R.U32.HI UR23, URZ, UR5, UR29 ;  /* 0x000000053f175299 */ /* 0x000fe2000801161d */
[----:B------:R-:W-:Y:S02]  /*4d00*/  ISETP.LT.OR P0, PT, R2, 0x1a, P0 ;  /* 0x0000001a0200780c */ /* 0x000fe40000701670 */
[----:B------:R-:W-:Y:S01]  /*4d10*/  FMNMX.FTZ R21, R20, R19, !PT ;  /* 0x0000001314157209 */ /* 0x000fe20007810000 */
[----:B------:R-:W-:Y:S01]  /*4d20*/  UIADD3 UR4, UR20, UR23, URZ ;  /* 0x0000001714047290 */ /* 0x000fe2000fffe03f */
[----:B-1----:R-:W-:Y:S02]  /*4d30*/  FSEL R6, R6, -INF , !P0 ;  /* 0xff80000006067808 */ /* 0x002fe40004000000 */
[----:B------:R-:W-:Y:S01]  /*4d40*/  PLOP3.LUT P0, PT, PT, PT, UP3, 0x40, 0x0 ;  /* 0x000000000000781c */ /* 0x000fe20003f0e838 */
[----:B------:R-:W-:Y:S01]  /*4d50*/  ULDC UR20, c[0x0][0x328] ;  /* 0x0000ca0000147ab9 */ /* 0x000fe20000000800 */
[----:B------:R-:W-:Y:S01]  /*4d60*/  FMNMX.FTZ R21, R18, R21, !PT ;  /* 0x0000001512157209 */ /* 0x000fe20007810000 */
[----:B------:R-:W-:Y:S01]  /*4d70*/  UIADD3 UR20, UR4, UR20, URZ ;  /* 0x0000001404147290 */ /* 0x000fe2000fffe03f */
[----:B------:R-:W-:-:S02]  /*4d80*/  ISETP.GT.AND P0, PT, R22, 0x20, P0 ;  /* 0x000000201600780c */ /* 0x000fc40000704270 */
[----:B------:R-:W-:Y:S02]  /*4d90*/  FMNMX.FTZ R21, R10, R21, !PT ;  /* 0x000000150a157209 */ /* 0x000fe40007810000 */
[----:B------:R-:W-:Y:S02]  /*4da0*/  ISETP.LT.OR P0, PT, R2, 0x21, P0 ;  /* 0x000000210200780c */ /* 0x000fe40000701670 */
[----:B------:R-:W-:Y:S02]  /*4db0*/  FMNMX.FTZ R21, R9, R21, !PT ;  /* 0x0000001509157209 */ /* 0x000fe40007810000 */
[----:B------:R-:W-:Y:S02]  /*4dc0*/  FSEL R168, R168, -INF , !P0 ;  /* 0xff800000a8a87808 */ /* 0x000fe40004000000 */
[----:B------:R-:W-:Y:S02]  /*4dd0*/  PLOP3.LUT P0, PT, PT, PT, UP2, 0x40, 0x0 ;  /* 0x000000000000781c */ /* 0x000fe40003f0e828 */
[----:B------:R-:W-:-:S02]  /*4de0*/  FMNMX.FTZ R21, R170, R21, !PT ;  /* 0x00000015aa157209 */ /* 0x000fc40007810000 */
[----:B------:R-:W-:Y:S02]  /*4df0*/  ISETP.GT.AND P0, PT, R22, 0x21, P0 ;  /* 0x000000211600780c */ /* 0x000fe40000704270 */
[----:B------:R-:W-:Y:S02]  /*4e00*/  FMNMX.FTZ R21, R7, R21, !PT ;  /* 0x0000001507157209 */ /* 0x000fe40007810000 */
[----:B------:R-:W-:Y:S02]  /*4e10*/  ISETP.LT.OR P0, PT, R2, 0x22, P0 ;  /* 0x000000220200780c */ /* 0x000fe40000701670 */
[----:B------:R-:W-:Y:S02]  /*4e20*/  FMNMX.FTZ R21, R6, R21, !PT ;  /* 0x0000001506157209 */ /* 0x000fe40007810000 */
[----:B------:R-:W-:Y:S02]  /*4e30*/  FSEL R159, R159, -INF , !P0 ;  /* 0xff8000009f9f7808 */ /* 0x000fe40004000000 */
[----:B------:R-:W-:-:S02]  /*4e40*/  PLOP3.LUT P0, PT, PT, PT, UP1, 0x40, 0x0 ;  /* 0x000000000000781c */ /* 0x000fc40003f0e818 */
[----:B------:R-:W-:Y:S02]  /*4e50*/  FMNMX.FTZ R21, R168, R21, !PT ;  /* 0x00000015a8157209 */ /* 0x000fe40007810000 */
[----:B------:R-:W-:Y:S02]  /*4e60*/  ISETP.GT.AND P0, PT, R22, 0x28, P0 ;  /* 0x000000281600780c */ /* 0x000fe40000704270 */
[----:B------:R-:W-:Y:S02]  /*4e70*/  FMNMX.FTZ R21, R159, R21, !PT ;  /* 0x000000159f157209 */ /* 0x000fe40007810000 */
[----:B------:R-:W-:-:S04]  /*4e80*/  ISETP.LT.OR P0, PT, R2, 0x29, P0 ;  /* 0x000000290200780c */ /* 0x000fc80000701670 */
[----:B------:R-:W-:Y:S02]  /*4e90*/  FSEL R158, R158, -INF , !P0 ;  /* 0xff8000009e9e7808 */ /* 0x000fe40004000000 */
[----:B------:R-:W-:Y:S02]  /*4ea0*/  PLOP3.LUT P0, PT, PT, PT, UP0, 0x40, 0x0 ;  /* 0x000000000000781c */ /* 0x000fe40003f0e808 */
[----:B------:R-:W-:Y:S02]  /*4eb0*/  FMNMX.FTZ R21, R158, R21, !PT ;  /* 0x000000159e157209 */ /* 0x000fe40007810000 */
[----:B------:R-:W-:-:S04]  /*4ec0*/  ISETP.GT.AND P0, PT, R22, 0x29, P0 ;  /* 0x000000291600780c */ /* 0x000fc80000704270 */
[----:B------:R-:W-:Y:S02]  /*4ed0*/  ISETP.LT.OR P0, PT, R2, 0x2a, P0 ;  /* 0x0000002a0200780c */ /* 0x000fe40000701670 */
[----:B------:R-:W1:Y:S02]  /*4ee0*/  SHFL.BFLY PT, R2, R0, 0x2, 0x1f ;  /* 0x0c401f0000027f89 */ /* 0x000e6400000e0000 */
[----:B------:R-:W-:-:S04]  /*4ef0*/  FSEL R157, R157, -INF , !P0 ;  /* 0xff8000009d9d7808 */ /* 0x000fc80004000000 */
[----:B------:R-:W-:Y:S02]  /*4f00*/  FMNMX.FTZ R21, R157, R21, !PT ;  /* 0x000000159d157209 */ /* 0x000fe40007810000 */
[----:B-1----:R-:W-:-:S05]  /*4f10*/  FMNMX.FTZ R0, R0, R2, !PT ;  /* 0x0000000200007209 */ /* 0x002fca0007810000 */
[----:B------:R-:W1:Y:S02]  /*4f20*/  SHFL.BFLY PT, R2, R0, 0x1, 0x1f ;  /* 0x0c201f0000027f89 */ /* 0x000e6400000e0000 */
[----:B-1----:R-:W-:Y:S02]  /*4f30*/  FMNMX.FTZ R0, R0, R2, !PT ;  /* 0x0000000200007209 */ /* 0x002fe40007810000 */
[----:B------:R-:W1:Y:S02]  /*4f40*/  SHFL.BFLY PT, R2, R21, 0x2, 0x1f ;  /* 0x0c401f0015027f89 */ /* 0x000e6400000e0000 */
[C---:B------:R-:W-:Y:S01]  /*4f50*/  FSETP.NEU.FTZ.AND P0, PT, R0.reuse, -INF , PT ;  /* 0xff8000000000780b */ /* 0x040fe20003f1d000 */
[----:B------:R-:W-:-:S05]  /*4f60*/  FMUL.FTZ R174, R0, c[0x0][0x2d0] ;  /* 0x0000b40000ae7a20 */ /* 0x000fca0000410000 */
[----:B------:R-:W-:-:S05]  /*4f70*/  FSEL R174, R174, RZ, P0 ;  /* 0x000000ffaeae7208 */ /* 0x000fca0000000000 */
[--C-:B------:R-:W-:Y:S02]  /*4f80*/  FFMA.FTZ R123, R17, c[0x0][0x2d0], -R174.reuse ;  /* 0x0000b400117b7a23 */ /* 0x100fe400000108ae */
[--C-:B------:R-:W-:Y:S02]  /*4f90*/  FFMA.FTZ R122, R16, c[0x0][0x2d0], -R174.reuse ;  /* 0x0000b400107a7a23 */ /* 0x100fe400000108ae */
[--C-:B------:R-:W-:Y:S02]  /*4fa0*/  FFMA.FTZ R121, R15, c[0x0][0x2d0], -R174.reuse ;  /* 0x0000b4000f797a23 */ /* 0x100fe400000108ae */
[--C-:B------:R-:W-:Y:S01]  /*4fb0*/  FFMA.FTZ R120, R14, c[0x0][0x2d0], -R174.reuse ;  /* 0x0000b4000e787a23 */ /* 0x100fe200000108ae */
[----:B------:R-:W-:Y:S01]  /*4fc0*/  MUFU.EX2 R123, R123 ;  /* 0x0000007b007b7308 */ /* 0x000fe20000000800 */
[--C-:B------:R-:W-:Y:S02]  /*4fd0*/  FFMA.FTZ R173, R11, c[0x0][0x2d0], -R174.reuse ;  /* 0x0000b4000bad7a23 */ /* 0x100fe400000108ae */
[--C-:B------:R-:W-:Y:S01]  /*4fe0*/  FFMA.FTZ R172, R8, c[0x0][0x2d0], -R174.reuse ;  /* 0x0000b40008ac7a23 */ /* 0x100fe200000108ae */
[----:B-1----:R-:W-:Y:S01]  /*4ff0*/  FMNMX.FTZ R21, R21, R2, !PT ;  /* 0x0000000215157209 */ /* 0x002fe20007810000 */
[----:B------:R-:W-:-:S02]  /*5000*/  FFMA.FTZ R119, R13, c[0x0][0x2d0], -R174 ;  /* 0x0000b4000d777a23 */ /* 0x000fc400000108ae */
[----:B------:R-:W-:Y:S01]  /*5010*/  FFMA.FTZ R116, R12, c[0x0][0x2d0], -R174 ;  /* 0x0000b4000c747a23 */ /* 0x000fe200000108ae */
[----:B------:R-:W1:Y:S01]  /*5020*/  MUFU.EX2 R122, R122 ;  /* 0x0000007a007a7308 */ /* 0x000e620000000800 */
[----:B------:R-:W2:Y:S04]  /*5030*/  SHFL.BFLY PT, R2, R21, 0x1, 0x1f ;  /* 0x0c201f0015027f89 */ /* 0x000ea800000e0000 */
[----:B------:R-:W-:Y:S03]  /*5040*/  LDSM.16.MT88.4 R12, [R250+0x6080] ;  /* 0x00608000fa0c783b */ /* 0x000fe60000004200 */
[----:B------:R-:W-:Y:S08]  /*5050*/  MUFU.EX2 R121, R121 ;  /* 0x0000007900797308 */ /* 0x000ff00000000800 */
[----:B------:R-:W3:Y:S01]  /*5060*/  MUFU.EX2 R120, R120 ;  /* 0x0000007800787308 */ /* 0x000ee20000000800 */
[----:B-1----:R-:W-:Y:S01]  /*5070*/  F2FP.BF16.PACK_AB R128, R122, R123 ;  /* 0x0000007b7a80723e */ /* 0x002fe200000010ff */
[----:B------:R-:W-:-:S06]  /*5080*/  FADD.FTZ R122, R123, R122 ;  /* 0x0000007a7b7a7221 */ /* 0x000fcc0000010000 */
[----:B------:R-:W-:Y:S01]  /*5090*/  MUFU.EX2 R119, R119 ;  /* 0x0000007700777308 */ /* 0x000fe20000000800 */
[----:B--2---:R-:W-:-:S04]  /*50a0*/  FMNMX.FTZ R2, R2, R21, !PT ;  /* 0x0000001502027209 */ /* 0x004fc80007810000 */
[C---:B------:R-:W-:Y:S01]  /*50b0*/  FSETP.NEU.FTZ.AND P0, PT, R2.reuse, -INF , PT ;  /* 0xff8000000200780b */ /* 0x040fe20003f1d000 */
[----:B------:R-:W-:Y:S01]  /*50c0*/  FMUL.FTZ R169, R2, c[0x0][0x2d0] ;  /* 0x0000b40002a97a20 */ /* 0x000fe20000410000 */
[----:B---3--:R-:W-:Y:S01]  /*50d0*/  F2FP.BF16.PACK_AB R130, R120, R121 ;  /* 0x000000797882723e */ /* 0x008fe200000010ff */
[----:B------:R-:W1:Y:S01]  /*50e0*/  MUFU.EX2 R116, R116 ;  /* 0x0000007400747308 */ /* 0x000e620000000800 */
[----:B------:R-:W-:Y:S02]  /*50f0*/  FADD.FTZ R121, R121, R122 ;  /* 0x0000007a79797221 */ /* 0x000fe40000010000 */
[----:B------:R-:W-:Y:S02]  /*5100*/  FSEL R169, R169, RZ, P0 ;  /* 0x000000ffa9a97208 */ /* 0x000fe40000000000 */
[----:B------:R-:W-:-:S03]  /*5110*/  PLOP3.LUT P0, PT, PT, PT, UP6, 0x40, 0x0 ;  /* 0x000000000000781c */ /* 0x000fc60003f0e868 */
[--C-:B------:R-:W-:Y:S01]  /*5120*/  FFMA.FTZ R118, R20, c[0x0][0x2d0], -R169.reuse ;  /* 0x0000b40014767a23 */ /* 0x100fe200000108a9 */
[----:B------:R-:W-:Y:S01]  /*5130*/  MUFU.EX2 R173, R173 ;  /* 0x000000ad00ad7308 */ /* 0x000fe20000000800 */
[--C-:B------:R-:W-:Y:S01]  /*5140*/  FFMA.FTZ R117, R19, c[0x0][0x2d0], -R169.reuse ;  /* 0x0000b40013757a23 */ /* 0x100fe200000108a9 */
[----:B------:R-:W-:Y:S01]  /*5150*/  LDSM.16.MT88.4 R20, [R249+0x4880] ;  /* 0x00488000f914783b */ /* 0x000fe20000004200 */
[--C-:B------:R-:W-:Y:S02]  /*5160*/  FFMA.FTZ R175, R18, c[0x0][0x2d0], -R169.reuse ;  /* 0x0000b40012af7a23 */ /* 0x100fe400000108a9 */
[--C-:B------:R-:W-:Y:S01]  /*5170*/  FFMA.FTZ R176, R10, c[0x0][0x2d0], -R169.reuse ;  /* 0x0000b4000ab07a23 */ /* 0x100fe200000108a9 */
[----:B------:R-:W-:Y:S01]  /*5180*/  LDSM.16.MT88.4 R16, [R248+0x4880] ;  /* 0x00488000f810783b */ /* 0x000fe20000004200 */
[--C-:B------:R-:W-:Y:S01]  /*5190*/  FFMA.FTZ R171, R9, c[0x0][0x2d0], -R169.reuse ;  /* 0x0000b40009ab7a23 */ /* 0x100fe200000108a9 */
[----:B------:R-:W-:Y:S01]  /*51a0*/  MUFU.EX2 R118, R118 ;  /* 0x0000007600767308 */ /* 0x000fe20000000800 */
[--C-:B------:R-:W-:Y:S01]  /*51b0*/  FFMA.FTZ R170, R170, c[0x0][0x2d0], -R169.reuse ;  /* 0x0000b400aaaa7a23 */ /* 0x100fe200000108a9 */
[----:B------:R-:W2:Y:S01]  /*51c0*/  LDSM.16.MT88.4 R8, [R252+0x4880] ;  /* 0x00488000fc08783b */ /* 0x000ea20000004200 */
[--C-:B------:R-:W-:Y:S01]  /*51d0*/  FFMA.FTZ R156, R6, c[0x0][0x2d0], -R169.reuse ;  /* 0x0000b400069c7a23 */ /* 0x100fe200000108a9 */
[----:B-1----:R-:W-:Y:S01]  /*51e0*/  F2FP.BF16.PACK_AB R4, R116, R119 ;  /* 0x000000777404723e */ /* 0x002fe200000010ff */
[----:B------:R-:W-:-:S03]  /*51f0*/  FFMA.FTZ R7, R7, c[0x0][0x2d0], -R169 ;  /* 0x0000b40007077a23 */ /* 0x000fc600000108a9 */
[----:B------:R-:W1:Y:S08]  /*5200*/  MUFU.EX2 R117, R117 ;  /* 0x0000007500757308 */ /* 0x000e700000000800 */
[----:B------:R-:W-:Y:S08]  /*5210*/  MUFU.EX2 R175, R175 ;  /* 0x000000af00af7308 */ /* 0x000ff00000000800 */
[----:B------:R-:W3:Y:S01]  /*5220*/  MUFU.EX2 R176, R176 ;  /* 0x000000b000b07308 */ /* 0x000ee20000000800 */
[----:B-1----:R-:W-:-:S07]  /*5230*/  F2FP.BF16.PACK_AB R129, R117, R118 ;  /* 0x000000767581723e */ /* 0x002fce00000010ff */
[----:B------:R-:W1:Y:S01]  /*5240*/  MUFU.EX2 R172, R172 ;  /* 0x000000ac00ac7308 */ /* 0x000e620000000800 */
[----:B---3--:R-:W-:-:S07]  /*5250*/  F2FP.BF16.PACK_AB R131, R176, R175 ;  /* 0x000000afb083723e */ /* 0x008fce00000010ff */
[----:B------:R-:W-:Y:S01]  /*5260*/  MUFU.EX2 R171, R171 ;  /* 0x000000ab00ab7308 */ /* 0x000fe20000000800 */
[----:B------:R-:W-:Y:S01]  /*5270*/  HMMA.16816.F32.BF16 R132, R128, R136, RZ ;  /* 0x000000888084723c */ /* 0x000fe200000418ff */
[----:B-1----:R-:W-:-:S06]  /*5280*/  F2FP.BF16.PACK_AB R6, R172, R173 ;  /* 0x000000adac06723e */ /* 0x002fcc00000010ff */
[----:B------:R-:W1:Y:S01]  /*5290*/  MUFU.EX2 R170, R170 ;  /* 0x000000aa00aa7308 */ /* 0x000e620000000800 */
[C---:B------:R-:W-:Y:S07]  /*52a0*/  HMMA.16816.F32.BF16 R136, R128.reuse, R138, RZ ;  /* 0x0000008a8088723c */ /* 0x040fee00000418ff */
[----:B------:R-:W-:Y:S01]  /*52b0*/  MUFU.EX2 R3, R7 ;  /* 0x0000000700037308 */ /* 0x000fe20000000800 */
[C---:B------:R-:W-:Y:S07]  /*52c0*/  HMMA.16816.F32.BF16 R36, R128.reuse, R40, RZ ;  /* 0x000000288024723c */ /* 0x040fee00000418ff */
[----:B------:R-:W3:Y:S01]  /*52d0*/  MUFU.EX2 R156, R156 ;  /* 0x0000009c009c7308 */ /* 0x000ee20000000800 */
[----:B-1----:R-:W-:Y:S01]  /*52e0*/  F2FP.BF16.PACK_AB R5, R170, R171 ;  /* 0x000000abaa05723e */ /* 0x002fe200000010ff */
[C---:B------:R-:W-:Y:S08]  /*52f0*/  HMMA.16816.F32.BF16 R40, R128.reuse, R42, RZ ;  /* 0x0000002a8028723c */ /* 0x040ff000000418ff */
[----:B------:R-:W-:Y:S01]  /*5300*/  HMMA.16816.F32.BF16 R52, R128, R56, RZ ;  /* 0x000000388034723c */ /* 0x000fe200000418ff */
[----:B---3--:R-:W-:-:S07]  /*5310*/  F2FP.BF16.PACK_AB R7, R156, R3 ;  /* 0x000000039c07723e */ /* 0x008fce00000010ff */
[----:B------:R-:W-:Y:S08]  /*5320*/  HMMA.16816.F32.BF16 R56, R128, R58, RZ ;  /* 0x0000003a8038723c */ /* 0x000ff000000418ff */
[C---:B--2---:R-:W-:Y:S08]  /*5330*/  HMMA.16816.F32.BF16 R132, R4.reuse, R8, R132 ;  /* 0x000000080484723c */ /* 0x044ff00000041884 */
[----:B------:R-:W-:Y:S01]  /*5340*/  HMMA.16816.F32.BF16 R136, R4, R10, R136 ;  /* 0x0000000a0488723c */ /* 0x000fe20000041888 */
[----:B------:R-:W1:Y:S07]  /*5350*/  LDSM.16.MT88.4 R8, [R252+0x6080] ;  /* 0x00608000fc08783b */ /* 0x000e6e0000004200 */
[C---:B------:R-:W-:Y:S08]  /*5360*/  HMMA.16816.F32.BF16 R44, R128.reuse, R48, RZ ;  /* 0x00000030802c723c */ /* 0x040ff000000418ff */
[C---:B------:R-:W-:Y:S08]  /*5370*/  HMMA.16816.F32.BF16 R48, R128.reuse, R50, RZ ;  /* 0x000000328030723c */ /* 0x040ff000000418ff */
[----:B------:R-:W-:Y:S08]  /*5380*/  HMMA.16816.F32.BF16 R84, R128, R88, RZ ;  /* 0x000000588054723c */ /* 0x000ff000000418ff */
[C---:B------:R-:W-:Y:S08]  /*5390*/  HMMA.16816.F32.BF16 R44, R4.reuse, R12, R44 ;  /* 0x0000000c042c723c */ /* 0x040ff0000004182c */
[C---:B------:R-:W-:Y:S01]  /*53a0*/  HMMA.16816.F32.BF16 R48, R4.reuse, R14, R48 ;  /* 0x0000000e0430723c */ /* 0x040fe20000041830 */
[----:B------:R-:W2:Y:S07]  /*53b0*/  LDSM.16.MT88.4 R12, [R248+0x6080] ;  /* 0x00608000f80c783b */ /* 0x000eae0000004200 */
        /* <DEDUP_REMOVED lines=23> */
[----:B------:R-:W2:Y:S02]  /*5530*/  LDSM.16.MT88.4 R120, [R249+0x8880] ;  /* 0x00888000f978783b */ /* 0x000ea40000004200 */
[----:B------:R-:W-:-:S04]  /*5540*/  FADD.FTZ R14, R119, R14 ;  /* 0x0000000e770e7221 */ /* 0x000fc80000010000 */
[----:B------:R-:W-:Y:S01]  /*5550*/  FADD.FTZ R14, R116, R14 ;  /* 0x0000000e740e7221 */ /* 0x000fe20000010000 */
[----:B------:R-:W-:Y:S03]  /*5560*/  HMMA.16816.F32.BF16 R28, R128, R32, RZ ;  /* 0x00000020801c723c */ /* 0x000fe600000418ff */
[----:B------:R-:W-:-:S04]  /*5570*/  FADD.FTZ R173, R173, R14 ;  /* 0x0000000eadad7221 */ /* 0x000fc80000010000 */
[----:B------:R-:W-:Y:S01]  /*5580*/  FADD.FTZ R173, R172, R173 ;  /* 0x000000adacad7221 */ /* 0x000fe20000010000 */
[----:B------:R-:W-:Y:S07]  /*5590*/  HMMA.16816.F32.BF16 R92, R4, R12, R92 ;  /* 0x0000000c045c723c */ /* 0x000fee000004185c */
[----:B------:R-:W-:Y:S01]  /*55a0*/  FADD.FTZ R12, R118, R117 ;  /* 0x00000075760c7221 */ /* 0x000fe20000010000 */
[----:B------:R-:W-:Y:S01]  /*55b0*/  HMMA.16816.F32.BF16 R32, R128, R34, RZ ;  /* 0x000000228020723c */ /* 0x000fe200000418ff */
[----:B------:R-:W-:-:S02]  /*55c0*/  FFMA.FTZ R13, R126, c[0x0][0x2d0], -R174 ;  /* 0x0000b4007e0d7a23 */ /* 0x000fc400000108ae */
[----:B------:R-:W-:Y:S02]  /*55d0*/  FADD.FTZ R175, R175, R12 ;  /* 0x0000000cafaf7221 */ /* 0x000fe40000010000 */
[----:B------:R-:W-:Y:S02]  /*55e0*/  FFMA.FTZ R12, R127, c[0x0][0x2d0], -R174 ;  /* 0x0000b4007f0c7a23 */ /* 0x000fe400000108ae */
[----:B------:R-:W-:Y:S01]  /*55f0*/  FADD.FTZ R176, R176, R175 ;  /* 0x000000afb0b07221 */ /* 0x000fe20000010000 */
[----:B-1----:R-:W-:Y:S03]  /*5600*/  HMMA.16816.F32.BF16 R100, R4, R8, R100 ;  /* 0x000000080464723c */ /* 0x002fe60000041864 */
[----:B------:R-:W-:-:S04]  /*5610*/  FADD.FTZ R176, R171, R176 ;  /* 0x000000b0abb07221 */ /* 0x000fc80000010000 */
[----:B------:R-:W-:Y:S01]  /*5620*/  FADD.FTZ R170, R170, R176 ;  /* 0x000000b0aaaa7221 */ /* 0x000fe20000010000 */
[----:B------:R-:W-:Y:S01]  /*5630*/  HMMA.16816.F32.BF16 R104, R4, R10, R104 ;  /* 0x0000000a0468723c */ /* 0x000fe20000041868 */
[----:B------:R-:W1:Y:S02]  /*5640*/  LDSM.16.MT88.4 R8, [R250+0x9080] ;  /* 0x00908000fa08783b */ /* 0x000e640000004200 */
[----:B------:R-:W-:-:S04]  /*5650*/  FADD.FTZ R170, R3, R170 ;  /* 0x000000aa03aa7221 */ /* 0x000fc80000010000 */
[----:B------:R-:W-:Y:S01]  /*5660*/  FADD.FTZ R156, R156, R170 ;  /* 0x000000aa9c9c7221 */ /* 0x000fe20000010000 */
[C---:B--2---:R-:W-:Y:S08]  /*5670*/  HMMA.16816.F32.BF16 R116, R128.reuse, R120, RZ ;  /* 0x000000788074723c */ /* 0x044ff000000418ff */
[----:B------:R-:W-:Y:S08]  /*5680*/  HMMA.16816.F32.BF16 R120, R128, R122, RZ ;  /* 0x0000007a8078723c */ /* 0x000ff000000418ff */
[C---:B------:R-:W-:Y:S08]  /*5690*/  HMMA.16816.F32.BF16 R28, R4.reuse, R16, R28 ;  /* 0x00000010041c723c */ /* 0x040ff0000004181c */
[----:B------:R-:W-:Y:S01]  /*56a0*/  HMMA.16816.F32.BF16 R32, R4, R18, R32 ;  /* 0x000000120420723c */ /* 0x000fe20000041820 */
[----:B------:R-:W2:Y:S07]  /*56b0*/  LDSM.16.MT88.4 R16, [R250+0x7880] ;  /* 0x00788000fa10783b */ /* 0x000eae0000004200 */
[----:B------:R-:W-:Y:S08]  /*56c0*/  HMMA.16816.F32.BF16 R76, R128, R80, RZ ;  /* 0x00000050804c723c */ /* 0x000ff000000418ff */
[C---:B-1----:R-:W-:Y:S08]  /*56d0*/  HMMA.16816.F32.BF16 R108, R4.reuse, R8, R108 ;  /* 0x00000008046c723c */ /* 0x042ff0000004186c */
[----:B------:R-:W-:Y:S01]  /*56e0*/  HMMA.16816.F32.BF16 R112, R4, R10, R112 ;  /* 0x0000000a0470723c */ /* 0x000fe20000041870 */
[----:B------:R-:W1:Y:S07]  /*56f0*/  LDSM.16.MT88.4 R8, [R249+0x9080] ;  /* 0x00908000f908783b */ /* 0x000e6e0000004200 */
[C---:B------:R-:W-:Y:S08]  /*5700*/  HMMA.16816.F32.BF16 R148, R128.reuse, R152, RZ ;  /* 0x000000988094723c */ /* 0x040ff000000418ff */
[----:B------:R-:W-:Y:S08]  /*5710*/  HMMA.16816.F32.BF16 R152, R128, R154, RZ ;  /* 0x0000009a8098723c */ /* 0x000ff000000418ff */
[----:B--2---:R-:W-:Y:S07]  /*5720*/  HMMA.16816.F32.BF16 R76, R4, R16, R76 ;  /* 0x00000010044c723c */ /* 0x004fee000004184c */
[--C-:B------:R-:W-:Y:S01]  /*5730*/  FFMA.FTZ R17, R125, c[0x0][0x2d0], -R174.reuse ;  /* 0x0000b4007d117a23 */ /* 0x100fe200000108ae */
[----:B------:R-:W-:Y:S01]  /*5740*/  HMMA.16816.F32.BF16 R140, R128, R144, RZ ;  /* 0x00000090808c723c */ /* 0x000fe200000418ff */
[----:B------:R-:W-:-:S04]  /*5750*/  FFMA.FTZ R16, R124, c[0x0][0x2d0], -R174 ;  /* 0x0000b4007c107a23 */ /* 0x000fc800000108ae */
[----:B------:R-:W-:Y:S03]  /*5760*/  MUFU.EX2 R17, R17 ;  /* 0x0000001100117308 */ /* 0x000fe60000000800 */
[----:B------:R-:W-:Y:S05]  /*5770*/  HMMA.16816.F32.BF16 R68, R128, R72, RZ ;  /* 0x000000488044723c */ /* 0x000fea00000418ff */
[----:B------:R-:W-:Y:S03]  /*5780*/  MUFU.EX2 R16, R16 ;  /* 0x0000001000107308 */ /* 0x000fe60000000800 */
        /* <DEDUP_REMOVED lines=15> */
[--C-:B------:R-:W-:Y:S01]  /*5880*/  FFMA.FTZ R18, R168, c[0x0][0x2d0], -R169.reuse ;  /* 0x0000b400a8127a23 */ /* 0x100fe200000108a9 */
[----:B--2---:R-:W-:Y:S01]  /*5890*/  HMMA.16816.F32.BF16 R68, R4, R20, R68 ;  /* 0x000000140444723c */ /* 0x004fe20000041844 */
[----:B------:R-:W-:-:S04]  /*58a0*/  FFMA.FTZ R19, R159, c[0x0][0x2d0], -R169 ;  /* 0x0000b4009f137a23 */ /* 0x000fc800000108a9 */
[----:B------:R-:W2:Y:S02]  /*58b0*/  MUFU.EX2 R18, R18 ;  /* 0x0000001200127308 */ /* 0x000ea40000000800 */
[--C-:B------:R-:W-:Y:S01]  /*58c0*/  FFMA.FTZ R21, R158, c[0x0][0x2d0], -R169.reuse ;  /* 0x0000b4009e157a23 */ /* 0x100fe200000108a9 */
[----:B------:R-:W-:Y:S01]  /*58d0*/  HMMA.16816.F32.BF16 R72, R4, R22, R72 ;  /* 0x000000160448723c */ /* 0x000fe20000041848 */
[----:B------:R-:W-:-:S04]  /*58e0*/  FFMA.FTZ R20, R157, c[0x0][0x2d0], -R169 ;  /* 0x0000b4009d147a23 */ /* 0x000fc800000108a9 */
[----:B------:R-:W3:Y:S03]  /*58f0*/  MUFU.EX2 R19, R19 ;  /* 0x0000001300137308 */ /* 0x000ee60000000800 */
[C---:B-1----:R-:W-:Y:S05]  /*5900*/  HMMA.16816.F32.BF16 R124, R4.reuse, R8, R124 ;  /* 0x00000008047c723c */ /* 0x042fea000004187c */
[----:B------:R-:W-:Y:S01]  /*5910*/  MUFU.EX2 R21, R21 ;  /* 0x0000001500157308 */ /* 0x000fe20000000800 */
[----:B--2---:R-:W-:Y:S02]  /*5920*/  FADD.FTZ R156, R18, R156 ;  /* 0x0000009c129c7221 */ /* 0x004fe40000010000 */
[----:B------:R-:W-:Y:S01]  /*5930*/  HMMA.16816.F32.BF16 R128, R4, R10, R128 ;  /* 0x0000000a0480723c */ /* 0x000fe20000041880 */
[----:B------:R-:W1:Y:S04]  /*5940*/  LDSM.16.MT88.4 R8, [R250+0x5080] ;  /* 0x00508000fa08783b */ /* 0x000e680000004200 */
[----:B------:R-:W2:Y:S01]  /*5950*/  MUFU.EX2 R4, R12 ;  /* 0x0000000c00047308 */ /* 0x000ea20000000800 */
[----:B---3--:R-:W-:Y:S01]  /*5960*/  FADD.FTZ R156, R19, R156 ;  /* 0x0000009c139c7221 */ /* 0x008fe20000010000 */
[----:B------:R-:W-:-:S06]  /*5970*/  F2FP.BF16.PACK_AB R6, R16, R17 ;  /* 0x000000111006723e */ /* 0x000fcc00000010ff */
[----:B------:R3:W4:Y:S08]  /*5980*/  MUFU.EX2 R5, R13 ;  /* 0x0000000d00057308 */ /* 0x0007300000000800 */
[----:B------:R-:W1:Y:S01]  /*5990*/  MUFU.EX2 R20, R20 ;  /* 0x0000001400147308 */ /* 0x000e620000000800 */
[----:B--2---:R-:W-:Y:S01]  /*59a0*/  FADD.FTZ R3, R4, R173 ;  /* 0x000000ad04037221 */ /* 0x004fe20000010000 */
[----:B---3--:R-:W2:Y:S03]  /*59b0*/  LDSM.16.MT88.4 R12, [R252+0x5080] ;  /* 0x00508000fc0c783b */ /* 0x008ea60000004200 */
[C---:B----4-:R-:W-:Y:S01]  /*59c0*/  FADD.FTZ R3, R5.reuse, R3 ;  /* 0x0000000305037221 */ /* 0x050fe20000010000 */
[----:B------:R-:W-:-:S02]  /*59d0*/  F2FP.BF16.PACK_AB R4, R5, R4 ;  /* 0x000000040504723e */ /* 0x000fc400000010ff */
[----:B------:R-:W-:Y:S01]  /*59e0*/  F2FP.BF16.PACK_AB R5, R19, R18 ;  /* 0x000000121305723e */ /* 0x000fe200000010ff */
[----:B------:R-:W-:Y:S01]  /*59f0*/  FADD.FTZ R3, R17, R3 ;  /* 0x0000000311037221 */ /* 0x000fe20000010000 */
[----:B-1----:R-:W-:Y:S01]  /*5a00*/  F2FP.BF16.PACK_AB R7, R20, R21 ;  /* 0x000000151407723e */ /* 0x002fe200000010ff */
[----:B------:R-:W-:-:S06]  /*5a10*/  FADD.FTZ R21, R21, R156 ;  /* 0x0000009c15157221 */ /* 0x000fcc0000010000 */
[C---:B------:R-:W-:Y:S08]  /*5a20*/  HMMA.16816.F32.BF16 R140, R4.reuse, R8, R140 ;  /* 0x00000008048c723c */ /* 0x040ff0000004188c */
        /* <DEDUP_REMOVED lines=44> */
[----:B------:R-:W-:Y:S07]  /*5cf0*/  HMMA.16816.F32.BF16 R120, R4, R14, R120 ;  /* 0x0000000e0478723c */ /* 0x000fee0000041878 */
[----:B------:R-:W-:-:S02]  /*5d00*/  FADD.FTZ R4, R16, R3 ;  /* 0x0000000310047221 */ /* 0x000fc40000010000 */
[----:B------:R-:W-:-:S03]  /*5d10*/  FADD.FTZ R3, R20, R21 ;  /* 0x0000001514037221 */ /* 0x000fc60000010000 */
[----:B------:R1:W-:Y:S04]  /*5d20*/  STL [R1+0x44], R4 ;  /* 0x0000440401007387 */ /* 0x0003e80000100800 */
[----:B------:R1:W-:Y:S01]  /*5d30*/  STL [R1+0x40], R3 ;  /* 0x0000400301007387 */ /* 0x0003e20000100800 */
[----:B------:R-:W-:Y:S05]  /*5d40*/  @P0 BRA `(.L_x_275) ;  /* 0x0000016000000947 */ /* 0x000fea0003800000 */
[----:B------:R-:W-:Y:S01]  /*5d50*/  ISETP.LT.AND P0, PT, RZ, UR4, PT ;  /* 0x00000004ff007c0c */ /* 0x000fe2000bf01270 */
[----:B------:R-:W-:-:S12]  /*5d60*/  UIADD3 UR23, UR4, -0x1, URZ ;  /* 0xffffffff04177890 */ /* 0x000fd8000fffe03f */
[----:B------:R-:W-:Y:S05]  /*5d70*/  @P0 BRA `(.L_x_276) ;  /* 0x0000009000000947 */ /* 0x000fea0003800000 */
[----:B------:R-:W-:Y:S02]  /*5d80*/  UMOV UR23, 0x1 ;  /* 0x0000000100177882 */ /* 0x000fe40000000000 */
[----:B------:R-:W-:Y:S02]  /*5d90*/  ULDC UR5, c[0x0][0x32c] ;  /* 0x0000cb0000057ab9 */ /* 0x000fe40000000800 */
[----:B------:R-:W-:Y:S02]  /*5da0*/  UISETP.NE.AND UP0, UPT, UR23, UR5, UPT ;  /* 0x000000051700728c */ /* 0x000fe4000bf05270 */
[----:B------:R-:W-:-:S03]  /*5db0*/  UIADD3 UR23, -UR4, URZ, URZ ;  /* 0x0000003f04177290 */ /* 0x000fc6000fffe13f */
[----:B------:R-:W-:Y:S02]  /*5dc0*/  ULDC.64 UR4, c[0x0][0x330] ;  /* 0x0000cc0000047ab9 */ /* 0x000fe40000000a00 */
[----:B------:R-:W-:-:S04]  /*5dd0*/  UIMAD.WIDE.U32 UR28, UR23, UR4, URZ ;  /* 0x00000004171c72a5 */ /* 0x000fc8000f8e003f */
[----:B------:R-:W-:-:S04]  /*5de0*/  @UP0 USHF.R.U32.HI UR23, URZ, UR5, UR29 ;  /* 0x000000053f170299 */ /* 0x000fc8000801161d */
[----:B------:R-:W-:Y:S01]  /*5df0*/  ULOP3.LUT UR23, URZ, UR23, URZ, 0x33, !UPT ;  /* 0x000000173f177292 */ /* 0x000fe2000f8e333f */
[----:B------:R-:W-:Y:S05]  /*5e00*/  BRA `(.L_x_277) ;  /* 0x0000006000007947 */ /* 0x000fea0003800000 */
.L_x_276:
[----:B------:R-:W-:Y:S02]  /*5e10*/  UMOV UR5, 0x1 ;  /* 0x0000000100057882 */ /* 0x000fe40000000000 */
[----:B------:R-:W-:Y:S02]  /*5e20*/  ULDC UR4, c[0x0][0x32c] ;  /* 0x0000cb0000047ab9 */ /* 0x000fe40000000800 */
[----:B------:R-:W-:-:S03]  /*5e30*/  UISETP.NE.AND UP0, UPT, UR5, UR4, UPT ;  /* 0x000000040500728c */ /* 0x000fc6000bf05270 */
[----:B------:R-:W-:Y:S02]  /*5e40*/  ULDC.64 UR4, c[0x0][0x330] ;  /* 0x0000cc0000047ab9 */ /* 0x000fe40000000a00 */
[----:B------:R-:W-:-:S06]  /*5e50*/  UIMAD.WIDE.U32 UR28, UR23, UR4, URZ ;  /* 0x00000004171c72a5 */ /* 0x000fcc000f8e003f */
[----:B------:R-:W-:Y:S02]  /*5e60*/  @UP0 USHF.R.U32.HI UR23, URZ, UR5, UR29 ;  /* 0x000000053f170299 */ /* 0x000fe4000801161d */
.L_x_277:
[----:B------:R-:W-:Y:S02]  /*5e70*/  ULDC UR4, c[0x0][0x32c] ;  /* 0x0000cb0000047ab9 */ /* 0x000fe40000000800 */
[----:B------:R-:W-:-:S04]  /*5e80*/  UIMAD UR4, UR23, UR4, UR4 ;  /* 0x00000004170472a4 */ /* 0x000fc8000f8e0204 */
[----:B------:R-:W-:-:S04]  /*5e90*/  UISETP.LT.AND UP0, UPT, UR20, UR4, UPT ;  /* 0x000000041400728c */ /* 0x000fc8000bf01270 */
[----:B------:R-:W-:-:S04]  /*5ea0*/  USEL UR20, UR20, UR4, UP0 ;  /* 0x0000000414147287 */ /* 0x000fc80008000000 */
.L_x_275:
        /* <DEDUP_REMOVED lines=11> */
[----:B-1----:R-:W5:Y:S04]  /*5f60*/  LDL R4, [R1+0x2c] ;  /* 0x00002c0001047983 */ /* 0x002f680000100800 */
        /* <DEDUP_REMOVED lines=22> */
.L_x_291:
        /* <DEDUP_REMOVED lines=62> */
[----:B----4-:R2:W4:Y:S02]  /*64b0*/  SHFL.IDX PT, R13, R0, 0x1, 0x181f ;  /* 0x00381f00000d7f89 */ /* 0x01052400000e0000 */
.L_x_333:
[----:B------:R-:W5:Y:S04]  /*64c0*/  LDL R7, [R1+0x24] ;  /* 0x0000240001077983 */ /* 0x000f680000100800 */
[----:B--2---:R-:W2:Y:S04]  /*64d0*/  LDL R6, [R1+0x4c] ;  /* 0x00004c0001067983 */ /* 0x004ea80000100800 */
[----:B----4-:R-:W4:Y:S04]  /*64e0*/  LDL R21, [R1+0x48] ;  /* 0x0000480001157983 */ /* 0x010f280000100800 */
[----:B---3--:R-:W3:Y:S04]  /*64f0*/  LDL R0, [R1+0x1c] ;  /* 0x00001c0001007983 */ /* 0x008ee80000100800 */
[----:B------:R-:W3:Y:S04]  /*6500*/  LDL R20, [R1+0x54] ;  /* 0x0000540001147983 */ /* 0x000ee80000100800 */
[----:B------:R-:W3:Y:S04]  /*6510*/  LDL R15, [R1+0x50] ;  /* 0x00005000010f7983 */ /* 0x000ee80000100800 */
[----:B------:R-:W3:Y:S04]  /*6520*/  LDL R14, [R1+0x5c] ;  /* 0x00005c00010e7983 */ /* 0x000ee80000100800 */
[----:B------:R-:W3:Y:S01]  /*6530*/  LDL R12, [R1+0x58] ;  /* 0x00005800010c7983 */ /* 0x000ee20000100800 */
[----:B-----5:R-:W-:Y:S02]  /*6540*/  ISETP.GE.AND P1, PT, R7, c[0x0][0x1d4], PT ;  /* 0x0000750007007a0c */ /* 0x020fe40003f26270 */
[----:B--2---:R-:W-:Y:S05]  /*6550*/  IADD3 R6, P0, R13, R6, RZ ;  /* 0x000000060d067210 */ /* 0x004fea0007f1e0ff */
[----:B----4-:R-:W-:Y:S06]  /*6560*/  IMAD.X R7, R5, 0x1, R21, P0 ;  /* 0x0000000105077824 */ /* 0x010fec00000e0615 */
[----:B------:R-:W-:Y:S01]  /*6570*/  @!PT LDS RZ, [RZ] ;  /* 0x00000000fffff984 */ /* 0x000fe20000000800 */
[----:B------:R-:W-:Y:S01]  /*6580*/  @!PT LDS RZ, [RZ] ;  /* 0x00000000fffff984 */ /* 0x000fe20000000800 */
[----:B------:R-:W-:Y:S01]  /*6590*/  @!PT LDS RZ, [RZ] ;  /* 0x00000000fffff984 */ /* 0x000fe20000000800 */
[----:B---3--:R2:W-:Y:S02]  /*65a0*/  LDGSTS.E.BYPASS.LTC128B.128 [R0+0x5080], [R6.64], !P1 ;  /* 0x0508000006007fae */ /* 0x0085e4000c901d52 */
[----:B--2---:R-:W-:Y:S05]  /*65b0*/  IADD3 R6, P0, R13, R20, RZ ;  /* 0x000000140d067210 */ /* 0x004fea0007f1e0ff */
[----:B------:R-:W-:Y:S01]  /*65c0*/  IMAD.X R7, R5, 0x1, R15, P0 ;  /* 0x0000000105077824 */ /* 0x000fe200000e060f */
[C---:B------:R-:W-:Y:S04]  /*65d0*/  IADD3 R4, P0, R13.reuse, R4, RZ ;  /* 0x000000040d047210 */ /* 0x040fe80007f1e0ff */
[----:B------:R2:W-:Y:S02]  /*65e0*/  LDGSTS.E.BYPASS.LTC128B.128 [R0+0x6880], [R6.64], !P6 ;  /* 0x0688000006007fae */ /* 0x0005e4000f101d52 */
[----:B--2---:R-:W-:Y:S05]  /*65f0*/  IADD3 R6, P1, R13, R14, RZ ;  /* 0x0000000e0d067210 */ /* 0x004fea0007f3e0ff */
[C---:B------:R-:W-:Y:S02]  /*6600*/  IMAD.X R7, R5.reuse, 0x1, R12, P1 ;  /* 0x0000000105077824 */ /* 0x040fe400008e060c */
[----:B------:R-:W-:Y:S03]  /*6610*/  IMAD.X R5, R5, 0x1, R2, P0 ;  /* 0x0000000105057824 */ /* 0x000fe600000e0602 */
[----:B------:R2:W-:Y:S04]  /*6620*/  LDGSTS.E.BYPASS.LTC128B.128 [R0+0x8080], [R6.64], !P5 ;  /* 0x0808000006007fae */ /* 0x0005e8000e901d52 */
[----:B------:R2:W-:Y:S02]  /*6630*/  LDGSTS.E.BYPASS.LTC128B.128 [R0+0x9880], [R4.64], !P4 ;  /* 0x0988000004007fae */ /* 0x0005e4000e101d52 */
.L_x_280:
[----:B------:R-:W-:Y:S05]  /*6640*/  BSYNC B0 ;  /* 0x0000000000007941 */ /* 0x000fea0003800000 */
.L_x_279:
        /* <DEDUP_REMOVED lines=179> */
[----:B------:R1:W1:Y:S01]  /*7180*/  MUFU.TANH R179, R15 ;  /* 0x0000000f00b37308 */ /* 0x0002620000002400 */
        /* <DEDUP_REMOVED lines=22> */
[----:B-1----:R-:W-:Y:S03]  /*72f0*/  IMAD.U32 R15, RZ, RZ, UR20 ;  /* 0x00000014ff0f7e24 */ /* 0x002fe6000f8e00ff */
[----:B------:R-:W4:Y:S04]  /*7300*/  LDL R21, [R1+0x48] ;  /* 0x0000480001157983 */ /* 0x000f280000100800 */
[----:B------:R-:W4:Y:S04]  /*7310*/  LDL R170, [R1+0x54] ;  /* 0x0000540001aa7983 */ /* 0x000f280000100800 */
[----:B------:R-:W4:Y:S04]  /*7320*/  LDL R171, [R1+0x50] ;  /* 0x0000500001ab7983 */ /* 0x000f280000100800 */
[----:B------:R-:W4:Y:S04]  /*7330*/  LDL R168, [R1+0x5c] ;  /* 0x00005c0001a87983 */ /* 0x000f280000100800 */
        /* <DEDUP_REMOVED lines=24> */
[----:B------:R-:W-:Y:S02]  /*74c0*/  IMAD.WIDE.U32 R18, R23, c[0x0][0x1f0], R18 ;  /* 0x00007c0017127a25 */ /* 0x000fe400078e0012 */
[----:B------:R-:W2:Y:S02]  /*74d0*/  LDL R26, [R1+0x10] ;  /* 0x00001000011a7983 */ /* 0x000ea40000100800 */
[----:B------:R-:W-:Y:S01]  /*74e0*/  IMAD R15, R15, c[0x0][0x1f0], RZ ;  /* 0x00007c000f0f7a24 */ /* 0x000fe200078e02ff */
[----:B------:R-:W-:Y:S01]  /*74f0*/  IADD3 R18, P0, R18, UR26, RZ ;  /* 0x0000001a12127c10 */ /* 0x000fe2000ff1e0ff */
[----:B------:R-:W4:Y:S02]  /*7500*/  LDL R27, [R1+0x28] ;  /* 0x00002800011b7983 */ /* 0x000f240000100800 */
        /* <DEDUP_REMOVED lines=8> */
[----:B------:R-:W1:Y:S01]  /*7590*/  SHFL.IDX PT, R17, R17, 0x1, 0x181f ;  /* 0x00381f0011117f89 */ /* 0x000e6200000e0000 */
        /* <DEDUP_REMOVED lines=12> */
[--C-:B------:R-:W-:Y:S05]  /*7660*/  @P0 IMAD.X R23, R20, 0x1, R172.reuse, P1 ;  /* 0x0000000114170824 */ /* 0x100fea00008e06ac */
[----:B------:R1:W-:Y:S01]  /*7670*/  @P0 LDGSTS.E.BYPASS.LTC128B.128 [R177+0x17080], [R22.64], !P5 ;  /* 0x1708000016b10fae */ /* 0x0003e2000e901d52 */
[C---:B--2---:R-:W-:Y:S04]  /*7680*/  @P0 LEA R24, P1, R26.reuse, R19, 0x1 ;  /* 0x000000131a180211 */ /* 0x044fe800078208ff */
[----:B----4-:R-:W-:Y:S05]  /*7690*/  @P0 LEA.HI.X R25, R26, R20, R27, 0x1, P1 ;  /* 0x000000141a190211 */ /* 0x010fea00008f0c1b */
[----:B------:R1:W-:Y:S01]  /*76a0*/  @P0 LDGSTS.E.BYPASS.LTC128B.128 [R177+0x18880], [R24.64], !P4 ;  /* 0x1888000018b10fae */ /* 0x0003e2000e101d52 */
[----:B------:R-:W-:Y:S11]  /*76b0*/  ISETP.GE.AND P0, PT, R18, 0x21, PT ;  /* 0x000000211200780c */ /* 0x000ff60003f06270 */
[----:B------:R-:W-:Y:S02]  /*76c0*/  @!UPT UIADD3 URZ, URZ, URZ, URZ ;  /* 0x0000003f3f3ff290 */ /* 0x000fe4000fffe03f */
[----:B------:R-:W-:Y:S02]  /*76d0*/  @P0 IADD3 R18, P1, R17, R0, RZ ;  /* 0x0000000011120210 */ /* 0x000fe40007f3e0ff */
[----:B------:R1:W5:Y:S03]  /*76e0*/  LDL.LU R0, [R1+0x60] ;  /* 0x0000600001007983 */ /* 0x0003660000300800 */
[----:B------:R-:W-:Y:S05]  /*76f0*/  @P0 IMAD.X R19, R15, 0x1, R21, P1 ;  /* 0x000000010f130824 */ /* 0x000fea00008e0615 */
[----:B------:R2:W-:Y:S02]  /*7700*/  @P0 LDGSTS.E.BYPASS.LTC128B.128 [R177+0x15080], [R18.64], !P2 ;  /* 0x1508000012b10fae */ /* 0x0005e4000d101d52 */
[----:B--2---:R-:W-:Y:S05]  /*7710*/  @P0 IADD3 R18, P1, R17, R170, RZ ;  /* 0x000000aa11120210 */ /* 0x004fea0007f3e0ff */
[----:B------:R-:W-:Y:S05]  /*7720*/  @P0 IMAD.X R19, R15, 0x1, R171, P1 ;  /* 0x000000010f130824 */ /* 0x000fea00008e06ab */
[----:B------:R2:W-:Y:S02]  /*7730*/  @P0 LDGSTS.E.BYPASS.LTC128B.128 [R177+0x16880], [R18.64], !P6 ;  /* 0x1688000012b10fae */ /* 0x0005e4000f101d52 */
[----:B--2---:R-:W-:Y:S05]  /*7740*/  @P0 IADD3 R18, P1, R17, R168, RZ ;  /* 0x000000a811120210 */ /* 0x004fea0007f3e0ff */
[----:B------:R-:W-:Y:S01]  /*7750*/  @P0 IMAD.X R19, R15, 0x1, R172, P1 ;  /* 0x000000010f130824 */ /* 0x000fe200008e06ac */
[C---:B------:R-:W-:Y:S04]  /*7760*/  @P0 LEA R20, P1, R26.reuse, R17, 0x1 ;  /* 0x000000111a140211 */ /* 0x040fe800078208ff */
[----:B------:R1:W-:Y:S01]  /*7770*/  @P0 LDGSTS.E.BYPASS.LTC128B.128 [R177+0x18080], [R18.64], !P5 ;  /* 0x1808000012b10fae */ /* 0x0003e2000e901d52 */
[----:B------:R-:W-:Y:S05]  /*7780*/  @P0 LEA.HI.X R21, R26, R15, R27, 0x1, P1 ;  /* 0x0000000f1a150211 */ /* 0x000fea00008f0c1b */
[----:B------:R1:W-:Y:S03]  /*7790*/  @P0 LDGSTS.E.BYPASS.LTC128B.128 [R177+0x19880], [R20.64], !P4 ;  /* 0x1988000014b10fae */ /* 0x0003e6000e101d52 */
.L_x_282:
        /* <DEDUP_REMOVED lines=8> */
[----:B-12---:R-:W-:Y:S01]  /*7820*/  @P0 IMAD.HI.U32 R15, R17, c[0x0][0x2c8], RZ ;  /* 0x0000b200110f0a27 */ /* 0x006fe200078e00ff */
[----:B------:R-:W-:Y:S03]  /*7830*/  PLOP3.LUT P0, PT, PT, PT, UP1, 0x80, 0x0 ;  /* 0x000000000000781c */ /* 0x000fe60003f0f018 */
[----:B------:R-:W-:Y:S02]  /*7840*/  IMAD.MOV.U32 R23, RZ, RZ, R17 ;  /* 0x000000ffff177224 */ /* 0x000fe400078e0011 */
[----:B------:R-:W-:Y:S05]  /*7850*/  IMAD.U32 R17, RZ, RZ, UR20 ;  /* 0x00000014ff117e24 */ /* 0x000fea000f8e00ff */
[----:B---3--:R-:W-:Y:S03]  /*7860*/  IADD3 R17, -R26, 0x1, R17 ;  /* 0x000000011a117810 */ /* 0x008fe60007ffe111 */
[----:B------:R-:W-:Y:S01]  /*7870*/  @P0 SHF.R.U32.HI R23, RZ, c[0x0][0x2cc], R15 ;  /* 0x0000b300ff170a19 */ /* 0x000fe2000001160f */
[----:B------:R-:W-:Y:S01]  /*7880*/  IMAD.U32 R15, RZ, RZ, UR12 ;  /* 0x0000000cff0f7e24 */ /* 0x000fe2000f8e00ff */
[----:B------:R-:W-:Y:S04]  /*7890*/  PLOP3.LUT P0, PT, PT, PT, UP0, 0x40, 0x0 ;  /* 0x000000000000781c */ /* 0x000fe80003f0e808 */
[----:B------:R-:W-:Y:S02]  /*78a0*/  IADD3 R15, -R15, UR8, R17 ;  /* 0x000000080f0f7c10 */ /* 0x000fe4000fffe111 */
[----:B------:R-:W1:Y:S02]  /*78b0*/  SHFL.IDX PT, R17, R23, RZ, 0x1c1f ;  /* 0x001c1fff17117589 */ /* 0x000e6400000e0000 */
[C---:B------:R-:W-:Y:S02]  /*78c0*/  IADD3 R22, R15.reuse, c[0x0][0x328], RZ ;  /* 0x0000ca000f167a10 */ /* 0x040fe40007ffe0ff */
[----:B------:R-:W-:Y:S03]  /*78d0*/  IADD3 R15, R15, UR24, RZ ;  /* 0x000000180f0f7c10 */ /* 0x000fe6000fffe0ff */
[--C-:B-1----:R-:W-:Y:S02]  /*78e0*/  IMAD.IADD R25, R22, 0x1, R17.reuse ;  /* 0x0000000116197824 */ /* 0x102fe400078e0211 */
[----:B------:R-:W-:Y:S01]  /*78f0*/  IMAD.IADD R24, R15, 0x1, R17 ;  /* 0x000000010f187824 */ /* 0x000fe200078e0211 */
[----:B------:R-:W-:-:S05]  /*7900*/  @P0 BRA `(.L_x_283) ;  /* 0x0000019000000947 */ /* 0x000fca0003800000 */
[----:B------:R-:W-:Y:S01]  /*7910*/  IMAD.U32 R18, RZ, RZ, UR12 ;  /* 0x0000000cff127e24 */ /* 0x000fe2000f8e00ff */
[----:B------:R-:W-:Y:S04]  /*7920*/  BSSY B0, `(.L_x_284) ;  /* 0x0000012000007945 */ /* 0x000fe80003800000 */
[----:B------:R-:W-:Y:S04]  /*7930*/  IADD3 R18, -R18, UR8, R17 ;  /* 0x0000000812127c10 */ /* 0x000fe8000fffe111 */
        /* <DEDUP_REMOVED lines=11> */
.L_x_285:
[----:B------:R-:W-:Y:S04]  /*79f0*/  MOV R17, 0x1 ;  /* 0x0000000100117802 */ /* 0x000fe80000000f00 */
[----:B------:R-:W-:Y:S11]  /*7a00*/  ISETP.NE.AND P0, PT, R17, c[0x0][0x32c], PT ;  /* 0x0000cb0011007a0c */ /* 0x000ff60003f05270 */
[----:B------:R-:W-:Y:S02]  /*7a10*/  @!UPT UIADD3 URZ, URZ, URZ, URZ ;  /* 0x0000003f3f3ff290 */ /* 0x000fe4000fffe03f */
[----:B------:R-:W-:Y:S05]  /*7a20*/  @P0 IMAD.HI.U32 R17, R18, c[0x0][0x330], RZ ;  /* 0x0000cc0012110a27 */ /* 0x000fea00078e00ff */
[----:B------:R-:W-:Y:S02]  /*7a30*/  @P0 SHF.R.U32.HI R18, RZ, c[0x0][0x334], R17 ;  /* 0x0000cd00ff120a19 */ /* 0x000fe40000011611 */
.L_x_286:
[----:B------:R-:W-:Y:S05]  /*7a40*/  BSYNC B0 ;  /* 0x0000000000007941 */ /* 0x000fea0003800000 */
.L_x_284:
[----:B------:R-:W-:Y:S05]  /*7a50*/  IADD3 R17, -R26, UR20, RZ ;  /* 0x000000141a117c10 */ /* 0x000fea000fffe1ff */
[----:B------:R-:W-:Y:S05]  /*7a60*/  IMAD R17, R18, c[0x0][0x32c], R17 ;  /* 0x0000cb0012117a24 */ /* 0x000fea00078e0211 */
[----:B------:R-:W-:Y:S02]  /*7a70*/  IMNMX R24, R24, R17, !PT ;  /* 0x0000001118187217 */ /* 0x000fe40007800200 */
[----:B------:R-:W-:Y:S04]  /*7a80*/  IADD3 R17, R17, c[0x0][0x32c], RZ ;  /* 0x0000cb0011117a10 */ /* 0x000fe80007ffe0ff */
[----:B------:R-:W-:Y:S02]  /*7a90*/  IMNMX R25, R25, R17, PT ;  /* 0x0000001119197217 */ /* 0x000fe40003800200 */
.L_x_283:
        /* <DEDUP_REMOVED lines=12> */
[----:B-----5:R-:W-:Y:S01]  /*7b60*/  FSEL R17, R0, -INF , !P0 ;  /* 0xff80000000117808 */ /* 0x020fe20004000000 */
        /* <DEDUP_REMOVED lines=13> */
[----:B------:R-:W-:Y:S04]  /*7c40*/  ISETP.LT.OR P0, PT, R25, 0x9, P0 ;  /* 0x000000091900780c */ /* 0x000fe80000701670 */
        /* <DEDUP_REMOVED lines=61> */
.L_x_289:
[----:B------:R-:W-:Y:S04]  /*8020*/  MOV R0, 0x1 ;  /* 0x0000000100007802 */ /* 0x000fe80000000f00 */
[----:B------:R-:W-:Y:S11]  /*8030*/  ISETP.NE.AND P0, PT, R0, c[0x0][0x32c], PT ;  /* 0x0000cb0000007a0c */ /* 0x000ff60003f05270 */
[----:B------:R-:W-:Y:S02]  /*8040*/  @!UPT UIADD3 URZ, URZ, URZ, URZ ;  /* 0x0000003f3f3ff290 */ /* 0x000fe4000fffe03f */
[----:B------:R-:W-:Y:S05]  /*8050*/  @P0 IMAD.HI.U32 R0, R2, c[0x0][0x330], RZ ;  /* 0x0000cc0002000a27 */ /* 0x000fea00078e00ff */
[----:B------:R-:W-:Y:S02]  /*8060*/  @P0 SHF.R.U32.HI R2, RZ, c[0x0][0x334], R0 ;  /* 0x0000cd00ff020a19 */ /* 0x000fe40000011600 */
.L_x_290:
[----:B------:R-:W-:Y:S05]  /*8070*/  BSYNC B0 ;  /* 0x0000000000007941 */ /* 0x000fea0003800000 */
.L_x_288:
[----:B------:R-:W-:Y:S05]  /*8080*/  IADD3 R0, -R26, UR20, RZ ;  /* 0x000000141a007c10 */ /* 0x000fea000fffe1ff */
[----:B------:R-:W-:Y:S05]  /*8090*/  IMAD R0, R2, c[0x0][0x32c], R0 ;  /* 0x0000cb0002007a24 */ /* 0x000fea00078e0200 */
[----:B------:R-:W-:Y:S02]  /*80a0*/  IMNMX R15, R15, R0, !PT ;  /* 0x000000000f0f7217 */ /* 0x000fe40007800200 */
[----:B------:R-:W-:Y:S04]  /*80b0*/  IADD3 R0, R0, c[0x0][0x32c], RZ ;  /* 0x0000cb0000007a10 */ /* 0x000fe80007ffe0ff */
[----:B------:R-:W-:Y:S02]  /*80c0*/  IMNMX R16, R16, R0, PT ;  /* 0x0000000010107217 */ /* 0x000fe40003800200 */
.L_x_287:
        /* <DEDUP_REMOVED lines=17> */
[----:B------:R-:W-:Y:S03]  /*81e0*/  UIADD3 UR21, UR5, -0x1, URZ ;  /* 0xffffffff05157890 */ /* 0x000fe6000fffe03f */
        /* <DEDUP_REMOVED lines=16> */
[----:B------:R-:W-:Y:S02]  /*82f0*/  FADD.FTZ R2, -R2, R3 ;  /* 0x0000000302027221 */ /* 0x000fe40000010100 */
        /* <DEDUP_REMOVED lines=25> */
[C---:B------:R-:W-:Y:S04]  /*8490*/  ISETP.GT.AND P0, PT, R15.reuse, 0x8, P0 ;  /* 0x000000080f00780c */ /* 0x040fe80000704270 */
[----:B------:R-:W-:Y:S04]  /*84a0*/  ISETP.LT.OR P0, PT, R16, 0x9, P0 ;  /* 0x000000091000780c */ /* 0x000fe80000701670 */
[----:B------:R-:W-:Y:S01]  /*84b0*/  FSEL R10, R10, -INF , !P0 ;  /* 0xff8000000a0a7808 */ /* 0x000fe20004000000 */
[----:B------:R-:W-:Y:S01]  /*84c0*/  MUFU.EX2 R12, R12 ;  /* 0x0000000c000c7308 */ /* 0x000fe20000000800 */
[----:B------:R-:W-:Y:S01]  /*84d0*/  PLOP3.LUT P0, PT, PT, PT, UP1, 0x40, 0x0 ;  /* 0x000000000000781c */ /* 0x000fe20003f0e818 */
[----:B------:R-:W-:Y:S03]  /*84e0*/  UISETP.NE.AND UP1, UPT, UR28, URZ, UPT ;  /* 0x0000003f1c00728c */ /* 0x000fe6000bf25270 */
[----:B------:R-:W-:Y:S04]  /*84f0*/  ISETP.GT.AND P0, PT, R15, 0x9, P0 ;  /* 0x000000090f00780c */ /* 0x000fe80000704270 */
[C---:B------:R-:W-:Y:S01]  /*8500*/  ISETP.LT.OR P0, PT, R16.reuse, 0xa, P0 ;  /* 0x0000000a1000780c */ /* 0x040fe20000701670 */
[----:B------:R-:W3:Y:S03]  /*8510*/  MUFU.EX2 R8, R8 ;  /* 0x0000000800087308 */ /* 0x000ee60000000800 */
[----:B------:R-:W-:Y:S02]  /*8520*/  FSEL R169, R169, -INF , !P0 ;  /* 0xff800000a9a97808 */ /* 0x000fe40004000000 */
[----:B------:R-:W-:Y:S01]  /*8530*/  PLOP3.LUT P0, PT, PT, PT, UP0, 0x40, 0x0 ;  /* 0x000000000000781c */ /* 0x000fe20003f0e808 */
[----:B------:R-:W-:Y:S01]  /*8540*/  UISETP.NE.AND UP0, UPT, UR23, URZ, UPT ;  /* 0x0000003f1700728c */ /* 0x000fe2000bf05270 */
[----:B-1----:R-:W-:Y:S02]  /*8550*/  F2FP.BF16.PACK_AB R168, R13, R17 ;  /* 0x000000110da8723e */ /* 0x002fe400000010ff */
[----:B------:R-:W-:Y:S01]  /*8560*/  ISETP.GT.AND P0, PT, R15, 0x10, P0 ;  /* 0x000000100f00780c */ /* 0x000fe20000704270 */
[----:B------:R-:W-:Y:S03]  /*8570*/  MUFU.EX2 R172, R172 ;  /* 0x000000ac00ac7308 */ /* 0x000fe60000000800 */
[----:B------:R-:W-:Y:S04]  /*8580*/  ISETP.LT.OR P0, PT, R16, 0x11, P0 ;  /* 0x000000111000780c */ /* 0x000fe80000701670 */
[----:B------:R-:W-:Y:S02]  /*8590*/  FSEL R22, R9, -INF , !P0 ;  /* 0xff80000009167808 */ /* 0x000fe40004000000 */
[----:B------:R-:W-:Y:S01]  /*85a0*/  PLOP3.LUT P0, PT, PT, PT, UP6, 0x40, 0x0 ;  /* 0x000000000000781c */ /* 0x000fe20003f0e868 */
[----:B------:R-:W-:Y:S03]  /*85b0*/  MUFU.EX2 R175, R175 ;  /* 0x000000af00af7308 */ /* 0x000fe60000000800 */
[----:B------:R-:W-:Y:S02]  /*85c0*/  ISETP.GT.AND P0, PT, R15, 0x11, P0 ;  /* 0x000000110f00780c */ /* 0x000fe40000704270 */
[----:B---3--:R-:W-:Y:S02]  /*85d0*/  F2FP.BF16.PACK_AB R170, R8, R12 ;  /* 0x0000000c08aa723e */ /* 0x008fe400000010ff */
[C---:B------:R-:W-:Y:S03]  /*85e0*/  ISETP.LT.OR P0, PT, R16.reuse, 0x12, P0 ;  /* 0x000000121000780c */ /* 0x040fe60000701670 */
        /* <DEDUP_REMOVED lines=39> */
[----:B------:R-:W-:Y:S02]  /*8860*/  FMUL.FTZ R13, R6, R141 ;  /* 0x0000008d060d7220 */ /* 0x000fe40000410000 */
[----:B------:R-:W-:Y:S01]  /*8870*/  FADD.FTZ R5, R12, R5 ;  /* 0x000000050c057221 */ /* 0x000fe20000010000 */
[----:B------:R-:W-:Y:S01]  /*8880*/  FMNMX.FTZ R2, R169, R2, !PT ;  /* 0x00000002a9027209 */ /* 0x000fe20007810000 */
[----:B------:R-:W-:Y:S01]  /*8890*/  FMUL.FTZ R12, R6, R140 ;  /* 0x0000008c060c7220 */ /* 0x000fe20000410000 */
[----:B------:R-:W-:Y:S01]  /*88a0*/  MOV R140, R24 ;  /* 0x00000018008c7202 */ /* 0x000fe20000000f00 */
[----:B------:R-:W-:Y:S01]  /*88b0*/  FADD.FTZ R177, R8, R5 ;  /* 0x0000000508b17221 */ /* 0x000fe20000010000 */
[----:B------:R-:W-:Y:S01]  /*88c0*/  FMNMX.FTZ R2, R22, R2, !PT ;  /* 0x0000000216027209 */ /* 0x000fe20007810000 */
[C---:B------:R-:W-:Y:S02]  /*88d0*/  FMUL.FTZ R8, R6.reuse, R136 ;  /* 0x0000008806087220 */ /* 0x040fe40000410000 */
[C---:B------:R-:W-:Y:S01]  /*88e0*/  FMUL.FTZ R5, R6.reuse, R133 ;  /* 0x0000008506057220 */ /* 0x040fe20000410000 */
        /* <DEDUP_REMOVED lines=20> */
[C---:B------:R-:W-:Y:S02]  /*8a30*/  FMUL.FTZ R37, R6.reuse, R37 ;  /* 0x0000002506257220 */ /* 0x040fe40000410000 */
        /* <DEDUP_REMOVED lines=54> */
[----:B------:R-:W-:Y:S01]  /*8da0*/  MUFU.EX2 R136, R136 ;  /* 0x0000008800887308 */ /* 0x000fe20000000800 */
        /* <DEDUP_REMOVED lines=21> */
[----:B------:R1:W2:Y:S01]  /*8f00*/  MUFU.EX2 R150, R152 ;  /* 0x0000009800967308 */ /* 0x0002a20000000800 */
        /* <DEDUP_REMOVED lines=12> */
[----:B-1----:R-:W-:Y:S01]  /*8fd0*/  LDSM.16.MT88.4 R152, [R249+0x5080] ;  /* 0x00508000f998783b */ /* 0x002fe20000004200 */
        /* <DEDUP_REMOVED lines=41> */
[----:B------:R-:W-:Y:S02]  /*9270*/  FMUL.FTZ R10, R132, R138 ;  /* 0x0000008a840a7220 */ /* 0x000fe40000410000 */
[--C-:B------:R-:W-:Y:S02]  /*9280*/  FFMA.FTZ R147, R179, c[0x0][0x2d0], -R156.reuse ;  /* 0x0000b400b3937a23 */ /* 0x100fe4000001089c */
[----:B------:R-:W1:Y:S01]  /*9290*/  MUFU.EX2 R141, R141 ;  /* 0x0000008d008d7308 */ /* 0x000e620000000800 */
[----:B------:R-:W-:Y:S02]  /*92a0*/  FFMA.FTZ R149, R178, c[0x0][0x2d0], -R156 ;  /* 0x0000b400b2957a23 */ /* 0x000fe4000001089c */
[----:B--2---:R-:W-:Y:S07]  /*92b0*/  FADD.FTZ R177, R150, R177 ;  /* 0x000000b196b17221 */ /* 0x004fee0000010000 */
[----:B------:R-:W-:Y:S01]  /*92c0*/  MUFU.EX2 R147, R147 ;  /* 0x0000009300937308 */ /* 0x000fe20000000800 */
[----:B---3--:R-:W-:Y:S01]  /*92d0*/  FFMA.FTZ R142, R132, R148, R136 ;  /* 0x00000094848e7223 */ /* 0x008fe20000010088 */
[----:B------:R-:W-:Y:S01]  /*92e0*/  MOV R148, R145 ;  /* 0x0000009100947202 */ /* 0x000fe20000000f00 */
[----:B------:R-:W2:Y:S01]  /*92f0*/  LDSM.16.MT88.4 R132, [R252+0x4080] ;  /* 0x00408000fc84783b */ /* 0x000ea20000004200 */
[----:B------:R-:W-:Y:S01]  /*9300*/  MOV R145, R140 ;  /* 0x0000008c00917202 */ /* 0x000fe20000000f00 */
[----:B------:R-:W-:Y:S01]  /*9310*/  FFMA.FTZ R140, R169, c[0x0][0x2d0], -R156 ;  /* 0x0000b400a98c7a23 */ /* 0x000fe2000001089c */
[C---:B------:R-:W-:Y:S04]  /*9320*/  F2FP.BF16.PACK_AB R169, R144.reuse, R136 ;  /* 0x0000008890a9723e */ /* 0x040fe800000010ff */
[----:B------:R3:W-:Y:S01]  /*9330*/  MUFU.EX2 R146, R148 ;  /* 0x0000009400927308 */ /* 0x0007e20000000800 */
[----:B------:R-:W-:Y:S02]  /*9340*/  FADD.FTZ R142, R144, R142 ;  /* 0x0000008e908e7221 */ /* 0x000fe40000010000 */
[----:B------:R-:W-:Y:S02]  /*9350*/  FADD.FTZ R144, R143, R177 ;  /* 0x000000b18f907221 */ /* 0x000fe40000010000 */
[----:B-1----:R-:W-:Y:S05]  /*9360*/  FADD.FTZ R142, R141, R142 ;  /* 0x0000008e8d8e7221 */ /* 0x002fea0000010000 */
[----:B------:R-:W1:Y:S10]  /*9370*/  MUFU.EX2 R140, R140 ;  /* 0x0000008c008c7308 */ /* 0x000e740000000800 */
[----:B------:R-:W4:Y:S01]  /*9380*/  MUFU.EX2 R145, R145 ;  /* 0x0000009100917308 */ /* 0x000f220000000800 */
[----:B---3--:R-:W-:Y:S02]  /*9390*/  FFMA.FTZ R148, R137, c[0x0][0x2d0], -R156 ;  /* 0x0000b40089947a23 */ /* 0x008fe4000001089c */
[----:B------:R-:W-:Y:S07]  /*93a0*/  LDSM.16.MT88.4 R136, [R252+0x4880] ;  /* 0x00488000fc88783b */ /* 0x000fee0000004200 */
[----:B------:R-:W3:Y:S01]  /*93b0*/  MUFU.EX2 R148, R148 ;  /* 0x0000009400947308 */ /* 0x000ee20000000800 */
[C---:B-1----:R-:W-:Y:S09]  /*93c0*/  F2FP.BF16.PACK_AB R171, R140.reuse, R141 ;  /* 0x0000008d8cab723e */ /* 0x042ff200000010ff */
[----:B------:R-:W1:Y:S01]  /*93d0*/  MUFU.EX2 R149, R149 ;  /* 0x0000009500957308 */ /* 0x000e620000000800 */
[C---:B--2---:R-:W-:Y:S05]  /*93e0*/  HMMA.16816.F32.BF16 R4, R168.reuse, R132, R4 ;  /* 0x00000084a804723c */ /* 0x044fea0000041804 */
[----:B----4-:R-:W-:Y:S03]  /*93f0*/  FADD.FTZ R144, R145, R144 ;  /* 0x0000009091907221 */ /* 0x010fe60000010000 */
        /* <DEDUP_REMOVED lines=47> */
[----:B---3--:R-:W-:Y:S01]  /*96f0*/  F2FP.BF16.PACK_AB R133, R147, R148 ;  /* 0x000000949385723e */ /* 0x008fe200000010ff */
[----:B------:R-:W-:Y:S02]  /*9700*/  FADD.FTZ R150, R140, R142 ;  /* 0x0000008e8c967221 */ /* 0x000fe40000010000 */
[----:B------:R-:W-:Y:S01]  /*9710*/  FFMA.FTZ R168, R176, c[0x0][0x2d0], -R156 ;  /* 0x0000b400b0a87a23 */ /* 0x000fe2000001089c */
[C---:B------:R-:W-:Y:S01]  /*9720*/  F2FP.BF16.PACK_AB R134, R146.reuse, R145 ;  /* 0x000000919286723e */ /* 0x040fe200000010ff */
[----:B------:R-:W-:Y:S03]  /*9730*/  LDSM.16.MT88.4 R140, [R248+0x9080] ;  /* 0x00908000f88c783b */ /* 0x000fe60000004200 */
[----:B------:R-:W-:Y:S01]  /*9740*/  FADD.FTZ R176, R146, R144 ;  /* 0x0000009092b07221 */ /* 0x000fe20000010000 */
[----:B------:R-:W2:Y:S01]  /*9750*/  MUFU.EX2 R168, R168 ;  /* 0x000000a800a87308 */ /* 0x000ea20000000800 */
[----:B------:R-:W-:Y:S02]  /*9760*/  FADD.FTZ R148, R148, R150 ;  /* 0x0000009694947221 */ /* 0x000fe40000010000 */
[----:B------:R-:W-:Y:S02]  /*9770*/  FFMA.FTZ R169, R159, c[0x0][0x2d0], -R156 ;  /* 0x0000b4009fa97a23 */ /* 0x000fe4000001089c */
[----:B------:R-:W-:Y:S02]  /*9780*/  FADD.FTZ R148, R147, R148 ;  /* 0x0000009493947221 */ /* 0x000fe40000010000 */
[----:B------:R-:W-:Y:S01]  /*9790*/  LDSM.16.MT88.4 R144, [R250+0x5080] ;  /* 0x00508000fa90783b */ /* 0x000fe20000004200 */
[--C-:B------:R-:W-:Y:S01]  /*97a0*/  FFMA.FTZ R170, R158, c[0x0][0x2d0], -R156.reuse ;  /* 0x0000b4009eaa7a23 */ /* 0x100fe2000001089c */
[----:B------:R-:W-:Y:S01]  /*97b0*/  F2FP.BF16.PACK_AB R158, R172, R173 ;  /* 0x000000adac9e723e */ /* 0x000fe200000010ff */
[--C-:B------:R-:W-:Y:S01]  /*97c0*/  FFMA.FTZ R171, R157, c[0x0][0x2d0], -R156.reuse ;  /* 0x0000b4009dab7a23 */ /* 0x100fe2000001089c */
[----:B------:R-:W3:Y:S01]  /*97d0*/  MUFU.EX2 R169, R169 ;  /* 0x000000a900a97308 */ /* 0x000ee20000000800 */
[----:B------:R-:W-:Y:S02]  /*97e0*/  FFMA.FTZ R156, R3, c[0x0][0x2d0], -R156 ;  /* 0x0000b400039c7a23 */ /* 0x000fe4000001089c */
[----:B-1----:R-:W-:Y:S02]  /*97f0*/  FADD.FTZ R177, R149, R148 ;  /* 0x0000009495b17221 */ /* 0x002fe40000010000 */
[----:B------:R-:W-:Y:S04]  /*9800*/  FADD.FTZ R176, R175, R176 ;  /* 0x000000b0afb07221 */ /* 0x000fe80000010000 */
[----:B------:R-:W-:Y:S01]  /*9810*/  FADD.FTZ R176, R174, R176 ;  /* 0x000000b0aeb07221 */ /* 0x000fe20000010000 */
[----:B------:R1:W-:Y:S01]  /*9820*/  MUFU.EX2 R3, R156 ;  /* 0x0000009c00037308 */ /* 0x0003e20000000800 */
[C---:B--2---:R-:W-:Y:S02]  /*9830*/  F2FP.BF16.PACK_AB R135, R168.reuse, R149 ;  /* 0x00000095a887723e */ /* 0x044fe400000010ff */
[----:B------:R-:W-:Y:S02]  /*9840*/  FADD.FTZ R173, R173, R176 ;  /* 0x000000b0adad7221 */ /* 0x000fe40000010000 */
[----:B------:R-:W-:Y:S03]  /*9850*/  FADD.FTZ R177, R168, R177 ;  /* 0x000000b1a8b17221 */ /* 0x000fe60000010000 */
[C---:B------:R-:W-:Y:S02]  /*9860*/  HMMA.16816.F32.BF16 R4, R132.reuse, R136, R4 ;  /* 0x000000888404723c */ /* 0x040fe40000041804 */
[----:B------:R-:W2:Y:S03]  /*9870*/  MUFU.EX2 R170, R170 ;  /* 0x000000aa00aa7308 */ /* 0x000ea60000000800 */
[----:B---3--:R-:W-:Y:S03]  /*9880*/  FADD.FTZ R177, R169, R177 ;  /* 0x000000b1a9b17221 */ /* 0x008fe60000010000 */
[C---:B------:R-:W-:Y:S01]  /*9890*/  HMMA.16816.F32.BF16 R8, R132.reuse, R138, R8 ;  /* 0x0000008a8408723c */ /* 0x040fe20000041808 */
[----:B------:R-:W3:Y:S03]  /*98a0*/  LDSM.16.MT88.4 R136, [R250+0x4880] ;  /* 0x00488000fa88783b */ /* 0x000ee60000004200 */
[----:B------:R-:W4:Y:S01]  /*98b0*/  MUFU.EX2 R171, R171 ;  /* 0x000000ab00ab7308 */ /* 0x000f220000000800 */
[----:B-1----:R-:W-:Y:S02]  /*98c0*/  F2FP.BF16.PACK_AB R156, R174, R175 ;  /* 0x000000afae9c723e */ /* 0x002fe400000010ff */
[C---:B--2---:R-:W-:Y:S01]  /*98d0*/  F2FP.BF16.PACK_AB R157, R170.reuse, R169 ;  /* 0x000000a9aa9d723e */ /* 0x044fe200000010ff */
[----:B------:R-:W-:Y:S01]  /*98e0*/  FADD.FTZ R170, R170, R177 ;  /* 0x000000b1aaaa7221 */ /* 0x000fe20000010000 */
[----:B----4-:R-:W-:Y:S03]  /*98f0*/  F2FP.BF16.PACK_AB R159, R3, R171 ;  /* 0x000000ab039f723e */ /* 0x010fe600000010ff */
[----:B------:R-:W-:Y:S01]  /*9900*/  FADD.FTZ R170, R171, R170 ;  /* 0x000000aaabaa7221 */ /* 0x000fe20000010000 */
[C---:B---3--:R-:W-:Y:S08]  /*9910*/  HMMA.16816.F32.BF16 R12, R132.reuse, R136, R12 ;  /* 0x00000088840c723c */ /* 0x048ff0000004180c */
        /* <DEDUP_REMOVED lines=95> */
.L_x_278:
[----:B------:R-:W2:Y:S01]  /*9f10*/  S2UR UR20, SR_CTAID.X ;  /* 0x00000000001479c3 */ /* 0x000ea20000002500 */
[----:B------:R-:W-:-:S02]  /*9f20*/  UISETP.NE.AND UP1, UPT, UR15, URZ, UPT ;  /* 0x0000003f0f00728c */ /* 0x000fc4000bf25270 */
[----:B------:R-:W-:Y:S02]  /*9f30*/  ULDC.64 UR4, c[0x0][0x2c8] ;  /* 0x0000b20000047ab9 */ /* 0x000fe40000000a00 */
[----:B------:R-:W-:-:S06]  /*9f40*/  UISETP.NE.AND UP0, UPT, UR14, URZ, UPT ;  /* 0x0000003f0e00728c */ /* 0x000fcc000bf05270 */
[----:B------:R-:W-:Y:S01]  /*9f50*/  PLOP3.LUT P0, PT, PT, PT, UP0, 0x40, 0x0 ;  /* 0x000000000000781c */ /* 0x000fe20003f0e808 */
[----:B--2---:R-:W-:-:S04]  /*9f60*/  ULEA UR20, UR20, 0x7f, 0x7 ;  /* 0x0000007f14147891 */ /* 0x004fc8000f8e383f */
[----:B------:R-:W-:Y:S02]  /*9f70*/  UIMAD.WIDE.U32 UR28, UR20, UR4, URZ ;  /* 0x00000004141c72a5 */ /* 0x000fe4000f8e003f */
[----:B------:R-:W-:-:S05]  /*9f80*/  UIADD3 UR4, UR8, 0x1, -UR12 ;  /* 0x0000000108047890 */ /* 0x000fca000fffe80c */
[----:B------:R-:W-:Y:S02]  /*9f90*/  @UP1 UMOV UR23, UR29 ;  /* 0x0000001d00171c82 */ /* 0x000fe40008000000 */
[----:B------:R-:W-:-:S04]  /*9fa0*/  @UP1 USHF.R.U32.HI UR20, URZ, UR5, UR23 ;  /* 0x000000053f141299 */ /* 0x000fc80008011617 */
[----:B------:R-:W-:-:S03]  /*9fb0*/  UIADD3 UR23, UR4, UR20, URZ ;  /* 0x0000001404177290 */ /* 0x000fc6000fffe03f */
[----:B------:R-:W-:Y:S02]  /*9fc0*/  ULDC UR20, c[0x0][0x324] ;  /* 0x0000c90000147ab9 */ /* 0x000fe40000000800 */
[----:B------:R-:W-:Y:S01]  /*9fd0*/  UIADD3 UR20, UR23, -UR20, URZ ;  /* 0x8000001417147290 */ /* 0x000fe2000fffe03f */
[----:B------:R-:W-:Y:S05]  /*9fe0*/  @P0 BRA `(.L_x_292) ;  /* 0x0000016000000947 */ /* 0x000fea0003800000 */
[----:B------:R-:W-:-:S06]  /*9ff0*/  UISETP.GT.AND UP0, UPT, UR23, -0x1, UPT ;  /* 0xffffffff1700788c */ /* 0x000fcc000bf04270 */
[----:B------:R-:W-:-:S13]  /*a000*/  PLOP3.LUT P0, PT, PT, PT, UP0, 0x80, 0x0 ;  /* 0x000000000000781c */ /* 0x000fda0003f0f008 */
[----:B------:R-:W-:Y:S05]  /*a010*/  @P0 BRA `(.L_x_293) ;  /* 0x0000009000000947 */ /* 0x000fea0003800000 */
[----:B------:R-:W-:Y:S02]  /*a020*/  UMOV UR5, 0x1 ;  /* 0x0000000100057882 */ /* 0x000fe40000000000 */
[----:B------:R-:W-:Y:S02]  /*a030*/  ULDC UR4, c[0x0][0x32c] ;  /* 0x0000cb0000047ab9 */ /* 0x000fe40000000800 */
[----:B------:R-:W-:Y:S02]  /*a040*/  UISETP.NE.AND UP0, UPT, UR5, UR4, UPT ;  /* 0x000000040500728c */ /* 0x000fe4000bf05270 */
[----:B------:R-:W-:Y:S02]  /*a050*/  ULOP3.LUT UR23, URZ, UR23, URZ, 0x33, !UPT ;  /* 0x000000173f177292 */ /* 0x000fe4000f8e333f */
[----:B------:R-:W-:Y:S02]  /*a060*/  ULDC.64 UR4, c[0x0][0x330] ;  /* 0x0000cc0000047ab9 */ /* 0x000fe40000000a00 */
[----:B------:R-:W-:-:S05]  /*a070*/  UIMAD.WIDE.U32 UR28, UR23, UR4, URZ ;  /* 0x00000004171c72a5 */ /* 0x000fca000f8e003f */
[----:B------:R-:W-:-:S04]  /*a080*/  @UP0 USHF.R.U32.HI UR23, URZ, UR5, UR29 ;  /* 0x000000053f170299 */ /* 0x000fc8000801161d */
[----:B------:R-:W-:Y:S01]  /*a090*/  ULOP3.LUT UR23, URZ, UR23, URZ, 0x33, !UPT ;  /* 0x000000173f177292 */ /* 0x000fe2000f8e333f */
[----:B------:R-:W-:Y:S05]  /*a0a0*/  BRA `(.L_x_294) ;  /* 0x0000006000007947 */ /* 0x000fea0003800000 */
.L_x_293:
[----:B------:R-:W-:Y:S02]  /*a0b0*/  UMOV UR5, 0x1 ;  /* 0x0000000100057882 */ /* 0x000fe40000000000 */
[----:B------:R-:W-:Y:S02]  /*a0c0*/  ULDC UR4, c[0x0][0x32c] ;  /* 0x0000cb0000047ab9 */ /* 0x000fe40000000800 */
[----:B------:R-:W-:-:S03]  /*a0d0*/  UISETP.NE.AND UP0, UPT, UR5, UR4, UPT ;  /* 0x000000040500728c */ /* 0x000fc6000bf05270 */
[----:B------:R-:W-:Y:S02]  /*a0e0*/  ULDC.64 UR4, c[0x0][0x330] ;  /* 0x0000cc0000047ab9 */ /* 0x000fe40000000a00 */
[----:B------:R-:W-:-:S06]  /*a0f0*/  UIMAD.WIDE.U32 UR28, UR23, UR4, URZ ;  /* 0x00000004171c72a5 */ /* 0x000fcc000f8e003f */
[----:B------:R-:W-:Y:S02]  /*a100*/  @UP0 USHF.R.U32.HI UR23, URZ, UR5, UR29 ;  /* 0x000000053f170299 */ /* 0x000fe4000801161d */
.L_x_294:
[----:B------:R-:W-:Y:S02]  /*a110*/  ULDC UR4, c[0x0][0x32c] ;  /* 0x0000cb0000047ab9 */ /* 0x000fe40000000800 */
[----:B------:R-:W-:-:S04]  /*a120*/  UIMAD UR4, UR23, UR4, URZ ;  /* 0x00000004170472a4 */ /* 0x000fc8000f8e023f */
[----:B------:R-:W-:-:S04]  /*a130*/  UISETP.LT.AND UP0, UPT, UR20, UR4, UPT ;  /* 0x000000041400728c */ /* 0x000fc8000bf01270 */
[----:B------:R-:W-:-:S04]  /*a140*/  USEL UR20, UR20, UR4, !UP0 ;  /* 0x0000000414147287 */ /* 0x000fc8000c000000 */
.L_x_292:
        /* <DEDUP_REMOVED lines=13> */
[----:B-1----:R-:W4:Y:S04]  /*a220*/  LDL R4, [R1+0x2c] ;  /* 0x00002c0001047983 */ /* 0x002f280000100800 */
        /* <DEDUP_REMOVED lines=9> */
.L_x_300:
        /* <DEDUP_REMOVED lines=59> */
[----:B---3--:R2:W3:Y:S02]  /*a670*/  SHFL.IDX PT, R13, R6, 0x1, 0x181f ;  /* 0x00381f00060d7f89 */ /* 0x0084e400000e0000 */
.L_x_334:
[----:B--2---:R-:W2:Y:S04]  /*a680*/  LDL R15, [R1+0x24] ;  /* 0x00002400010f7983 */ /* 0x004ea80000100800 */
[----:B------:R-:W5:Y:S04]  /*a690*/  LDL R14, [R1+0x48] ;  /* 0x00004800010e7983 */ /* 0x000f680000100800 */
[----:B----4-:R-:W4:Y:S04]  /*a6a0*/  LDL R12, [R1+0x4c] ;  /* 0x00004c00010c7983 */ /* 0x010f280000100800 */
[----:B---3--:R-:W3:Y:S01]  /*a6b0*/  LDL R6, [R1+0x1c] ;  /* 0x00001c0001067983 */ /* 0x008ee20000100800 */
[----:B--2---:R-:W-:Y:S02]  /*a6c0*/  ISETP.GE.AND P1, PT, R15, c[0x0][0x1d4], PT ;  /* 0x000075000f007a0c */ /* 0x004fe40003f26270 */
[----:B-----5:R-:W-:Y:S05]  /*a6d0*/  IADD3 R14, P0, R13, R14, RZ ;  /* 0x0000000e0d0e7210 */ /* 0x020fea0007f1e0ff */
[----:B----4-:R-:W-:Y:S06]  /*a6e0*/  IMAD.X R15, R7, 0x1, R12, P0 ;  /* 0x00000001070f7824 */ /* 0x010fec00000e060c */
[----:B------:R-:W-:Y:S01]  /*a6f0*/  @!PT LDS RZ, [RZ] ;  /* 0x00000000fffff984 */ /* 0x000fe20000000800 */
[----:B------:R-:W-:Y:S01]  /*a700*/  @!PT LDS RZ, [RZ] ;  /* 0x00000000fffff984 */ /* 0x000fe20000000800 */
[----:B------:R-:W-:Y:S01]  /*a710*/  @!PT LDS RZ, [RZ] ;  /* 0x00000000fffff984 */ /* 0x000fe20000000800 */
[----:B---3--:R2:W-:Y:S01]  /*a720*/  LDGSTS.E.BYPASS.LTC128B.128 [R6+0x5080], [R14.64], !P1 ;  /* 0x050800000e067fae */ /* 0x0085e2000c901d52 */
[C---:B------:R-:W-:Y:S02]  /*a730*/  IADD3 R12, P1, R13.reuse, R176, RZ ;  /* 0x000000b00d0c7210 */ /* 0x040fe40007f3e0ff */
[----:B--2---:R-:W-:Y:S05]  /*a740*/  IADD3 R14, P0, R13, R178, RZ ;  /* 0x000000b20d0e7210 */ /* 0x004fea0007f1e0ff */
[----:B------:R-:W-:Y:S01]  /*a750*/  IMAD.X R15, R7, 0x1, R179, P0 ;  /* 0x00000001070f7824 */ /* 0x000fe200000e06b3 */
[----:B------:R-:W-:Y:S01]  /*a760*/  IADD3 R4, P0, R13, R4, RZ ;  /* 0x000000040d047210 */ /* 0x000fe20007f1e0ff */
[C---:B------:R-:W-:Y:S03]  /*a770*/  IMAD.X R13, R7.reuse, 0x1, R177, P1 ;  /* 0x00000001070d7824 */ /* 0x040fe600008e06b1 */
[----:B------:R2:W-:Y:S01]  /*a780*/  LDGSTS.E.BYPASS.LTC128B.128 [R6+0x6880], [R14.64], !P6 ;  /* 0x068800000e067fae */ /* 0x0005e2000f101d52 */
[----:B------:R-:W-:Y:S03]  /*a790*/  IMAD.X R5, R7, 0x1, R5, P0 ;  /* 0x0000000107057824 */ /* 0x000fe600000e0605 */
[----:B------:R2:W-:Y:S04]  /*a7a0*/  LDGSTS.E.BYPASS.LTC128B.128 [R6+0x8080], [R12.64], !P5 ;  /* 0x080800000c067fae */ /* 0x0005e8000e901d52 */
[----:B------:R2:W-:Y:S02]  /*a7b0*/  LDGSTS.E.BYPASS.LTC128B.128 [R6+0x9880], [R4.64], !P4 ;  /* 0x0988000004067fae */ /* 0x0005e4000e101d52 */
.L_x_297:
[----:B------:R-:W-:Y:S05]  /*a7c0*/  BSYNC B0 ;  /* 0x0000000000007941 */ /* 0x000fea0003800000 */
.L_x_296:
        /* <DEDUP_REMOVED lines=273> */
.L_x_299:
        /* <DEDUP_REMOVED lines=424> */
.L_x_295:
[----:B------:R-:W-:-:S06]  /*d360*/  UISETP.GE.AND UP0, UPT, UR21, UR7, UPT ;  /* 0x000000071500728c */ /* 0x000fcc000bf06270 */
[----:B------:R-:W-:-:S13]  /*d370*/  PLOP3.LUT P0, PT, PT, PT, UP0, 0x40, 0x0 ;  /* 0x000000000000781c */ /* 0x000fda0003f0e808 */
[----:B------:R-:W-:Y:S05]  /*d380*/  @P0 BRA `(.L_x_301) ;  /* 0x00003ea000000947 */ /* 0x000fea0003800000 */
[----:B-1----:R-:W1:Y:S04]  /*d390*/  S2R R3, SR_TID.X ;  /* 0x0000000000037919 */ /* 0x002e680000002100 */
        /* <DEDUP_REMOVED lines=12> */
.L_x_314:
        /* <DEDUP_REMOVED lines=66> */
[----:B-1----:R2:W1:Y:S02]  /*d880*/  SHFL.IDX PT, R13, R4, 0x1, 0x181f ;  /* 0x00381f00040d7f89 */ /* 0x00246400000e0000 */
.L_x_335:
[----:B------:R-:W4:Y:S04]  /*d890*/  LDL R7, [R1+0x24] ;  /* 0x0000240001077983 */ /* 0x000f280000100800 */
[----:B------:R-:W5:Y:S04]  /*d8a0*/  LDL R6, [R1+0x3c] ;  /* 0x00003c0001067983 */ /* 0x000f680000100800 */
[----:B--2---:R-:W2:Y:S04]  /*d8b0*/  LDL R14, [R1+0x48] ;  /* 0x00004800010e7983 */ /* 0x004ea80000100800 */
[----:B---3--:R-:W3:Y:S04]  /*d8c0*/  LDL R12, [R1+0x1c] ;  /* 0x00001c00010c7983 */ /* 0x008ee80000100800 */
[----:B------:R-:W3:Y:S01]  /*d8d0*/  LDL R4, [R1+0x4c] ;  /* 0x00004c0001047983 */ /* 0x000ee20000100800 */
[----:B----4-:R-:W-:Y:S02]  /*d8e0*/  ISETP.GE.AND P1, PT, R7, c[0x0][0x1d4], PT ;  /* 0x0000750007007a0c */ /* 0x010fe40003f26270 */
[----:B-1---5:R-:W-:Y:S05]  /*d8f0*/  IADD3 R6, P0, R13, R6, RZ ;  /* 0x000000060d067210 */ /* 0x022fea0007f1e0ff */
[----:B--2---:R-:W-:Y:S06]  /*d900*/  IMAD.X R7, R5, 0x1, R14, P0 ;  /* 0x0000000105077824 */ /* 0x004fec00000e060e */
[----:B------:R-:W-:Y:S01]  /*d910*/  @!PT LDS RZ, [RZ] ;  /* 0x00000000fffff984 */ /* 0x000fe20000000800 */
[----:B------:R-:W-:Y:S01]  /*d920*/  @!PT LDS RZ, [RZ] ;  /* 0x00000000fffff984 */ /* 0x000fe20000000800 */
[----:B------:R-:W-:Y:S01]  /*d930*/  @!PT LDS RZ, [RZ] ;  /* 0x00000000fffff984 */ /* 0x000fe20000000800 */
[----:B---3--:R1:W-:Y:S02]  /*d940*/  LDGSTS.E.BYPASS.LTC128B.128 [R12+0x5080], [R6.64], !P1 ;  /* 0x05080000060c7fae */ /* 0x0083e4000c901d52 */
[----:B-1----:R-:W-:Y:S05]  /*d950*/  IADD3 R6, P0, R13, R159, RZ ;  /* 0x0000009f0d067210 */ /* 0x002fea0007f1e0ff */
[----:B------:R-:W-:Y:S05]  /*d960*/  IMAD.X R7, R5, 0x1, R4, P0 ;  /* 0x0000000105077824 */ /* 0x000fea00000e0604 */
[----:B------:R1:W-:Y:S02]  /*d970*/  LDGSTS.E.BYPASS.LTC128B.128 [R12+0x6880], [R6.64], !P6 ;  /* 0x06880000060c7fae */ /* 0x0003e4000f101d52 */
[----:B-1----:R-:W-:Y:S05]  /*d980*/  IADD3 R6, P0, R13, R157, RZ ;  /* 0x0000009d0d067210 */ /* 0x002fea0007f1e0ff */
[----:B------:R-:W-:Y:S01]  /*d990*/  IMAD.X R7, R5, 0x1, R158, P0 ;  /* 0x0000000105077824 */ /* 0x000fe200000e069e */
[----:B------:R-:W-:Y:S04]  /*d9a0*/  IADD3 R4, P0, R13, R0, RZ ;  /* 0x000000000d047210 */ /* 0x000fe80007f1e0ff */
[----:B------:R1:W-:Y:S01]  /*d9b0*/  LDGSTS.E.BYPASS.LTC128B.128 [R12+0x8080], [R6.64], !P5 ;  /* 0x08080000060c7fae */ /* 0x0003e2000e901d52 */
[----:B------:R-:W-:Y:S05]  /*d9c0*/  IMAD.X R5, R5, 0x1, R2, P0 ;  /* 0x0000000105057824 */ /* 0x000fea00000e0602 */
[----:B------:R1:W-:Y:S03]  /*d9d0*/  LDGSTS.E.BYPASS.LTC128B.128 [R12+0x9880], [R4.64], !P4 ;  /* 0x09880000040c7fae */ /* 0x0003e6000e101d52 */
.L_x_303:
[----:B------:R-:W-:Y:S05]  /*d9e0*/  BSYNC B0 ;  /* 0x0000000000007941 */ /* 0x000fea0003800000 */
.L_x_302:
        /* <DEDUP_REMOVED lines=159> */
[----:B------:R-:W2:Y:S01]  /*e3e0*/  MUFU.TANH R179, R15 ;  /* 0x0000000f00b37308 */ /* 0x000ea20000002400 */
[----:B------:R-:W-:Y:S01]  /*e3f0*/  BAR.SYNC.DEFER_BLOCKING 0x0 ;  /* 0x0000000000007b1d */ /* 0x000fe20000010000 */
[----:B-----5:R-:W-:Y:S02]  /*e400*/  FMUL.FTZ R9, R14, c[0x0][0x320] ;  /* 0x0000c8000e097a20 */ /* 0x020fe40000410000 */
[----:B------:R-:W-:Y:S06]  /*e410*/  FMUL.FTZ R14, R17, c[0x0][0x320] ;  /* 0x0000c800110e7a20 */ /* 0x000fec0000410000 */
[----:B------:R5:W2:Y:S01]  /*e420*/  MUFU.TANH R178, R18 ;  /* 0x0000001200b27308 */ /* 0x000aa20000002400 */
[----:B-1----:R-:W-:Y:S02]  /*e430*/  FMUL.FTZ R11, R12, c[0x0][0x320] ;  /* 0x0000c8000c0b7a20 */ /* 0x002fe40000410000 */
[----:B------:R-:W-:Y:S02]  /*e440*/  FMUL.FTZ R12, R13, c[0x0][0x320] ;  /* 0x0000c8000d0c7a20 */ /* 0x000fe40000410000 */
[----:B------:R-:W-:Y:S05]  /*e450*/  FMUL.FTZ R13, R16, c[0x0][0x320] ;  /* 0x0000c800100d7a20 */ /* 0x000fea0000410000 */
[----:B------:R-:W1:Y:S10]  /*e460*/  MUFU.TANH R8, R8 ;  /* 0x0000000800087308 */ /* 0x000e740000002400 */
        /* <DEDUP_REMOVED lines=8> */
[----:B------:R-:W-:Y:S02]  /*e4f0*/  FMUL.FTZ R17, R21, c[0x0][0x320] ;  /* 0x0000c80015117a20 */ /* 0x000fe40000410000 */
[----:B------:R-:W-:Y:S02]  /*e500*/  FMUL.FTZ R6, R22, c[0x0][0x320] ;  /* 0x0000c80016067a20 */ /* 0x000fe40000410000 */
[----:B------:R-:W-:Y:S03]  /*e510*/  FMUL.FTZ R5, R23, c[0x0][0x320] ;  /* 0x0000c80017057a20 */ /* 0x000fe60000410000 */
[----:B-----5:R-:W-:Y:S02]  /*e520*/  FMUL.FTZ R18, R24, c[0x0][0x320] ;  /* 0x0000c80018127a20 */ /* 0x020fe40000410000 */
[----:B------:R-:W-:Y:S01]  /*e530*/  FMUL.FTZ R19, R25, c[0x0][0x320] ;  /* 0x0000c80019137a20 */ /* 0x000fe20000410000 */
[----:B------:R-:W1:Y:S01]  /*e540*/  MUFU.TANH R13, R13 ;  /* 0x0000000d000d7308 */ /* 0x000e620000002400 */
        /* <DEDUP_REMOVED lines=19> */
[----:B------:R-:W4:Y:S01]  /*e680*/  LDL.LU R26, [R1+0x4c] ;  /* 0x00004c00011a7983 */ /* 0x000f220000300800 */
[----:B------:R-:W-:Y:S03]  /*e690*/  IMAD.U32 R20, RZ, RZ, UR4 ;  /* 0x00000004ff147e24 */ /* 0x000fe6000f8e00ff */
[----:B------:R-:W5:Y:S04]  /*e6a0*/  LDL R170, [R1+0x3c] ;  /* 0x00003c0001aa7983 */ /* 0x000f680000100800 */
        /* <DEDUP_REMOVED lines=18> */
[----:B---3--:R-:W-:Y:S04]  /*e7d0*/  IMAD.WIDE.U32 R22, R27, c[0x0][0x1e0], RZ ;  /* 0x000078001b167a25 */ /* 0x008fe800078e00ff */
[----:B------:R-:W-:Y:S01]  /*e7e0*/  IMAD.IADD R23, R23, 0x1, R20 ;  /* 0x0000000117177824 */ /* 0x000fe200078e0214 */
[----:B--2---:R2:W-:Y:S01]  /*e7f0*/  STL [R1+0x8], R25 ;  /* 0x0000081901007387 */ /* 0x0045e20000100800 */
[----:B------:R-:W-:Y:S02]  /*e800*/  SHF.R.S32.HI R20, RZ, 0x1f, R25 ;  /* 0x0000001fff147819 */ /* 0x000fe40000011419 */
[C---:B------:R-:W-:Y:S04]  /*e810*/  IMAD.WIDE.U32 R22, R25.reuse, c[0x0][0x1f0], R22 ;  /* 0x00007c0019167a25 */ /* 0x040fe800078e0016 */
[----:B------:R-:W-:Y:S01]  /*e820*/  IMAD R20, R20, c[0x0][0x1f0], RZ ;  /* 0x00007c0014147a24 */ /* 0x000fe200078e02ff */
[----:B------:R-:W-:Y:S03]  /*e830*/  IADD3 R22, P0, R22, UR26, RZ ;  /* 0x0000001a16167c10 */ /* 0x000fe6000ff1e0ff */
[----:B------:R-:W-:Y:S05]  /*e840*/  IMAD R20, R25, c[0x0][0x1f4], R20 ;  /* 0x00007d0019147a24 */ /* 0x000fea00078e0214 */
[----:B------:R-:W-:Y:S02]  /*e850*/  IADD3.X R20, R23, UR22, R20, P0, !PT ;  /* 0x0000001617147c10 */ /* 0x000fe400087fe414 */
[C---:B------:R-:W-:Y:S04]  /*e860*/  LEA R21, P0, R22.reuse, c[0x0][0x1c8], 0x1 ;  /* 0x0000720016157a11 */ /* 0x040fe800078008ff */
[----:B------:R-:W-:Y:S02]  /*e870*/  LEA.HI.X R20, R22, c[0x0][0x1cc], R20, 0x1, P0 ;  /* 0x0000730016147a11 */ /* 0x000fe400000f0c14 */
[----:B------:R-:W5:Y:S04]  /*e880*/  SHFL.IDX PT, R22, R21, RZ, 0x181f ;  /* 0x00181fff15167589 */ /* 0x000f6800000e0000 */
[----:B--2---:R-:W2:Y:S04]  /*e890*/  S2R R25, SR_TID.X ;  /* 0x0000000000197919 */ /* 0x004ea80000002100 */
[----:B------:R-:W4:Y:S04]  /*e8a0*/  SHFL.IDX PT, R23, R20, RZ, 0x181f ;  /* 0x00181fff14177589 */ /* 0x000f2800000e0000 */
[----:B------:R-:W3:Y:S04]  /*e8b0*/  SHFL.IDX PT, R21, R21, 0x1, 0x181f ;  /* 0x00381f0015157f89 */ /* 0x000ee800000e0000 */
[----:B------:R-:W1:Y:S01]  /*e8c0*/  SHFL.IDX PT, R20, R20, 0x1, 0x181f ;  /* 0x00381f0014147f89 */ /* 0x000e6200000e0000 */
[----:B--2---:R-:W-:Y:S04]  /*e8d0*/  SHF.R.S32.HI R27, RZ, 0x1f, R25 ;  /* 0x0000001fff1b7819 */ /* 0x004fe80000011419 */
[----:B------:R-:W-:Y:S04]  /*e8e0*/  LEA.HI R27, R27, R25, RZ, 0x3 ;  /* 0x000000191b1b7211 */ /* 0x000fe800078f18ff */
[----:B------:R-:W-:Y:S04]  /*e8f0*/  SHF.R.S32.HI R27, RZ, 0x3, R27 ;  /* 0x00000003ff1b7819 */ /* 0x000fe8000001141b */
[----:B------:R-:W-:Y:S04]  /*e900*/  IADD3 R27, -R27, 0x30, RZ ;  /* 0x000000301b1b7810 */ /* 0x000fe80007ffe1ff */
[----:B------:R-:W-:Y:S11]  /*e910*/  ISETP.GE.AND P1, PT, R27, 0x1, PT ;  /* 0x000000011b00780c */ /* 0x000ff60003f26270 */
[----:B------:R-:W-:Y:S02]  /*e920*/  @!UPT UIADD3 URZ, URZ, URZ, URZ ;  /* 0x0000003f3f3ff290 */ /* 0x000fe4000fffe03f */
[C---:B-----5:R-:W-:Y:S05]  /*e930*/  @P1 IADD3 R24, P0, R22.reuse, R170, RZ ;  /* 0x000000aa16181210 */ /* 0x060fea0007f1e0ff */
[C---:B----4-:R-:W-:Y:S05]  /*e940*/  @P1 IMAD.X R25, R23.reuse, 0x1, R174, P0 ;  /* 0x0000000117191824 */ /* 0x050fea00000e06ae */
[----:B------:R2:W-:Y:S02]  /*e950*/  @P1 LDGSTS.E.BYPASS.LTC128B.128 [R175+0x14080], [R24.64], !P2 ;  /* 0x1408000018af1fae */ /* 0x0005e4000d101d52 */
[C---:B--2---:R-:W-:Y:S05]  /*e960*/  @P1 IADD3 R24, P0, R22.reuse, R159, RZ ;  /* 0x0000009f16181210 */ /* 0x044fea0007f1e0ff */
[C---:B------:R-:W-:Y:S05]  /*e970*/  @P1 IMAD.X R25, R23.reuse, 0x1, R26, P0 ;  /* 0x0000000117191824 */ /* 0x040fea00000e061a */
[----:B------:R2:W-:Y:S02]  /*e980*/  @P1 LDGSTS.E.BYPASS.LTC128B.128 [R175+0x15880], [R24.64], !P6 ;  /* 0x1588000018af1fae */ /* 0x0005e4000f101d52 */
[C---:B--2---:R-:W-:Y:S05]  /*e990*/  @P1 IADD3 R24, P0, R22.reuse, R157, RZ ;  /* 0x0000009d16181210 */ /* 0x044fea0007f1e0ff */
[C---:B------:R-:W-:Y:S01]  /*e9a0*/  @P1 IMAD.X R25, R23.reuse, 0x1, R158, P0 ;  /* 0x0000000117191824 */ /* 0x040fe200000e069e */
[----:B------:R-:W-:Y:S04]  /*e9b0*/  @P1 IADD3 R22, P0, R22, R0, RZ ;  /* 0x0000000016161210 */ /* 0x000fe80007f1e0ff */
[----:B------:R3:W-:Y:S01]  /*e9c0*/  @P1 LDGSTS.E.BYPASS.LTC128B.128 [R175+0x17080], [R24.64], !P5 ;  /* 0x1708000018af1fae */ /* 0x0007e2000e901d52 */
[----:B------:R-:W-:Y:S01]  /*e9d0*/  @P1 IMAD.X R23, R23, 0x1, R2, P0 ;  /* 0x0000000117171824 */ /* 0x000fe200000e0602 */
[----:B------:R-:W-:Y:S04]  /*e9e0*/  ISETP.GE.AND P0, PT, R27, 0x21, PT ;  /* 0x000000211b00780c */ /* 0x000fe80003f06270 */
[----:B------:R2:W-:Y:S09]  /*e9f0*/  @P1 LDGSTS.E.BYPASS.LTC128B.128 [R175+0x18880], [R22.64], !P4 ;  /* 0x1888000016af1fae */ /* 0x0005f2000e101d52 */
[C---:B---3--:R-:W-:Y:S05]  /*ea00*/  @P0 IADD3 R24, P2, R21.reuse, R159, RZ ;  /* 0x0000009f15180210 */ /* 0x048fea0007f5e0ff */
[C---:B-1----:R-:W-:Y:S01]  /*ea10*/  @P0 IMAD.X R25, R20.reuse, 0x1, R26, P2 ;  /* 0x0000000114190824 */ /* 0x042fe200010e061a */
[C---:B------:R-:W-:Y:S02]  /*ea20*/  @P0 IADD3 R26, P2, R21.reuse, R157, RZ ;  /* 0x0000009d151a0210 */ /* 0x040fe40007f5e0ff */
[----:B--2---:R-:W-:Y:S03]  /*ea30*/  @P0 IADD3 R22, P1, R21, R170, RZ ;  /* 0x000000aa15160210 */ /* 0x004fe60007f3e0ff */
[C---:B------:R-:W-:Y:S01]  /*ea40*/  @P0 IMAD.X R27, R20.reuse, 0x1, R158, P2 ;  /* 0x00000001141b0824 */ /* 0x040fe200010e069e */
[----:B------:R-:W-:Y:S01]  /*ea50*/  ISETP.GE.AND P2, PT, R171, c[0x0][0x1d4], PT ;  /* 0x00007500ab007a0c */ /* 0x000fe20003f46270 */
[C---:B------:R-:W-:Y:S01]  /*ea60*/  @P0 IMAD.X R23, R20.reuse, 0x1, R174, P1 ;  /* 0x0000000114170824 */ /* 0x040fe200008e06ae */
[----:B------:R-:W-:Y:S05]  /*ea70*/  @P0 IADD3 R158, P1, R21, R0, RZ ;  /* 0x00000000159e0210 */ /* 0x000fea0007f3e0ff */
[----:B------:R-:W-:Y:S06]  /*ea80*/  @P0 IMAD.X R159, R20, 0x1, R2, P1 ;  /* 0x00000001149f0824 */ /* 0x000fec00008e0602 */
[----:B------:R1:W-:Y:S04]  /*ea90*/  @P0 LDGSTS.E.BYPASS.LTC128B.128 [R175+0x15080], [R22.64], !P2 ;  /* 0x1508000016af0fae */ /* 0x0003e8000d101d52 */
[----:B------:R1:W-:Y:S04]  /*eaa0*/  @P0 LDGSTS.E.BYPASS.LTC128B.128 [R175+0x16880], [R24.64], !P6 ;  /* 0x1688000018af0fae */ /* 0x0003e8000f101d52 */
[----:B------:R1:W-:Y:S04]  /*eab0*/  @P0 LDGSTS.E.BYPASS.LTC128B.128 [R175+0x18080], [R26.64], !P5 ;  /* 0x180800001aaf0fae */ /* 0x0003e8000e901d52 */
[----:B------:R1:W-:Y:S02]  /*eac0*/  @P0 LDGSTS.E.BYPASS.LTC128B.128 [R175+0x19880], [R158.64], !P4 ;  /* 0x198800009eaf0fae */ /* 0x0003e4000e101d52 */
.L_x_305:
        /* <DEDUP_REMOVED lines=17> */
[----:B------:R-:W-:Y:S04]  /*ebe0*/  IADD3 R0, -R0, UR8, R2 ;  /* 0x0000000800007c10 */ /* 0x000fe8000fffe102 */
[C---:B------:R-:W-:Y:S02]  /*ebf0*/  IADD3 R24, R0.reuse, c[0x0][0x328], RZ ;  /* 0x0000ca0000187a10 */ /* 0x040fe40007ffe0ff */
[----:B------:R-:W-:Y:S02]  /*ec00*/  IADD3 R2, R0, UR24, RZ ;  /* 0x0000001800027c10 */ /* 0x000fe4000fffe0ff */
[----:B------:R-:W-:Y:S01]  /*ec10*/  IADD3 R0, -R21, UR4, RZ ;  /* 0x0000000415007c10 */ /* 0x000fe2000fffe1ff */
        /* <DEDUP_REMOVED lines=17> */
.L_x_308:
[----:B------:R-:W-:Y:S04]  /*ed30*/  MOV R20, 0x1 ;  /* 0x0000000100147802 */ /* 0x000fe80000000f00 */
[----:B------:R-:W-:Y:S11]  /*ed40*/  ISETP.NE.AND P0, PT, R20, c[0x0][0x32c], PT ;  /* 0x0000cb0014007a0c */ /* 0x000ff60003f05270 */
[----:B------:R-:W-:Y:S02]  /*ed50*/  @!UPT UIADD3 URZ, URZ, URZ, URZ ;  /* 0x0000003f3f3ff290 */ /* 0x000fe4000fffe03f */
[----:B------:R-:W-:Y:S05]  /*ed60*/  @P0 IMAD.HI.U32 R20, R21, c[0x0][0x330], RZ ;  /* 0x0000cc0015140a27 */ /* 0x000fea00078e00ff */
[----:B------:R-:W-:Y:S02]  /*ed70*/  @P0 SHF.R.U32.HI R21, RZ, c[0x0][0x334], R20 ;  /* 0x0000cd00ff150a19 */ /* 0x000fe40000011614 */
.L_x_309:
[----:B------:R-:W-:Y:S05]  /*ed80*/  BSYNC B0 ;  /* 0x0000000000007941 */ /* 0x000fea0003800000 */
.L_x_307:
[----:B------:R-:W-:Y:S05]  /*ed90*/  IMAD R20, R21, c[0x0][0x32c], R0 ;  /* 0x0000cb0015147a24 */ /* 0x000fea00078e0200 */
[----:B------:R-:W-:Y:S02]  /*eda0*/  IMNMX R26, R26, R20, !PT ;  /* 0x000000141a1a7217 */ /* 0x000fe40007800200 */
[----:B------:R-:W-:Y:S04]  /*edb0*/  IADD3 R20, R20, c[0x0][0x32c], RZ ;  /* 0x0000cb0014147a10 */ /* 0x000fe80007ffe0ff */
[----:B------:R-:W-:Y:S02]  /*edc0*/  IMNMX R27, R27, R20, PT ;  /* 0x000000141b1b7217 */ /* 0x000fe40003800200 */
.L_x_306:
        /* <DEDUP_REMOVED lines=43> */
[----:B------:R-:W-:Y:S01]  /*f080*/  PLOP3.LUT P0, PT, PT, PT, UP5, 0x40, 0x0 ;  /* 0x000000000000781c */ /* 0x000fe20003f0e858 */
[----:B------:R-:W1:Y:S03]  /*f090*/  SHFL.IDX PT, R12, R25, 0x1, 0x1c1f ;  /* 0x003c1f00190c7f89 */ /* 0x000e6600000e0000 */
        /* <DEDUP_REMOVED lines=8> */
[----:B------:R-:W-:Y:S04]  /*f120*/  ISETP.GT.AND P0, PT, R26, 0x20, P0 ;  /* 0x000000201a00780c */ /* 0x000fe80000704270 */
[C---:B------:R-:W-:Y:S04]  /*f130*/  ISETP.LT.OR P0, PT, R27.reuse, 0x21, P0 ;  /* 0x000000211b00780c */ /* 0x040fe80000701670 */
[----:B------:R-:W-:Y:S01]  /*f140*/  FSEL R175, R16, -INF , !P0 ;  /* 0xff80000010af7808 */ /* 0x000fe20004000000 */
[--C-:B-1----:R-:W-:Y:S01]  /*f150*/  IMAD.IADD R16, R2, 0x1, R12.reuse ;  /* 0x0000000102107824 */ /* 0x102fe200078e020c */
[----:B------:R-:W-:Y:S04]  /*f160*/  PLOP3.LUT P0, PT, PT, PT, UP2, 0x40, 0x0 ;  /* 0x000000000000781c */ /* 0x000fe80003f0e828 */
[----:B------:R-:W-:Y:S04]  /*f170*/  ISETP.GT.AND P0, PT, R26, 0x21, P0 ;  /* 0x000000211a00780c */ /* 0x000fe80000704270 */
[----:B------:R-:W-:Y:S04]  /*f180*/  ISETP.LT.OR P0, PT, R27, 0x22, P0 ;  /* 0x000000221b00780c */ /* 0x000fe80000701670 */
[----:B------:R-:W-:Y:S01]  /*f190*/  FSEL R174, R17, -INF , !P0 ;  /* 0xff80000011ae7808 */ /* 0x000fe20004000000 */
[----:B------:R-:W-:Y:S01]  /*f1a0*/  IMAD.IADD R17, R24, 0x1, R12 ;  /* 0x0000000118117824 */ /* 0x000fe200078e020c */
[----:B------:R-:W-:Y:S04]  /*f1b0*/  PLOP3.LUT P0, PT, PT, PT, UP1, 0x40, 0x0 ;  /* 0x000000000000781c */ /* 0x000fe80003f0e818 */
[----:B------:R-:W-:Y:S04]  /*f1c0*/  ISETP.GT.AND P0, PT, R26, 0x28, P0 ;  /* 0x000000281a00780c */ /* 0x000fe80000704270 */
[C---:B------:R-:W-:Y:S04]  /*f1d0*/  ISETP.LT.OR P0, PT, R27.reuse, 0x29, P0 ;  /* 0x000000291b00780c */ /* 0x040fe80000701670 */
        /* <DEDUP_REMOVED lines=23> */
.L_x_312:
[----:B------:R-:W-:Y:S04]  /*f350*/  MOV R2, 0x1 ;  /* 0x0000000100027802 */ /* 0x000fe80000000f00 */
[----:B------:R-:W-:Y:S11]  /*f360*/  ISETP.NE.AND P0, PT, R2, c[0x0][0x32c], PT ;  /* 0x0000cb0002007a0c */ /* 0x000ff60003f05270 */
[----:B------:R-:W-:Y:S02]  /*f370*/  @!UPT UIADD3 URZ, URZ, URZ, URZ ;  /* 0x0000003f3f3ff290 */ /* 0x000fe4000fffe03f */
[----:B------:R-:W-:Y:S05]  /*f380*/  @P0 IMAD.HI.U32 R2, R12, c[0x0][0x330], RZ ;  /* 0x0000cc000c020a27 */ /* 0x000fea00078e00ff */
[----:B------:R-:W-:Y:S02]  /*f390*/  @P0 SHF.R.U32.HI R12, RZ, c[0x0][0x334], R2 ;  /* 0x0000cd00ff0c0a19 */ /* 0x000fe40000011602 */
.L_x_313:
[----:B------:R-:W-:Y:S05]  /*f3a0*/  BSYNC B0 ;  /* 0x0000000000007941 */ /* 0x000fea0003800000 */
.L_x_311:
[----:B------:R-:W-:Y:S05]  /*f3b0*/  IMAD R0, R12, c[0x0][0x32c], R0 ;  /* 0x0000cb000c007a24 */ /* 0x000fea00078e0200 */
[----:B------:R-:W-:Y:S02]  /*f3c0*/  IMNMX R16, R16, R0, !PT ;  /* 0x0000000010107217 */ /* 0x000fe40007800200 */
[----:B------:R-:W-:Y:S04]  /*f3d0*/  IADD3 R0, R0, c[0x0][0x32c], RZ ;  /* 0x0000cb0000007a10 */ /* 0x000fe80007ffe0ff */
[----:B------:R-:W-:Y:S02]  /*f3e0*/  IMNMX R17, R17, R0, PT ;  /* 0x0000000011117217 */ /* 0x000fe40003800200 */
.L_x_310:
        /* <DEDUP_REMOVED lines=45> */
[--C-:B------:R-:W-:Y:S02]  /*f6c0*/  FFMA.FTZ R13, R22, c[0x0][0x2d0], -R172.reuse ;  /* 0x0000b400160d7a23 */ /* 0x100fe400000108ac */
[----:B------:R-:W-:Y:S01]  /*f6d0*/  ISETP.GT.AND P0, PT, R16, 0x1, P0 ;  /* 0x000000011000780c */ /* 0x000fe20000704270 */
[----:B------:R-:W-:Y:S01]  /*f6e0*/  MUFU.EX2 R18, R18 ;  /* 0x0000001200127308 */ /* 0x000fe20000000800 */
[--C-:B------:R-:W-:Y:S02]  /*f6f0*/  FFMA.FTZ R12, R8, c[0x0][0x2d0], -R172.reuse ;  /* 0x0000b400080c7a23 */ /* 0x100fe400000108ac */
[----:B------:R-:W-:Y:S01]  /*f700*/  ISETP.LT.OR P0, PT, R17, 0x2, P0 ;  /* 0x000000021100780c */ /* 0x000fe20000701670 */
[--C-:B------:R-:W-:Y:S02]  /*f710*/  FFMA.FTZ R8, R168, c[0x0][0x2d0], -R172.reuse ;  /* 0x0000b400a8087a23 */ /* 0x100fe400000108ac */
[--C-:B------:R-:W-:Y:S01]  /*f720*/  FFMA.FTZ R171, R21, c[0x0][0x2d0], -R172.reuse ;  /* 0x0000b40015ab7a23 */ /* 0x100fe200000108ac */
[----:B------:R-:W-:Y:S01]  /*f730*/  FSEL R11, R176, -INF , !P0 ;  /* 0xff800000b00b7808 */ /* 0x000fe20004000000 */
[--C-:B------:R-:W-:Y:S01]  /*f740*/  FFMA.FTZ R175, R175, c[0x0][0x2d0], -R172.reuse ;  /* 0x0000b400afaf7a23 */ /* 0x100fe200000108ac */
[----:B------:R-:W-:Y:S01]  /*f750*/  PLOP3.LUT P0, PT, PT, PT, UP2, 0x40, 0x0 ;  /* 0x000000000000781c */ /* 0x000fe20003f0e828 */
[----:B------:R-:W-:Y:S01]  /*f760*/  UISETP.NE.AND UP2, UPT, UR28, URZ, UPT ;  /* 0x0000003f1c00728c */ /* 0x000fe2000bf45270 */
[----:B------:R-:W1:Y:S01]  /*f770*/  MUFU.EX2 R13, R13 ;  /* 0x0000000d000d7308 */ /* 0x000e620000000800 */
[--C-:B------:R-:W-:Y:S01]  /*f780*/  FFMA.FTZ R174, R174, c[0x0][0x2d0], -R172.reuse ;  /* 0x0000b400aeae7a23 */ /* 0x100fe200000108ac */
[----:B------:R-:W-:Y:S01]  /*f790*/  ISETP.GT.AND P0, PT, R16, 0x8, P0 ;  /* 0x000000081000780c */ /* 0x000fe20000704270 */
[--C-:B------:R-:W-:Y:S02]  /*f7a0*/  FFMA.FTZ R173, R173, c[0x0][0x2d0], -R172.reuse ;  /* 0x0000b400adad7a23 */ /* 0x100fe400000108ac */
[----:B------:R-:W-:Y:S01]  /*f7b0*/  FFMA.FTZ R172, R19, c[0x0][0x2d0], -R172 ;  /* 0x0000b40013ac7a23 */ /* 0x000fe200000108ac */
[C---:B------:R-:W-:Y:S04]  /*f7c0*/  ISETP.LT.OR P0, PT, R17.reuse, 0x9, P0 ;  /* 0x000000091100780c */ /* 0x040fe80000701670 */
[----:B------:R-:W-:Y:S01]  /*f7d0*/  FSEL R10, R10, -INF , !P0 ;  /* 0xff8000000a0a7808 */ /* 0x000fe20004000000 */
[----:B------:R-:W-:Y:S01]  /*f7e0*/  MUFU.EX2 R12, R12 ;  /* 0x0000000c000c7308 */ /* 0x000fe20000000800 */
[----:B------:R-:W-:Y:S01]  /*f7f0*/  PLOP3.LUT P0, PT, PT, PT, UP1, 0x40, 0x0 ;  /* 0x000000000000781c */ /* 0x000fe20003f0e818 */
[----:B------:R-:W-:Y:S03]  /*f800*/  UISETP.NE.AND UP1, UPT, UR23, URZ, UPT ;  /* 0x0000003f1700728c */ /* 0x000fe6000bf25270 */
[C---:B------:R-:W-:Y:S04]  /*f810*/  ISETP.GT.AND P0, PT, R16.reuse, 0x9, P0 ;  /* 0x000000091000780c */ /* 0x040fe80000704270 */
[----:B------:R-:W-:Y:S01]  /*f820*/  ISETP.LT.OR P0, PT, R17, 0xa, P0 ;  /* 0x0000000a1100780c */ /* 0x000fe20000701670 */
[----:B------:R-:W-:Y:S03]  /*f830*/  MUFU.EX2 R8, R8 ;  /* 0x0000000800087308 */ /* 0x000fe60000000800 */
[----:B------:R-:W-:Y:S02]  /*f840*/  FSEL R169, R169, -INF , !P0 ;  /* 0xff800000a9a97808 */ /* 0x000fe40004000000 */
[----:B------:R-:W-:Y:S01]  /*f850*/  PLOP3.LUT P0, PT, PT, PT, UP0, 0x40, 0x0 ;  /* 0x000000000000781c */ /* 0x000fe20003f0e808 */
[----:B------:R-:W-:Y:S01]  /*f860*/  UISETP.NE.AND UP0, UPT, UR20, URZ, UPT ;  /* 0x0000003f1400728c */ /* 0x000fe2000bf05270 */
[----:B-1----:R-:W-:Y:S02]  /*f870*/  F2FP.BF16.PACK_AB R168, R13, R18 ;  /* 0x000000120da8723e */ /* 0x002fe400000010ff */
[C---:B------:R-:W-:Y:S01]  /*f880*/  ISETP.GT.AND P0, PT, R16.reuse, 0x10, P0 ;  /* 0x000000101000780c */ /* 0x040fe20000704270 */
[----:B------:R-:W-:Y:S03]  /*f890*/  MUFU.EX2 R172, R172 ;  /* 0x000000ac00ac7308 */ /* 0x000fe60000000800 */
[----:B------:R-:W-:Y:S04]  /*f8a0*/  ISETP.LT.OR P0, PT, R17, 0x11, P0 ;  /* 0x000000111100780c */ /* 0x000fe80000701670 */
        /* <DEDUP_REMOVED lines=19> */
[----:B------:R-:W-:Y:S02]  /*f9e0*/  FSEL R159, R6, -INF , !P0 ;  /* 0xff800000069f7808 */ /* 0x000fe40004000000 */
[----:B------:R-:W1:Y:S01]  /*f9f0*/  MUFU.EX2 R6, R2 ;  /* 0x0000000200067308 */ /* 0x000e620000000800 */
[----:B------:R-:W-:Y:S04]  /*fa00*/  PLOP3.LUT P0, PT, PT, PT, UP2, 0x40, 0x0 ;  /* 0x000000000000781c */ /* 0x000fe80003f0e828 */
[C---:B------:R-:W-:Y:S04]  /*fa10*/  ISETP.GT.AND P0, PT, R16.reuse, 0x21, P0 ;  /* 0x000000211000780c */ /* 0x040fe80000704270 */
[----:B------:R-:W-:Y:S04]  /*fa20*/  ISETP.LT.OR P0, PT, R17, 0x22, P0 ;  /* 0x000000221100780c */ /* 0x000fe80000701670 */
        /* <DEDUP_REMOVED lines=14> */
[----:B------:R-:W-:Y:S01]  /*fb10*/  FMUL.FTZ R29, R6, R29 ;  /* 0x0000001d061d7220 */ /* 0x000fe20000410000 */
[----:B------:R-:W-:Y:S01]  /*fb20*/  ISETP.GT.AND P0, PT, R16, 0x29, P0 ;  /* 0x000000291000780c */ /* 0x000fe20000704270 */
[C---:B------:R-:W-:Y:S01]  /*fb30*/  FMUL.FTZ R16, R6.reuse, R144 ;  /* 0x0000009006107220 */ /* 0x040fe20000410000 */
[----:B------:R-:W-:Y:S01]  /*fb40*/  FMNMX.FTZ R2, R169, R2, !PT ;  /* 0x00000002a9027209 */ /* 0x000fe20007810000 */
[C---:B------:R-:W-:Y:S01]  /*fb50*/  FMUL.FTZ R32, R6.reuse, R32 ;  /* 0x0000002006207220 */ /* 0x040fe20000410000 */
[----:B------:R-:W-:Y:S01]  /*fb60*/  ISETP.LT.OR P0, PT, R17, 0x2a, P0 ;  /* 0x0000002a1100780c */ /* 0x000fe20000701670 */
[----:B------:R-:W-:Y:S01]  /*fb70*/  FMUL.FTZ R17, R6, R145 ;  /* 0x0000009106117220 */ /* 0x000fe20000410000 */
[----:B------:R-:W-:Y:S01]  /*fb80*/  FMNMX.FTZ R2, R24, R2, !PT ;  /* 0x0000000218027209 */ /* 0x000fe20007810000 */
[C---:B------:R-:W-:Y:S01]  /*fb90*/  FMUL.FTZ R33, R6.reuse, R33 ;  /* 0x0000002106217220 */ /* 0x040fe20000410000 */
[----:B------:R-:W-:Y:S01]  /*fba0*/  FSEL R3, R7, -INF , !P0 ;  /* 0xff80000007037808 */ /* 0x000fe20004000000 */
        /* <DEDUP_REMOVED lines=15> */
[----:B------:R-:W-:Y:S01]  /*fca0*/  UISETP.GT.AND UP0, UPT, UR21, UR7, UPT ;  /* 0x000000071500728c */ /* 0x000fe2000bf04270 */
[----:B------:R-:W-:Y:S01]  /*fcb0*/  FMUL.FTZ R48, R6, R48 ;  /* 0x0000003006307220 */ /* 0x000fe20000410000 */
[----:B------:R-:W-:Y:S01]  /*fcc0*/  FMNMX.FTZ R2, R158, R2, !PT ;  /* 0x000000029e027209 */ /* 0x000fe20007810000 */
[----:B--2---:R-:W-:Y:S01]  /*fcd0*/  FFMA.FTZ R5, R6, R170, R18 ;  /* 0x000000aa06057223 */ /* 0x004fe20000010012 */
[----:B------:R-:W-:Y:S01]  /*fce0*/  F2FP.BF16.PACK_AB R170, R8, R12 ;  /* 0x0000000c08aa723e */ /* 0x000fe200000010ff */
[C---:B------:R-:W-:Y:S01]  /*fcf0*/  FMUL.FTZ R49, R6.reuse, R49 ;  /* 0x0000003106317220 */ /* 0x040fe20000410000 */
[----:B------:R-:W-:Y:S01]  /*fd00*/  FMNMX.FTZ R2, R157, R2, !PT ;  /* 0x000000029d027209 */ /* 0x000fe20007810000 */
[----:B------:R-:W-:Y:S01]  /*fd10*/  FADD.FTZ R5, R13, R5 ;  /* 0x000000050d057221 */ /* 0x000fe20000010000 */
[----:B------:R-:W-:Y:S01]  /*fd20*/  UMOV UR21, UR4 ;  /* 0x0000000400157c82 */ /* 0x000fe20008000000 */
[----:B------:R-:W-:Y:S01]  /*fd30*/  FMUL.FTZ R13, R6, R141 ;  /* 0x0000008d060d7220 */ /* 0x000fe20000410000 */
[----:B------:R-:W-:Y:S01]  /*fd40*/  FMNMX.FTZ R2, R3, R2, !PT ;  /* 0x0000000203027209 */ /* 0x000fe20007810000 */
[----:B------:R-:W-:Y:S02]  /*fd50*/  FADD.FTZ R5, R12, R5 ;  /* 0x000000050c057221 */ /* 0x000fe40000010000 */
[----:B------:R-:W-:Y:S01]  /*fd60*/  FMUL.FTZ R12, R6, R140 ;  /* 0x0000008c060c7220 */ /* 0x000fe20000410000 */
[----:B------:R-:W-:Y:S01]  /*fd70*/  MOV R140, R26 ;  /* 0x0000001a008c7202 */ /* 0x000fe20000000f00 */
[----:B------:R-:W1:Y:S01]  /*fd80*/  SHFL.BFLY PT, R4, R2, 0x2, 0x1f ;  /* 0x0c401f0002047f89 */ /* 0x000e6200000e0000 */
[----:B------:R-:W-:Y:S02]  /*fd90*/  FADD.FTZ R177, R8, R5 ;  /* 0x0000000508b17221 */ /* 0x000fe40000010000 */
        /* <DEDUP_REMOVED lines=329> */
.L_x_301:
[----:B------:R-:W2:Y:S04]  /*11230*/  LDL.LU R5, [R1+0x44] ;  /* 0x0000440001057983 */ /* 0x000ea80000300800 */
[----:B------:R-:W3:Y:S01]  /*11240*/  LDL.LU R7, [R1+0x40] ;  /* 0x0000400001077983 */ /* 0x000ee20000300800 */
[----:B------:R-:W-:-:S02]  /*11250*/  MOV R8, 0xff800000 ;  /* 0xff80000000087802 */ /* 0x000fc40000000f00 */
[----:B------:R-:W-:Y:S01]  /*11260*/  PLOP3.LUT P2, PT, PT, PT, PT, 0x8, 0x0 ;  /* 0x000000000000781c */ /* 0x000fe20003f4e170 */
[----:B--2---:R-:W2:Y:S04]  /*11270*/  SHFL.BFLY PT, R6, R5, 0x2, 0x1f ;  /* 0x0c401f0005067f89 */ /* 0x004ea800000e0000 */
[----:B-1-3--:R-:W1:Y:S01]  /*11280*/  SHFL.BFLY PT, R4, R7, 0x2, 0x1f ;  /* 0x0c401f0007047f89 */ /* 0x00ae6200000e0000 */
[----:B--2---:R-:W-:Y:S02]  /*11290*/  FADD.FTZ R6, R6, R5 ;  /* 0x0000000506067221 */ /* 0x004fe40000010000 */
[----:B-1----:R-:W-:-:S03]  /*112a0*/  FADD.FTZ R4, R4, R7 ;  /* 0x0000000704047221 */ /* 0x002fc60000010000 */
        /* <DEDUP_REMOVED lines=149> */
.L_x_259:
        /* <DEDUP_REMOVED lines=60> */
[----:B------:R-:W-:-:S02]  /*11fc0*/  SEL R12, R12, 0xffffffc0, !P2 ;  /* 0xffffffc00c0c7807 */ /* 0x000fc40005000000 */
[----:B------:R-:W-:Y:S02]  /*11fd0*/  F2FP.BF16.PACK_AB R48, R49, R48 ;  /* 0x000000303130723e */ /* 0x000fe400000010ff */
        /* <DEDUP_REMOVED lines=8> */
[----:B------:R-:W-:-:S02]  /*12060*/  F2FP.BF16.PACK_AB R56, R57, R56 ;  /* 0x000000383938723e */ /* 0x000fc400000010ff */
[----:B------:R-:W-:Y:S01]  /*12070*/  STS [R11+0x480], R134 ;  /* 0x000480860b007388 */ /* 0x000fe20000000800 */
[----:B------:R-:W-:Y:S02]  /*12080*/  F2FP.BF16.PACK_AB R58, R59, R58 ;  /* 0x0000003a3b3a723e */ /* 0x000fe400000010ff */
        /* <DEDUP_REMOVED lines=95> */
[----:B------:R-:W-:Y:S04]  /*12680*/  STS [R16+0xc480], R126 ;  /* 0x00c4807e10007388 */ /* 0x000fe80000000800 */
[----:B------:R-:W-:Y:S04]  /*12690*/  STS [R12+0xc000], R128 ;  /* 0x00c000800c007388 */ /* 0x000fe80000000800 */
[----:B------:R3:W-:Y:S01]  /*126a0*/  STS [R12+0xc400], R4 ;  /* 0x00c400040c007388 */ /* 0x0007e20000000800 */
[----:B-1----:R-:W-:-:S02]  /*126b0*/  IMAD.U32 R14, RZ, RZ, UR4 ;  /* 0x00000004ff0e7e24 */ /* 0x002fc4000f8e00ff */
[----:B--2---:R-:W-:Y:S01]  /*126c0*/  IMAD.U32 R15, RZ, RZ, UR5 ;  /* 0x00000005ff0f7e24 */ /* 0x004fe2000f8e00ff */
[----:B------:R-:W-:Y:S06]  /*126d0*/  BAR.SYNC.DEFER_BLOCKING 0x1, 0x100 ;  /* 0x0044000000007b1d */ /* 0x000fec0000010000 */
[----:B------:R-:W-:Y:S02]  /*126e0*/  ULDC.64 UR4, c[0x0][0x508] ;  /* 0x0001420000047ab9 */ /* 0x000fe40000000a00 */
[----:B------:R-:W-:Y:S01]  /*126f0*/  UISETP.NE.U32.AND UP0, UPT, URZ, UR4, UPT ;  /* 0x000000043f00728c */ /* 0x000fe2000bf05070 */
[----:B------:R-:W2:Y:S03]  /*12700*/  @P0 LDG.E R5, [R14.64] ;  /* 0x000000120e050981 */ /* 0x000ea6000c1e1900 */
[----:B------:R-:W-:Y:S01]  /*12710*/  UISETP.NE.AND.EX UP0, UPT, URZ, UR5, UPT, UP0 ;  /* 0x000000053f00728c */ /* 0x000fe2000bf05300 */
[----:B---3--:R-:W-:-:S02]  /*12720*/  IMAD.MOV.U32 R4, RZ, RZ, c[0x0][0x388] ;  /* 0x0000e200ff047624 */ /* 0x008fc400078e00ff */
        /* <DEDUP_REMOVED lines=14> */
[----:B-----5:R1:W2:Y:S04]  /*12810*/  LDG.E R4, [R14.64] ;  /* 0x000000120e047981 */ /* 0x0202a8000c1e1900 */
[----:B-1----:R-:W2:Y:S02]  /*12820*/  LDG.E R14, [R14.64+0x4] ;  /* 0x000004120e0e7981 */ /* 0x002ea4000c1e1900 */
[----:B--2---:R-:W-:Y:S02]  /*12830*/  IADD3 R4, -R4, R14, RZ ;  /* 0x0000000e04047210 */ /* 0x004fe40007ffe1ff */
.L_x_316:
[----:B-1----:R-:W-:Y:S01]  /*12840*/  SHF.R.S32.HI R5, RZ, 0x1f, R10 ;  /* 0x0000001fff057819 */ /* 0x002fe2000001140a */
[----:B------:R-:W-:Y:S01]  /*12850*/  IMAD.MOV.U32 R9, RZ, RZ, c[0x0][0x4e8] ;  /* 0x00013a00ff097624 */ /* 0x000fe200078e00ff */
[----:B------:R-:W-:Y:S01]  /*12860*/  LOP3.LUT R11, R6, 0xffffffe0, RZ, 0xc0, !PT ;  /* 0xffffffe0060b7812 */ /* 0x000fe200078ec0ff */
[----:B------:R-:W1:Y:S01]  /*12870*/  S2R R75, SR_CTAID.X ;  /* 0x00000000004b7919 */ /* 0x000e620000002500 */
[----:B------:R-:W-:Y:S01]  /*12880*/  LEA.HI R5, R5, R10, RZ, 0x3 ;  /* 0x0000000a05057211 */ /* 0x000fe200078f18ff */
[----:B------:R-:W-:Y:S01]  /*12890*/  ULDC.64 UR6, c[0x0][0x490] ;  /* 0x0001240000067ab9 */ /* 0x000fe20000000a00 */
[----:B------:R-:W-:Y:S01]  /*128a0*/  ISETP.NE.AND P1, PT, R9, 0x1, PT ;  /* 0x000000010900780c */ /* 0x000fe20003f25270 */
[----:B------:R-:W-:Y:S01]  /*128b0*/  USHF.R.S32.HI UR11, URZ, 0x1f, UR13 ;  /* 0x0000001f3f0b7899 */ /* 0x000fe2000801140d */
[----:B------:R-:W-:Y:S01]  /*128c0*/  LOP3.LUT R6, R5, 0xffffff8, RZ, 0xc0, !PT ;  /* 0x0ffffff805067812 */ /* 0x000fe200078ec0ff */
[----:B------:R-:W-:Y:S01]  /*128d0*/  IMAD.IADD R5, R0, 0x1, -R11 ;  /* 0x0000000100057824 */ /* 0x000fe200078e0a0b */
[----:B------:R-:W-:Y:S01]  /*128e0*/  ULDC.64 UR4, c[0x0][0x3a0] ;  /* 0x0000e80000047ab9 */ /* 0x000fe20000000a00 */
[----:B------:R-:W-:Y:S01]  /*128f0*/  BSSY B0, `(.L_x_317) ;  /* 0x0000093000007945 */ /* 0x000fe20003800000 */
[----:B------:R-:W-:Y:S01]  /*12900*/  UIMAD UR8, UR9, UR6, URZ ;  /* 0x00000006090872a4 */ /* 0x000fe2000f8e023f */
[----:B------:R-:W-:Y:S01]  /*12910*/  IMAD.IADD R6, R10, 0x1, -R6 ;  /* 0x000000010a067824 */ /* 0x000fe200078e0a06 */
[----:B------:R-:W-:Y:S01]  /*12920*/  SHF.R.S32.HI R9, RZ, 0x1f, R5 ;  /* 0x0000001fff097819 */ /* 0x000fe20000011405 */
[----:B------:R-:W-:Y:S01]  /*12930*/  UMOV UR14, UR20 ;  /* 0x00000014000e7c82 */ /* 0x000fe20008000000 */
[----:B------:R-:W-:Y:S01]  /*12940*/  LEA.HI R10, R3, R3, RZ, 0x1 ;  /* 0x00000003030a7211 */ /* 0x000fe200078f08ff */
[----:B------:R-:W-:Y:S01]  /*12950*/  UMOV UR15, UR21 ;  /* 0x00000015000f7c82 */ /* 0x000fe20008000000 */
[----:B------:R-:W-:Y:S01]  /*12960*/  LEA.HI R9, R9, R5, RZ, 0x2 ;  /* 0x0000000509097211 */ /* 0x000fe200078f10ff */
[----:B------:R-:W-:Y:S01]  /*12970*/  UIMAD UR12, UR21, UR4, URZ ;  /* 0x00000004150c72a4 */ /* 0x000fe2000f8e023f */
[----:B------:R-:W-:Y:S01]  /*12980*/  LOP3.LUT R10, R10, 0x1ffffffe, RZ, 0xc0, !PT ;  /* 0x1ffffffe0a0a7812 */ /* 0x000fe200078ec0ff */
[----:B------:R-:W-:Y:S01]  /*12990*/  USEL UR11, UR11, URZ, !UP1 ;  /* 0x0000003f0b0b7287 */ /* 0x000fe2000c800000 */
[----:B------:R-:W-:Y:S01]  /*129a0*/  SHF.R.S32.HI R9, RZ, 0x2, R9 ;  /* 0x00000002ff097819 */ /* 0x000fe20000011409 */
[----:B------:R-:W-:Y:S01]  /*129b0*/  UIMAD.WIDE.U32 UR14, UR10, UR6, UR14 ;  /* 0x000000060a0e72a5 */ /* 0x000fe2000f8e000e */
[----:B------:R-:W-:Y:S01]  /*129c0*/  LOP3.LUT P2, RZ, R5, 0x3, RZ, 0xc0, !PT ;  /* 0x0000000305ff7812 */ /* 0x000fe2000784c0ff */
[----:B------:R-:W-:Y:S01]  /*129d0*/  IMAD.IADD R3, R3, 0x1, -R10 ;  /* 0x0000000103037824 */ /* 0x000fe200078e0a0a */
[----:B------:R-:W-:Y:S01]  /*129e0*/  UIMAD UR8, UR10, UR7, UR8 ;  /* 0x000000070a0872a4 */ /* 0x000fe2000f8e0208 */
[----:B------:R-:W-:Y:S01]  /*129f0*/  IMAD R6, R6, 0x10, R9 ;  /* 0x0000001006067824 */ /* 0x000fe200078e0209 */
[----:B------:R-:W-:-:S02]  /*12a00*/  UIMAD.WIDE.U32 UR16, UR20, UR4, URZ ;  /* 0x00000004141072a5 */ /* 0x000fc4000f8e003f */
[----:B------:R-:W-:Y:S01]  /*12a10*/  ULDC.64 UR6, c[0x0][0x498] ;  /* 0x0001260000067ab9 */ /* 0x000fe20000000a00 */
[--C-:B------:R-:W-:Y:S01]  /*12a20*/  IMAD R3, R3, 0x8, R6.reuse ;  /* 0x0000000803037824 */ /* 0x100fe200078e0206 */
[----:B------:R-:W-:Y:S01]  /*12a30*/  UIMAD UR12, UR20, UR5, UR12 ;  /* 0x00000005140c72a4 */ /* 0x000fe2000f8e020c */
[C---:B-1----:R-:W-:Y:S01]  /*12a40*/  IMAD R6, R75.reuse, 0x80, R6 ;  /* 0x000000804b067824 */ /* 0x042fe200078e0206 */
[----:B------:R-:W-:Y:S01]  /*12a50*/  USEL UR13, UR13, URZ, !UP1 ;  /* 0x0000003f0d0d7287 */ /* 0x000fe2000c800000 */
[----:B------:R-:W-:Y:S01]  /*12a60*/  IMAD R9, R75, 0x80, R3 ;  /* 0x000000804b097824 */ /* 0x000fe200078e0203 */
[CC--:B------:R-:W-:Y:S01]  /*12a70*/  LEA.HI R3, R2.reuse, R0.reuse, RZ, 0x3 ;  /* 0x0000000002037211 */ /* 0x0c0fe200078f18ff */
[----:B------:R-:W-:Y:S02]  /*12a80*/  UIMAD UR20, UR11, UR6, URZ ;  /* 0x000000060b1472a4 */ /* 0x000fe4000f8e023f */
[----:B------:R-:W-:Y:S01]  /*12a90*/  @P1 IMAD.HI.U32 R5, R9, c[0x0][0x4ec], RZ ;  /* 0x00013b0009051a27 */ /* 0x000fe200078e00ff */
[----:B------:R-:W-:Y:S01]  /*12aa0*/  MOV R12, R9 ;  /* 0x00000009000c7202 */ /* 0x000fe20000000f00 */
[----:B------:R-:W-:Y:S01]  /*12ab0*/  UIADD3 UR15, UR15, UR8, URZ ;  /* 0x000000080f0f7290 */ /* 0x000fe2000fffe03f */
[----:B------:R-:W-:Y:S01]  /*12ac0*/  LOP3.LUT R10, R3, 0xfffffff8, RZ, 0xc0, !PT ;  /* 0xfffffff8030a7812 */ /* 0x000fe200078ec0ff */
[----:B------:R-:W-:Y:S01]  /*12ad0*/  UIMAD UR7, UR13, UR7, UR20 ;  /* 0x000000070d0772a4 */ /* 0x000fe2000f8e0214 */
[----:B------:R-:W-:Y:S01]  /*12ae0*/  @P1 SHF.R.U32.HI R12, RZ, c[0x0][0x4f0], R5 ;  /* 0x00013c00ff0c1a19 */ /* 0x000fe20000011605 */
[----:B------:R-:W-:Y:S01]  /*12af0*/  UIMAD.WIDE.U32 UR14, UR13, UR6, UR14 ;  /* 0x000000060d0e72a5 */ /* 0x000fe2000f8e000e */
[----:B------:R-:W-:Y:S01]  /*12b00*/  LEA.HI R5, R2, R0, RZ, 0x6 ;  /* 0x0000000002057211 */ /* 0x000fe200078f30ff */
[----:B------:R-:W-:Y:S01]  /*12b10*/  IMAD.IADD R0, R0, 0x1, -R10 ;  /* 0x0000000100007824 */ /* 0x000fe200078e0a0a */
[----:B------:R-:W-:Y:S01]  /*12b20*/  SHF.R.S32.HI R3, RZ, 0x3, R3 ;  /* 0x00000003ff037819 */ /* 0x000fe20000011403 */
[--C-:B------:R-:W-:Y:S01]  /*12b30*/  IMAD.MOV R2, RZ, RZ, -R12.reuse ;  /* 0x000000ffff027224 */ /* 0x100fe200078e0a0c */
[----:B------:R-:W-:Y:S01]  /*12b40*/  SHF.R.S32.HI R10, RZ, 0x1f, R12 ;  /* 0x0000001fff0a7819 */ /* 0x000fe2000001140c */
[----:B------:R-:W-:Y:S01]  /*12b50*/  ULDC.64 UR4, c[0x0][0x3e8] ;  /* 0x0000fa0000047ab9 */ /* 0x000fe20000000a00 */
[----:B------:R-:W-:Y:S01]  /*12b60*/  IADD3 R12, P0, R12, UR14, RZ ;  /* 0x0000000e0c0c7c10 */ /* 0x000fe2000ff1e0ff */
[----:B------:R-:W-:Y:S01]  /*12b70*/  IMAD R9, R2, c[0x0][0x4e8], R9 ;  /* 0x00013a0002097a24 */ /* 0x000fe200078e0209 */
[----:B------:R-:W-:Y:S01]  /*12b80*/  UIMAD UR9, UR9, UR4, URZ ;  /* 0x00000004090972a4 */ /* 0x000fe2000f8e023f */
[----:B------:R-:W-:Y:S01]  /*12b90*/  IMAD.U32 R2, RZ, RZ, UR7 ;  /* 0x00000007ff027e24 */ /* 0x000fe2000f8e00ff */
[----:B------:R-:W-:Y:S01]  /*12ba0*/  UIADD3 UR17, UR17, UR12, URZ ;  /* 0x0000000c11117290 */ /* 0x000fe2000fffe03f */
[C---:B------:R-:W-:Y:S01]  /*12bb0*/  IMAD R15, R0.reuse, 0x20, R3 ;  /* 0x00000020000f7824 */ /* 0x040fe200078e0203 */
[----:B------:R-:W-:Y:S01]  /*12bc0*/  SHF.R.S32.HI R11, RZ, 0x1f, R9 ;  /* 0x0000001fff0b7819 */ /* 0x000fe20000011409 */
[----:B------:R-:W-:Y:S01]  /*12bd0*/  IMAD.SHL.U32 R0, R0, 0x8, RZ ;  /* 0x0000000800007824 */ /* 0x000fe200078e00ff */
[----:B------:R-:W-:Y:S01]  /*12be0*/  IADD3.X R13, R10, UR15, R2, P0, !PT ;  /* 0x0000000f0a0d7c10 */ /* 0x000fe200087fe402 */
[----:B------:R-:W-:Y:S01]  /*12bf0*/  IMAD.SHL.U32 R2, R3, 0x40, RZ ;  /* 0x0000004003027824 */ /* 0x000fe200078e00ff */
[----:B------:R-:W-:Y:S01]  /*12c00*/  LEA R15, R75, R15, 0x7 ;  /* 0x0000000f4b0f7211 */ /* 0x000fe200078e38ff */
[----:B------:R-:W-:Y:S01]  /*12c10*/  IMAD R11, R11, c[0x0][0x488], RZ ;  /* 0x000122000b0b7a24 */ /* 0x000fe200078e02ff */
[----:B------:R-:W-:Y:S01]  /*12c20*/  UIMAD UR5, UR10, UR5, UR9 ;  /* 0x000000050a0572a4 */ /* 0x000fe2000f8e0209 */
[----:B------:R-:W-:Y:S01]  /*12c30*/  IMAD.WIDE.U32 R12, R9, c[0x0][0x488], R12 ;  /* 0x00012200090c7a25 */ /* 0x000fe200078e000c */
[----:B------:R-:W-:Y:S01]  /*12c40*/  LOP3.LUT R2, R2, 0x1c0, RZ, 0xc0, !PT ;  /* 0x000001c002027812 */ /* 0x000fe200078ec0ff */
[----:B------:R-:W-:-:S02]  /*12c50*/  UIMAD.WIDE.U32 UR16, UR10, UR4, UR16 ;  /* 0x000000040a1072a5 */ /* 0x000fc4000f8e0010 */
[----:B------:R-:W-:Y:S01]  /*12c60*/  IMAD R11, R9, c[0x0][0x48c], R11 ;  /* 0x00012300090b7a24 */ /* 0x000fe200078e020b */
[----:B------:R-:W-:Y:S01]  /*12c70*/  LEA R10, P0, R12, c[0x0][0x450], 0x2 ;  /* 0x000114000c0a7a11 */ /* 0x000fe200078010ff */
[----:B------:R-:W-:Y:S01]  /*12c80*/  @P1 IMAD.HI.U32 R16, R15, c[0x0][0x4ec], RZ ;  /* 0x00013b000f101a27 */ /* 0x000fe200078e00ff */
[----:B------:R-:W-:Y:S01]  /*12c90*/  SHF.R.U32.HI R9, RZ, 0x3, R2 ;  /* 0x00000003ff097819 */ /* 0x000fe20000011602 */
[----:B------:R-:W-:Y:S01]  /*12ca0*/  ULDC.64 UR6, c[0x0][0x3f0] ;  /* 0x0000fc0000067ab9 */ /* 0x000fe20000000a00 */
[----:B------:R-:W-:Y:S01]  /*12cb0*/  LOP3.LUT R2, R2, 0x38, R0, 0xf8, !PT ;  /* 0x0000003802027812 */ /* 0x000fe200078ef800 */
[----:B------:R-:W-:Y:S01]  /*12cc0*/  IMAD.IADD R11, R13, 0x1, R11 ;  /* 0x000000010d0b7824 */ /* 0x000fe200078e020b */
[----:B------:R-:W-:Y:S01]  /*12cd0*/  UIMAD UR11, UR11, UR6, URZ ;  /* 0x000000060b0b72a4 */ /* 0x000fe2000f8e023f */
[----:B------:R-:W-:Y:S01]  /*12ce0*/  IMAD.MOV.U32 R14, RZ, RZ, R15 ;  /* 0x000000ffff0e7224 */ /* 0x000fe200078e000f */
[----:B------:R-:W-:Y:S01]  /*12cf0*/  @P1 SHF.R.U32.HI R14, RZ, c[0x0][0x4f0], R16 ;  /* 0x00013c00ff0e1a19 */ /* 0x000fe20000011610 */
[----:B------:R-:W-:Y:S01]  /*12d00*/  UIADD3 UR17, UR17, UR5, URZ ;  /* 0x0000000511117290 */ /* 0x000fe2000fffe03f */
[----:B------:R-:W-:Y:S01]  /*12d10*/  LEA.HI.X R11, R12, c[0x0][0x454], R11, 0x2, P0 ;  /* 0x000115000c0b7a11 */ /* 0x000fe200000f140b */
[----:B------:R-:W-:Y:S01]  /*12d20*/  UIMAD UR7, UR13, UR7, UR11 ;  /* 0x000000070d0772a4 */ /* 0x000fe2000f8e020b */
[----:B------:R-:W-:Y:S01]  /*12d30*/  LOP3.LUT R9, R2, R9, RZ, 0x3c, !PT ;  /* 0x0000000902097212 */ /* 0x000fe200078e3cff */
[--C-:B------:R-:W-:Y:S01]  /*12d40*/  IMAD.MOV R18, RZ, RZ, -R14.reuse ;  /* 0x000000ffff127224 */ /* 0x100fe200078e0a0e */
[----:B------:R-:W-:Y:S01]  /*12d50*/  SHF.R.S32.HI R2, RZ, 0x1f, R14 ;  /* 0x0000001fff027819 */ /* 0x000fe2000001140e */
[----:B------:R-:W-:Y:S01]  /*12d60*/  SHFL.IDX PT, R12, R10, RZ, 0x1c1f ;  /* 0x001c1fff0a0c7589 */ /* 0x000fe200000e0000 */
[----:B------:R-:W-:Y:S01]  /*12d70*/  UIMAD.WIDE.U32 UR16, UR13, UR6, UR16 ;  /* 0x000000060d1072a5 */ /* 0x000fe2000f8e0010 */
[----:B------:R-:W-:-:S02]  /*12d80*/  IMAD R18, R18, c[0x0][0x4e8], R15 ;  /* 0x00013a0012127a24 */ /* 0x000fc400078e020f */
[----:B------:R-:W1:Y:S01]  /*12d90*/  SHFL.IDX PT, R13, R11, RZ, 0x1c1f ;  /* 0x001c1fff0b0d7589 */ /* 0x000e6200000e0000 */
[----:B------:R-:W-:Y:S01]  /*12da0*/  UIADD3 UR7, UR17, UR7, URZ ;  /* 0x0000000711077290 */ /* 0x000fe2000fffe03f */
[----:B------:R-:W-:Y:S01]  /*12db0*/  IMAD R15, R2, c[0x0][0x3e0], RZ ;  /* 0x0000f800020f7a24 */ /* 0x000fe200078e02ff */
[----:B------:R-:W-:Y:S01]  /*12dc0*/  MOV R17, UR17 ;  /* 0x0000001100117c02 */ /* 0x000fe20008000f00 */
[----:B------:R-:W-:Y:S01]  /*12dd0*/  SHFL.IDX PT, R10, R10, 0x1, 0x1c1f ;  /* 0x003c1f000a0a7f89 */ /* 0x000fe200000e0000 */
[----:B-----5:R-:W-:Y:S01]  /*12de0*/  IMAD R2, R4, c[0x0][0x4e8], RZ ;  /* 0x00013a0004027a24 */ /* 0x020fe200078e02ff */
[C---:B------:R-:W-:Y:S01]  /*12df0*/  IADD3 R4, R6.reuse, 0x8, RZ ;  /* 0x0000000806047810 */ /* 0x040fe20007ffe0ff */
[----:B------:R-:W-:Y:S01]  /*12e00*/  IMAD.U32 R16, RZ, RZ, UR16 ;  /* 0x00000010ff107e24 */ /* 0x000fe2000f8e00ff */
[----:B------:R-:W2:Y:S01]  /*12e10*/  SHFL.IDX PT, R11, R11, 0x1, 0x1c1f ;  /* 0x003c1f000b0b7f89 */ /* 0x000ea200000e0000 */
[----:B------:R-:W-:Y:S01]  /*12e20*/  IMAD.U32 R17, RZ, RZ, UR7 ;  /* 0x00000007ff117e24 */ /* 0x000fe2000f8e00ff */
[-C--:B------:R-:W-:Y:S01]  /*12e30*/  ISETP.GE.OR P1, PT, R6, R2.reuse, P2 ;  /* 0x000000020600720c */ /* 0x080fe20001726670 */
[----:B------:R-:W-:Y:S01]  /*12e40*/  IMAD.SHL.U32 R5, R5, 0x8, RZ ;  /* 0x0000000805057824 */ /* 0x000fe200078e00ff */
[----:B------:R-:W-:Y:S01]  /*12e50*/  ISETP.GE.OR P0, PT, R4, R2, P2 ;  /* 0x000000020400720c */ /* 0x000fe20001706670 */
[----:B------:R-:W-:Y:S01]  /*12e60*/  IMAD.WIDE.U32 R16, R14, c[0x0][0x3e0], R16 ;  /* 0x0000f8000e107a25 */ /* 0x000fe200078e0010 */
[----:B------:R-:W-:-:S02]  /*12e70*/  SHF.R.S32.HI R6, RZ, 0x1f, R18 ;  /* 0x0000001fff067819 */ /* 0x000fc40000011412 */
[----:B------:R-:W-:Y:S01]  /*12e80*/  LOP3.LUT R5, R9, 0x7ffffe00, R5, 0xf8, !PT ;  /* 0x7ffffe0009057812 */ /* 0x000fe200078ef805 */
[----:B------:R-:W-:Y:S01]  /*12e90*/  IMAD R15, R14, c[0x0][0x3e4], R15 ;  /* 0x0000f9000e0f7a24 */ /* 0x000fe200078e020f */
[----:B------:R-:W-:Y:S01]  /*12ea0*/  MOV R14, R16 ;  /* 0x00000010000e7202 */ /* 0x000fe20000000f00 */
[----:B------:R-:W-:Y:S02]  /*12eb0*/  IMAD R6, R6, c[0x0][0x3d8], RZ ;  /* 0x0000f60006067a24 */ /* 0x000fe400078e02ff */
[----:B------:R-:W-:Y:S02]  /*12ec0*/  IMAD.IADD R15, R17, 0x1, R15 ;  /* 0x00000001110f7824 */ /* 0x000fe400078e020f */
[----:B------:R-:W-:Y:S01]  /*12ed0*/  IMAD.SHL.U32 R16, R5, 0x2, RZ ;  /* 0x0000000205107824 */ /* 0x000fe200078e00ff */
[----:B-1----:R1:W-:Y:S01]  /*12ee0*/  @!P1 ST.E [R12.64], R7 ;  /* 0x000000070c009985 */ /* 0x0023e2000c101912 */
[C---:B------:R-:W-:Y:S02]  /*12ef0*/  IMAD R17, R18.reuse, c[0x0][0x3dc], R6 ;  /* 0x0000f70012117a24 */ /* 0x040fe400078e0206 */
[----:B------:R-:W-:-:S04]  /*12f00*/  IMAD.WIDE.U32 R18, R18, c[0x0][0x3d8], R14 ;  /* 0x0000f60012127a25 */ /* 0x000fc800078e000e */
[----:B------:R-:W-:Y:S01]  /*12f10*/  IMAD.IADD R17, R19, 0x1, R17 ;  /* 0x0000000113117824 */ /* 0x000fe200078e0211 */
[----:B--2---:R1:W-:Y:S01]  /*12f20*/  @!P0 ST.E [R10.64], R8 ;  /* 0x000000080a008985 */ /* 0x0043e2000c101912 */
[C---:B------:R-:W-:Y:S01]  /*12f30*/  LEA R74, P0, R18.reuse, c[0x0][0x380], 0x1 ;  /* 0x0000e000124a7a11 */ /* 0x040fe200078008ff */
[----:B------:R-:W-:Y:S02]  /*12f40*/  IMAD R75, R75, 0x80, R3 ;  /* 0x000000804b4b7824 */ /* 0x000fe400078e0203 */
        /* <DEDUP_REMOVED lines=26> */
[----:B-1----:R-:W1:Y:S01]  /*130f0*/  LDS.128 R16, [R16+0xc080] ;  /* 0x00c0800010107984 */ /* 0x002e620000000c00 */
        /* <DEDUP_REMOVED lines=16> */
[----:B----4-:R2:W-:Y:S04]  /*13200*/  @!P1 ST.E.128 [R68.64], R32 ;  /* 0x0000002044009985 */ /* 0x0105e8000c101d12 */
[----:B-1----:R2:W-:Y:S02]  /*13210*/  @!P0 ST.E.128 [R76.64], R16 ;  /* 0x000000104c008985 */ /* 0x0025e4000c101d12 */
.L_x_318:
[----:B--234-:R-:W-:Y:S05]  /*13220*/  BSYNC B0 ;  /* 0x0000000000007941 */ /* 0x01cfea0003800000 */
.L_x_317:
[----:B------:R-:W-:Y:S01]  /*13230*/  IADD3 R3, R75, 0x20, RZ ;  /* 0x000000204b037810 */ /* 0x000fe20007ffe0ff */
[----:B------:R2:W3:Y:S01]  /*13240*/  SHFL.IDX PT, R35, R73, 0x1, 0x181f ;  /* 0x00381f0049237f89 */ /* 0x0004e200000e0000 */
[----:B------:R-:W-:Y:S02]  /*13250*/  BSSY B0, `(.L_x_319) ;  /* 0x000001c000007945 */ /* 0x000fe40003800000 */
[----:B------:R-:W-:Y:S01]  /*13260*/  ISETP.GE.AND P0, PT, R3, R2, PT ;  /* 0x000000020300720c */ /* 0x000fe20003f06270 */
[----:B------:R2:W4:-:S12]  /*13270*/  SHFL.IDX PT, R34, R74, 0x1, 0x181f ;  /* 0x00381f004a227f89 */ /* 0x00051800000e0000 */
[----:B------:R-:W-:Y:S05]  /*13280*/  @P0 BRA `(.L_x_320) ;  /* 0x0000018000000947 */ /* 0x000fea0003800000 */
[C---:B------:R-:W-:Y:S02]  /*13290*/  IADD3 R32, R0.reuse, 0x40, RZ ;  /* 0x0000004000207810 */ /* 0x040fe40007ffe0ff */
[C---:B------:R-:W-:Y:S02]  /*132a0*/  IADD3 R18, R0.reuse, 0x80, RZ ;  /* 0x0000008000127810 */ /* 0x040fe40007ffe0ff */
[----:B-1----:R-:W-:Y:S02]  /*132b0*/  IADD3 R16, R0, 0xc0, RZ ;  /* 0x000000c000107810 */ /* 0x002fe40007ffe0ff */
        /* <DEDUP_REMOVED lines=21> */
.L_x_320:
[----:B------:R-:W-:Y:S05]  /*13410*/  BSYNC B0 ;  /* 0x0000000000007941 */ /* 0x000fea0003800000 */
.L_x_319:
[----:B------:R-:W-:Y:S01]  /*13420*/  IADD3 R3, R75, 0x40, RZ ;  /* 0x000000404b037810 */ /* 0x000fe20007ffe0ff */
[----:B-1----:R1:W2:Y:S01]  /*13430*/  SHFL.IDX PT, R19, R73, 0x2, 0x181f ;  /* 0x00581f0049137f89 */ /* 0x0022a200000e0000 */
[----:B------:R-:W-:Y:S02]  /*13440*/  BSSY B0, `(.L_x_321) ;  /* 0x000001c000007945 */ /* 0x000fe40003800000 */
[----:B------:R-:W-:Y:S01]  /*13450*/  ISETP.GE.AND P0, PT, R3, R2, PT ;  /* 0x000000020300720c */ /* 0x000fe20003f06270 */
[----:B------:R1:W4:-:S12]  /*13460*/  SHFL.IDX PT, R18, R74, 0x2, 0x181f ;  /* 0x00581f004a127f89 */ /* 0x00031800000e0000 */
        /* <DEDUP_REMOVED lines=12> */
[----:B--2-4-:R-:W-:Y:S01]  /*13530*/  @!P3 IMAD.WIDE R16, R0, 0x2, R18 ;  /* 0x000000020010b825 */ /* 0x014fe200078e0212 */
        /* <DEDUP_REMOVED lines=12> */
.L_x_322:
[----:B------:R-:W-:Y:S05]  /*13600*/  BSYNC B0 ;  /* 0x0000000000007941 */ /* 0x000fea0003800000 */
.L_x_321:
[----:B------:R-:W-:Y:S01]  /*13610*/  IADD3 R75, R75, 0x60, RZ ;  /* 0x000000604b4b7810 */ /* 0x000fe20007ffe0ff */
[----:B--2---:R2:W1:Y:S03]  /*13620*/  SHFL.IDX PT, R11, R73, 0x3, 0x181f ;  /* 0x00781f00490b7f89 */ /* 0x00446600000e0000 */
[----:B------:R-:W-:Y:S01]  /*13630*/  ISETP.GE.AND P0, PT, R75, R2, PT ;  /* 0x000000024b00720c */ /* 0x000fe20003f06270 */
[----:B------:R2:W4:-:S12]  /*13640*/  SHFL.IDX PT, R10, R74, 0x3, 0x181f ;  /* 0x00781f004a0a7f89 */ /* 0x00051800000e0000 */
[----:B------:R-:W-:Y:S05]  /*13650*/  @P0 EXIT ;  /* 0x000000000000094d */ /* 0x000fea0003800000 */
[C---:B------:R-:W-:Y:S02]  /*13660*/  IADD3 R9, R0.reuse, 0x40, RZ ;  /* 0x0000004000097810 */ /* 0x040fe40007ffe0ff */
[C---:B------:R-:W-:Y:S02]  /*13670*/  IADD3 R3, R0.reuse, 0x80, RZ ;  /* 0x0000008000037810 */ /* 0x040fe40007ffe0ff */
        /* <DEDUP_REMOVED lines=10> */
[----:B------:R-:W-:Y:S02]  /*13720*/  @!P2 ST.E.128 [R12.64], R52 ;  /* 0x000000340c00a985 */ /* 0x000fe4000c101d12 */
[----:B------:R-:W-:-:S04]  /*13730*/  @!P1 IMAD.WIDE R8, R8, 0x2, R10 ;  /* 0x0000000208089825 */ /* 0x000fc800078e020a */
[----:B------:R-:W-:Y:S01]  /*13740*/  @!P0 IMAD.WIDE R2, R2, 0x2, R10 ;  /* 0x0000000202028825 */ /* 0x000fe200078e020a */
[----:B------:R-:W-:Y:S04]  /*13750*/  @!P1 ST.E.128 [R8.64], R36 ;  /* 0x0000002408009985 */ /* 0x000fe8000c101d12 */
[----:B------:R1:W-:Y:S02]  /*13760*/  @!P0 ST.E.128 [R2.64], R20 ;  /* 0x0000001402008985 */ /* 0x0003e4000c101d12 */
[----:B-1----:R-:W-:-:S04]  /*13770*/  IADD3 R2, R0, 0xc0, RZ ;  /* 0x000000c000027810 */ /* 0x002fc80007ffe0ff */
        /* <DEDUP_REMOVED lines=8> */
.L_x_315:
        /* <DEDUP_REMOVED lines=31> */
.L_x_323:
[----:B-1----:R-:W1:Y:S01]  /*139f0*/  S2R R9, SR_TID.X ;  /* 0x0000000000097919 */ /* 0x002e620000002100 */
[----:B------:R-:W-:Y:S01]  /*13a00*/  USHF.R.S32.HI UR6, URZ, 0x1f, UR13 ;  /* 0x0000001f3f067899 */ /* 0x000fe2000801140d */
[----:B------:R-:W-:Y:S01]  /*13a10*/  BSSY B0, `(.L_x_324) ;  /* 0x0000029000007945 */ /* 0x000fe20003800000 */
[----:B------:R-:W-:-:S02]  /*13a20*/  USEL UR13, UR13, URZ, !UP1 ;  /* 0x0000003f0d0d7287 */ /* 0x000fc4000c800000 */
[----:B------:R-:W-:Y:S01]  /*13a30*/  USEL UR6, UR6, URZ, !UP1 ;  /* 0x0000003f06067287 */ /* 0x000fe2000c800000 */
[----:B-1----:R-:W-:-:S13]  /*13a40*/  ISETP.GT.AND P0, PT, R9, 0x7f, PT ;  /* 0x0000007f0900780c */ /* 0x002fda0003f04270 */
        /* <DEDUP_REMOVED lines=22> */
[C---:B------:R-:W-:Y:S02]  /*13bb0*/  IADD3 R5, -R6.reuse, RZ, RZ ;  /* 0x000000ff06057210 */ /* 0x040fe40007ffe1ff */
[----:B------:R-:W-:Y:S02]  /*13bc0*/  SHF.R.S32.HI R2, RZ, 0x1f, R6 ;  /* 0x0000001fff027819 */ /* 0x000fe40000011406 */
[----:B------:R-:W-:Y:S01]  /*13bd0*/  IADD3 R6, P0, R6, UR16, RZ ;  /* 0x0000001006067c10 */ /* 0x000fe2000ff1e0ff */
[----:B------:R-:W-:Y:S02]  /*13be0*/  IMAD R5, R5, c[0x0][0x4e8], R0 ;  /* 0x00013a0005057a24 */ /* 0x000fe400078e0200 */
[----:B------:R-:W-:-:S03]  /*13bf0*/  IMAD.U32 R0, RZ, RZ, UR5 ;  /* 0x00000005ff007e24 */ /* 0x000fc6000f8e00ff */
[----:B------:R-:W-:Y:S02]  /*13c00*/  SHF.R.S32.HI R3, RZ, 0x1f, R5 ;  /* 0x0000001fff037819 */ /* 0x000fe40000011405 */
[----:B------:R-:W-:-:S03]  /*13c10*/  IADD3.X R7, R2, UR17, R0, P0, !PT ;  /* 0x0000001102077c10 */ /* 0x000fc600087fe400 */
[----:B------:R-:W-:Y:S02]  /*13c20*/  IMAD R0, R3, c[0x0][0x488], RZ ;  /* 0x0001220003007a24 */ /* 0x000fe400078e02ff */
[----:B------:R-:W-:-:S04]  /*13c30*/  IMAD.WIDE.U32 R6, R5, c[0x0][0x488], R6 ;  /* 0x0001220005067a25 */ /* 0x000fc800078e0006 */
[----:B------:R-:W-:Y:S01]  /*13c40*/  IMAD R0, R5, c[0x0][0x48c], R0 ;  /* 0x0001230005007a24 */ /* 0x000fe200078e0200 */
[----:B------:R-:W-:-:S04]  /*13c50*/  LEA R2, P0, R6, c[0x0][0x450], 0x2 ;  /* 0x0001140006027a11 */ /* 0x000fc800078010ff */
[----:B------:R-:W-:-:S04]  /*13c60*/  IADD3 R0, R7, R0, RZ ;  /* 0x0000000007007210 */ /* 0x000fc80007ffe0ff */
[----:B------:R-:W-:Y:S01]  /*13c70*/  LEA.HI.X R3, R6, c[0x0][0x454], R0, 0x2, P0 ;  /* 0x0001150006037a11 */ /* 0x000fe200000f1400 */
[----:B------:R-:W-:-:S05]  /*13c80*/  IMAD.MOV.U32 R0, RZ, RZ, -0x800000 ;  /* 0xff800000ff007424 */ /* 0x000fca00078e00ff */
[----:B------:R1:W-:Y:S02]  /*13c90*/  STG.E [R2.64], R0 ;  /* 0x0000000002007986 */ /* 0x0003e4000c101912 */
.L_x_325:
[----:B------:R-:W-:Y:S05]  /*13ca0*/  BSYNC B0 ;  /* 0x0000000000007941 */ /* 0x000fea0003800000 */
.L_x_324:
[----:B-1----:R-:W1:Y:S01]  /*13cb0*/  S2R R0, SR_CTAID.X ;  /* 0x0000000000007919 */ /* 0x002e620000002500 */
[----:B------:R-:W-:Y:S01]  /*13cc0*/  SHF.R.S32.HI R5, RZ, 0x1f, R9 ;  /* 0x0000001fff057819 */ /* 0x000fe20000011409 */
[----:B------:R-:W-:Y:S01]  /*13cd0*/  ULDC.64 UR4, c[0x0][0x3a0] ;  /* 0x0000e80000047ab9 */ /* 0x000fe20000000a00 */
[----:B------:R-:W-:Y:S01]  /*13ce0*/  IMAD.MOV.U32 R2, RZ, RZ, c[0x0][0x4e8] ;  /* 0x00013a00ff027624 */ /* 0x000fe200078e00ff */
[----:B------:R-:W-:Y:S01]  /*13cf0*/  UIMAD UR7, UR15, UR4, URZ ;  /* 0x000000040f0772a4 */ /* 0x000fe2000f8e023f */
[----:B------:R-:W-:Y:S01]  /*13d00*/  LEA.HI R5, R5, R9, RZ, 0x3 ;  /* 0x0000000905057211 */ /* 0x000fe200078f18ff */
[----:B------:R-:W-:Y:S01]  /*13d10*/  UIMAD.WIDE.U32 UR16, UR14, UR4, URZ ;  /* 0x000000040e1072a5 */ /* 0x000fe2000f8e003f */
[----:B-----5:R-:W-:Y:S01]  /*13d20*/  IMAD R4, R4, c[0x0][0x4e8], RZ ;  /* 0x00013a0004047a24 */ /* 0x020fe200078e02ff */
[----:B------:R-:W-:Y:S01]  /*13d30*/  UIMAD UR7, UR14, UR5, UR7 ;  /* 0x000000050e0772a4 */ /* 0x000fe2000f8e0207 */
[----:B------:R-:W-:Y:S01]  /*13d40*/  LOP3.LUT R3, R5, 0xfffffff8, RZ, 0xc0, !PT ;  /* 0xfffffff805037812 */ /* 0x000fe200078ec0ff */
[----:B------:R-:W-:Y:S01]  /*13d50*/  BSSY B0, `(.L_x_326) ;  /* 0x0000043000007945 */ /* 0x000fe20003800000 */
[----:B------:R-:W-:Y:S01]  /*13d60*/  ISETP.NE.AND P0, PT, R2, 0x1, PT ;  /* 0x000000010200780c */ /* 0x000fe20003f05270 */
[----:B------:R-:W-:Y:S01]  /*13d70*/  ULDC.64 UR4, c[0x0][0x3e8] ;  /* 0x0000fa0000047ab9 */ /* 0x000fe20000000a00 */
[----:B------:R-:W-:Y:S01]  /*13d80*/  SHF.R.S32.HI R5, RZ, 0x3, R5 ;  /* 0x00000003ff057819 */ /* 0x000fe20000011405 */
[----:B------:R-:W-:Y:S01]  /*13d90*/  IMAD.IADD R9, R9, 0x1, -R3 ;  /* 0x0000000109097824 */ /* 0x000fe200078e0a03 */
[----:B------:R-:W-:-:S02]  /*13da0*/  UIADD3 UR17, UR17, UR7, URZ ;  /* 0x0000000711117290 */ /* 0x000fc4000fffe03f */
[----:B------:R-:W-:Y:S02]  /*13db0*/  UIMAD UR7, UR9, UR4, URZ ;  /* 0x00000004090772a4 */ /* 0x000fe4000f8e023f */
[C---:B------:R-:W-:Y:S02]  /*13dc0*/  LEA R3, R9.reuse, R5, 0x5 ;  /* 0x0000000509037211 */ /* 0x040fe400078e28ff */
[----:B------:R-:W-:Y:S01]  /*13dd0*/  UIMAD UR7, UR10, UR5, UR7 ;  /* 0x000000050a0772a4 */ /* 0x000fe2000f8e0207 */
[----:B------:R-:W-:Y:S01]  /*13de0*/  SHF.L.U32 R9, R9, 0x3, RZ ;  /* 0x0000000309097819 */ /* 0x000fe200000006ff */
[----:B------:R-:W-:Y:S01]  /*13df0*/  UIMAD.WIDE.U32 UR10, UR10, UR4, UR16 ;  /* 0x000000040a0a72a5 */ /* 0x000fe2000f8e0010 */
[C---:B-1----:R-:W-:Y:S02]  /*13e00*/  IMAD R3, R0.reuse, 0x80, R3 ;  /* 0x0000008000037824 */ /* 0x042fe400078e0203 */
        /* <DEDUP_REMOVED lines=10> */
[C---:B------:R-:W-:Y:S01]  /*13eb0*/  IADD3 R6, -R7.reuse, RZ, RZ ;  /* 0x000000ff07067210 */ /* 0x040fe20007ffe1ff */
[----:B------:R-:W-:Y:S01]  /*13ec0*/  UIADD3 UR5, UR11, UR5, URZ ;  /* 0x000000050b057290 */ /* 0x000fe2000fffe03f */
[----:B------:R-:W-:Y:S01]  /*13ed0*/  SHF.R.S32.HI R2, RZ, 0x1f, R7 ;  /* 0x0000001fff027819 */ /* 0x000fe20000011407 */
[----:B------:R-:W-:Y:S02]  /*13ee0*/  IMAD.U32 R11, RZ, RZ, UR11 ;  /* 0x0000000bff0b7e24 */ /* 0x000fe4000f8e00ff */
[----:B------:R-:W-:Y:S02]  /*13ef0*/  IMAD R6, R6, c[0x0][0x4e8], R3 ;  /* 0x00013a0006067a24 */ /* 0x000fe400078e0203 */
[----:B------:R-:W-:Y:S01]  /*13f00*/  MOV R11, UR5 ;  /* 0x00000005000b7c02 */ /* 0x000fe20008000f00 */
[----:B------:R-:W-:Y:S02]  /*13f10*/  IMAD R2, R2, c[0x0][0x3e0], RZ ;  /* 0x0000f80002027a24 */ /* 0x000fe400078e02ff */
[----:B------:R-:W-:Y:S01]  /*13f20*/  IMAD.U32 R10, RZ, RZ, UR10 ;  /* 0x0000000aff0a7e24 */ /* 0x000fe2000f8e00ff */
[----:B------:R-:W-:Y:S01]  /*13f30*/  SHF.R.S32.HI R3, RZ, 0x1f, R6 ;  /* 0x0000001fff037819 */ /* 0x000fe20000011406 */
[----:B------:R-:W-:-:S02]  /*13f40*/  IMAD R2, R7, c[0x0][0x3e4], R2 ;  /* 0x0000f90007027a24 */ /* 0x000fc400078e0202 */
[----:B------:R-:W-:Y:S01]  /*13f50*/  IMAD.WIDE.U32 R10, R7, c[0x0][0x3e0], R10 ;  /* 0x0000f800070a7a25 */ /* 0x000fe200078e000a */
[----:B------:R-:W-:-:S03]  /*13f60*/  IADD3 R7, R9, 0x80, RZ ;  /* 0x0000008009077810 */ /* 0x000fc60007ffe0ff */
        /* <DEDUP_REMOVED lines=8> */
[----:B------:R1:W2:Y:S01]  /*13ff0*/  SHFL.IDX PT, R12, R11, RZ, 0x181f ;  /* 0x00181fff0b0c7589 */ /* 0x0002a200000e0000 */
[----:B------:R-:W-:-:S03]  /*14000*/  ISETP.GE.AND P0, PT, R5, R4, PT ;  /* 0x000000040500720c */ /* 0x000fc60003f06270 */
[----:B------:R1:W3:Y:S10]  /*14010*/  SHFL.IDX PT, R13, R10, RZ, 0x181f ;  /* 0x00181fff0a0d7589 */ /* 0x0002f400000e0000 */
        /* <DEDUP_REMOVED lines=22> */
.L_x_327:
[----:B------:R-:W-:Y:S05]  /*14180*/  BSYNC B0 ;  /* 0x0000000000007941 */ /* 0x000fea0003800000 */
.L_x_326:
[----:B------:R-:W-:Y:S01]  /*14190*/  IADD3 R0, R5, 0x20, RZ ;  /* 0x0000002005007810 */ /* 0x000fe20007ffe0ff */
[----:B--23--:R2:W3:Y:S01]  /*141a0*/  SHFL.IDX PT, R13, R10, 0x1, 0x181f ;  /* 0x00381f000a0d7f89 */ /* 0x00c4e200000e0000 */
        /* <DEDUP_REMOVED lines=25> */
.L_x_329:
[----:B------:R-:W-:Y:S05]  /*14340*/  BSYNC B0 ;  /* 0x0000000000007941 */ /* 0x000fea0003800000 */
.L_x_328:
[----:B------:R-:W-:Y:S01]  /*14350*/  IADD3 R0, R5, 0x40, RZ ;  /* 0x0000004005007810 */ /* 0x000fe20007ffe0ff */
[----:B---3--:R3:W1:Y:S01]  /*14360*/  SHFL.IDX PT, R13, R10, 0x2, 0x181f ;  /* 0x00581f000a0d7f89 */ /* 0x00866200000e0000 */
        /* <DEDUP_REMOVED lines=25> */
.L_x_331:
[----:B------:R-:W-:Y:S05]  /*14500*/  BSYNC B0 ;  /* 0x0000000000007941 */ /* 0x000fea0003800000 */
.L_x_330:
[----:B------:R-:W-:Y:S01]  /*14510*/  IADD3 R5, R5, 0x60, RZ ;  /* 0x0000006005057810 */ /* 0x000fe20007ffe0ff */
[----:B-1----:R1:W2:Y:S03]  /*14520*/  SHFL.IDX PT, R3, R10, 0x3, 0x181f ;  /* 0x00781f000a037f89 */ /* 0x0022a600000e0000 */
[----:B------:R-:W-:Y:S01]  /*14530*/  ISETP.GE.AND P0, PT, R5, R4, PT ;  /* 0x000000040500720c */ /* 0x000fe20003f06270 */
[----:B------:R1:W3:-:S12]  /*14540*/  SHFL.IDX PT, R2, R11, 0x3, 0x181f ;  /* 0x00781f000b027f89 */ /* 0x0002d800000e0000 */
[----:B------:R-:W-:Y:S05]  /*14550*/  @P0 EXIT ;  /* 0x000000000000094d */ /* 0x000fea0003800000 */
[----:B------:R-:W-:Y:S02]  /*14560*/  ISETP.GE.AND P1, PT, R8, c[0x0][0x3c8], PT ;  /* 0x0000f20008007a0c */ /* 0x000fe40003f26270 */
[----:B------:R-:W-:Y:S02]  /*14570*/  ISETP.GE.AND P0, PT, R7, c[0x0][0x3c8], PT ;  /* 0x0000f20007007a0c */ /* 0x000fe40003f06270 */
[----:B------:R-:W-:-:S09]  /*14580*/  ISETP.GE.AND P2, PT, R9, c[0x0][0x3c8], PT ;  /* 0x0000f20009007a0c */ /* 0x000fd20003f46270 */
[----:B------:R-:W-:Y:S02]  /*14590*/  @!P1 SHF.R.S32.HI R4, RZ, 0x1f, R8 ;  /* 0x0000001fff049819 */ /* 0x000fe40000011408 */
[----:B------:R-:W-:Y:S02]  /*145a0*/  @!P0 SHF.R.S32.HI R0, RZ, 0x1f, R7 ;  /* 0x0000001fff008819 */ /* 0x000fe40000011407 */
[----:B------:R-:W-:Y:S01]  /*145b0*/  @!P1 LEA.HI R4, R4, R8, RZ, 0x3 ;  /* 0x0000000804049211 */ /* 0x000fe200078f18ff */
[--C-:B--23--:R-:W-:Y:S01]  /*145c0*/  @!P2 IMAD.WIDE R8, R9, 0x2, R2.reuse ;  /* 0x000000020908a825 */ /* 0x10cfe200078e0202 */
[----:B------:R-:W-:Y:S02]  /*145d0*/  @!P0 LEA.HI R0, R0, R7, RZ, 0x3 ;  /* 0x0000000700008211 */ /* 0x000fe400078f18ff */
[----:B------:R-:W-:Y:S02]  /*145e0*/  @!P1 LOP3.LUT R4, R4, 0xfffffff8, RZ, 0xc0, !PT ;  /* 0xfffffff804049812 */ /* 0x000fe400078ec0ff */
[----:B------:R-:W-:Y:S01]  /*145f0*/  @!P0 LOP3.LUT R0, R0, 0xfffffff8, RZ, 0xc0, !PT ;  /* 0xfffffff800008812 */ /* 0x000fe200078ec0ff */
[----:B------:R2:W-:Y:S02]  /*14600*/  @!P2 ST.E.128 [R8.64], RZ ;  /* 0x000000ff0800a985 */ /* 0x0005e4000c101d12 */
[----:B------:R-:W-:-:S04]  /*14610*/  @!P1 IMAD.WIDE R4, R4, 0x2, R2 ;  /* 0x0000000204049825 */ /* 0x000fc800078e0202 */
[----:B-1----:R-:W-:Y:S01]  /*14620*/  @!P0 IMAD.WIDE R10, R0, 0x2, R2 ;  /* 0x00000002000a8825 */ /* 0x002fe200078e0202 */
        /* <DEDUP_REMOVED lines=10> */
.L_x_262:
[----:B------:R-:W-:Y:S01]  /*146d0*/  IMAD.MOV.U32 R14, RZ, RZ, 0x1 ;  /* 0x00000001ff0e7424 */ /* 0x000fe200078e00ff */
[----:B----4-:R-:W-:Y:S02]  /*146e0*/  MOV R13, 0x181f ;  /* 0x0000181f000d7802 */ /* 0x010fe40000000f00 */
[----:B------:R-:W-:Y:S02]  /*146f0*/  MOV R12, 0x14710 ;  /* 0x00014710000c7802 */ /* 0x000fe40000000f00 */
[----:B------:R-:W-:Y:S05]  /*14700*/  CALL.REL.NOINC `($__internal_1_$__cuda_sm70_shflsync_idx_p) ;  /* 0x0000029000007944 */ /* 0x000fea0003c00000 */
[----:B------:R-:W-:Y:S01]  /*14710*/  IMAD.MOV.U32 R11, RZ, RZ, R13 ;  /* 0x000000ffff0b7224 */ /* 0x000fe200078e000d */
[----:B------:R-:W-:Y:S01]  /*14720*/  MOV R14, 0x1 ;  /* 0x00000001000e7802 */ /* 0x000fe20000000f00 */
[----:B------:R-:W-:Y:S01]  /*14730*/  IMAD.MOV.U32 R15, RZ, RZ, R10 ;  /* 0x000000ffff0f7224 */ /* 0x000fe200078e000a */
[----:B------:R-:W-:Y:S02]  /*14740*/  MOV R13, 0x181f ;  /* 0x0000181f000d7802 */ /* 0x000fe40000000f00 */
[----:B------:R-:W-:Y:S02]  /*14750*/  MOV R12, 0x14770 ;  /* 0x00014770000c7802 */ /* 0x000fe40000000f00 */
[----:B-1---5:R-:W-:Y:S05]  /*14760*/  CALL.REL.NOINC `($__internal_1_$__cuda_sm70_shflsync_idx_p) ;  /* 0x0000023000007944 */ /* 0x022fea0003c00000 */
[----:B------:R-:W-:Y:S01]  /*14770*/  MOV R10, R13 ;  /* 0x0000000d000a7202 */ /* 0x000fe20000000f00 */
[----:B-1---5:R-:W-:Y:S05]  /*14780*/  BRA `(.L_x_332) ;  /* 0xfffee0e000007947 */ /* 0x022fea000383ffff */
.L_x_281:
[----:B----4-:R-:W-:Y:S01]  /*14790*/  MOV R13, 0x181f ;  /* 0x0000181f000d7802 */ /* 0x010fe20000000f00 */
[----:B------:R-:W-:Y:S01]  /*147a0*/  IMAD.MOV.U32 R14, RZ, RZ, 0x1 ;  /* 0x00000001ff0e7424 */ /* 0x000fe200078e00ff */
[----:B------:R-:W-:Y:S02]  /*147b0*/  MOV R12, 0x147d0 ;  /* 0x000147d0000c7802 */ /* 0x000fe40000000f00 */
[----:B-1----:R-:W-:Y:S05]  /*147c0*/  CALL.REL.NOINC `($__internal_1_$__cuda_sm70_shflsync_idx_p) ;  /* 0x000001d000007944 */ /* 0x002fea0003c00000 */
[----:B------:R-:W-:Y:S01]  /*147d0*/  MOV R14, 0x1 ;  /* 0x00000001000e7802 */ /* 0x000fe20000000f00 */
[----:B------:R-:W-:Y:S01]  /*147e0*/  IMAD.MOV.U32 R5, RZ, RZ, R13 ;  /* 0x000000ffff057224 */ /* 0x000fe200078e000d */
[----:B------:R-:W-:Y:S01]  /*147f0*/  MOV R13, 0x181f ;  /* 0x0000181f000d7802 */ /* 0x000fe20000000f00 */
[----:B-----5:R-:W-:Y:S01]  /*14800*/  IMAD.MOV.U32 R15, RZ, RZ, R0 ;  /* 0x000000ffff0f7224 */ /* 0x020fe200078e0000 */
[----:B------:R-:W-:Y:S02]  /*14810*/  MOV R12, 0x14830 ;  /* 0x00014830000c7802 */ /* 0x000fe40000000f00 */
[----:B-1----:R-:W-:Y:S05]  /*14820*/  CALL.REL.NOINC `($__internal_1_$__cuda_sm70_shflsync_idx_p) ;  /* 0x0000017000007944 */ /* 0x002fea0003c00000 */
[----:B-1---5:R-:W-:-:S05]  /*14830*/  BRA `(.L_x_333) ;  /* 0xffff1c8000007947 */ /* 0x022fca000383ffff */
.L_x_298:
[----:B---3--:R-:W-:Y:S01]  /*14840*/  MOV R13, 0x181f ;  /* 0x0000181f000d7802 */ /* 0x008fe20000000f00 */
[----:B------:R-:W-:Y:S01]  /*14850*/  IMAD.MOV.U32 R14, RZ, RZ, 0x1 ;  /* 0x00000001ff0e7424 */ /* 0x000fe200078e00ff */
[----:B------:R-:W-:Y:S02]  /*14860*/  MOV R12, 0x14880 ;  /* 0x00014880000c7802 */ /* 0x000fe40000000f00 */
[----:B-1----:R-:W-:Y:S05]  /*14870*/  CALL.REL.NOINC `($__internal_1_$__cuda_sm70_shflsync_idx_p) ;  /* 0x0000012000007944 */ /* 0x002fea0003c00000 */
[----:B------:R-:W-:Y:S01]  /*14880*/  MOV R14, 0x1 ;  /* 0x00000001000e7802 */ /* 0x000fe20000000f00 */
[----:B------:R-:W-:Y:S01]  /*14890*/  IMAD.MOV.U32 R7, RZ, RZ, R13 ;  /* 0x000000ffff077224 */ /* 0x000fe200078e000d */
[----:B------:R-:W-:Y:S01]  /*148a0*/  MOV R13, 0x181f ;  /* 0x0000181f000d7802 */ /* 0x000fe20000000f00 */
[----:B------:R-:W-:Y:S01]  /*148b0*/  IMAD.MOV.U32 R15, RZ, RZ, R6 ;  /* 0x000000ffff0f7224 */ /* 0x000fe200078e0006 */
[----:B------:R-:W-:Y:S02]  /*148c0*/  MOV R12, 0x148e0 ;  /* 0x000148e0000c7802 */ /* 0x000fe40000000f00 */
[----:B-1---5:R-:W-:Y:S05]  /*148d0*/  CALL.REL.NOINC `($__internal_1_$__cuda_sm70_shflsync_idx_p) ;  /* 0x000000c000007944 */ /* 0x022fea0003c00000 */
[----:B-1---5:R-:W-:-:S05]  /*148e0*/  BRA `(.L_x_334) ;  /* 0xffff5d9000007947 */ /* 0x022fca000383ffff */
.L_x_304:
[----:B-1----:R-:W-:Y:S01]  /*148f0*/  MOV R13, 0x181f ;  /* 0x0000181f000d7802 */ /* 0x002fe20000000f00 */
[----:B------:R-:W-:Y:S01]  /*14900*/  IMAD.MOV.U32 R14, RZ, RZ, 0x1 ;  /* 0x00000001ff0e7424 */ /* 0x000fe200078e00ff */
[----:B------:R-:W-:Y:S02]  /*14910*/  MOV R12, 0x14930 ;  /* 0x00014930000c7802 */ /* 0x000fe40000000f00 */
[----:B------:R-:W-:Y:S05]  /*14920*/  CALL.REL.NOINC `($__internal_1_$__cuda_sm70_shflsync_idx_p) ;  /* 0x0000007000007944 */ /* 0x000fea0003c00000 */
[----:B------:R-:W-:Y:S01]  /*14930*/  MOV R14, 0x1 ;  /* 0x00000001000e7802 */ /* 0x000fe20000000f00 */
[----:B------:R-:W-:Y:S01]  /*14940*/  IMAD.MOV.U32 R5, RZ, RZ, R13 ;  /* 0x000000ffff057224 */ /* 0x000fe200078e000d */
[----:B------:R-:W-:Y:S01]  /*14950*/  MOV R13, 0x181f ;  /* 0x0000181f000d7802 */ /* 0x000fe20000000f00 */
[----:B------:R-:W-:Y:S01]  /*14960*/  IMAD.MOV.U32 R15, RZ, RZ, R4 ;  /* 0x000000ffff0f7224 */ /* 0x000fe200078e0004 */
[----:B------:R-:W-:Y:S02]  /*14970*/  MOV R12, 0x14990 ;  /* 0x00014990000c7802 */ /* 0x000fe40000000f00 */
[----:B-1---5:R-:W-:Y:S05]  /*14980*/  CALL.REL.NOINC `($__internal_1_$__cuda_sm70_shflsync_idx_p) ;  /* 0x0000001000007944 */ /* 0x022fea0003c00000 */
[----:B-1---5:R-:W-:-:S05]  /*14990*/  BRA `(.L_x_335) ;  /* 0xffff8ef000007947 */ /* 0x022fca000383ffff */
        .weak           $__internal_1_$__cuda_sm70_shflsync_idx_p
        .type           $__internal_1_$__cuda_sm70_shflsync_idx_p,@function
        .size           $__internal_1_$__cuda_sm70_shflsync_idx_p,(.L_x_1771 - $__internal_1_$__cuda_sm70_shflsync_idx_p)
$__internal_1_$__cuda_sm70_shflsync_idx_p:
[----:B------:R1:W-:Y:S02]  /*149a0*/  STL [R1+0x60], R0 ;  /* 0x0000600001007387 */ /* 0x0003e40000100800 */
[----:B-1----:R-:W-:-:S04]  /*149b0*/  MOV R0, 0xffffffff ;  /* 0xffffffff00007802 */ /* 0x002fc80000000f00 */
[----:B------:R-:W-:Y:S04]  /*149c0*/  WARPSYNC R0 ;  /* 0x0000000000007348 */ /* 0x000fe80003800000 */
[----:B------:R1:W2:Y:S04]  /*149d0*/  SHFL.IDX PT, R13, R15, R14, R13 ;  /* 0x0000000e0f0d7389 */ /* 0x0002a800000e000d */
[----:B-1----:R1:W5:Y:S01]  /*149e0*/  LDL.LU R0, [R1+0x60] ;  /* 0x0000600001007983 */ /* 0x0023620000300800 */
[----:B------:R-:W-:Y:S02]  /*149f0*/  MOV R14, R12 ;  /* 0x0000000c000e7202 */ /* 0x000fe40000000f00 */
[----:B------:R-:W-:-:S04]  /*14a00*/  MOV R15, 0x0 ;  /* 0x00000000000f7802 */ /* 0x000fc80000000f00 */
[----:B--2---:R-:W-:Y:S05]  /*14a10*/  RET.REL.NODEC R14 `(_ZN7cutlass13device_kernelIN5flash19enable_sm80_to_sm89INS1_16FlashAttnFwdSm80INS1_25CollectiveMainloopFwdSm80ILi8ELi1ELb1EN4cute5tupleIJNS5_1CILi128EEENS7_ILi48EEENS7_ILi256EEEEEELi256ENS_10bfloat16_tEfNS_4arch4Sm80ELb0ELb1ELb1ELb1ELb1ELb0ELb1ELb0EEENS1_21CollectiveEpilogueFwdINS6_IJS8_SA_S9_EEENS6_IJNS7_ILi1EEESI_SI_EEESC_SE_Li256ELb1ELb1ELb0ELb0EEENS1_19SingleTileSchedulerILb1ELb0ELb1ELi128EEEEEEEEEvNT_6ParamsE) ;  /* 0xfffeb5e00e007950 */ /* 0x004fea0003c3ffff */
.L_x_336:
        /* <DEDUP_REMOVED lines=14> */
.L_x_1771:


//--------------------- .text._ZN7cutlass13device_kernelIN5flash19enable_sm80_to_sm89INS1_16FlashAttnFwdSm80INS1_25CollectiveMainloopFwdSm80ILi8ELi1ELb0EN4cute5tupleIJNS5_1CILi128EEENS7_ILi32EEENS7_ILi256EEEEEELi256ENS_10bfloat16_tEfNS_4arch4Sm80ELb0ELb1ELb1ELb1ELb1ELb1ELb1ELb0EEENS1_21CollectiveEpilogueFwdINS6_IJS8_SA_S9_EEENS6_IJNS7_ILi1EEESI_SI_EEESC_SE_Li256ELb1ELb1ELb0ELb0EEENS1_19SingleTileSchedulerILb1ELb0ELb1ELi128EEEEEEEEEvNT_6ParamsE --------------------------
	.section	.text._ZN7cutlass13device_kernelIN5flash19enable_sm80_to_sm89INS1_16FlashAttnFwdSm80INS1_25CollectiveMainloopFwdSm80ILi8ELi1ELb0EN4cute5tupleIJNS5_1CILi128EEENS7_ILi32EEENS7_ILi256EEEEEELi256ENS_10bfloat16_tEfNS_4arch4Sm80ELb0ELb1ELb1ELb1ELb1ELb1ELb1ELb0EEENS1_21CollectiveEpilogueFwdINS6_IJS8_SA_S9_EEENS6_IJNS7_ILi1EEESI_SI_EEESC_SE_Li256ELb1ELb1ELb0ELb0EEENS1_19SingleTileSchedulerILb1ELb0ELb1ELi128EEEEEEEEEvNT_6ParamsE,"ax",@progbits
	.sectioninfo	@"SHI_REGISTERS=251"
	.align	128
.text._ZN7cutlass13device_kernelIN5flash19enable_sm80_to_sm89INS1_16FlashAttnFwdSm80INS1_25CollectiveMainloopFwdSm80ILi8ELi1ELb0EN4cute5tupleIJNS5_1CILi128EEENS7_ILi32EEENS7_ILi256EEEEEELi256ENS_10bfloat16_tEfNS_4arch4Sm80ELb0ELb1ELb1ELb1ELb1ELb1ELb1ELb0EEENS1_21CollectiveEpilogueFwdINS6_IJS8_SA_S9_EEENS6_IJNS7_ILi1EEESI_SI_EEESC_SE_Li256ELb1ELb1ELb0ELb0EEENS1_19SingleTileSchedulerILb1ELb0ELb1ELi128EEEEEEEEEvNT_6ParamsE:
        .type           _ZN7cutlass13device_kernelIN5flash19enable_sm80_to_sm89INS1_16FlashAttnFwdSm80INS1_25CollectiveMainloopFwdSm80ILi8ELi1ELb0EN4cute5tupleIJNS5_1CILi128EEENS7_ILi32EEENS7_ILi256EEEEEELi256ENS_10bfloat16_tEfNS_4arch4Sm80ELb0ELb1ELb1ELb1ELb1ELb1ELb1ELb0EEENS1_21CollectiveEpilogueFwdINS6_IJS8_SA_S9_EEENS6_IJNS7_ILi1EEESI_SI_EEESC_SE_Li256ELb1ELb1ELb0ELb0EEENS1_19SingleTileSchedulerILb1ELb0ELb1ELi128EEEEEEEEEvNT_6ParamsE,@function
        .size           _ZN7cutlass13device_kernelIN5flash19enable_sm80_to_sm89INS1_16FlashAttnFwdSm80INS1_25CollectiveMainloopFwdSm80ILi8ELi1ELb0EN4cute5tupleIJNS5_1CILi128EEENS7_ILi32EEENS7_ILi256EEEEEELi256ENS_10bfloat16_tEfNS_4arch4Sm80ELb0ELb1ELb1ELb1ELb1ELb1ELb1ELb0EEENS1_21CollectiveEpilogueFwdINS6_IJS8_SA_S9_EEENS6_IJNS7_ILi1EEESI_SI_EEESC_SE_Li256ELb1ELb1ELb0ELb0EEENS1_19SingleTileSchedulerILb1ELb0ELb1ELi128EEEEEEEEEvNT_6ParamsE,(.L_x_1773 - _ZN7cutlass13device_kernelIN5flash19enable_sm80_to_sm89INS1_16FlashAttnFwdSm80INS1_25CollectiveMainloopFwdSm80ILi8ELi1ELb0EN4cute5tupleIJNS5_1CILi128EEENS7_ILi32EEENS7_ILi256EEEEEELi256ENS_10bfloat16_tEfNS_4arch4Sm80ELb0ELb1ELb1ELb1ELb1ELb1ELb1ELb0EEENS1_21CollectiveEpilogueFwdINS6_IJS8_SA_S9_EEENS6_IJNS7_ILi1EEESI_SI_EEESC_SE_Li256ELb1ELb1ELb0ELb0EEENS1_19SingleTileSchedulerILb1ELb0ELb1ELi128EEEEEEEEEvNT_6ParamsE)
        .other          _ZN7cutlass13device_kernelIN5flash19enable_sm80_to_sm89INS1_16FlashAttnFwdSm80INS1_25CollectiveMainloopFwdSm80ILi8ELi1ELb0EN4cute5tupleIJNS5_1CILi128EEENS7_ILi32EEENS7_ILi256EEEEEELi256ENS_10bfloat16_tEfNS_4arch4Sm80ELb0ELb1ELb1ELb1ELb1ELb1ELb1ELb0EEENS1_21CollectiveEpilogueFwdINS6_IJS8_SA_S9_EEENS6_IJNS7_ILi1EEESI_SI_EEESC_SE_Li256ELb1ELb1ELb0ELb0EEENS1_19SingleTileSchedulerILb1ELb0ELb1ELi128EEEEEEEEEvNT_6ParamsE,@"STO_CUDA_ENTRY STV_DEFAULT"
_ZN7cutlass13device_kernelIN5flash19enable_sm80_to_sm89INS1_16FlashAttnFwdSm80INS1_25CollectiveMainloopFwdSm80ILi8ELi1ELb0EN4cute5tupleIJNS5_1CILi128EEENS7_ILi32EEENS7_ILi256EEEEEELi256ENS_10bfloat16_tEfNS_4arch4Sm80ELb0ELb1ELb1ELb1ELb1ELb1ELb1ELb0EEENS1_21CollectiveEpilogueFwdINS6_IJS8_SA_S9_EEENS6_IJNS7_ILi1EEESI_SI_EEESC_SE_Li256ELb1ELb1ELb0ELb0EEENS1_19SingleTileSchedulerILb1ELb0ELb1ELi128EEEEEEEEEvNT_6ParamsE:
        /* <DEDUP_REMOVED lines=20> */
.L_x_338:
        /* <DEDUP_REMOVED lines=13> */
.L_x_340:
[----:B------:R-:W-:Y:S02]  /*0210*/  ULDC UR5, c[0x0][0x54c] ;  /* 0x0001530000057ab9 */ /* 0x000fe40000000800 */
.L_x_339:
[----:B------:R-:W-:Y:S02]  /*0220*/  ULDC UR4, c[0x0][0x548] ;  /* 0x0001520000047ab9 */ /* 0x000fe40000000800 */
[----:B------:R-:W-:-:S02]  /*0230*/  USHF.L.U32 UR15, UR14, 0x7, URZ ;  /* 0x000000070e0f7899 */ /* 0x000fc4000800063f */
[----:B------:R-:W-:-:S04]  /*0240*/  UIMAD UR4, UR5, UR4, URZ ;  /* 0x00000004050472a4 */ /* 0x000fc8000f8e023f */
[----:B------:R-:W-:-:S04]  /*0250*/  UISETP.GE.AND UP0, UPT, UR15, UR4, UPT ;  /* 0x000000040f00728c */ /* 0x000fc8000bf06270 */
[----:B------:R-:W-:Y:S01]  /*0260*/  USEL UR21, UR21, 0xffffffff, !UP0 ;  /* 0xffffffff15157887 */ /* 0x000fe2000c000000 */
[----:B------:R-:W-:Y:S05]  /*0270*/  BRA `(.L_x_341) ;  /* 0x000001b000007947 */ /* 0x000fea0003800000 */
.L_x_337:
        /* <DEDUP_REMOVED lines=8> */
.L_x_342:
        /* <DEDUP_REMOVED lines=13> */
.L_x_344:
[----:B------:R-:W-:Y:S02]  /*03d0*/  ULDC UR5, c[0x0][0x54c] ;  /* 0x0001530000057ab9 */ /* 0x000fe40000000800 */
.L_x_343:
[----:B------:R-:W-:Y:S02]  /*03e0*/  ULDC UR4, c[0x0][0x548] ;  /* 0x0001520000047ab9 */ /* 0x000fe40000000800 */
[----:B------:R-:W-:-:S02]  /*03f0*/  USHF.L.U32 UR15, UR14, 0x7, URZ ;  /* 0x000000070e0f7899 */ /* 0x000fc4000800063f */
[----:B------:R-:W-:-:S04]  /*0400*/  UIMAD UR4, UR5, UR4, URZ ;  /* 0x00000004050472a4 */ /* 0x000fc8000f8e023f */
[----:B------:R-:W-:-:S04]  /*0410*/  UISETP.GE.AND UP0, UPT, UR15, UR4, UPT ;  /* 0x000000040f00728c */ /* 0x000fc8000bf06270 */
[----:B------:R-:W-:-:S06]  /*0420*/  USEL UR21, UR21, 0xffffffff, !UP0 ;  /* 0xffffffff15157887 */ /* 0x000fcc000c000000 */
.L_x_341:
        /* <DEDUP_REMOVED lines=16> */
[----:B------:R-:W-:-:S03]  /*0530*/  UIMAD.WIDE UR6, UR21, UR22, UR6 ;  /* 0x00000016150672a5 */ /* 0x000fc6000f8e0206 */
[----:B------:R-:W-:Y:S01]  /*0540*/  @UP1 UIMAD.WIDE UR8, UR21, UR22, UR8 ;  /* 0x00000016150812a5 */ /* 0x000fe2000f8e0208 */
[----:B------:R-:W-:Y:S01]  /*0550*/  IMAD.U32 R6, RZ, RZ, UR4 ;  /* 0x00000004ff067e24 */ /* 0x000fe2000f8e00ff */
[----:B------:R-:W-:Y:S01]  /*0560*/  MOV R7, UR5 ;  /* 0x0000000500077c02 */ /* 0x000fe20008000f00 */
[----:B------:R-:W-:Y:S01]  /*0570*/  ULDC.64 UR4, c[0x0][0x358] ;  /* 0x0000d60000047ab9 */ /* 0x000fe20000000a00 */
[----:B------:R-:W-:Y:S01]  /*0580*/  ISETP.NE.U32.AND P4, PT, RZ, c[0x0][0x350], PT ;  /* 0x0000d400ff007a0c */ /* 0x000fe20003f85070 */
[----:B------:R-:W-:Y:S01]  /*0590*/  UISETP.NE.U32.AND UP1, UPT, URZ, UR4, UPT ;  /* 0x000000043f00728c */ /* 0x000fe2000bf25070 */
[----:B------:R-:W-:Y:S01]  /*05a0*/  IMAD.U32 R10, RZ, RZ, UR6 ;  /* 0x00000006ff0a7e24 */ /* 0x000fe2000f8e00ff */
[----:B------:R1:W2:Y:S01]  /*05b0*/  @P1 LDG.E R2, [R6.64] ;  /* 0x0000001806021981 */ /* 0x0002a2000c1e1900 */
[----:B------:R-:W-:Y:S01]  /*05c0*/  IMAD.U32 R11, RZ, RZ, UR7 ;  /* 0x00000007ff0b7e24 */ /* 0x000fe2000f8e00ff */
[----:B------:R-:W-:Y:S01]  /*05d0*/  UISETP.NE.AND.EX UP1, UPT, URZ, UR5, UPT, UP1 ;  /* 0x000000053f00728c */ /* 0x000fe2000bf25310 */
[----:B------:R-:W-:Y:S01]  /*05e0*/  IMAD.U32 R4, RZ, RZ, UR8 ;  /* 0x00000008ff047e24 */ /* 0x000fe2000f8e00ff */
[----:B------:R-:W-:Y:S01]  /*05f0*/  ULDC.64 UR6, c[0x0][0x350] ;  /* 0x0000d40000067ab9 */ /* 0x000fe20000000a00 */
[----:B------:R-:W-:Y:S01]  /*0600*/  ISETP.NE.AND.EX P4, PT, RZ, c[0x0][0x354], PT, P4 ;  /* 0x0000d500ff007a0c */ /* 0x000fe20003f85340 */
[----:B------:R-:W-:Y:S01]  /*0610*/  ULDC.64 UR4, c[0x0][0x358] ;  /* 0x0000d60000047ab9 */ /* 0x000fe20000000a00 */
[----:B------:R-:W-:Y:S01]  /*0620*/  IMAD.U32 R5, RZ, RZ, UR9 ;  /* 0x00000009ff057e24 */ /* 0x000fe2000f8e00ff */
        /* <DEDUP_REMOVED lines=32> */
.L_x_345:
        /* <DEDUP_REMOVED lines=10> */
.L_x_346:
[----:B------:R-:W-:Y:S05]  /*08d0*/  @!P4 BRA `(.L_x_347) ;  /* 0x000000500000c947 */ /* 0x000fea0003800000 */
[----:B-1--4-:R-:W4:Y:S04]  /*08e0*/  LDG.E R2, [R8.64] ;  /* 0x0000001808027981 */ /* 0x012f28000c1e1900 */
[----:B---3--:R-:W3:Y:S01]  /*08f0*/  LDG.E R3, [R8.64+0x4] ;  /* 0x0000041808037981 */ /* 0x008ee2000c1e1900 */
[----:B----4-:R-:W1:Y:S08]  /*0900*/  R2UR UR19, R2 ;  /* 0x00000000021373c2 */ /* 0x010e7000000e0000 */
[----:B---3--:R-:W1:Y:S02]  /*0910*/  R2UR UR4, R3 ;  /* 0x00000000030473c2 */ /* 0x008e6400000e0000 */
[----:B-1----:R-:W-:-:S06]  /*0920*/  UIADD3 UR19, -UR19, UR4, URZ ;  /* 0x0000000413137290 */ /* 0x002fcc000fffe13f */
.L_x_347:
[----:B-1--4-:R-:W4:Y:S01]  /*0930*/  @P0 LDG.E R2, [R6.64] ;  /* 0x0000001806020981 */ /* 0x012f22000c1e1900 */
[----:B------:R-:W-:-:S03]  /*0940*/  ULDC.64 UR4, c[0x0][0x378] ;  /* 0x0000de0000047ab9 */ /* 0x000fc60000000a00 */
[----:B---3--:R-:W3:Y:S01]  /*0950*/  @P0 LDG.E R3, [R6.64+0x4] ;  /* 0x0000041806030981 */ /* 0x008ee2000c1e1900 */
[----:B------:R-:W-:Y:S01]  /*0960*/  UISETP.NE.U32.AND UP0, UPT, URZ, UR4, UPT ;  /* 0x000000043f00728c */ /* 0x000fe2000bf05070 */
[----:B------:R-:W-:-:S03]  /*0970*/  IMAD.U32 R67, RZ, RZ, UR19 ;  /* 0x00000013ff437e24 */ /* 0x000fc6000f8e00ff */
[----:B------:R-:W-:-:S03]  /*0980*/  UISETP.NE.AND.EX UP0, UPT, URZ, UR5, UPT, UP0 ;  /* 0x000000053f00728c */ /* 0x000fc6000bf05300 */
[----:B------:R-:W-:Y:S02]  /*0990*/  ULDC.64 UR4, c[0x0][0x378] ;  /* 0x0000de0000047ab9 */ /* 0x000fe40000000a00 */
[----:B------:R-:W-:Y:S01]  /*09a0*/  UIADD3 UR23, -UR16, UR19, URZ ;  /* 0x0000001310177290 */ /* 0x000fe2000fffe13f */
[----:B------:R-:W-:-:S05]  /*09b0*/  PLOP3.LUT P1, PT, PT, PT, UP0, 0x80, 0x0 ;  /* 0x000000000000781c */ /* 0x000fca0003f2f008 */
[----:B------:R-:W-:-:S06]  /*09c0*/  @UP0 UIMAD.WIDE UR4, UR21, UR22, UR4 ;  /* 0x00000016150402a5 */ /* 0x000fcc000f8e0204 */
[----:B------:R-:W-:Y:S01]  /*09d0*/  IMAD.U32 R4, RZ, RZ, UR4 ;  /* 0x00000004ff047e24 */ /* 0x000fe2000f8e00ff */
[----:B------:R-:W-:Y:S01]  /*09e0*/  ULDC UR4, c[0x0][0x2c4] ;  /* 0x0000b10000047ab9 */ /* 0x000fe20000000800 */
[----:B------:R-:W-:Y:S01]  /*09f0*/  MOV R5, UR5 ;  /* 0x0000000500057c02 */ /* 0x000fe20008000f00 */
[----:B------:R-:W-:-:S03]  /*0a00*/  UISETP.NE.AND UP3, UPT, UR4, 0x1, UPT ;  /* 0x000000010400788c */ /* 0x000fc6000bf65270 */
[----:B------:R-:W-:Y:S01]  /*0a10*/  ULDC.64 UR4, c[0x0][0x2c8] ;  /* 0x0000b20000047ab9 */ /* 0x000fe20000000a00 */
[----:B------:R1:W5:Y:S07]  /*0a20*/  @P1 LDG.E R67, [R4.64] ;  /* 0x0000001804431981 */ /* 0x00036e000c1e1900 */
[----:B------:R-:W-:-:S04]  /*0a30*/  @UP3 UIADD3 UR8, UR15, 0x7f, URZ ;  /* 0x0000007f0f083890 */ /* 0x000fc8000fffe03f */
[----:B------:R-:W-:Y:S01]  /*0a40*/  UIMAD.WIDE.U32 UR8, UR8, UR4, URZ ;  /* 0x00000004080872a5 */ /* 0x000fe2000f8e003f */
[----:B----4-:R-:W4:Y:S08]  /*0a50*/  @P0 R2UR UR6, R2 ;  /* 0x00000000020603c2 */ /* 0x010f3000000e0000 */
[----:B---3--:R-:W4:Y:S02]  /*0a60*/  @P0 R2UR UR7, R3 ;  /* 0x00000000030703c2 */ /* 0x008f2400000e0000 */
[----:B----4-:R-:W-:-:S02]  /*0a70*/  @UP1 UIADD3 UR18, -UR6, UR7, URZ ;  /* 0x0000000706121290 */ /* 0x010fc4000fffe13f */
[----:B------:R-:W-:Y:S02]  /*0a80*/  UIADD3 UR6, UR15, 0x7f, URZ ;  /* 0x0000007f0f067890 */ /* 0x000fe4000fffe03f */
[----:B------:R-:W-:Y:S02]  /*0a90*/  @UP3 USHF.R.U32.HI UR6, URZ, UR5, UR9 ;  /* 0x000000053f063299 */ /* 0x000fe40008011609 */
[----:B------:R-:W-:Y:S02]  /*0aa0*/  UIADD3 UR11, UR23, UR18, URZ ;  /* 0x00000012170b7290 */ /* 0x000fe4000fffe03f */
[----:B------:R-:W-:Y:S02]  /*0ab0*/  ULDC.64 UR4, c[0x0][0x328] ;  /* 0x0000ca0000047ab9 */ /* 0x000fe40000000a00 */
[----:B------:R-:W-:Y:S02]  /*0ac0*/  UISETP.GE.AND UP2, UPT, UR5, 0x1, UPT ;  /* 0x000000010500788c */ /* 0x000fe4000bf46270 */
[----:B--2---:R-:W-:-:S04]  /*0ad0*/  UIADD3 UR10, UR11, 0x1, -UR20 ;  /* 0x000000010b0a7890 */ /* 0x004fc8000fffe814 */
[----:B------:R-:W-:Y:S01]  /*0ae0*/  PLOP3.LUT P0, PT, PT, PT, UP2, 0x40, 0x0 ;  /* 0x000000000000781c */ /* 0x000fe20003f0e828 */
[----:B------:R-:W-:-:S04]  /*0af0*/  UIADD3 UR6, UR10, UR6, URZ ;  /* 0x000000060a067290 */ /* 0x000fc8000fffe03f */
[----:B------:R-:W-:-:S06]  /*0b00*/  UIADD3 UR4, UR6, UR4, URZ ;  /* 0x0000000406047290 */ /* 0x000fcc000fffe03f */
[----:B-1----:R-:W-:Y:S02]  /*0b10*/  IMAD.U32 R4, RZ, RZ, UR4 ;  /* 0x00000004ff047e24 */ /* 0x002fe4000f8e00ff */
        /* <DEDUP_REMOVED lines=11> */
.L_x_349:
[----:B------:R-:W-:Y:S02]  /*0bd0*/  UISETP.NE.AND UP0, UPT, UR5, 0x1, UPT ;  /* 0x000000010500788c */ /* 0x000fe4000bf05270 */
[----:B------:R-:W-:Y:S02]  /*0be0*/  ULDC.64 UR6, c[0x0][0x330] ;  /* 0x0000cc0000067ab9 */ /* 0x000fe40000000a00 */
[----:B------:R-:W-:-:S07]  /*0bf0*/  UIMAD.WIDE.U32 UR8, UR4, UR6, URZ ;  /* 0x00000006040872a5 */ /* 0x000fce000f8e003f */
[----:B------:R-:W-:Y:S02]  /*0c00*/  @UP0 USHF.R.U32.HI UR4, URZ, UR7, UR9 ;  /* 0x000000073f040299 */ /* 0x000fe40008011609 */
.L_x_350:
[----:B------:R-:W-:Y:S02]  /*0c10*/  ULDC UR6, c[0x0][0x32c] ;  /* 0x0000cb0000067ab9 */ /* 0x000fe40000000800 */
[----:B------:R-:W-:-:S06]  /*0c20*/  UIMAD UR6, UR4, UR5, UR6 ;  /* 0x00000005040672a4 */ /* 0x000fcc000f8e0206 */
[----:B------:R-:W-:Y:S02]  /*0c30*/  IMNMX R4, R4, UR6, PT ;  /* 0x0000000604047c17 */ /* 0x000fe4000b800200 */
.L_x_348:
[----:B------:R-:W-:Y:S01]  /*0c40*/  ULDC.64 UR6, c[0x0][0x2c8] ;  /* 0x0000b20000067ab9 */ /* 0x000fe20000000a00 */
[----:B------:R-:W-:Y:S01]  /*0c50*/  PLOP3.LUT P0, PT, PT, PT, UP2, 0x40, 0x0 ;  /* 0x000000000000781c */ /* 0x000fe20003f0e828 */
[----:B------:R-:W-:Y:S02]  /*0c60*/  UIMAD.WIDE.U32 UR26, UR15, UR6, URZ ;  /* 0x000000060f1a72a5 */ /* 0x000fe4000f8e003f */
[----:B------:R-:W-:Y:S02]  /*0c70*/  UIADD3 UR9, UR11, -UR20, URZ ;  /* 0x800000140b097290 */ /* 0x000fe4000fffe03f */
[----:B------:R-:W-:Y:S02]  /*0c80*/  UMOV UR6, UR15 ;  /* 0x0000000f00067c82 */ /* 0x000fe40008000000 */
[----:B------:R-:W-:Y:S02]  /*0c90*/  @UP3 USHF.R.U32.HI UR6, URZ, UR7, UR27 ;  /* 0x000000073f063299 */ /* 0x000fe4000801161b */
[----:B------:R-:W-:-:S02]  /*0ca0*/  UIADD3 UR4, UR11, 0x1f, URZ ;  /* 0x0000001f0b047890 */ /* 0x000fc4000fffe03f */
[----:B------:R-:W-:Y:S02]  /*0cb0*/  UIADD3 UR6, UR9, UR6, URZ ;  /* 0x0000000609067290 */ /* 0x000fe4000fffe03f */
[----:B------:R-:W-:Y:S02]  /*0cc0*/  ULDC UR7, c[0x0][0x324] ;  /* 0x0000c90000077ab9 */ /* 0x000fe40000000800 */
[----:B------:R-:W-:Y:S02]  /*0cd0*/  USHF.R.S32.HI UR8, URZ, 0x1f, UR4 ;  /* 0x0000001f3f087899 */ /* 0x000fe40008011404 */
[----:B------:R-:W-:Y:S02]  /*0ce0*/  UIADD3 UR7, UR6, -UR7, URZ ;  /* 0x8000000706077290 */ /* 0x000fe4000fffe03f */
[----:B------:R-:W-:-:S04]  /*0cf0*/  ULEA.HI UR8, UR8, UR4, URZ, 0x5 ;  /* 0x0000000408087291 */ /* 0x000fc8000f8f283f */
[----:B------:R-:W-:Y:S01]  /*0d00*/  USHF.R.S32.HI UR8, URZ, 0x5, UR8 ;  /* 0x000000053f087899 */ /* 0x000fe20008011408 */
[----:B------:R-:W-:Y:S01]  /*0d10*/  MOV R5, UR7 ;  /* 0x0000000700057c02 */ /* 0x000fe20008000f00 */
[----:B------:R-:W-:Y:S05]  /*0d20*/  @P0 BRA `(.L_x_351) ;  /* 0x0000013000000947 */ /* 0x000fea0003800000 */
        /* <DEDUP_REMOVED lines=11> */
.L_x_352:
[----:B------:R-:W-:-:S03]  /*0de0*/  UISETP.NE.AND UP0, UPT, UR5, 0x1, UPT ;  /* 0x000000010500788c */ /* 0x000fc6000bf05270 */
[----:B------:R-:W-:Y:S02]  /*0df0*/  ULDC.64 UR4, c[0x0][0x330] ;  /* 0x0000cc0000047ab9 */ /* 0x000fe40000000a00 */
[----:B------:R-:W-:-:S07]  /*0e00*/  UIMAD.WIDE.U32 UR26, UR6, UR4, URZ ;  /* 0x00000004061a72a5 */ /* 0x000fce000f8e003f */
[----:B------:R-:W-:Y:S02]  /*0e10*/  @UP0 UMOV UR7, UR27 ;  /* 0x0000001b00070c82 */ /* 0x000fe40008000000 */
[----:B------:R-:W-:Y:S02]  /*0e20*/  @UP0 USHF.R.U32.HI UR6, URZ, UR5, UR7 ;  /* 0x000000053f060299 */ /* 0x000fe40008011607 */
.L_x_353:
[----:B------:R-:W-:Y:S02]  /*0e30*/  ULDC UR4, c[0x0][0x32c] ;  /* 0x0000cb0000047ab9 */ /* 0x000fe40000000800 */
[----:B------:R-:W-:-:S06]  /*0e40*/  UIMAD UR4, UR6, UR4, URZ ;  /* 0x00000004060472a4 */ /* 0x000fcc000f8e023f */
[----:B------:R-:W-:Y:S02]  /*0e50*/  IMNMX R5, R5, UR4, !PT ;  /* 0x0000000405057c17 */ /* 0x000fe4000f800200 */
.L_x_351:
[----:B------:R-:W-:Y:S02]  /*0e60*/  IADD3 R4, R4, 0x1f, RZ ;  /* 0x0000001f04047810 */ /* 0x000fe40007ffe0ff */
[----:B------:R-:W-:Y:S02]  /*0e70*/  SHF.R.S32.HI R2, RZ, 0x1f, R5 ;  /* 0x0000001fff027819 */ /* 0x000fe40000011405 */
[----:B------:R-:W-:Y:S02]  /*0e80*/  SHF.R.S32.HI R3, RZ, 0x1f, R4 ;  /* 0x0000001fff037819 */ /* 0x000fe40000011404 */
[----:B------:R-:W-:Y:S02]  /*0e90*/  LEA.HI R2, R2, R5, RZ, 0x5 ;  /* 0x0000000502027211 */ /* 0x000fe400078f28ff */
[----:B------:R-:W-:Y:S02]  /*0ea0*/  LEA.HI R3, R3, R4, RZ, 0x5 ;  /* 0x0000000403037211 */ /* 0x000fe400078f28ff */
[----:B------:R-:W-:-:S02]  /*0eb0*/  SHF.R.S32.HI R80, RZ, 0x5, R2 ;  /* 0x00000005ff507819 */ /* 0x000fc40000011402 */
[----:B------:R-:W-:Y:S02]  /*0ec0*/  SHF.R.S32.HI R2, RZ, 0x5, R3 ;  /* 0x00000005ff027819 */ /* 0x000fe40000011403 */
[----:B------:R-:W-:Y:S02]  /*0ed0*/  IMNMX R80, RZ, R80, !PT ;  /* 0x00000050ff507217 */ /* 0x000fe40007800200 */
[----:B------:R-:W-:Y:S02]  /*0ee0*/  IMNMX R2, R2, UR8, PT ;  /* 0x0000000802027c17 */ /* 0x000fe4000b800200 */
[----:B------:R-:W-:Y:S02]  /*0ef0*/  LEA R80, R80, -UR23, 0x5 ;  /* 0x8000001750507c11 */ /* 0x000fe4000f8e28ff */
[----:B------:R-:W-:Y:S02]  /*0f00*/  LEA R2, R2, -UR23, 0x5 ;  /* 0x8000001702027c11 */ /* 0x000fe4000f8e28ff */
[----:B------:R-:W-:-:S02]  /*0f10*/  IMNMX R80, RZ, R80, !PT ;  /* 0x00000050ff507217 */ /* 0x000fc40007800200 */
[----:B------:R-:W-:-:S04]  /*0f20*/  IMNMX R5, R2, UR18, PT ;  /* 0x0000001202057c17 */ /* 0x000fc8000b800200 */
[----:B------:R-:W-:Y:S02]  /*0f30*/  ISETP.GT.AND P0, PT, R5, R80, PT ;  /* 0x000000500500720c */ /* 0x000fe40003f04270 */
[----:B------:R-:W-:-:S05]  /*0f40*/  SHF.R.U32.HI R80, RZ, 0x5, R80 ;  /* 0x00000005ff507819 */ /* 0x000fca0000011650 */
[----:B------:R-:W-:-:S06]  /*0f50*/  IMAD.MOV.U32 R3, RZ, RZ, R80 ;  /* 0x000000ffff037224 */ /* 0x000fcc00078e0050 */
[----:B------:R-:W-:-:S04]  /*0f60*/  @P0 IADD3 R5, R5, 0x1f, RZ ;  /* 0x0000001f05050810 */ /* 0x000fc80007ffe0ff */
[----:B------:R-:W-:-:S04]  /*0f70*/  @P0 SHF.R.S32.HI R2, RZ, 0x1f, R5 ;  /* 0x0000001fff020819 */ /* 0x000fc80000011405 */
[----:B------:R-:W-:-:S04]  /*0f80*/  @P0 LEA.HI R2, R2, R5, RZ, 0x5 ;  /* 0x0000000502020211 */ /* 0x000fc800078f28ff */
[----:B------:R-:W-:-:S04]  /*0f90*/  @P0 SHF.R.S32.HI R3, RZ, 0x5, R2 ;  /* 0x00000005ff030819 */ /* 0x000fc80000011402 */
[----:B------:R-:W-:-:S13]  /*0fa0*/  ISETP.GT.AND P0, PT, R3, R80, PT ;  /* 0x000000500300720c */ /* 0x000fda0003f04270 */
[----:B------:R-:W-:Y:S05]  /*0fb0*/  @!P0 BRA `(.L_x_354) ;  /* 0x00003e4000008947 */ /* 0x000fea0003800000 */
[----:B------:R-:W-:Y:S02]  /*0fc0*/  ULDC.64 UR4, c[0x0][0x340] ;  /* 0x0000d00000047ab9 */ /* 0x000fe40000000a00 */
[----:B------:R-:W-:Y:S01]  /*0fd0*/  UISETP.NE.U32.AND UP0, UPT, URZ, UR4, UPT ;  /* 0x000000043f00728c */ /* 0x000fe2000bf05070 */
[----:B------:R-:W-:Y:S01]  /*0fe0*/  SHF.R.S32.HI R105, RZ, 0x1f, R66 ;  /* 0x0000001fff697819 */ /* 0x000fe20000011442 */
[----:B------:R-:W-:Y:S02]  /*0ff0*/  UMOV UR26, 0x5 ;  /* 0x00000005001a7882 */ /* 0x000fe40000000000 */
[----:B------:R-:W-:Y:S01]  /*1000*/  UISETP.NE.AND.EX UP0, UPT, URZ, UR5, UPT, UP0 ;  /* 0x000000053f00728c */ /* 0x000fe2000bf05300 */
[----:B------:R-:W-:Y:S01]  /*1010*/  IADD3 R103, R3, -0x1, RZ ;  /* 0xffffffff03677810 */ /* 0x000fe20007ffe0ff */
[----:B------:R-:W-:Y:S02]  /*1020*/  ULDC.64 UR6, c[0x0][0x238] ;  /* 0x00008e0000067ab9 */ /* 0x000fe40000000a00 */
[----:B------:R-:W-:-:S02]  /*1030*/  ULDC.64 UR4, c[0x0][0x340] ;  /* 0x0000d00000047ab9 */ /* 0x000fc40000000a00 */
[----:B------:R-:W-:-:S05]  /*1040*/  PLOP3.LUT P1, PT, PT, PT, UP0, 0x80, 0x0 ;  /* 0x000000000000781c */ /* 0x000fca0003f2f008 */
[----:B------:R-:W-:-:S06]  /*1050*/  @UP0 UIMAD.WIDE UR4, UR21, UR22, UR4 ;  /* 0x00000016150402a5 */ /* 0x000fcc000f8e0204 */
[----:B------:R-:W-:Y:S02]  /*1060*/  IMAD.U32 R8, RZ, RZ, UR4 ;  /* 0x00000004ff087e24 */ /* 0x000fe4000f8e00ff */
[----:B------:R-:W-:Y:S01]  /*1070*/  IMAD.U32 R9, RZ, RZ, UR5 ;  /* 0x00000005ff097e24 */ /* 0x000fe2000f8e00ff */
[----:B------:R-:W-:Y:S01]  /*1080*/  LEA.HI R7, R105, R66, RZ, 0x3 ;  /* 0x0000004269077211 */ /* 0x000fe200078f18ff */
[----:B------:R-:W-:-:S03]  /*1090*/  ULDC.64 UR4, c[0x0][0x240] ;  /* 0x0000900000047ab9 */ /* 0x000fc60000000a00 */
[----:B------:R-:W2:Y:S01]  /*10a0*/  @P1 LDG.E R5, [R8.64] ;  /* 0x0000001808051981 */ /* 0x000ea2000c1e1900 */
        /* <DEDUP_REMOVED lines=9> */
[----:B------:R-:W-:Y:S01]  /*1140*/  IMAD.U32 R122, RZ, RZ, UR13 ;  /* 0x0000000dff7a7e24 */ /* 0x000fe2000f8e00ff */
[----:B------:R-:W-:Y:S01]  /*1150*/  LEA.HI.X.SX32 R125, R0, R2, 0x1, P0 ;  /* 0x00000002007d7211 */ /* 0x000fe200000f0eff */
[C---:B------:R-:W-:Y:S01]  /*1160*/  IMAD.SHL.U32 R16, R4.reuse, 0x8, RZ ;  /* 0x0000000804107824 */ /* 0x040fe200078e00ff */
[----:B------:R-:W-:Y:S01]  /*1170*/  USHF.R.S32.HI UR6, URZ, 0x1f, UR21 ;  /* 0x0000001f3f067899 */ /* 0x000fe20008011415 */
[----:B------:R-:W-:Y:S01]  /*1180*/  IMAD.SHL.U32 R14, R4, 0x4, RZ ;  /* 0x00000004040e7824 */ /* 0x000fe200078e00ff */
[----:B------:R-:W-:Y:S01]  /*1190*/  UIMAD UR7, UR13, UR5, UR4 ;  /* 0x000000050d0772a4 */ /* 0x000fe2000f8e0204 */
[----:B------:R-:W-:Y:S01]  /*11a0*/  IMAD R7, R125, c[0x0][0x238], RZ ;  /* 0x00008e007d077a24 */ /* 0x000fe200078e02ff */
[--C-:B------:R-:W-:Y:S01]  /*11b0*/  SHF.R.S32.HI R17, RZ, 0x1f, R16.reuse ;  /* 0x0000001fff117819 */ /* 0x100fe20000011410 */
[----:B------:R-:W-:Y:S01]  /*11c0*/  IMAD R3, R103, -0x20, R81 ;  /* 0xffffffe067037824 */ /* 0x000fe200078e0251 */
[----:B------:R-:W-:Y:S01]  /*11d0*/  IADD3 R12, R14, 0x40, RZ ;  /* 0x000000400e0c7810 */ /* 0x000fe20007ffe0ff */
[C---:B------:R-:W-:Y:S01]  /*11e0*/  IMAD R0, R124.reuse, c[0x0][0x23c], R7 ;  /* 0x00008f007c007a24 */ /* 0x040fe200078e0207 */
[----:B------:R-:W-:Y:S01]  /*11f0*/  LEA.HI R105, R105, R66, RZ, 0x6 ;  /* 0x0000004269697211 */ /* 0x000fe200078f30ff */
[----:B------:R-:W-:Y:S01]  /*1200*/  IMAD.WIDE.U32 R6, R124, c[0x0][0x238], R16 ;  /* 0x00008e007c067a25 */ /* 0x000fe200078e0010 */
[----:B------:R-:W-:Y:S01]  /*1210*/  USEL UR32, UR21, URZ, !UP1 ;  /* 0x0000003f15207287 */ /* 0x000fe2000c800000 */
[----:B------:R-:W-:Y:S01]  /*1220*/  ISETP.GT.AND P3, PT, R3, RZ, PT ;  /* 0x000000ff0300720c */ /* 0x000fe20003f64270 */
[----:B------:R-:W-:Y:S01]  /*1230*/  USEL UR31, UR6, URZ, !UP1 ;  /* 0x0000003f061f7287 */ /* 0x000fe2000c800000 */
[----:B------:R-:W-:Y:S01]  /*1240*/  IMAD.IADD R11, R14, 0x1, R12 ;  /* 0x000000010e0b7824 */ /* 0x000fe200078e020c */
[----:B------:R-:W-:Y:S01]  /*1250*/  ULDC.64 UR4, c[0x0][0x248] ;  /* 0x0000920000047ab9 */ /* 0x000fe20000000a00 */
[----:B------:R-:W-:Y:S01]  /*1260*/  IMAD.IADD R7, R7, 0x1, R0 ;  /* 0x0000000107077824 */ /* 0x000fe200078e0200 */
[----:B------:R-:W-:Y:S01]  /*1270*/  ISETP.GE.AND P2, PT, R16, c[0x0][0x1d4], PT ;  /* 0x0000750010007a0c */ /* 0x000fe20003f46270 */
[----:B------:R-:W-:Y:S01]  /*1280*/  IMAD.SHL.U32 R107, R111, 0x40, RZ ;  /* 0x000000406f6b7824 */ /* 0x000fe200078e00ff */
[----:B------:R-:W-:Y:S01]  /*1290*/  ISETP.GE.AND P0, PT, R11, c[0x0][0x1d4], PT ;  /* 0x000075000b007a0c */ /* 0x000fe20003f06270 */
[----:B------:R-:W-:Y:S01]  /*12a0*/  IMAD.WIDE.U32 R122, R122, c[0x0][0x240], R6 ;  /* 0x000090007a7a7a25 */ /* 0x000fe200078e0006 */
[----:B------:R-:W-:Y:S01]  /*12b0*/  UIMAD UR4, UR31, UR4, URZ ;  /* 0x000000041f0472a4 */ /* 0x000fe2000f8e023f */
[----:B------:R-:W-:Y:S01]  /*12c0*/  IADD3 R109, R16, 0x80, RZ ;  /* 0x00000080106d7810 */ /* 0x000fe20007ffe0ff */
[----:B------:R-:W-:Y:S01]  /*12d0*/  BSSY B0, `(.L_x_355) ;  /* 0x0000034000007945 */ /* 0x000fe20003800000 */
[----:B------:R-:W-:Y:S01]  /*12e0*/  SEL R0, RZ, 0xffffffff, P0 ;  /* 0xffffffffff007807 */ /* 0x000fe20000000000 */
[----:B------:R-:W-:Y:S01]  /*12f0*/  IMAD.SHL.U32 R105, R105, 0x8, RZ ;  /* 0x0000000869697824 */ /* 0x000fe200078e00ff */
[----:B------:R-:W-:Y:S01]  /*1300*/  IADD3 R123, R123, UR7, RZ ;  /* 0x000000077b7b7c10 */ /* 0x000fe2000fffe0ff */
[----:B------:R-:W-:Y:S01]  /*1310*/  IMAD.U32 R120, RZ, RZ, UR32 ;  /* 0x00000020ff787e24 */ /* 0x000fe2000f8e00ff */
[----:B------:R-:W-:Y:S01]  /*1320*/  LOP3.LUT R107, R107, 0x1c0, RZ, 0xc0, !PT ;  /* 0x000001c06b6b7812 */ /* 0x000fe200078ec0ff */
[----:B------:R-:W-:Y:S01]  /*1330*/  IMAD.SHL.U32 R0, R0, 0x2, RZ ;  /* 0x0000000200007824 */ /* 0x000fe200078e00ff */
[----:B------:R-:W-:Y:S01]  /*1340*/  IADD3 R108, R16, 0xc0, RZ ;  /* 0x000000c0106c7810 */ /* 0x000fe20007ffe0ff */
[----:B------:R-:W-:Y:S01]  /*1350*/  UIMAD UR5, UR32, UR5, UR4 ;  /* 0x00000005200572a4 */ /* 0x000fe2000f8e0204 */
[----:B------:R-:W-:Y:S01]  /*1360*/  SEL R3, RZ, 0x1, P2 ;  /* 0x00000001ff037807 */ /* 0x000fe20001000000 */
[----:B------:R-:W-:Y:S01]  /*1370*/  IMAD.WIDE.U32 R122, R120, c[0x0][0x248], R122 ;  /* 0x00009200787a7a25 */ /* 0x000fe200078e007a */
[----:B------:R-:W-:-:S02]  /*1380*/  LOP3.LUT R105, R105, 0xfffffe00, RZ, 0xc0, !PT ;  /* 0xfffffe0069697812 */ /* 0x000fc400078ec0ff */
[----:B------:R-:W-:Y:S02]  /*1390*/  LOP3.LUT R104, R107, 0x38, R16, 0xf8, !PT ;  /* 0x000000386b687812 */ /* 0x000fe400078ef810 */
[----:B------:R-:W-:Y:S02]  /*13a0*/  SHF.R.U32.HI R106, RZ, 0x3, R107 ;  /* 0x00000003ff6a7819 */ /* 0x000fe4000001166b */
[----:B------:R-:W-:Y:S02]  /*13b0*/  ISETP.GE.AND P0, PT, R108, c[0x0][0x1d4], PT ;  /* 0x000075006c007a0c */ /* 0x000fe40003f06270 */
[----:B------:R-:W-:Y:S02]  /*13c0*/  LOP3.LUT R0, R0, 0x2, R3, 0xe2, !PT ;  /* 0x0000000200007812 */ /* 0x000fe400078ee203 */
[----:B------:R-:W-:Y:S02]  /*13d0*/  LOP3.LUT R104, R105, R104, R106, 0xf6, !PT ;  /* 0x0000006869687212 */ /* 0x000fe400078ef66a */
[----:B------:R-:W-:-:S02]  /*13e0*/  SEL R98, RZ, 0x8, P0 ;  /* 0x00000008ff627807 */ /* 0x000fc40000000000 */
[----:B------:R-:W-:Y:S01]  /*13f0*/  IADD3 R127, R123, UR5, RZ ;  /* 0x000000057b7f7c10 */ /* 0x000fe2000fffe0ff */
[----:B------:R-:W-:Y:S01]  /*1400*/  IMAD.SHL.U32 R104, R104, 0x2, RZ ;  /* 0x0000000268687824 */ /* 0x000fe200078e00ff */
[----:B--2---:R-:W1:Y:S01]  /*1410*/  @P1 R2UR UR28, R5 ;  /* 0x00000000051c13c2 */ /* 0x004e6200000e0000 */
        /* <DEDUP_REMOVED lines=14> */
[----:B------:R-:W-:Y:S01]  /*1500*/  IMAD.SHL.U32 R6, R3, 0x8, RZ ;  /* 0x0000000803067824 */ /* 0x000fe200078e00ff */
        /* <DEDUP_REMOVED lines=16> */
.L_x_356:
[----:B------:R-:W-:Y:S05]  /*1610*/  BSYNC B0 ;  /* 0x0000000000007941 */ /* 0x000fea0003800000 */
.L_x_355:
[----:B------:R-:W-:Y:S01]  /*1620*/  IMAD.U32 R3, RZ, RZ, UR13 ;  /* 0x0000000dff037e24 */ /* 0x000fe2000f8e00ff */
[----:B------:R-:W-:Y:S01]  /*1630*/  ISETP.GE.AND P3, PT, R16, c[0x0][0x27c], PT ;  /* 0x00009f0010007a0c */ /* 0x000fe20003f66270 */
[----:B------:R-:W-:Y:S01]  /*1640*/  ULDC.64 UR4, c[0x0][0x260] ;  /* 0x0000980000047ab9 */ /* 0x000fe20000000a00 */
[----:B------:R-:W-:Y:S01]  /*1650*/  ISETP.GE.AND P4, PT, R11, c[0x0][0x27c], PT ;  /* 0x00009f000b007a0c */ /* 0x000fe20003f86270 */
[----:B------:R-:W-:Y:S01]  /*1660*/  IMAD.WIDE.U32 R8, R3, c[0x0][0x260], R16 ;  /* 0x0000980003087a25 */ /* 0x000fe200078e0010 */
[----:B------:R-:W-:Y:S01]  /*1670*/  SEL R3, RZ, c[0x0][0x27c], !P3 ;  /* 0x00009f00ff037a07 */ /* 0x000fe20005800000 */
[----:B------:R-:W-:Y:S01]  /*1680*/  UIMAD UR4, UR12, UR4, URZ ;  /* 0x000000040c0472a4 */ /* 0x000fe2000f8e023f */
[----:B-1----:R-:W-:Y:S01]  /*1690*/  SEL R6, RZ, c[0x0][0x27c], !P4 ;  /* 0x00009f00ff067a07 */ /* 0x002fe20006000000 */
[----:B------:R-:W-:Y:S01]  /*16a0*/  IMAD R114, R2, c[0x0][0x290], RZ ;  /* 0x0000a40002727a24 */ /* 0x000fe200078e02ff */
[----:B------:R-:W-:Y:S01]  /*16b0*/  ULDC.64 UR6, c[0x0][0x290] ;  /* 0x0000a40000067ab9 */ /* 0x000fe20000000a00 */
[----:B------:R-:W-:Y:S01]  /*16c0*/  IMAD.IADD R0, R16, 0x1, R3 ;  /* 0x0000000110007824 */ /* 0x000fe200078e0203 */
[----:B------:R-:W-:Y:S01]  /*16d0*/  UIMAD UR33, UR13, UR5, UR4 ;  /* 0x000000050d2172a4 */ /* 0x000fe2000f8e0204 */
[----:B------:R-:W-:Y:S01]  /*16e0*/  IMAD.IADD R6, R11, 0x1, R6 ;  /* 0x000000010b067824 */ /* 0x000fe200078e0206 */
[----:B------:R-:W-:Y:S01]  /*16f0*/  USHF.L.U64.HI UR27, UR6, UR26, UR7 ;  /* 0x0000001a061b7299 */ /* 0x000fe20008010207 */
[----:B------:R-:W-:Y:S01]  /*1700*/  IMAD R112, R2, c[0x0][0x280], RZ ;  /* 0x0000a00002707a24 */ /* 0x000fe200078e02ff */
[----:B------:R-:W-:Y:S01]  /*1710*/  SHF.R.S32.HI R3, RZ, 0x1f, R0 ;  /* 0x0000001fff037819 */ /* 0x000fe20000011400 */
[----:B------:R-:W-:Y:S01]  /*1720*/  ULDC.64 UR4, c[0x0][0x268] ;  /* 0x00009a0000047ab9 */ /* 0x000fe20000000a00 */
[----:B------:R-:W-:Y:S01]  /*1730*/  SHF.R.S32.HI R89, RZ, 0x1f, R6 ;  /* 0x0000001fff597819 */ /* 0x000fe20000011406 */
[----:B------:R-:W-:Y:S01]  /*1740*/  UIMAD UR4, UR31, UR4, URZ ;  /* 0x000000041f0472a4 */ /* 0x000fe2000f8e023f */
[CC--:B------:R-:W-:Y:S01]  /*1750*/  LEA.HI R2, R3.reuse, R0.reuse, RZ, 0x3 ;  /* 0x0000000003027211 */ /* 0x0c0fe200078f18ff */
[----:B------:R-:W-:Y:S01]  /*1760*/  USHF.L.U32 UR30, UR6, 0x5, URZ ;  /* 0x00000005061e7899 */ /* 0x000fe2000800063f */
[----:B------:R-:W-:Y:S01]  /*1770*/  LEA.HI R3, R3, R0, RZ, 0x6 ;  /* 0x0000000003037211 */ /* 0x000fe200078f30ff */
[----:B------:R-:W-:Y:S01]  /*1780*/  UIMAD UR32, UR32, UR5, UR4 ;  /* 0x00000005202072a4 */ /* 0x000fe2000f8e0204 */
[CC--:B------:R-:W-:Y:S01]  /*1790*/  LEA.HI R0, R89.reuse, R6.reuse, RZ, 0x3 ;  /* 0x0000000659007211 */ /* 0x0c0fe200078f18ff */
[----:B------:R-:W-:Y:S01]  /*17a0*/  ULDC.64 UR6, c[0x0][0x280] ;  /* 0x0000a00000067ab9 */ /* 0x000fe20000000a00 */
[----:B------:R-:W-:Y:S01]  /*17b0*/  LEA.HI R89, R89, R6, RZ, 0x6 ;  /* 0x0000000659597211 */ /* 0x000fe200078f30ff */
[----:B------:R-:W-:Y:S01]  /*17c0*/  ULDC.64 UR4, c[0x0][0x210] ;  /* 0x0000840000047ab9 */ /* 0x000fe20000000a00 */
[----:B------:R-:W-:Y:S01]  /*17d0*/  LOP3.LUT R5, R107, 0x38, R0, 0xf8, !PT ;  /* 0x000000386b057812 */ /* 0x000fe200078ef800 */
[----:B------:R-:W0:Y:S01]  /*17e0*/  LDGDEPBAR ;  /* 0x00000000000079af */ /* 0x000e220000000000 */
[----:B------:R-:W-:Y:S01]  /*17f0*/  USHF.L.U64.HI UR7, UR6, UR26, UR7 ;  /* 0x0000001a06077299 */ /* 0x000fe20008010207 */
[----:B------:R-:W-:Y:S01]  /*1800*/  IMAD.SHL.U32 R89, R89, 0x20, RZ ;  /* 0x0000002059597824 */ /* 0x000fe200078e00ff */
[-C--:B------:R-:W-:Y:S01]  /*1810*/  LOP3.LUT R6, R5, R106.reuse, RZ, 0x3c, !PT ;  /* 0x0000006a05067212 */ /* 0x080fe200078e3cff */
[----:B------:R-:W-:Y:S01]  /*1820*/  UIMAD UR26, UR12, UR4, URZ ;  /* 0x000000040c1a72a4 */ /* 0x000fe2000f8e023f */
[----:B------:R-:W-:Y:S01]  /*1830*/  SHF.R.S32.HI R15, RZ, 0x1f, R14 ;  /* 0x0000001fff0f7819 */ /* 0x000fe2000001140e */
[----:B------:R-:W-:Y:S01]  /*1840*/  IMAD R99, R4, 0x20, R111 ;  /* 0x0000002004637824 */ /* 0x000fe200078e026f */
[----:B------:R-:W-:Y:S01]  /*1850*/  LOP3.LUT R89, R89, 0x7ffff800, RZ, 0xc0, !PT ;  /* 0x7ffff80059597812 */ /* 0x000fe200078ec0ff */
[----:B------:R-:W-:Y:S01]  /*1860*/  UIMAD.WIDE.U32 UR34, UR13, UR4, URZ ;  /* 0x000000040d2272a5 */ /* 0x000fe2000f8e003f */
[----:B------:R-:W-:Y:S01]  /*1870*/  SHF.R.S32.HI R4, RZ, 0x1f, R67 ;  /* 0x0000001fff047819 */ /* 0x000fe20000011443 */
[----:B------:R-:W-:Y:S01]  /*1880*/  UIMAD UR26, UR13, UR5, UR26 ;  /* 0x000000050d1a72a4 */ /* 0x000fe2000f8e021a */
[----:B------:R-:W-:Y:S01]  /*1890*/  IADD3 R89, R6, R89, R105 ;  /* 0x0000005906597210 */ /* 0x000fe20007ffe069 */
[----:B------:R-:W-:Y:S01]  /*18a0*/  IMAD.SHL.U32 R3, R3, 0x20, RZ ;  /* 0x0000002003037824 */ /* 0x000fe200078e00ff */
[----:B------:R-:W-:Y:S01]  /*18b0*/  SHF.R.S32.HI R6, RZ, 0x1f, R11 ;  /* 0x0000001fff067819 */ /* 0x000fe2000001140b */
[----:B------:R-:W-:Y:S01]  /*18c0*/  ULDC.64 UR4, c[0x0][0x1e8] ;  /* 0x00007a0000047ab9 */ /* 0x000fe20000000a00 */
[----:B------:R-:W-:Y:S01]  /*18d0*/  IMAD.WIDE.U32 R118, R111, c[0x0][0x290], R16 ;  /* 0x0000a4006f767a25 */ /* 0x000fe200078e0010 */
[----:B------:R-:W-:Y:S01]  /*18e0*/  LOP3.LUT R7, R107, 0x38, R2, 0xf8, !PT ;  /* 0x000000386b077812 */ /* 0x000fe200078ef802 */
[----:B------:R-:W-:Y:S01]  /*18f0*/  UIMAD UR31, UR12, UR4, URZ ;  /* 0x000000040c1f72a4 */ /* 0x000fe2000f8e023f */
[----:B------:R-:W-:Y:S01]  /*1900*/  SHF.R.S32.HI R96, RZ, 0x1f, R109 ;  /* 0x0000001fff607819 */ /* 0x000fe2000001146d */
[C---:B------:R-:W-:Y:S01]  /*1910*/  IMAD R114, R111.reuse, c[0x0][0x294], R114 ;  /* 0x0000a5006f727a24 */ /* 0x040fe200078e0272 */
[----:B------:R-:W-:Y:S01]  /*1920*/  SHF.R.S32.HI R95, RZ, 0x1f, R108 ;  /* 0x0000001fff5f7819 */ /* 0x000fe2000001146c */
[----:B------:R-:W-:Y:S01]  /*1930*/  IMAD.WIDE.U32 R116, R111, c[0x0][0x280], R16 ;  /* 0x0000a0006f747a25 */ /* 0x000fe200078e0010 */
[----:B------:R-:W-:Y:S01]  /*1940*/  LEA.HI R97, R6, R11, RZ, 0x3 ;  /* 0x0000000b06617211 */ /* 0x000fe200078f18ff */
[----:B------:R-:W-:Y:S01]  /*1950*/  UIMAD.WIDE.U32 UR36, UR13, UR4, URZ ;  /* 0x000000040d2472a5 */ /* 0x000fe2000f8e003f */
[----:B------:R-:W-:Y:S01]  /*1960*/  IADD3 R9, R9, UR33, RZ ;  /* 0x0000002109097c10 */ /* 0x000fe2000fffe0ff */
[----:B------:R-:W-:Y:S01]  /*1970*/  IMAD R112, R111, c[0x0][0x284], R112 ;  /* 0x0000a1006f707a24 */ /* 0x000fe200078e0270 */
[----:B------:R-:W-:Y:S01]  /*1980*/  LOP3.LUT R3, R3, 0x7ffff800, RZ, 0xc0, !PT ;  /* 0x7ffff80003037812 */ /* 0x000fe200078ec0ff */
[--C-:B------:R-:W-:Y:S01]  /*1990*/  IMAD.WIDE.U32 R20, R111, c[0x0][0x290], R14.reuse ;  /* 0x0000a4006f147a25 */ /* 0x100fe200078e000e */
[----:B------:R-:W-:Y:S01]  /*19a0*/  LOP3.LUT R90, R7, R106, RZ, 0x3c, !PT ;  /* 0x0000006a075a7212 */ /* 0x000fe200078e3cff */
[----:B------:R-:W-:Y:S01]  /*19b0*/  UIMAD UR31, UR13, UR5, UR31 ;  /* 0x000000050d1f72a4 */ /* 0x000fe2000f8e021f */
[----:B------:R-:W-:Y:S01]  /*19c0*/  LOP3.LUT R83, R2, 0xfffffff8, RZ, 0xc0, !PT ;  /* 0xfffffff802537812 */ /* 0x000fe200078ec0ff */
[----:B------:R-:W-:Y:S01]  /*19d0*/  IMAD.WIDE.U32 R18, R111, c[0x0][0x280], R14 ;  /* 0x0000a0006f127a25 */ /* 0x000fe200078e000e */
[----:B------:R-:W-:Y:S01]  /*19e0*/  LOP3.LUT R85, R0, 0xfffffff8, RZ, 0xc0, !PT ;  /* 0xfffffff800557812 */ /* 0x000fe200078ec0ff */
[----:B------:R-:W-:Y:S01]  /*19f0*/  ULDC.64 UR4, c[0x0][0x2b0] ;  /* 0x0000ac0000047ab9 */ /* 0x000fe20000000a00 */
[----:B------:R-:W-:Y:S01]  /*1a00*/  LEA.HI R96, R96, R109, RZ, 0x3 ;  /* 0x0000006d60607211 */ /* 0x000fe200078f18ff */
[C---:B------:R-:W-:Y:S01]  /*1a10*/  IMAD.SHL.U32 R102, R98.reuse, 0x10, RZ ;  /* 0x0000001062667824 */ /* 0x040fe200078e00ff */
[----:B------:R-:W-:Y:S01]  /*1a20*/  LOP3.LUT R98, R98, 0xff, RZ, 0xc0, !PT ;  /* 0x000000ff62627812 */ /* 0x000fe200078ec0ff */
[----:B------:R-:W-:Y:S01]  /*1a30*/  IMAD R6, R4, c[0x0][0x290], RZ ;  /* 0x0000a40004067a24 */ /* 0x000fe200078e02ff */
[----:B------:R-:W-:Y:S01]  /*1a40*/  LEA.HI R95, R95, R108, RZ, 0x3 ;  /* 0x0000006c5f5f7211 */ /* 0x000fe200078f18ff */
[----:B------:R-:W-:Y:S01]  /*1a50*/  IMAD.IADD R119, R119, 0x1, R114 ;  /* 0x0000000177777824 */ /* 0x000fe200078e0272 */
[----:B------:R-:W-:Y:S01]  /*1a60*/  SHF.R.S32.HI R94, RZ, 0x3, R2 ;  /* 0x00000003ff5e7819 */ /* 0x000fe20000011402 */
[----:B------:R-:W-:Y:S01]  /*1a70*/  IMAD.IADD R117, R117, 0x1, R112 ;  /* 0x0000000175757824 */ /* 0x000fe200078e0270 */
[----:B------:R-:W-:Y:S01]  /*1a80*/  SHF.R.S32.HI R93, RZ, 0x3, R0 ;  /* 0x00000003ff5d7819 */ /* 0x000fe20000011400 */
[----:B------:R-:W-:Y:S01]  /*1a90*/  IMAD.IADD R115, R114, 0x1, R21 ;  /* 0x0000000172737824 */ /* 0x000fe200078e0215 */
[----:B------:R-:W-:Y:S01]  /*1aa0*/  UIMAD UR29, UR29, UR4, URZ ;  /* 0x000000041d1d72a4 */ /* 0x000fe2000f8e023f */
[----:B------:R-:W-:Y:S01]  /*1ab0*/  IMAD.IADD R113, R112, 0x1, R19 ;  /* 0x0000000170717824 */ /* 0x000fe200078e0213 */
[----:B------:R-:W-:Y:S01]  /*1ac0*/  IADD3 R90, R90, R3, R105 ;  /* 0x000000035a5a7210 */ /* 0x000fe20007ffe069 */
[----:B------:R-:W-:Y:S01]  /*1ad0*/  IMAD R4, R4, c[0x0][0x280], RZ ;  /* 0x0000a00004047a24 */ /* 0x000fe200078e02ff */
[----:B------:R-:W-:Y:S01]  /*1ae0*/  SHF.R.S32.HI R82, RZ, 0x1f, R83 ;  /* 0x0000001fff527819 */ /* 0x000fe20000011453 */
[----:B------:R-:W-:Y:S01]  /*1af0*/  IMAD.MOV.U32 R114, RZ, RZ, R20 ;  /* 0x000000ffff727224 */ /* 0x000fe200078e0014 */
[----:B------:R-:W-:Y:S01]  /*1b00*/  SHF.R.S32.HI R84, RZ, 0x1f, R85 ;  /* 0x0000001fff547819 */ /* 0x000fe20000011455 */
[----:B------:R-:W-:Y:S01]  /*1b10*/  IMAD.MOV.U32 R112, RZ, RZ, R18 ;  /* 0x000000ffff707224 */ /* 0x000fe200078e0012 */
[----:B------:R-:W-:Y:S01]  /*1b20*/  LOP3.LUT R97, R97, 0xfffffff8, RZ, 0xc0, !PT ;  /* 0xfffffff861617812 */ /* 0x000fe200078ec0ff */
[----:B------:R-:W-:Y:S01]  /*1b30*/  IMAD.SHL.U32 R101, R98, 0x8, RZ ;  /* 0x0000000862657824 */ /* 0x000fe200078e00ff */
[----:B------:R-:W-:Y:S01]  /*1b40*/  LOP3.LUT R96, R96, 0xfffffff8, RZ, 0xc0, !PT ;  /* 0xfffffff860607812 */ /* 0x000fe200078ec0ff */
[----:B------:R-:W-:Y:S01]  /*1b50*/  IMAD.SHL.U32 R100, R98, 0x4, RZ ;  /* 0x0000000462647824 */ /* 0x000fe200078e00ff */
[----:B------:R-:W-:Y:S01]  /*1b60*/  LOP3.LUT R95, R95, 0xfffffff8, RZ, 0xc0, !PT ;  /* 0xfffffff85f5f7812 */ /* 0x000fe200078ec0ff */
[----:B------:R-:W-:Y:S01]  /*1b70*/  IMAD.WIDE.U32 R120, R120, c[0x0][0x268], R8 ;  /* 0x00009a0078787a25 */ /* 0x000fe200078e0008 */
[----:B------:R-:W-:Y:S01]  /*1b80*/  UIMAD.WIDE.U32 UR38, UR28, UR4, URZ ;  /* 0x000000041c2672a5 */ /* 0x000fe2000f8e003f */
[----:B------:R-:W-:Y:S01]  /*1b90*/  SHF.L.U64.HI R82, R83, 0x1, R82 ;  /* 0x0000000153527819 */ /* 0x000fe20000010252 */
[----:B------:R-:W-:Y:S01]  /*1ba0*/  UIMAD UR29, UR28, UR5, UR29 ;  /* 0x000000051c1d72a4 */ /* 0x000fe2000f8e021d */
[----:B------:R-:W-:Y:S01]  /*1bb0*/  IMAD.SHL.U32 R98, R98, 0x2, RZ ;  /* 0x0000000262627824 */ /* 0x000fe200078e00ff */
[----:B------:R-:W-:Y:S01]  /*1bc0*/  SHF.L.U64.HI R84, R85, 0x1, R84 ;  /* 0x0000000155547819 */ /* 0x000fe20000010254 */
[----:B------:R-:W-:Y:S01]  /*1bd0*/  IMAD R73, R67, c[0x0][0x284], R4 ;  /* 0x0000a10043497a24 */ /* 0x000fe200078e0204 */
[----:B------:R-:W-:Y:S01]  /*1be0*/  IADD3 R77, R77, UR19, RZ ;  /* 0x000000134d4d7c10 */ /* 0x000fe2000fffe0ff */
[----:B------:R-:W-:Y:S01]  /*1bf0*/  IMAD.WIDE.U32 R116, R67, c[0x0][0x280], R116 ;  /* 0x0000a00043747a25 */ /* 0x000fe200078e0074 */
[C---:B------:R-:W-:Y:S01]  /*1c00*/  IADD3 R10, R14.reuse, 0x20, RZ ;  /* 0x000000200e0a7810 */ /* 0x040fe20007ffe0ff */
[----:B------:R-:W-:Y:S01]  /*1c10*/  USHF.L.U32 UR6, UR6, 0x5, URZ ;  /* 0x0000000506067899 */ /* 0x000fe2000800063f */
[----:B------:R-:W-:Y:S01]  /*1c20*/  IADD3 R9, R14, 0x60, RZ ;  /* 0x000000600e097810 */ /* 0x000fe20007ffe0ff */
[----:B------:R-:W-:Y:S01]  /*1c30*/  IMAD.MOV.U32 R2, RZ, RZ, c[0x0][0x2b8] ;  /* 0x0000ae00ff027624 */ /* 0x000fe200078e00ff */
[----:B------:R-:W-:Y:S01]  /*1c40*/  LOP3.LUT R102, R102, 0x10, RZ, 0xc0, !PT ;  /* 0x0000001066667812 */ /* 0x000fe200078ec0ff */
[----:B------:R-:W-:Y:S01]  /*1c50*/  IMAD.MOV.U32 R0, RZ, RZ, c[0x0][0x27c] ;  /* 0x00009f00ff007624 */ /* 0x000fe200078e00ff */
[----:B------:R-:W-:Y:S01]  /*1c60*/  LOP3.LUT R101, R101, 0x10, RZ, 0xc0, !PT ;  /* 0x0000001065657812 */ /* 0x000fe200078ec0ff */
[----:B------:R-:W-:Y:S01]  /*1c70*/  IMAD.MOV.U32 R91, RZ, RZ, c[0x0][0x27c] ;  /* 0x00009f00ff5b7624 */ /* 0x000fe200078e00ff */
[----:B------:R-:W-:Y:S01]  /*1c80*/  LOP3.LUT R100, R100, 0x10, RZ, 0xc0, !PT ;  /* 0x0000001064647812 */ /* 0x000fe200078ec0ff */
[C---:B------:R-:W-:Y:S01]  /*1c90*/  IMAD R3, R67.reuse, c[0x0][0x294], R6 ;  /* 0x0000a50043037a24 */ /* 0x040fe200078e0206 */
[----:B------:R-:W-:Y:S01]  /*1ca0*/  LOP3.LUT R98, R98, 0x10, RZ, 0xc0, !PT ;  /* 0x0000001062627812 */ /* 0x000fe200078ec0ff */
[C---:B------:R-:W-:Y:S01]  /*1cb0*/  IMAD.WIDE.U32 R118, R67.reuse, c[0x0][0x290], R118 ;  /* 0x0000a40043767a25 */ /* 0x040fe200078e0076 */
[----:B------:R-:W-:Y:S01]  /*1cc0*/  SHF.R.S32.HI R88, RZ, 0x1f, R97 ;  /* 0x0000001fff587819 */ /* 0x000fe20000011461 */
[----:B------:R-:W-:Y:S01]  /*1cd0*/  UIADD3 UR26, UR35, UR26, URZ ;  /* 0x0000001a231a7290 */ /* 0x000fe2000fffe03f */
[----:B------:R-:W-:Y:S01]  /*1ce0*/  SHF.R.S32.HI R87, RZ, 0x1f, R96 ;  /* 0x0000001fff577819 */ /* 0x000fe20000011460 */
[----:B------:R-:W-:Y:S01]  /*1cf0*/  IMAD.WIDE.U32 R114, R67, c[0x0][0x290], R114 ;  /* 0x0000a40043727a25 */ /* 0x000fe200078e0072 */
[----:B------:R-:W-:Y:S01]  /*1d00*/  SHF.R.S32.HI R86, RZ, 0x1f, R95 ;  /* 0x0000001fff567819 */ /* 0x000fe2000001145f */
[----:B------:R-:W-:Y:S01]  /*1d10*/  UIADD3 UR31, UR37, UR31, URZ ;  /* 0x0000001f251f7290 */ /* 0x000fe2000fffe03f */
[----:B------:R-:W-:Y:S01]  /*1d20*/  IADD3 R79, R121, UR32, RZ ;  /* 0x00000020794f7c10 */ /* 0x000fe2000fffe0ff */
[----:B------:R-:W-:Y:S01]  /*1d30*/  IMAD.WIDE.U32 R112, R67, c[0x0][0x280], R112 ;  /* 0x0000a00043707a25 */ /* 0x000fe200078e0070 */
[----:B------:R-:W-:Y:S01]  /*1d40*/  ISETP.NE.AND P5, PT, R2, 0x1, PT ;  /* 0x000000010200780c */ /* 0x000fe20003fa5270 */
[----:B------:R-:W-:Y:S01]  /*1d50*/  UIADD3 UR29, UR39, UR29, URZ ;  /* 0x0000001d271d7290 */ /* 0x000fe2000fffe03f */
[----:B------:R-:W-:Y:S01]  /*1d60*/  ISETP.GE.AND P6, PT, R0, 0x1, PT ;  /* 0x000000010000780c */ /* 0x000fe20003fc6270 */
[----:B------:R-:W-:Y:S01]  /*1d70*/  IMAD.IADD R75, R117, 0x1, R73 ;  /* 0x00000001754b7824 */ /* 0x000fe200078e0249 */
[----:B------:R-:W-:Y:S01]  /*1d80*/  ULDC.U8 UR4, c[0x0][0x298] ;  /* 0x0000a60000047ab9 */ /* 0x000fe20000000000 */
[----:B------:R-:W-:-:S02]  /*1d90*/  IMAD.SHL.U32 R91, R91, 0x2, RZ ;  /* 0x000000025b5b7824 */ /* 0x000fc400078e00ff */
[----:B------:R-:W-:Y:S02]  /*1da0*/  IMAD.IADD R76, R119, 0x1, R3 ;  /* 0x00000001774c7824 */ /* 0x000fe400078e0203 */
[----:B------:R-:W-:Y:S02]  /*1db0*/  IMAD.IADD R74, R3, 0x1, R115 ;  /* 0x00000001034a7824 */ /* 0x000fe400078e0273 */
[----:B------:R-:W-:Y:S02]  /*1dc0*/  IMAD.IADD R73, R73, 0x1, R113 ;  /* 0x0000000149497824 */ /* 0x000fe400078e0271 */
[----:B------:R-:W-:Y:S02]  /*1dd0*/  IMAD.SHL.U32 R83, R83, 0x2, RZ ;  /* 0x0000000253537824 */ /* 0x000fe400078e00ff */
[----:B------:R-:W-:Y:S02]  /*1de0*/  IMAD.SHL.U32 R85, R85, 0x2, RZ ;  /* 0x0000000255557824 */ /* 0x000fe400078e00ff */
[----:B------:R-:W-:-:S02]  /*1df0*/  IMAD.SHL.U32 R90, R90, 0x2, RZ ;  /* 0x000000025a5a7824 */ /* 0x000fc400078e00ff */
[----:B------:R-:W-:Y:S01]  /*1e00*/  IMAD.SHL.U32 R89, R89, 0x2, RZ ;  /* 0x0000000259597824 */ /* 0x000fe200078e00ff */
[----:B------:R-:W-:Y:S06]  /*1e10*/  BAR.SYNC.DEFER_BLOCKING 0x0 ;  /* 0x0000000000007b1d */ /* 0x000fec0000010000 */
.L_x_375:
        /* <DEDUP_REMOVED lines=19> */
[----:B--2---:R-:W2:Y:S04]  /*1f50*/  @!P0 LDG.E R92, [R4.64] ;  /* 0x00000018045c8981 */ /* 0x004ea8000c1e1900 */
[----:B------:R-:W-:Y:S01]  /*1f60*/  IMAD R0, R70, c[0x0][0x1e0], RZ ;  /* 0x0000780046007a24 */ /* 0x000fe200078e02ff */
[----:B------:R-:W-:Y:S03]  /*1f70*/  BAR.SYNC.DEFER_BLOCKING 0x0 ;  /* 0x0000000000007b1d */ /* 0x000fe60000010000 */
[----:B------:R-:W-:Y:S05]  /*1f80*/  IMAD R0, R71, c[0x0][0x1e4], R0 ;  /* 0x0000790047007a24 */ /* 0x000fea00078e0200 */
[----:B------:R-:W-:Y:S02]  /*1f90*/  IADD3 R3, R3, R0, RZ ;  /* 0x0000000003037210 */ /* 0x000fe40007ffe0ff */
[----:B--2---:R-:W-:Y:S03]  /*1fa0*/  SHF.R.S32.HI R69, RZ, 0x1f, R92 ;  /* 0x0000001fff457819 */ /* 0x004fe6000001145c */
[----:B------:R-:W-:Y:S04]  /*1fb0*/  IMAD.WIDE.U32 R2, R92, c[0x0][0x1f0], R2 ;  /* 0x00007c005c027a25 */ /* 0x000fe800078e0002 */
[----:B------:R-:W-:Y:S01]  /*1fc0*/  IMAD R0, R69, c[0x0][0x1f0], RZ ;  /* 0x00007c0045007a24 */ /* 0x000fe200078e02ff */
[----:B------:R-:W-:Y:S03]  /*1fd0*/  IADD3 R55, P1, R2, UR36, RZ ;  /* 0x0000002402377c10 */ /* 0x000fe6000ff3e0ff */
[----:B------:R-:W-:Y:S01]  /*1fe0*/  IMAD R0, R92, c[0x0][0x1f4], R0 ;  /* 0x00007d005c007a24 */ /* 0x000fe200078e0200 */
[----:B------:R-:W-:Y:S04]  /*1ff0*/  LEA R54, P0, R55, c[0x0][0x1c8], 0x1 ;  /* 0x0000720037367a11 */ /* 0x000fe800078008ff */
[----:B------:R-:W-:Y:S04]  /*2000*/  IADD3.X R0, R3, UR31, R0, P1, !PT ;  /* 0x0000001f03007c10 */ /* 0x000fe80008ffe400 */
[----:B------:R-:W-:Y:S01]  /*2010*/  LEA.HI.X R55, R55, c[0x0][0x1cc], R0, 0x1, P0 ;  /* 0x0000730037377a11 */ /* 0x000fe200000f0c00 */
[----:B-1----:R-:W-:-:S05]  /*2020*/  @!P6 BRA `(.L_x_358) ;  /* 0x000026a00000e947 */ /* 0x002fca0003800000 */
[C---:B------:R-:W-:Y:S01]  /*2030*/  IMAD R13, R103.reuse, UR7, RZ ;  /* 0x00000007670d7c24 */ /* 0x040fe2000f8e02ff */
[----:B------:R-:W-:Y:S01]  /*2040*/  ISETP.NE.AND P0, PT, RZ, UR4, PT ;  /* 0x00000004ff007c0c */ /* 0x000fe2000bf05270 */
[C---:B------:R-:W-:Y:S01]  /*2050*/  IMAD R3, R103.reuse, UR27, RZ ;  /* 0x0000001b67037c24 */ /* 0x040fe2000f8e02ff */
[----:B------:R-:W-:Y:S01]  /*2060*/  SHF.R.S32.HI R0, RZ, 0x1f, R103 ;  /* 0x0000001fff007819 */ /* 0x000fe20000011467 */
[C---:B------:R-:W-:Y:S01]  /*2070*/  IMAD.WIDE.U32 R6, R103.reuse, UR6, RZ ;  /* 0x0000000667067c25 */ /* 0x040fe2000f8e00ff */
        /* <DEDUP_REMOVED lines=47> */
.L_x_361:
[----:B------:R-:W-:Y:S05]  /*2370*/  BSYNC B0 ;  /* 0x0000000000007941 */ /* 0x000fea0003800000 */
.L_x_360:
[----:B------:R-:W2:Y:S04]  /*2380*/  SHFL.IDX PT, R55, R55, RZ, 0x181f ;  /* 0x00181fff37377589 */ /* 0x000ea800000e0000 */
[----:B------:R-:W3:Y:S01]  /*2390*/  SHFL.IDX PT, R54, R54, RZ, 0x181f ;  /* 0x00181fff36367589 */ /* 0x000ee200000e0000 */
[----:B------:R-:W-:-:S05]  /*23a0*/  @P2 BRA `(.L_x_362) ;  /* 0x000024d000002947 */ /* 0x000fca0003800000 */
[----:B------:R-:W-:Y:S01]  /*23b0*/  ISETP.GE.AND P0, PT, R16, c[0x0][0x1d4], PT ;  /* 0x0000750010007a0c */ /* 0x000fe20003f06270 */
[----:B-1---5:R-:W-:Y:S01]  /*23c0*/  IMAD.MOV.U32 R2, RZ, RZ, R26 ;  /* 0x000000ffff027224 */ /* 0x022fe200078e001a */
[----:B------:R-:W-:Y:S01]  /*23d0*/  BSSY B0, `(.L_x_363) ;  /* 0x0000052000007945 */ /* 0x000fe20003800000 */
[----:B------:R-:W-:Y:S02]  /*23e0*/  IMAD.MOV.U32 R0, RZ, RZ, R27 ;  /* 0x000000ffff007224 */ /* 0x000fe400078e001b */
        /* <DEDUP_REMOVED lines=27> */
[C---:B---3--:R-:W-:Y:S01]  /*25a0*/  LEA R62, P1, R16.reuse, R54, 0x1 ;  /* 0x00000036103e7211 */ /* 0x048fe200078208ff */
[----:B------:R-:W-:Y:S02]  /*25b0*/  IMAD.MOV.U32 R25, RZ, RZ, R31 ;  /* 0x000000ffff197224 */ /* 0x000fe400078e001f */
[----:B------:R-:W-:Y:S01]  /*25c0*/  IMAD.MOV.U32 R39, RZ, RZ, R53 ;  /* 0x000000ffff277224 */ /* 0x000fe200078e0035 */
[----:B--2---:R-:W-:Y:S05]  /*25d0*/  LEA.HI.X R63, R16, R55, R17, 0x1, P1 ;  /* 0x00000037103f7211 */ /* 0x004fea00008f0c11 */
        /* <DEDUP_REMOVED lines=49> */
.L_x_364:
[----:B------:R-:W-:Y:S05]  /*28f0*/  BSYNC B0 ;  /* 0x0000000000007941 */ /* 0x000fea0003800000 */
.L_x_363:
[----:B------:R-:W-:Y:S01]  /*2900*/  ISETP.GE.AND P0, PT, R11, c[0x0][0x1d4], PT ;  /* 0x000075000b007a0c */ /* 0x000fe20003f06270 */
[----:B------:R-:W-:Y:S01]  /*2910*/  @!UPT UIADD3 URZ, URZ, URZ, URZ ;  /* 0x0000003f3f3ff290 */ /* 0x000fe2000fffe03f */
[----:B------:R-:W-:Y:S11]  /*2920*/  BSSY B0, `(.L_x_365) ;  /* 0x0000037000007945 */ /* 0x000ff60003800000 */
[----:B------:R-:W-:-:S05]  /*2930*/  @P0 BRA `(.L_x_366) ;  /* 0x0000035000000947 */ /* 0x000fca0003800000 */
[----:B------:R-:W-:Y:S01]  /*2940*/  ISETP.GE.AND P0, PT, R10, c[0x0][0x27c], PT ;  /* 0x00009f000a007a0c */ /* 0x000fe20003f06270 */
[----:B-1----:R-:W1:Y:S01]  /*2950*/  LDS.128 R20, [R104+0xd080] ;  /* 0x00d0800068147984 */ /* 0x002e620000000c00 */
[C---:B---3--:R-:W-:Y:S04]  /*2960*/  LEA R58, P1, R97.reuse, R54, 0x1 ;  /* 0x00000036613a7211 */ /* 0x048fe800078208ff */
[----:B--2---:R-:W-:Y:S07]  /*2970*/  LEA.HI.X R59, R97, R55, R88, 0x1, P1 ;  /* 0x00000037613b7211 */ /* 0x004fee00008f0c58 */
        /* <DEDUP_REMOVED lines=49> */
.L_x_366:
[----:B------:R-:W-:Y:S05]  /*2c90*/  BSYNC B0 ;  /* 0x0000000000007941 */ /* 0x000fea0003800000 */
.L_x_365:
        /* <DEDUP_REMOVED lines=57> */
.L_x_368:
[----:B------:R-:W-:Y:S05]  /*3030*/  BSYNC B0 ;  /* 0x0000000000007941 */ /* 0x000fea0003800000 */
.L_x_367:
[----:B------:R-:W-:Y:S11]  /*3040*/  ISETP.GE.AND P0, PT, R108, c[0x0][0x1d4], PT ;  /* 0x000075006c007a0c */ /* 0x000ff60003f06270 */
[----:B------:R-:W-:Y:S02]  /*3050*/  @!UPT UIADD3 URZ, URZ, URZ, URZ ;  /* 0x0000003f3f3ff290 */ /* 0x000fe4000fffe03f */
        /* <DEDUP_REMOVED lines=55> */
.L_x_359:
        /* <DEDUP_REMOVED lines=29> */
.L_x_370:
[----:B------:R-:W-:Y:S05]  /*35a0*/  BSYNC B0 ;  /* 0x0000000000007941 */ /* 0x000fea0003800000 */
.L_x_369:
[----:B------:R2:W3:Y:S04]  /*35b0*/  SHFL.IDX PT, R129, R55, RZ, 0x181f ;  /* 0x00181fff37817589 */ /* 0x0004e800000e0000 */
[----:B------:R2:W4:Y:S01]  /*35c0*/  SHFL.IDX PT, R128, R54, RZ, 0x181f ;  /* 0x00181fff36807589 */ /* 0x00052200000e0000 */
[----:B------:R-:W-:-:S05]  /*35d0*/  @P2 BRA `(.L_x_362) ;  /* 0x000012a000002947 */ /* 0x000fca0003800000 */
[----:B------:R-:W-:Y:S01]  /*35e0*/  ISETP.GE.AND P0, PT, R16, c[0x0][0x1d4], PT ;  /* 0x0000750010007a0c */ /* 0x000fe20003f06270 */
[----:B-----5:R-:W-:Y:S01]  /*35f0*/  IMAD.MOV.U32 R4, RZ, RZ, R26 ;  /* 0x000000ffff047224 */ /* 0x020fe200078e001a */
[----:B------:R-:W-:Y:S01]  /*3600*/  IADD3 R110, -R91, c[0x0][0x1d4], RZ ;  /* 0x000075005b6e7a10 */ /* 0x000fe20007ffe1ff */
[----:B------:R-:W-:Y:S01]  /*3610*/  IMAD.MOV.U32 R3, RZ, RZ, R27 ;  /* 0x000000ffff037224 */ /* 0x000fe200078e001b */
[----:B------:R-:W-:Y:S01]  /*3620*/  BSSY B0, `(.L_x_371) ;  /* 0x000008e000007945 */ /* 0x000fe20003800000 */
[----:B------:R-:W-:Y:S01]  /*3630*/  IMAD.MOV.U32 R2, RZ, RZ, R24 ;  /* 0x000000ffff027224 */ /* 0x000fe200078e0018 */
        /* <DEDUP_REMOVED lines=8> */
[----:B--2---:R-:W-:Y:S01]  /*36c0*/  PRMT R55, R8, 0x7610, R55 ;  /* 0x0000761008377816 */ /* 0x004fe20000000037 */
        /* <DEDUP_REMOVED lines=26> */
[----:B------:R-:W-:Y:S02]  /*3870*/  @!P0 SHF.R.U64 R42, R42, 0x10, R43 ;  /* 0x000000102a2a8819 */ /* 0x000fe4000000122b */
        /* <DEDUP_REMOVED lines=84> */
[----:B------:R-:W-:Y:S01]  /*3dc0*/  @!P0 F2FP.BF16.PACK_AB R131, R4, R3 ;  /* 0x000000030483823e */ /* 0x000fe200000010ff */
[----:B------:R-:W-:Y:S02]  /*3dd0*/  @!P0 FMUL.FTZ R8, R32, R29 ;  /* 0x0000001d20088220 */ /* 0x000fe40000410000 */
[----:B------:R-:W-:Y:S02]  /*3de0*/  @!P0 FFMA.FTZ R6, R47, R49, R6 ;  /* 0x000000312f068223 */ /* 0x000fe40000010006 */
[----:B------:R-:W-:Y:S01]  /*3df0*/  @!P0 IMAD.MOV.U32 R62, RZ, RZ, R134 ;  /* 0x000000ffff3e8224 */ /* 0x000fe200078e0086 */
[----:B----4-:R-:W-:Y:S01]  /*3e00*/  IADD3 R134, P2, R128, R83, RZ ;  /* 0x0000005380867210 */ /* 0x010fe20007f5e0ff */
[----:B------:R-:W-:Y:S01]  /*3e10*/  @!P0 FFMA.FTZ R7, R50, R51, R7 ;  /* 0x0000003332078223 */ /* 0x000fe20000010007 */
[----:B------:R-:W-:Y:S01]  /*3e20*/  @!P0 F2FP.BF16.PACK_AB R132, R6, R5 ;  /* 0x000000050684823e */ /* 0x000fe200000010ff */
[----:B------:R-:W-:Y:S01]  /*3e30*/  @!P0 FFMA.FTZ R8, R53, R52, R8 ;  /* 0x0000003435088223 */ /* 0x000fe20000010008 */
[----:B---3--:R-:W-:Y:S01]  /*3e40*/  IADD3.X R135, R129, R82, RZ, P2, !PT ;  /* 0x0000005281877210 */ /* 0x008fe200017fe4ff */
[----:B------:R-:W-:Y:S01]  /*3e50*/  @!P0 IMAD.MOV.U32 R60, RZ, RZ, R130 ;  /* 0x000000ffff3c8224 */ /* 0x000fe200078e0082 */
[----:B------:R-:W-:Y:S01]  /*3e60*/  @!P0 F2FP.BF16.PACK_AB R130, R2, R0 ;  /* 0x000000000282823e */ /* 0x000fe200000010ff */
[----:B------:R-:W-:Y:S01]  /*3e70*/  @!P0 IMAD.MOV.U32 R63, RZ, RZ, R137 ;  /* 0x000000ffff3f8224 */ /* 0x000fe200078e0089 */
[----:B------:R-:W-:Y:S01]  /*3e80*/  @!P0 F2FP.BF16.PACK_AB R133, R8, R7 ;  /* 0x000000070885823e */ /* 0x000fe200000010ff */
[----:B------:R-:W-:Y:S01]  /*3e90*/  @!P1 IMAD.WIDE R136, R78, 0x2, R128 ;  /* 0x000000024e889825 */ /* 0x000fe200078e0280 */
[----:B------:R-:W-:Y:S02]  /*3ea0*/  @!P0 MOV R22, R132 ;  /* 0x0000008400168202 */ /* 0x000fe40000000f00 */
[----:B------:R1:W-:Y:S01]  /*3eb0*/  ST.E.128 [R134.64], R60 ;  /* 0x0000003c86007985 */ /* 0x0003e2000c101d18 */
[----:B------:R-:W-:Y:S02]  /*3ec0*/  @!P0 IMAD.MOV.U32 R20, RZ, RZ, R130 ;  /* 0x000000ffff148224 */ /* 0x000fe400078e0082 */
[----:B------:R-:W-:Y:S02]  /*3ed0*/  @!P0 IMAD.MOV.U32 R21, RZ, RZ, R131 ;  /* 0x000000ffff158224 */ /* 0x000fe400078e0083 */
[----:B------:R-:W-:Y:S05]  /*3ee0*/  @!P0 IMAD.MOV.U32 R23, RZ, RZ, R133 ;  /* 0x000000ffff178224 */ /* 0x000fea00078e0085 */
[----:B------:R1:W-:Y:S02]  /*3ef0*/  @!P1 ST.E.128 [R136.64], R20 ;  /* 0x0000001488009985 */ /* 0x0003e4000c101d18 */
.L_x_372:
[----:B------:R-:W-:Y:S05]  /*3f00*/  BSYNC B0 ;  /* 0x0000000000007941 */ /* 0x000fea0003800000 */
.L_x_371:
[----:B------:R-:W-:Y:S11]  /*3f10*/  ISETP.GE.AND P0, PT, R11, c[0x0][0x1d4], PT ;  /* 0x000075000b007a0c */ /* 0x000ff60003f06270 */
[----:B------:R-:W-:Y:S02]  /*3f20*/  @!UPT UIADD3 URZ, URZ, URZ, URZ ;  /* 0x0000003f3f3ff290 */ /* 0x000fe4000fffe03f */
[----:B------:R-:W-:-:S05]  /*3f30*/  @P0 BRA `(.L_x_362) ;  /* 0x0000094000000947 */ /* 0x000fca0003800000 */
[----:B------:R-:W-:Y:S01]  /*3f40*/  SEL R110, R91, R110, !P4 ;  /* 0x0000006e5b6e7207 */ /* 0x000fe20006000000 */
[----:B------:R-:W2:Y:S01]  /*3f50*/  LDS.128 R48, [R89+0xc080] ;  /* 0x00c0800059307984 */ /* 0x000ea20000000c00 */
        /* <DEDUP_REMOVED lines=21> */
[C---:B--2---:R-:W-:Y:S01]  /*40b0*/  @!P0 LOP3.LUT R36, R49.reuse, 0xffff0000, RZ, 0xc0, !PT ;  /* 0xffff000031248812 */ /* 0x044fe200078ec0ff */
        /* <DEDUP_REMOVED lines=44> */
[----:B----4-:R-:W-:Y:S01]  /*4380*/  IADD3 R52, P1, R128, R85, RZ ;  /* 0x0000005580347210 */ /* 0x010fe20007f3e0ff */
        /* <DEDUP_REMOVED lines=19> */
[----:B---3--:R-:W-:Y:S01]  /*44c0*/  IMAD.X R53, R129, 0x1, R84, P1 ;  /* 0x0000000181357824 */ /* 0x008fe200008e0654 */
        /* <DEDUP_REMOVED lines=32> */
.L_x_358:
[----:B------:R-:W1:Y:S01]  /*46d0*/  SHFL.IDX PT, R55, R55, RZ, 0x181f ;  /* 0x00181fff37377589 */ /* 0x000e6200000e0000 */
[----:B------:R-:W-:Y:S03]  /*46e0*/  IADD3 R68, -R72, UR18, RZ ;  /* 0x0000001248447c10 */ /* 0x000fe6000fffe1ff */
[----:B------:R-:W2:Y:S01]  /*46f0*/  SHFL.IDX PT, R54, R54, RZ, 0x181f ;  /* 0x00181fff36367589 */ /* 0x000ea200000e0000 */
[----:B------:R-:W-:Y:S04]  /*4700*/  IMNMX R68, R68, 0x20, PT ;  /* 0x0000002044447817 */ /* 0x000fe80003800200 */
[----:B------:R-:W-:Y:S11]  /*4710*/  ISETP.GT.AND P0, PT, R68, R111, PT ;  /* 0x0000006f4400720c */ /* 0x000ff60003f04270 */
[----:B------:R-:W-:Y:S02]  /*4720*/  @!UPT UIADD3 URZ, URZ, URZ, URZ ;  /* 0x0000003f3f3ff290 */ /* 0x000fe4000fffe03f */
[----:B------:R-:W-:-:S05]  /*4730*/  @!P0 BRA `(.L_x_362) ;  /* 0x0000014000008947 */ /* 0x000fca0003800000 */
[C---:B------:R-:W-:Y:S02]  /*4740*/  ISETP.GE.AND P0, PT, R16.reuse, c[0x0][0x1d4], PT ;  /* 0x0000750010007a0c */ /* 0x040fe40003f06270 */
[----:B------:R-:W-:Y:S11]  /*4750*/  ISETP.GE.AND P2, PT, R11, c[0x0][0x1d4], PT ;  /* 0x000075000b007a0c */ /* 0x000ff60003f46270 */
[----:B------:R-:W3:Y:S01]  /*4760*/  @!P0 LDS.128 R4, [R104+0xc080] ;  /* 0x00c0800068048984 */ /* 0x000ee20000000c00 */
[CC--:B--2---:R-:W-:Y:S04]  /*4770*/  @!P0 LEA R28, P1, R16.reuse, R54.reuse, 0x1 ;  /* 0x00000036101c8211 */ /* 0x0c4fe800078208ff */
[-C--:B-1----:R-:W-:Y:S02]  /*4780*/  @!P0 LEA.HI.X R29, R16, R55.reuse, R17, 0x1, P1 ;  /* 0x00000037101d8211 */ /* 0x082fe400008f0c11 */
[----:B------:R-:W-:Y:S03]  /*4790*/  ISETP.GE.AND P1, PT, R109, c[0x0][0x1d4], PT ;  /* 0x000075006d007a0c */ /* 0x000fe60003f26270 */
[----:B---3--:R-:W-:Y:S01]  /*47a0*/  @!P0 ST.E.128 [R28.64], R4 ;  /* 0x000000041c008985 */ /* 0x008fe2000c101d18 */
[CC--:B------:R-:W-:Y:S03]  /*47b0*/  @!P2 LEA R18, P0, R97.reuse, R54.reuse, 0x1 ;  /* 0x000000366112a211 */ /* 0x0c0fe600078008ff */
[----:B------:R-:W1:Y:S01]  /*47c0*/  @!P2 LDS.128 R24, [R104+0xd080] ;  /* 0x00d080006818a984 */ /* 0x000e620000000c00 */
[-C--:B------:R-:W-:Y:S02]  /*47d0*/  @!P2 LEA.HI.X R19, R97, R55.reuse, R88, 0x1, P0 ;  /* 0x000000376113a211 */ /* 0x080fe400000f0c58 */
[----:B------:R-:W-:Y:S03]  /*47e0*/  ISETP.GE.AND P0, PT, R108, c[0x0][0x1d4], PT ;  /* 0x000075006c007a0c */ /* 0x000fe60003f06270 */
[----:B-1----:R-:W-:Y:S01]  /*47f0*/  @!P2 ST.E.128 [R18.64], R24 ;  /* 0x000000181200a985 */ /* 0x002fe2000c101d18 */
[CC--:B------:R-:W-:Y:S03]  /*4800*/  @!P1 LEA R2, P2, R96.reuse, R54.reuse, 0x1 ;  /* 0x0000003660029211 */ /* 0x0c0fe600078408ff */
[----:B------:R-:W1:Y:S01]  /*4810*/  @!P1 LDS.128 R20, [R104+0xe080] ;  /* 0x00e0800068149984 */ /* 0x000e620000000c00 */
[-C--:B------:R-:W-:Y:S05]  /*4820*/  @!P1 LEA.HI.X R3, R96, R55.reuse, R87, 0x1, P2 ;  /* 0x0000003760039211 */ /* 0x080fea00010f0c57 */
[----:B-1----:R-:W-:Y:S01]  /*4830*/  @!P1 ST.E.128 [R2.64], R20 ;  /* 0x0000001402009985 */ /* 0x002fe2000c101d18 */
[C---:B------:R-:W-:Y:S03]  /*4840*/  @!P0 LEA R54, P1, R95.reuse, R54, 0x1 ;  /* 0x000000365f368211 */ /* 0x040fe600078208ff */
[----:B------:R-:W1:Y:S01]  /*4850*/  @!P0 LDS.128 R4, [R104+0xf080] ;  /* 0x00f0800068048984 */ /* 0x000e620000000c00 */
[----:B------:R-:W-:Y:S05]  /*4860*/  @!P0 LEA.HI.X R55, R95, R55, R86, 0x1, P1 ;  /* 0x000000375f378211 */ /* 0x000fea00008f0c56 */
[----:B-1----:R1:W-:Y:S04]  /*4870*/  @!P0 ST.E.128 [R54.64], R4 ;  /* 0x0000000436008985 */ /* 0x0023e8000c101d18 */
.L_x_362:
[----:B------:R-:W-:Y:S05]  /*4880*/  BSYNC B1 ;  /* 0x0000000000017941 */ /* 0x000fea0003800000 */
.L_x_357:
[----:B------:R-:W-:Y:S01]  /*4890*/  IMAD.IADD R72, R81, 0x1, -R72 ;  /* 0x0000000151487824 */ /* 0x000fe200078e0a48 */
[----:B------:R-:W-:Y:S04]  /*48a0*/  BSSY B0, `(.L_x_373) ;  /* 0x000003c000007945 */ /* 0x000fe80003800000 */
[----:B------:R-:W-:Y:S11]  /*48b0*/  ISETP.GE.AND P0, PT, R72, 0x1, PT ;  /* 0x000000014800780c */ /* 0x000ff60003f06270 */
[----:B------:R-:W-:Y:S02]  /*48c0*/  @!UPT UIADD3 URZ, URZ, URZ, URZ ;  /* 0x0000003f3f3ff290 */ /* 0x000fe4000fffe03f */
[----:B-1----:R-:W-:Y:S01]  /*48d0*/  @P0 IMAD.WIDE R4, R103, 0x20, R124 ;  /* 0x0000002067040825 */ /* 0x002fe200078e027c */
[----:B------:R-:W-:Y:S03]  /*48e0*/  @P0 ISETP.NE.U32.AND P2, PT, R102, RZ, PT ;  /* 0x000000ff6600020c */ /* 0x000fe60003f45070 */
[----:B------:R-:W-:Y:S02]  /*48f0*/  @P0 IMAD.MOV.U32 R78, RZ, RZ, R120 ;  /* 0x000000ffff4e0224 */ /* 0x000fe400078e0078 */
[----:B------:R-:W-:Y:S02]  /*4900*/  @P0 IMAD R0, R5, c[0x0][0x258], RZ ;  /* 0x0000960005000a24 */ /* 0x000fe400078e02ff */
[C---:B------:R-:W-:Y:S04]  /*4910*/  @P0 IMAD.WIDE.U32 R2, R4.reuse, c[0x0][0x258], R78 ;  /* 0x0000960004020a25 */ /* 0x040fe800078e004e */
[----:B------:R-:W-:Y:S01]  /*4920*/  @P0 IMAD R0, R4, c[0x0][0x25c], R0 ;  /* 0x0000970004000a24 */ /* 0x000fe200078e0200 */
[C---:B------:R-:W-:Y:S04]  /*4930*/  @P0 LEA R6, P1, R2.reuse, c[0x0][0x250], 0x1 ;  /* 0x0000940002060a11 */ /* 0x040fe800078208ff */
[----:B------:R-:W-:Y:S04]  /*4940*/  @P0 IADD3 R0, R3, R0, RZ ;  /* 0x0000000003000210 */ /* 0x000fe80007ffe0ff */
[----:B------:R-:W-:Y:S01]  /*4950*/  @P0 LEA.HI.X R7, R2, c[0x0][0x254], R0, 0x1, P1 ;  /* 0x0000950002070a11 */ /* 0x000fe200008f0c00 */
[----:B------:R-:W-:Y:S01]  /*4960*/  IMAD R0, R70, c[0x0][0x208], RZ ;  /* 0x0000820046007a24 */ /* 0x000fe200078e02ff */
[----:B------:R-:W-:Y:S01]  /*4970*/  @P0 ISETP.NE.U32.AND P1, PT, R101, RZ, PT ;  /* 0x000000ff6500020c */ /* 0x000fe20003f25070 */
[C---:B------:R-:W-:Y:S02]  /*4980*/  IMAD.WIDE.U32 R2, R71.reuse, c[0x0][0x208], RZ ;  /* 0x0000820047027a25 */ /* 0x040fe400078e00ff */
        /* <DEDUP_REMOVED lines=10> */
[C---:B-----5:R-:W-:Y:S02]  /*4a30*/  IMAD.WIDE.U32 R18, R92.reuse, c[0x0][0x218], R2 ;  /* 0x000086005c127a25 */ /* 0x060fe400078e0002 */
        /* <DEDUP_REMOVED lines=8> */
[----:B------:R1:W4:Y:S01]  /*4ac0*/  SHFL.IDX PT, R0, R2, RZ, 0x181f ;  /* 0x00181fff02007589 */ /* 0x00032200000e0000 */
[----:B------:R-:W-:Y:S03]  /*4ad0*/  ISETP.GT.AND P0, PT, R68, R111, PT ;  /* 0x0000006f4400720c */ /* 0x000fe60003f04270 */
[----:B------:R1:W3:Y:S01]  /*4ae0*/  SHFL.IDX PT, R3, R4, RZ, 0x181f ;  /* 0x00181fff04037589 */ /* 0x0002e200000e0000 */
[----:B------:R-:W-:Y:S04]  /*4af0*/  DEPBAR.LE SB0, 0x0 ;  /* 0x000080000000791a */ /* 0x000fe80000000000 */
[----:B------:R-:W-:Y:S06]  /*4b00*/  BAR.SYNC.DEFER_BLOCKING 0x0 ;  /* 0x0000000000007b1d */ /* 0x000fec0000010000 */
[----:B------:R-:W-:-:S05]  /*4b10*/  @!P0 BRA `(.L_x_374) ;  /* 0x0000014000008947 */ /* 0x000fca0003800000 */
[C---:B----4-:R-:W-:Y:S02]  /*4b20*/  ISETP.GE.AND P0, PT, R16.reuse, c[0x0][0x1d4], PT ;  /* 0x0000750010007a0c */ /* 0x050fe40003f06270 */
[----:B------:R-:W-:Y:S11]  /*4b30*/  ISETP.GE.AND P2, PT, R11, c[0x0][0x1d4], PT ;  /* 0x000075000b007a0c */ /* 0x000ff60003f46270 */
[----:B-1----:R-:W1:Y:S01]  /*4b40*/  @!P0 LDS.128 R4, [R104+0x8080] ;  /* 0x0080800068048984 */ /* 0x002e620000000c00 */
[CC--:B------:R-:W-:Y:S04]  /*4b50*/  @!P0 LEA R30, P1, R16.reuse, R0.reuse, 0x1 ;  /* 0x00000000101e8211 */ /* 0x0c0fe800078208ff */
[-C--:B---3--:R-:W-:Y:S02]  /*4b60*/  @!P0 LEA.HI.X R31, R16, R3.reuse, R17, 0x1, P1 ;  /* 0x00000003101f8211 */ /* 0x088fe400008f0c11 */
[----:B------:R-:W-:Y:S03]  /*4b70*/  ISETP.GE.AND P1, PT, R109, c[0x0][0x1d4], PT ;  /* 0x000075006d007a0c */ /* 0x000fe60003f26270 */
[----:B-1----:R-:W-:Y:S01]  /*4b80*/  @!P0 ST.E.128 [R30.64], R4 ;  /* 0x000000041e008985 */ /* 0x002fe2000c101d18 */
        /* <DEDUP_REMOVED lines=13> */
.L_x_374:
[----:B----4-:R-:W-:Y:S05]  /*4c60*/  BSYNC B0 ;  /* 0x0000000000007941 */ /* 0x010fea0003800000 */
.L_x_373:
[C---:B------:R-:W-:Y:S02]  /*4c70*/  ISETP.GT.AND P0, PT, R103.reuse, R80, PT ;  /* 0x000000506700720c */ /* 0x040fe40003f04270 */
[----:B------:R-:W-:Y:S11]  /*4c80*/  IADD3 R103, R103, -0x1, RZ ;  /* 0xffffffff67677810 */ /* 0x000ff60007ffe0ff */
[----:B-1-3--:R-:W-:Y:S01]  /*4c90*/  @P0 SHF.R.S32.HI R3, RZ, 0x1f, R103 ;  /* 0x0000001fff030819 */ /* 0x00afe20000011467 */
        /* <DEDUP_REMOVED lines=22> */
.L_x_354:
[----:B------:R-:W-:Y:S01]  /*4e00*/  UIADD3 UR6, UR15, 0x7f, URZ ;  /* 0x0000007f0f067890 */ /* 0x000fe2000fffe03f */
[----:B------:R-:W-:Y:S01]  /*4e10*/  PLOP3.LUT P0, PT, PT, PT, UP2, 0x40, 0x0 ;  /* 0x000000000000781c */ /* 0x000fe20003f0e828 */
[----:B------:R-:W-:-:S02]  /*4e20*/  ULDC.64 UR4, c[0x0][0x2c8] ;  /* 0x0000b20000047ab9 */ /* 0x000fc40000000a00 */
[----:B------:R-:W-:Y:S02]  /*4e30*/  UIMAD.WIDE.U32 UR18, UR6, UR4, URZ ;  /* 0x00000004061272a5 */ /* 0x000fe4000f8e003f */
[----:B------:R-:W-:Y:S02]  /*4e40*/  ULDC UR7, c[0x0][0x328] ;  /* 0x0000ca0000077ab9 */ /* 0x000fe40000000800 */
[----:B------:R-:W-:-:S04]  /*4e50*/  @UP3 USHF.R.U32.HI UR6, URZ, UR5, UR19 ;  /* 0x000000053f063299 */ /* 0x000fc80008011613 */
[----:B------:R-:W-:-:S04]  /*4e60*/  UIADD3 UR4, UR10, UR6, URZ ;  /* 0x000000060a047290 */ /* 0x000fc8000fffe03f */
[----:B------:R-:W-:Y:S01]  /*4e70*/  UIADD3 UR7, UR4, UR7, URZ ;  /* 0x0000000704077290 */ /* 0x000fe2000fffe03f */
[----:B------:R-:W-:Y:S05]  /*4e80*/  @P0 BRA `(.L_x_376) ;  /* 0x0000013000000947 */ /* 0x000fea0003800000 */
[----:B------:R-:W-:Y:S01]  /*4e90*/  ISETP.LT.AND P0, PT, RZ, UR4, PT ;  /* 0x00000004ff007c0c */ /* 0x000fe2000bf01270 */
[----:B------:R-:W-:Y:S02]  /*4ea0*/  UIADD3 UR10, UR4, -0x1, URZ ;  /* 0xffffffff040a7890 */ /* 0x000fe4000fffe03f */
        /* <DEDUP_REMOVED lines=9> */
.L_x_377:
[----:B------:R-:W-:Y:S02]  /*4f40*/  UISETP.NE.AND UP0, UPT, UR6, 0x1, UPT ;  /* 0x000000010600788c */ /* 0x000fe4000bf05270 */
[----:B------:R-:W-:Y:S02]  /*4f50*/  ULDC.64 UR4, c[0x0][0x330] ;  /* 0x0000cc0000047ab9 */ /* 0x000fe40000000a00 */
[----:B------:R-:W-:-:S07]  /*4f60*/  UIMAD.WIDE.U32 UR18, UR10, UR4, URZ ;  /* 0x000000040a1272a5 */ /* 0x000fce000f8e003f */
[----:B------:R-:W-:Y:S02]  /*4f70*/  @UP0 USHF.R.U32.HI UR10, URZ, UR5, UR19 ;  /* 0x000000053f0a0299 */ /* 0x000fe40008011613 */
.L_x_378:
[----:B------:R-:W-:Y:S02]  /*4f80*/  ULDC UR4, c[0x0][0x32c] ;  /* 0x0000cb0000047ab9 */ /* 0x000fe40000000800 */
[----:B------:R-:W-:-:S04]  /*4f90*/  UIMAD UR4, UR10, UR6, UR4 ;  /* 0x000000060a0472a4 */ /* 0x000fc8000f8e0204 */
[----:B------:R-:W-:-:S04]  /*4fa0*/  UISETP.LT.AND UP0, UPT, UR7, UR4, UPT ;  /* 0x000000040700728c */ /* 0x000fc8000bf01270 */
[----:B------:R-:W-:-:S04]  /*4fb0*/  USEL UR7, UR7, UR4, UP0 ;  /* 0x0000000407077287 */ /* 0x000fc80008000000 */
.L_x_376:
[----:B------:R-:W-:Y:S01]  /*4fc0*/  UIADD3 UR6, UR7, 0x1f, URZ ;  /* 0x0000001f07067890 */ /* 0x000fe2000fffe03f */
[----:B------:R-:W-:Y:S01]  /*4fd0*/  PLOP3.LUT P0, PT, PT, PT, UP2, 0x40, 0x0 ;  /* 0x000000000000781c */ /* 0x000fe20003f0e828 */
[----:B------:R-:W-:Y:S02]  /*4fe0*/  ULDC.64 UR4, c[0x0][0x2c8] ;  /* 0x0000b20000047ab9 */ /* 0x000fe40000000a00 */
[----:B------:R-:W-:Y:S02]  /*4ff0*/  USHF.R.S32.HI UR10, URZ, 0x1f, UR6 ;  /* 0x0000001f3f0a7899 */ /* 0x000fe40008011406 */
[----:B------:R-:W-:Y:S02]  /*5000*/  UIMAD.WIDE.U32 UR18, UR15, UR4, URZ ;  /* 0x000000040f1272a5 */ /* 0x000fe4000f8e003f */
[----:B------:R-:W-:Y:S02]  /*5010*/  ULEA.HI UR10, UR10, UR6, URZ, 0x5 ;  /* 0x000000060a0a7291 */ /* 0x000fe4000f8f283f */
[----:B------:R-:W-:-:S02]  /*5020*/  ULDC UR4, c[0x0][0x324] ;  /* 0x0000c90000047ab9 */ /* 0x000fc40000000800 */
[----:B------:R-:W-:Y:S02]  /*5030*/  UMOV UR6, UR15 ;  /* 0x0000000f00067c82 */ /* 0x000fe40008000000 */
[----:B------:R-:W-:Y:S02]  /*5040*/  USHF.R.S32.HI UR10, URZ, 0x5, UR10 ;  /* 0x000000053f0a7899 */ /* 0x000fe4000801140a */
[----:B------:R-:W-:Y:S02]  /*5050*/  @UP3 USHF.R.U32.HI UR6, URZ, UR5, UR19 ;  /* 0x000000053f063299 */ /* 0x000fe40008011613 */
[----:B------:R-:W-:Y:S02]  /*5060*/  UISETP.LT.AND UP0, UPT, UR10, UR8, UPT ;  /* 0x000000080a00728c */ /* 0x000fe4000bf01270 */
[----:B------:R-:W-:Y:S02]  /*5070*/  UIADD3 UR5, UR9, UR6, URZ ;  /* 0x0000000609057290 */ /* 0x000fe4000fffe03f */
[----:B------:R-:W-:-:S02]  /*5080*/  USEL UR10, UR10, UR8, UP0 ;  /* 0x000000080a0a7287 */ /* 0x000fc40008000000 */
[----:B------:R-:W-:Y:S01]  /*5090*/  UIADD3 UR6, UR5, -UR4, URZ ;  /* 0x8000000405067290 */ /* 0x000fe2000fffe03f */
        /* <DEDUP_REMOVED lines=13> */
.L_x_380:
[----:B------:R-:W-:Y:S02]  /*5170*/  ULDC UR4, c[0x0][0x32c] ;  /* 0x0000cb0000047ab9 */ /* 0x000fe40000000800 */
[----:B------:R-:W-:-:S03]  /*5180*/  UISETP.NE.AND UP0, UPT, UR4, 0x1, UPT ;  /* 0x000000010400788c */ /* 0x000fc6000bf05270 */
[----:B------:R-:W-:Y:S02]  /*5190*/  ULDC.64 UR4, c[0x0][0x330] ;  /* 0x0000cc0000047ab9 */ /* 0x000fe40000000a00 */
[----:B------:R-:W-:-:S06]  /*51a0*/  UIMAD.WIDE.U32 UR18, UR7, UR4, URZ ;  /* 0x00000004071272a5 */ /* 0x000fcc000f8e003f */
[----:B------:R-:W-:Y:S02]  /*51b0*/  @UP0 USHF.R.U32.HI UR7, URZ, UR5, UR19 ;  /* 0x000000053f070299 */ /* 0x000fe40008011613 */
.L_x_381:
[----:B------:R-:W-:Y:S02]  /*51c0*/  ULDC UR4, c[0x0][0x32c] ;  /* 0x0000cb0000047ab9 */ /* 0x000fe40000000800 */
[----:B------:R-:W-:-:S04]  /*51d0*/  UIMAD UR4, UR7, UR4, URZ ;  /* 0x00000004070472a4 */ /* 0x000fc8000f8e023f */
[----:B------:R-:W-:-:S04]  /*51e0*/  UISETP.LT.AND UP0, UPT, UR6, UR4, UPT ;  /* 0x000000040600728c */ /* 0x000fc8000bf01270 */
[----:B------:R-:W-:-:S04]  /*51f0*/  USEL UR6, UR6, UR4, !UP0 ;  /* 0x0000000406067287 */ /* 0x000fc8000c000000 */
.L_x_379:
[----:B------:R-:W-:Y:S01]  /*5200*/  USHF.R.S32.HI UR4, URZ, 0x1f, UR6 ;  /* 0x0000001f3f047899 */ /* 0x000fe20008011406 */
[----:B------:R-:W-:Y:S01]  /*5210*/  PLOP3.LUT P2, PT, PT, PT, PT, 0x80, 0x0 ;  /* 0x000000000000781c */ /* 0x000fe20003f4f070 */
[----:B------:R-:W-:Y:S01]  /*5220*/  IMAD.MOV.U32 R3, RZ, RZ, RZ ;  /* 0x000000ffff037224 */ /* 0x000fe200078e00ff */
[----:B------:R-:W-:Y:S01]  /*5230*/  CS2R R128, SRZ ;  /* 0x0000000000807805 */ /* 0x000fe2000001ff00 */
[----:B------:R-:W-:Y:S01]  /*5240*/  ULEA.HI UR4, UR4, UR6, URZ, 0x5 ;  /* 0x0000000604047291 */ /* 0x000fe2000f8f283f */
[----:B------:R-:W-:Y:S01]  /*5250*/  IMAD.MOV.U32 R130, RZ, RZ, RZ ;  /* 0x000000ffff827224 */ /* 0x000fe200078e00ff */
[----:B------:R-:W-:Y:S01]  /*5260*/  CS2R R126, SRZ ;  /* 0x00000000007e7805 */ /* 0x000fe2000001ff00 */
[----:B------:R-:W-:Y:S01]  /*5270*/  CS2R R124, SRZ ;  /* 0x00000000007c7805 */ /* 0x000fe2000001ff00 */
[----:B------:R-:W-:Y:S01]  /*5280*/  USHF.R.S32.HI UR8, URZ, 0x5, UR4 ;  /* 0x000000053f087899 */ /* 0x000fe20008011404 */
        /* <DEDUP_REMOVED lines=12> */
[----:B-1----:R-:W-:Y:S01]  /*5350*/  CS2R R104, SRZ ;  /* 0x0000000000687805 */ /* 0x002fe2000001ff00 */
        /* <DEDUP_REMOVED lines=26> */
[----:B--2---:R-:W-:Y:S01]  /*5500*/  CS2R R54, SRZ ;  /* 0x0000000000367805 */ /* 0x004fe2000001ff00 */
        /* <DEDUP_REMOVED lines=36> */
[----:B------:R-:W-:Y:S01]  /*5750*/  SHF.R.S32.HI R65, RZ, 0x1f, R66 ;  /* 0x0000001fff417819 */ /* 0x000fe20000011442 */
[----:B------:R-:W-:Y:S02]  /*5760*/  USHF.R.S32.HI UR6, URZ, 0x1f, UR17 ;  /* 0x0000001f3f067899 */ /* 0x000fe40008011411 */
[----:B------:R-:W-:Y:S01]  /*5770*/  ULDC.64 UR4, c[0x0][0x178] ;  /* 0x00005e0000047ab9 */ /* 0x000fe20000000a00 */
[----:B------:R1:W2:Y:S01]  /*5780*/  @P2 LDG.E R2, [R2.64] ;  /* 0x0000001802022981 */ /* 0x0002a2000c1e1900 */
[CC--:B------:R-:W-:Y:S01]  /*5790*/  LEA.HI R39, R65.reuse, R66.reuse, RZ, 0x3 ;  /* 0x0000004241277211 */ /* 0x0c0fe200078f18ff */
[----:B------:R-:W-:Y:S01]  /*57a0*/  UIMAD UR6, UR6, UR4, URZ ;  /* 0x00000004060672a4 */ /* 0x000fe2000f8e023f */
[----:B------:R-:W-:Y:S01]  /*57b0*/  PLOP3.LUT P1, PT, PT, PT, UP3, 0x80, 0x0 ;  /* 0x000000000000781c */ /* 0x000fe20003f2f038 */
[----:B------:R-:W-:Y:S01]  /*57c0*/  UIMAD.WIDE.U32 UR18, UR17, UR4, URZ ;  /* 0x00000004111272a5 */ /* 0x000fe2000f8e003f */
[----:B------:R-:W-:Y:S01]  /*57d0*/  PLOP3.LUT P0, PT, PT, PT, UP3, 0x80, 0x0 ;  /* 0x000000000000781c */ /* 0x000fe20003f0f038 */
[----:B------:R-:W-:Y:S01]  /*57e0*/  UIMAD UR17, UR17, UR5, UR6 ;  /* 0x00000005111172a4 */ /* 0x000fe2000f8e0206 */
[CC--:B------:R-:W-:Y:S01]  /*57f0*/  LEA.HI R60, R65.reuse, R66.reuse, RZ, 0x4 ;  /* 0x00000042413c7211 */ /* 0x0c0fe200078f20ff */
[----:B------:R-:W-:Y:S01]  /*5800*/  ULDC UR29, c[0x0][0x2c4] ;  /* 0x0000b100001d7ab9 */ /* 0x000fe20000000800 */
[----:B------:R-:W-:Y:S01]  /*5810*/  LEA.HI R145, R65, R66, RZ, 0x6 ;  /* 0x0000004241917211 */ /* 0x000fe200078f30ff */
[----:B------:R-:W-:Y:S01]  /*5820*/  ULDC.64 UR6, c[0x0][0x348] ;  /* 0x0000d20000067ab9 */ /* 0x000fe20000000a00 */
[----:B------:R-:W-:Y:S01]  /*5830*/  BSSY B0, `(.L_x_383) ;  /* 0x0000061000007945 */ /* 0x000fe20003800000 */
[----:B------:R-:W-:-:S02]  /*5840*/  UISETP.NE.U32.AND UP0, UPT, URZ, UR6, UPT ;  /* 0x000000063f00728c */ /* 0x000fc4000bf05070 */
[----:B------:R-:W-:Y:S01]  /*5850*/  ULDC.64 UR4, c[0x0][0x1b8] ;  /* 0x00006e0000047ab9 */ /* 0x000fe20000000a00 */
[----:B------:R-:W-:Y:S01]  /*5860*/  IMAD.SHL.U32 R145, R145, 0x8, RZ ;  /* 0x0000000891917824 */ /* 0x000fe200078e00ff */
[----:B------:R-:W-:Y:S02]  /*5870*/  UISETP.NE.AND.EX UP0, UPT, URZ, UR7, UPT, UP0 ;  /* 0x000000073f00728c */ /* 0x000fe4000bf05300 */
[----:B------:R-:W-:Y:S02]  /*5880*/  UIADD3 UR19, UR19, UR17, URZ ;  /* 0x0000001113137290 */ /* 0x000fe4000fffe03f */
[----:B------:R-:W-:Y:S01]  /*5890*/  UIMAD UR6, UR12, UR4, URZ ;  /* 0x000000040c0672a4 */ /* 0x000fe2000f8e023f */
[----:B------:R-:W-:Y:S01]  /*58a0*/  LOP3.LUT R145, R145, 0xfffffe00, RZ, 0xc0, !PT ;  /* 0xfffffe0091917812 */ /* 0x000fe200078ec0ff */
[----:B------:R-:W-:Y:S02]  /*58b0*/  USHF.R.S32.HI UR7, URZ, 0x1f, UR21 ;  /* 0x0000001f3f077899 */ /* 0x000fe40008011415 */
[----:B------:R-:W-:Y:S01]  /*58c0*/  UIMAD UR6, UR13, UR5, UR6 ;  /* 0x000000050d0672a4 */ /* 0x000fe2000f8e0206 */
[----:B-1----:R-:W-:Y:S01]  /*58d0*/  LOP3.LUT R3, R39, 0xfffffff8, RZ, 0xc0, !PT ;  /* 0xfffffff827037812 */ /* 0x002fe200078ec0ff */
[----:B------:R-:W-:Y:S01]  /*58e0*/  UIMAD.WIDE.U32 UR18, UR13, UR4, UR18 ;  /* 0x000000040d1272a5 */ /* 0x000fe2000f8e0012 */
[----:B------:R-:W-:Y:S01]  /*58f0*/  SHF.R.S32.HI R39, RZ, 0x3, R39 ;  /* 0x00000003ff277819 */ /* 0x000fe20000011427 */
[----:B------:R-:W-:-:S02]  /*5900*/  USEL UR7, UR7, URZ, !UP0 ;  /* 0x0000003f07077287 */ /* 0x000fc4000c000000 */
[----:B------:R-:W-:Y:S01]  /*5910*/  IMAD.IADD R0, R66, 0x1, -R3 ;  /* 0x0000000142007824 */ /* 0x000fe200078e0a03 */
[----:B------:R-:W-:Y:S01]  /*5920*/  ULDC.64 UR4, c[0x0][0x1c0] ;  /* 0x0000700000047ab9 */ /* 0x000fe20000000a00 */
[----:B------:R-:W-:Y:S01]  /*5930*/  IMAD.SHL.U32 R148, R39, 0x40, RZ ;  /* 0x0000004027947824 */ /* 0x000fe200078e00ff */
[----:B------:R-:W-:Y:S01]  /*5940*/  USEL UR17, UR21, URZ, !UP0 ;  /* 0x0000003f15117287 */ /* 0x000fe2000c000000 */
[C---:B------:R-:W-:Y:S01]  /*5950*/  IMAD R216, R0.reuse, 0x20, R39 ;  /* 0x0000002000d87824 */ /* 0x040fe200078e0227 */
[----:B------:R-:W-:Y:S01]  /*5960*/  UIMAD UR7, UR7, UR4, URZ ;  /* 0x00000004070772a4 */ /* 0x000fe2000f8e023f */
[----:B------:R-:W-:Y:S01]  /*5970*/  IMAD.SHL.U32 R225, R0, 0x8, RZ ;  /* 0x0000000800e17824 */ /* 0x000fe200078e00ff */
[----:B------:R-:W-:Y:S01]  /*5980*/  UIADD3 UR19, UR19, UR6, URZ ;  /* 0x0000000613137290 */ /* 0x000fe2000fffe03f */
[----:B------:R-:W-:Y:S01]  /*5990*/  LOP3.LUT R148, R148, 0x1c0, RZ, 0xc0, !PT ;  /* 0x000001c094947812 */ /* 0x000fe200078ec0ff */
[----:B------:R-:W-:Y:S01]  /*59a0*/  UIMAD UR5, UR17, UR5, UR7 ;  /* 0x00000005110572a4 */ /* 0x000fe2000f8e0207 */
[----:B------:R-:W-:Y:S01]  /*59b0*/  IADD3 R3, R216, UR15, RZ ;  /* 0x0000000fd8037c10 */ /* 0x000fe2000fffe0ff */
[----:B------:R-:W-:Y:S01]  /*59c0*/  UIMAD.WIDE.U32 UR18, UR17, UR4, UR18 ;  /* 0x00000004111272a5 */ /* 0x000fe2000f8e0012 */
[C---:B------:R-:W-:Y:S01]  /*59d0*/  IADD3 R37, R225.reuse, 0x80, RZ ;  /* 0x00000080e1257810 */ /* 0x040fe20007ffe0ff */
[----:B------:R-:W-:Y:S01]  /*59e0*/  UIMAD UR29, UR20, UR29, URZ ;  /* 0x0000001d141d72a4 */ /* 0x000fe2000f8e023f */
[----:B------:R-:W-:Y:S01]  /*59f0*/  IADD3 R36, R225, 0xc0, RZ ;  /* 0x000000c0e1247810 */ /* 0x000fe20007ffe0ff */
[----:B------:R-:W-:Y:S01]  /*5a00*/  @P1 IMAD.HI.U32 R4, R3, c[0x0][0x2c8], RZ ;  /* 0x0000b20003041a27 */ /* 0x000fe200078e00ff */
[----:B------:R-:W-:Y:S01]  /*5a10*/  UIADD3 UR5, UR19, UR5, URZ ;  /* 0x0000000513057290 */ /* 0x000fe2000fffe03f */
[----:B------:R-:W-:-:S02]  /*5a20*/  IADD3 R219, R225, 0x40, RZ ;  /* 0x00000040e1db7810 */ /* 0x000fc40007ffe0ff */
[--C-:B------:R-:W-:Y:S01]  /*5a30*/  IMAD.MOV.U32 R8, RZ, RZ, R3.reuse ;  /* 0x000000ffff087224 */ /* 0x100fe200078e0003 */
[----:B------:R-:W-:Y:S01]  /*5a40*/  @P0 SHF.R.U32.HI R8, RZ, c[0x0][0x2cc], R4 ;  /* 0x0000b300ff080a19 */ /* 0x000fe20000011604 */
[----:B------:R-:W-:Y:S01]  /*5a50*/  IMAD.U32 R7, RZ, RZ, UR19 ;  /* 0x00000013ff077e24 */ /* 0x000fe2000f8e00ff */
[----:B------:R-:W-:Y:S01]  /*5a60*/  SHF.R.U32.HI R146, RZ, 0x3, R148 ;  /* 0x00000003ff927819 */ /* 0x000fe20000011694 */
[----:B------:R-:W-:Y:S01]  /*5a70*/  IMAD.U32 R6, RZ, RZ, UR18 ;  /* 0x00000012ff067e24 */ /* 0x000fe2000f8e00ff */
[--C-:B------:R-:W-:Y:S01]  /*5a80*/  SHF.R.S32.HI R5, RZ, 0x1f, R8.reuse ;  /* 0x0000001fff057819 */ /* 0x100fe20000011408 */
[----:B------:R-:W-:Y:S01]  /*5a90*/  IMAD.MOV R4, RZ, RZ, -R8 ;  /* 0x000000ffff047224 */ /* 0x000fe200078e0a08 */
[----:B------:R-:W-:Y:S01]  /*5aa0*/  ISETP.GE.AND P4, PT, R37, c[0x0][0x198], PT ;  /* 0x0000660025007a0c */ /* 0x000fe20003f86270 */
[----:B------:R-:W-:Y:S01]  /*5ab0*/  IMAD.U32 R7, RZ, RZ, UR5 ;  /* 0x00000005ff077e24 */ /* 0x000fe2000f8e00ff */
        /* <DEDUP_REMOVED lines=8> */
[----:B------:R-:W-:Y:S02]  /*5b40*/  IMAD.IADD R3, R66, 0x1, -R3 ;  /* 0x0000000142037824 */ /* 0x000fe400078e0a03 */
[----:B------:R-:W-:Y:S02]  /*5b50*/  IMAD R7, R7, c[0x0][0x1a8], RZ ;  /* 0x00006a0007077a24 */ /* 0x000fe400078e02ff */
[----:B------:R-:W-:Y:S01]  /*5b60*/  IMAD.IADD R9, R9, 0x1, R5 ;  /* 0x0000000109097824 */ /* 0x000fe200078e0205 */
[----:B------:R-:W-:Y:S01]  /*5b70*/  SHF.R.S32.HI R6, RZ, 0x1f, R3 ;  /* 0x0000001fff067819 */ /* 0x000fe20000011403 */
[C---:B------:R-:W-:Y:S02]  /*5b80*/  IMAD R7, R4.reuse, c[0x0][0x1ac], R7 ;  /* 0x00006b0004077a24 */ /* 0x040fe400078e0207 */
[----:B------:R-:W-:Y:S01]  /*5b90*/  IMAD.WIDE.U32 R4, R4, c[0x0][0x1a8], R8 ;  /* 0x00006a0004047a25 */ /* 0x000fe200078e0008 */
[----:B------:R-:W-:-:S03]  /*5ba0*/  LEA.HI R57, R6, R3, RZ, 0x3 ;  /* 0x0000000306397211 */ /* 0x000fc600078f18ff */
[----:B------:R-:W-:Y:S01]  /*5bb0*/  IMAD.IADD R7, R5, 0x1, R7 ;  /* 0x0000000105077824 */ /* 0x000fe200078e0207 */
[----:B------:R-:W-:Y:S02]  /*5bc0*/  IADD3 R5, R39, UR15, RZ ;  /* 0x0000000f27057c10 */ /* 0x000fe4000fffe0ff */
[----:B------:R-:W-:Y:S02]  /*5bd0*/  LOP3.LUT R56, R57, 0xfffffff8, RZ, 0xc0, !PT ;  /* 0xfffffff839387812 */ /* 0x000fe400078ec0ff */
[----:B------:R-:W-:Y:S02]  /*5be0*/  ISETP.GE.AND P6, PT, R5, UR29, PT ;  /* 0x0000001d05007c0c */ /* 0x000fe4000bfc6270 */
[----:B------:R-:W-:Y:S01]  /*5bf0*/  LEA R13, P0, R4, c[0x0][0x160], 0x1 ;  /* 0x00005800040d7a11 */ /* 0x000fe200078008ff */
[----:B------:R-:W-:Y:S01]  /*5c00*/  IMAD.IADD R56, R3, 0x1, -R56 ;  /* 0x0000000103387824 */ /* 0x000fe200078e0a38 */
[----:B------:R-:W-:Y:S02]  /*5c10*/  LOP3.LUT R3, R148, 0x38, R225, 0xf8, !PT ;  /* 0x0000003894037812 */ /* 0x000fe400078ef8e1 */
[----:B------:R-:W-:Y:S01]  /*5c20*/  LEA.HI.X R7, R4, c[0x0][0x164], R7, 0x1, P0 ;  /* 0x0000590004077a11 */ /* 0x000fe200000f0c07 */
[----:B------:R1:W3:Y:S01]  /*5c30*/  SHFL.IDX PT, R14, R13, RZ, 0x181f ;  /* 0x00181fff0d0e7589 */ /* 0x0002e200000e0000 */
[----:B------:R-:W-:-:S02]  /*5c40*/  ISETP.GE.AND P0, PT, R225, c[0x0][0x198], PT ;  /* 0x00006600e1007a0c */ /* 0x000fc40003f06270 */
[----:B------:R-:W-:Y:S01]  /*5c50*/  LOP3.LUT R38, R3, R146, RZ, 0x3c, !PT ;  /* 0x0000009203267212 */ /* 0x000fe200078e3cff */
[----:B------:R-:W-:Y:S01]  /*5c60*/  IMAD.MOV.U32 R3, RZ, RZ, 0x20 ;  /* 0x00000020ff037424 */ /* 0x000fe200078e00ff */
[----:B------:R1:W4:Y:S01]  /*5c70*/  SHFL.IDX PT, R15, R7, RZ, 0x181f ;  /* 0x00181fff070f7589 */ /* 0x00032200000e0000 */
[----:B------:R-:W-:Y:S02]  /*5c80*/  P2R R6, PR, RZ, 0x40 ;  /* 0x00000040ff067803 */ /* 0x000fe40000000000 */
[----:B------:R-:W-:Y:S01]  /*5c90*/  IMAD.IADD R38, R38, 0x1, R145 ;  /* 0x0000000126267824 */ /* 0x000fe200078e0291 */
[----:B--2---:R2:W5:Y:S01]  /*5ca0*/  @P2 R2UR UR7, R2 ;  /* 0x00000000020723c2 */ /* 0x00456200000e0000 */
[----:B------:R-:W-:Y:S01]  /*5cb0*/  R2P PR, R56, 0x6 ;  /* 0x0000000638007804 */ /* 0x000fe20000000000 */
[----:B-----5:R-:W-:-:S04]  /*5cc0*/  @!UP1 UMOV UR7, UR21 ;  /* 0x0000001500079c82 */ /* 0x020fc80008000000 */
[----:B------:R-:W-:Y:S01]  /*5cd0*/  SEL R3, R3, 0xffffffe0, !P2 ;  /* 0xffffffe003037807 */ /* 0x000fe20005000000 */
[----:B--2---:R-:W-:-:S05]  /*5ce0*/  IMAD.MOV.U32 R2, RZ, RZ, 0x10 ;  /* 0x00000010ff027424 */ /* 0x004fca00078e00ff */
[----:B------:R-:W-:Y:S01]  /*5cf0*/  SEL R2, R2, 0xfffffff0, !P1 ;  /* 0xfffffff002027807 */ /* 0x000fe20004800000 */
[----:B------:R-:W-:Y:S05]  /*5d00*/  @P6 BRA `(.L_x_384) ;  /* 0x0000013000006947 */ /* 0x000fea0003800000 */
[----:B-1-34-:R-:W-:Y:S01]  /*5d10*/  SHF.R.S32.HI R4, RZ, 0x1f, R219 ;  /* 0x0000001fff047819 */ /* 0x01afe200000114db */
        /* <DEDUP_REMOVED lines=18> */
.L_x_384:
[----:B-1-34-:R-:W-:Y:S05]  /*5e40*/  BSYNC B0 ;  /* 0x0000000000007941 */ /* 0x01afea0003800000 */
.L_x_383:
[----:B------:R-:W-:Y:S01]  /*5e50*/  IADD3 R4, R5, 0x20, RZ ;  /* 0x0000002005047810 */ /* 0x000fe20007ffe0ff */
[----:B------:R1:W2:Y:S01]  /*5e60*/  SHFL.IDX PT, R15, R7, 0x1, 0x181f ;  /* 0x00381f00070f7f89 */ /* 0x0002a200000e0000 */
[----:B------:R-:W-:Y:S02]  /*5e70*/  BSSY B0, `(.L_x_385) ;  /* 0x0000018000007945 */ /* 0x000fe40003800000 */
[----:B------:R-:W-:Y:S01]  /*5e80*/  ISETP.GE.AND P1, PT, R4, UR29, PT ;  /* 0x0000001d04007c0c */ /* 0x000fe2000bf26270 */
[----:B------:R1:W3:Y:S03]  /*5e90*/  SHFL.IDX PT, R14, R13, 0x1, 0x181f ;  /* 0x00381f000d0e7f89 */ /* 0x0002e600000e0000 */
[----:B------:R-:W-:-:S09]  /*5ea0*/  P2R R9, PR, RZ, 0x2 ;  /* 0x00000002ff097803 */ /* 0x000fd20000000000 */
[----:B------:R-:W-:Y:S05]  /*5eb0*/  @P1 BRA `(.L_x_386) ;  /* 0x0000013000001947 */ /* 0x000fea0003800000 */
[----:B------:R-:W-:Y:S01]  /*5ec0*/  SHF.R.S32.HI R10, RZ, 0x1f, R219 ;  /* 0x0000001fff0a7819 */ /* 0x000fe200000114db */
[----:B--23--:R-:W-:Y:S01]  /*5ed0*/  IMAD.WIDE R16, R225, 0x2, R14 ;  /* 0x00000002e1107825 */ /* 0x00cfe200078e020e */
[----:B------:R-:W-:Y:S02]  /*5ee0*/  SHF.R.S32.HI R8, RZ, 0x1f, R37 ;  /* 0x0000001fff087819 */ /* 0x000fe40000011425 */
[----:B------:R-:W-:Y:S02]  /*5ef0*/  SHF.R.S32.HI R11, RZ, 0x1f, R36 ;  /* 0x0000001fff0b7819 */ /* 0x000fe40000011424 */
[----:B------:R-:W-:Y:S02]  /*5f00*/  LEA.HI R10, R10, R219, RZ, 0x3 ;  /* 0x000000db0a0a7211 */ /* 0x000fe400078f18ff */
[----:B------:R-:W-:Y:S02]  /*5f10*/  LEA.HI R8, R8, R37, RZ, 0x3 ;  /* 0x0000002508087211 */ /* 0x000fe400078f18ff */
[----:B------:R-:W-:Y:S01]  /*5f20*/  LEA.HI R4, R11, R36, RZ, 0x3 ;  /* 0x000000240b047211 */ /* 0x000fe200078f18ff */
[----:B------:R-:W-:Y:S01]  /*5f30*/  IMAD.SHL.U32 R11, R38, 0x2, RZ ;  /* 0x00000002260b7824 */ /* 0x000fe200078e00ff */
[----:B------:R-:W-:-:S02]  /*5f40*/  LOP3.LUT R10, R10, 0xfffffff8, RZ, 0xc0, !PT ;  /* 0xfffffff80a0a7812 */ /* 0x000fc400078ec0ff */
[----:B------:R-:W-:Y:S02]  /*5f50*/  LOP3.LUT R8, R8, 0xfffffff8, RZ, 0xc0, !PT ;  /* 0xfffffff808087812 */ /* 0x000fe400078ec0ff */
[----:B------:R-:W-:Y:S01]  /*5f60*/  LOP3.LUT R4, R4, 0xfffffff8, RZ, 0xc0, !PT ;  /* 0xfffffff804047812 */ /* 0x000fe200078ec0ff */
[--C-:B------:R-:W-:Y:S01]  /*5f70*/  IMAD.WIDE R18, R10, 0x2, R14.reuse ;  /* 0x000000020a127825 */ /* 0x100fe200078e020e */
[----:B------:R-:W-:Y:S01]  /*5f80*/  @!PT LDS RZ, [RZ] ;  /* 0x00000000fffff984 */ /* 0x000fe20000000800 */
[----:B------:R2:W-:Y:S03]  /*5f90*/  LDGSTS.E.BYPASS.LTC128B.128 [R11+0x11080], [R16.64], !P0 ;  /* 0x11080000100b7fae */ /* 0x0005e6000c101d58 */
[--C-:B------:R-:W-:Y:S01]  /*5fa0*/  IMAD.WIDE R20, R8, 0x2, R14.reuse ;  /* 0x0000000208147825 */ /* 0x100fe200078e020e */
[----:B------:R2:W-:Y:S03]  /*5fb0*/  LDGSTS.E.BYPASS.LTC128B.128 [R11+0x15080], [R18.64], !P3 ;  /* 0x15080000120b7fae */ /* 0x0005e6000d901d58 */
[----:B------:R-:W-:Y:S01]  /*5fc0*/  IMAD.WIDE R14, R4, 0x2, R14 ;  /* 0x00000002040e7825 */ /* 0x000fe200078e020e */
[----:B------:R2:W-:Y:S04]  /*5fd0*/  LDGSTS.E.BYPASS.LTC128B.128 [R11+0x19080], [R20.64], !P4 ;  /* 0x19080000140b7fae */ /* 0x0005e8000e101d58 */
[----:B------:R2:W-:Y:S02]  /*5fe0*/  LDGSTS.E.BYPASS.LTC128B.128 [R11+0x1d080], [R14.64], !P5 ;  /* 0x1d0800000e0b7fae */ /* 0x0005e4000e901d58 */
.L_x_386:
[----:B------:R-:W-:Y:S05]  /*5ff0*/  BSYNC B0 ;  /* 0x0000000000007941 */ /* 0x000fea0003800000 */
.L_x_385:
[----:B------:R-:W-:Y:S01]  /*6000*/  IADD3 R4, R5, 0x40, RZ ;  /* 0x0000004005047810 */ /* 0x000fe20007ffe0ff */
[----:B--2---:R2:W4:Y:S01]  /*6010*/  SHFL.IDX PT, R15, R7, 0x2, 0x181f ;  /* 0x00581f00070f7f89 */ /* 0x00452200000e0000 */
[----:B------:R-:W-:Y:S02]  /*6020*/  BSSY B0, `(.L_x_387) ;  /* 0x0000018000007945 */ /* 0x000fe40003800000 */
[----:B------:R-:W-:Y:S01]  /*6030*/  ISETP.GE.AND P1, PT, R4, UR29, PT ;  /* 0x0000001d04007c0c */ /* 0x000fe2000bf26270 */
[----:B---3--:R2:W3:Y:S03]  /*6040*/  SHFL.IDX PT, R14, R13, 0x2, 0x181f ;  /* 0x00581f000d0e7f89 */ /* 0x0084e600000e0000 */
[----:B------:R-:W-:-:S09]  /*6050*/  P2R R4, PR, RZ, 0x2 ;  /* 0x00000002ff047803 */ /* 0x000fd20000000000 */
[----:B------:R-:W-:Y:S05]  /*6060*/  @P1 BRA `(.L_x_388) ;  /* 0x0000013000001947 */ /* 0x000fea0003800000 */
[----:B------:R-:W-:Y:S01]  /*6070*/  SHF.R.S32.HI R8, RZ, 0x1f, R219 ;  /* 0x0000001fff087819 */ /* 0x000fe200000114db */
[----:B------:R-:W-:Y:S01]  /*6080*/  IMAD.SHL.U32 R12, R38, 0x2, RZ ;  /* 0x00000002260c7824 */ /* 0x000fe200078e00ff */
[----:B------:R-:W-:Y:S02]  /*6090*/  SHF.R.S32.HI R10, RZ, 0x1f, R37 ;  /* 0x0000001fff0a7819 */ /* 0x000fe40000011425 */
[----:B------:R-:W-:Y:S02]  /*60a0*/  SHF.R.S32.HI R17, RZ, 0x1f, R36 ;  /* 0x0000001fff117819 */ /* 0x000fe40000011424 */
[----:B------:R-:W-:Y:S02]  /*60b0*/  LEA.HI R11, R8, R219, RZ, 0x3 ;  /* 0x000000db080b7211 */ /* 0x000fe400078f18ff */
[----:B------:R-:W-:Y:S02]  /*60c0*/  LEA.HI R10, R10, R37, RZ, 0x3 ;  /* 0x000000250a0a7211 */ /* 0x000fe400078f18ff */
[----:B------:R-:W-:Y:S01]  /*60d0*/  LEA.HI R8, R17, R36, RZ, 0x3 ;  /* 0x0000002411087211 */ /* 0x000fe200078f18ff */
[----:B---34-:R-:W-:Y:S01]  /*60e0*/  IMAD.WIDE R16, R225, 0x2, R14 ;  /* 0x00000002e1107825 */ /* 0x018fe200078e020e */
        /* <DEDUP_REMOVED lines=11> */
.L_x_388:
[----:B------:R-:W-:Y:S05]  /*61a0*/  BSYNC B0 ;  /* 0x0000000000007941 */ /* 0x000fea0003800000 */
.L_x_387:
[----:B------:R-:W-:Y:S01]  /*61b0*/  IADD3 R8, R5, 0x60, RZ ;  /* 0x0000006005087810 */ /* 0x000fe20007ffe0ff */
[----:B---3--:R-:W-:Y:S01]  /*61c0*/  SHFL.IDX PT, R14, R13, 0x3, 0x181f ;  /* 0x00781f000d0e7f89 */ /* 0x008fe200000e0000 */
[----:B------:R-:W-:Y:S01]  /*61d0*/  UIADD3 UR17, UR10, -0x1, URZ ;  /* 0xffffffff0a117890 */ /* 0x000fe2000fffe03f */
[----:B------:R-:W-:Y:S01]  /*61e0*/  IMAD.MOV.U32 R215, RZ, RZ, c[0x0][0x2b8] ;  /* 0x0000ae00ffd77624 */ /* 0x000fe200078e00ff */
[----:B------:R-:W-:Y:S01]  /*61f0*/  ISETP.GE.AND P6, PT, R8, UR29, PT ;  /* 0x0000001d08007c0c */ /* 0x000fe2000bfc6270 */
[----:B----4-:R3:W4:Y:S01]  /*6200*/  SHFL.IDX PT, R15, R7, 0x3, 0x181f ;  /* 0x00781f00070f7f89 */ /* 0x01072200000e0000 */
[----:B------:R-:W-:Y:S01]  /*6210*/  USHF.L.U32 UR28, UR17, 0x5, URZ ;  /* 0x00000005111c7899 */ /* 0x000fe2000800063f */
[----:B------:R-:W-:Y:S01]  /*6220*/  LOP3.LUT R12, R12, 0xfffffff7, RZ, 0xc0, !PT ;  /* 0xfffffff70c0c7812 */ /* 0x000fe200078ec0ff */
[----:B------:R-:W-:Y:S01]  /*6230*/  USHF.R.S32.HI UR6, URZ, 0x1f, UR7 ;  /* 0x0000001f3f067899 */ /* 0x000fe20008011407 */
[----:B------:R-:W-:Y:S01]  /*6240*/  ISETP.NE.AND P1, PT, R215, 0x1, PT ;  /* 0x00000001d700780c */ /* 0x000fe20003f25270 */
[----:B------:R-:W-:Y:S01]  /*6250*/  ULDC.64 UR4, c[0x0][0x2b0] ;  /* 0x0000ac0000047ab9 */ /* 0x000fe20000000a00 */
[----:B------:R-:W-:Y:S01]  /*6260*/  IMAD.MOV.U32 R217, RZ, RZ, RZ ;  /* 0x000000ffffd97224 */ /* 0x000fe200078e00ff */
[----:B------:R-:W-:Y:S01]  /*6270*/  IADD3 R218, R216, UR28, RZ ;  /* 0x0000001cd8da7c10 */ /* 0x000fe2000fffe0ff */
[----:B------:R-:W-:-:S02]  /*6280*/  UIMAD UR6, UR6, UR4, URZ ;  /* 0x00000004060672a4 */ /* 0x000fc4000f8e023f */
[----:B------:R-:W-:Y:S02]  /*6290*/  UIMAD.WIDE.U32 UR18, UR7, UR4, URZ ;  /* 0x00000004071272a5 */ /* 0x000fe4000f8e003f */
[----:B------:R-:W-:Y:S01]  /*62a0*/  @!P6 SHF.R.S32.HI R8, RZ, 0x1f, R219 ;  /* 0x0000001fff08e819 */ /* 0x000fe200000114db */
[----:B------:R-:W-:Y:S01]  /*62b0*/  @!P6 IMAD.SHL.U32 R10, R38, 0x2, RZ ;  /* 0x00000002260ae824 */ /* 0x000fe200078e00ff */
[----:B------:R-:W-:Y:S02]  /*62c0*/  UIMAD UR6, UR7, UR5, UR6 ;  /* 0x00000005070672a4 */ /* 0x000fe4000f8e0206 */
[----:B------:R-:W-:Y:S01]  /*62d0*/  @!P6 LEA.HI R19, R8, R219, RZ, 0x3 ;  /* 0x000000db0813e211 */ /* 0x000fe200078f18ff */
[----:B------:R-:W-:Y:S01]  /*62e0*/  ULDC.64 UR4, c[0x0][0x1e8] ;  /* 0x00007a0000047ab9 */ /* 0x000fe20000000a00 */
[----:B------:R-:W-:Y:S01]  /*62f0*/  @!P6 SHF.R.S32.HI R8, RZ, 0x1f, R37 ;  /* 0x0000001fff08e819 */ /* 0x000fe20000011425 */
[----:B------:R-:W-:Y:S01]  /*6300*/  UIADD3 UR6, UR19, UR6, URZ ;  /* 0x0000000613067290 */ /* 0x000fe2000fffe03f */
[----:B------:R-:W-:-:S02]  /*6310*/  @!P6 LOP3.LUT R19, R19, 0xfffffff8, RZ, 0xc0, !PT ;  /* 0xfffffff81313e812 */ /* 0x000fc400078ec0ff */
[----:B------:R-:W-:Y:S02]  /*6320*/  @!P6 LEA.HI R17, R8, R37, RZ, 0x3 ;  /* 0x000000250811e211 */ /* 0x000fe400078f18ff */
[----:B-123--:R-:W-:Y:S01]  /*6330*/  @!P6 SHF.R.S32.HI R7, RZ, 0x1f, R36 ;  /* 0x0000001fff07e819 */ /* 0x00efe20000011424 */
[--C-:B----4-:R-:W-:Y:S01]  /*6340*/  @!P6 IMAD.WIDE R20, R225, 0x2, R14.reuse ;  /* 0x00000002e114e825 */ /* 0x110fe200078e020e */
[----:B------:R-:W-:Y:S02]  /*6350*/  @!P6 LOP3.LUT R17, R17, 0xfffffff8, RZ, 0xc0, !PT ;  /* 0xfffffff81111e812 */ /* 0x000fe400078ec0ff */
[----:B------:R-:W-:Y:S01]  /*6360*/  @!P6 LEA.HI R8, R7, R36, RZ, 0x3 ;  /* 0x000000240708e211 */ /* 0x000fe200078f18ff */
[--C-:B------:R-:W-:Y:S01]  /*6370*/  @!P6 IMAD.WIDE R18, R19, 0x2, R14.reuse ;  /* 0x000000021312e825 */ /* 0x100fe200078e020e */
[----:B------:R-:W-:Y:S01]  /*6380*/  @!PT LDS RZ, [RZ] ;  /* 0x00000000fffff984 */ /* 0x000fe20000000800 */
[----:B------:R1:W-:Y:S01]  /*6390*/  @!P6 LDGSTS.E.BYPASS.LTC128B.128 [R10+0x13080], [R20.64], !P0 ;  /* 0x13080000140aefae */ /* 0x0003e2000c101d58 */
[----:B------:R-:W-:Y:S02]  /*63a0*/  ISETP.GE.AND P0, PT, R218, UR11, PT ;  /* 0x0000000bda007c0c */ /* 0x000fe4000bf06270 */
[----:B------:R-:W-:Y:S01]  /*63b0*/  @!P6 IMAD.WIDE R16, R17, 0x2, R14 ;  /* 0x000000021110e825 */ /* 0x000fe200078e020e */
[----:B------:R-:W-:Y:S01]  /*63c0*/  @!P6 LOP3.LUT R8, R8, 0xfffffff8, RZ, 0xc0, !PT ;  /* 0xfffffff80808e812 */ /* 0x000fe200078ec0ff */
[----:B------:R1:W-:Y:S01]  /*63d0*/  @!P6 LDGSTS.E.BYPASS.LTC128B.128 [R10+0x17080], [R18.64], !P3 ;  /* 0x17080000120aefae */ /* 0x0003e2000d901d58 */
[----:B------:R-:W-:-:S02]  /*63e0*/  IADD3 R218, R218, UR16, RZ ;  /* 0x00000010dada7c10 */ /* 0x000fc4000fffe0ff */
[----:B------:R-:W-:Y:S01]  /*63f0*/  ISETP.GT.OR P0, PT, R216, 0x1f, P0 ;  /* 0x0000001fd800780c */ /* 0x000fe20000704670 */
[----:B------:R2:W-:Y:S01]  /*6400*/  @!P6 LDGSTS.E.BYPASS.LTC128B.128 [R10+0x1b080], [R16.64], !P4 ;  /* 0x1b080000100aefae */ /* 0x0005e2000e101d58 */
[----:B------:R-:W-:Y:S01]  /*6410*/  @P1 LOP3.LUT R12, R12, 0x8, RZ, 0xfc, !PT ;  /* 0x000000080c0c1812 */ /* 0x000fe200078efcff */
[----:B------:R-:W-:-:S04]  /*6420*/  @P1 IMAD.HI.U32 R11, R218, c[0x0][0x2bc], RZ ;  /* 0x0000af00da0b1a27 */ /* 0x000fc800078e00ff */
[----:B------:R-:W-:Y:S01]  /*6430*/  IMAD.MOV.U32 R7, RZ, RZ, R218 ;  /* 0x000000ffff077224 */ /* 0x000fe200078e00da */
[----:B------:R-:W-:-:S05]  /*6440*/  @P1 SHF.R.U32.HI R7, RZ, c[0x0][0x2c0], R11 ;  /* 0x0000b000ff071a19 */ /* 0x000fca000001160b */
[----:B------:R-:W-:Y:S01]  /*6450*/  @!P0 IADD3 R11, P1, R7, UR18, RZ ;  /* 0x00000012070b8c10 */ /* 0x000fe2000ff3e0ff */
[----:B--2---:R-:W-:-:S03]  /*6460*/  @!P6 IMAD.WIDE R16, R8, 0x2, R14 ;  /* 0x000000020810e825 */ /* 0x004fc600078e020e */
[----:B------:R-:W-:Y:S02]  /*6470*/  @!P0 LEA.HI.X.SX32 R8, R7, UR6, 0x1, P1 ;  /* 0x0000000607088c11 */ /* 0x000fe400088f0eff */
[C---:B------:R-:W-:Y:S01]  /*6480*/  @!P0 LEA R14, P1, R11.reuse, c[0x0][0x2a0], 0x2 ;  /* 0x0000a8000b0e8a11 */ /* 0x040fe200078210ff */
[----:B------:R1:W-:Y:S03]  /*6490*/  @!P6 LDGSTS.E.BYPASS.LTC128B.128 [R10+0x1f080], [R16.64], !P5 ;  /* 0x1f080000100aefae */ /* 0x0003e6000e901d58 */
[----:B------:R-:W-:Y:S01]  /*64a0*/  @!P0 LEA.HI.X R15, R11, c[0x0][0x2a4], R8, 0x2, P1 ;  /* 0x0000a9000b0f8a11 */ /* 0x000fe200008f1408 */
[----:B------:R-:W0:Y:S04]  /*64b0*/  LDGDEPBAR ;  /* 0x00000000000079af */ /* 0x000e280000000000 */
[----:B------:R-:W-:Y:S06]  /*64c0*/  BAR.SYNC.DEFER_BLOCKING 0x0 ;  /* 0x0000000000007b1d */ /* 0x000fec0000010000 */
[----:B------:R-:W2:Y:S01]  /*64d0*/  @!P0 LDG.E R217, [R14.64] ;  /* 0x000000180ed98981 */ /* 0x000ea2000c1e1900 */
[----:B------:R-:W-:Y:S01]  /*64e0*/  IMAD.MOV R7, RZ, RZ, -R7 ;  /* 0x000000ffff077224 */ /* 0x000fe200078e0a07 */
[----:B------:R-:W-:Y:S01]  /*64f0*/  UIMAD UR7, UR12, UR4, URZ ;  /* 0x000000040c0772a4 */ /* 0x000fe2000f8e023f */
[----:B------:R-:W-:Y:S01]  /*6500*/  ISETP.GE.AND P5, PT, R225, c[0x0][0x1d4], PT ;  /* 0x00007500e1007a0c */ /* 0x000fe20003fa6270 */
[----:B------:R-:W-:Y:S01]  /*6510*/  UIMAD.WIDE.U32 UR22, UR13, UR4, URZ ;  /* 0x000000040d1672a5 */ /* 0x000fe2000f8e003f */
[----:B------:R-:W-:Y:S01]  /*6520*/  IMAD R218, R7, c[0x0][0x2b8], R218 ;  /* 0x0000ae0007da7a24 */ /* 0x000fe200078e02da */
[----:B------:R-:W-:Y:S01]  /*6530*/  UIMAD UR7, UR13, UR5, UR7 ;  /* 0x000000050d0772a4 */ /* 0x000fe2000f8e0207 */
[----:B------:R-:W-:Y:S01]  /*6540*/  ISETP.GE.AND P2, PT, R219, c[0x0][0x1d4], PT ;  /* 0x00007500db007a0c */ /* 0x000fe20003f46270 */
[----:B------:R-:W-:Y:S01]  /*6550*/  UIADD3 UR30, UR11, -UR28, URZ ;  /* 0x8000001c0b1e7290 */ /* 0x000fe2000fffe03f */
[----:B-1----:R-:W-:Y:S01]  /*6560*/  IMAD.WIDE.U32 R10, R218, c[0x0][0x1e0], RZ ;  /* 0x00007800da0a7a25 */ /* 0x002fe200078e00ff */
[----:B------:R-:W-:Y:S01]  /*6570*/  SHF.R.S32.HI R59, RZ, 0x1f, R218 ;  /* 0x0000001fff3b7819 */ /* 0x000fe200000114da */
[----:B------:R-:W-:Y:S01]  /*6580*/  UIADD3 UR7, UR23, UR7, URZ ;  /* 0x0000000717077290 */ /* 0x000fe2000fffe03f */
[----:B------:R-:W-:Y:S01]  /*6590*/  ISETP.GE.AND P4, PT, R37, c[0x0][0x1d4], PT ;  /* 0x0000750025007a0c */ /* 0x000fe20003f86270 */
[----:B------:R-:W-:Y:S01]  /*65a0*/  ULDC.64 UR4, c[0x0][0x210] ;  /* 0x0000840000047ab9 */ /* 0x000fe20000000a00 */
[----:B------:R-:W-:Y:S01]  /*65b0*/  ISETP.GE.AND P3, PT, R36, c[0x0][0x1d4], PT ;  /* 0x0000750024007a0c */ /* 0x000fe20003f66270 */
[----:B------:R-:W-:Y:S01]  /*65c0*/  IMAD R7, R59, c[0x0][0x1e0], RZ ;  /* 0x000078003b077a24 */ /* 0x000fe200078e02ff */
[----:B------:R-:W-:Y:S01]  /*65d0*/  UIMAD UR12, UR12, UR4, URZ ;  /* 0x000000040c0c72a4 */ /* 0x000fe2000f8e023f */
[----:B------:R-:W-:Y:S01]  /*65e0*/  LOP3.LUT R12, R12, 0xfffffffe, RZ, 0xc0, !PT ;  /* 0xfffffffe0c0c7812 */ /* 0x000fe200078ec0ff */
[----:B------:R-:W-:Y:S01]  /*65f0*/  UIMAD.WIDE.U32 UR26, UR13, UR4, URZ ;  /* 0x000000040d1a72a5 */ /* 0x000fe2000f8e003f */
[----:B------:R-:W-:Y:S01]  /*6600*/  IMAD R7, R218, c[0x0][0x1e4], R7 ;  /* 0x00007900da077a24 */ /* 0x000fe200078e0207 */
[----:B------:R-:W-:Y:S01]  /*6610*/  UIMAD UR12, UR13, UR5, UR12 ;  /* 0x000000050d0c72a4 */ /* 0x000fe2000f8e020c */
[----:B------:R-:W-:-:S02]  /*6620*/  LEA.HI R69, R65, R66, RZ, 0x5 ;  /* 0x0000004241457211 */ /* 0x000fc400078f28ff */
[----:B------:R-:W-:Y:S01]  /*6630*/  IMAD.IADD R11, R11, 0x1, R7 ;  /* 0x000000010b0b7824 */ /* 0x000fe200078e0207 */
[----:B------:R-:W-:Y:S01]  /*6640*/  UIADD3 UR12, UR27, UR12, URZ ;  /* 0x0000000c1b0c7290 */ /* 0x000fe2000fffe03f */
[----:B------:R-:W-:Y:S01]  /*6650*/  IMAD.U32 R7, RZ, RZ, UR13 ;  /* 0x0000000dff077e24 */ /* 0x000fe2000f8e00ff */
[----:B------:R-:W-:Y:S02]  /*6660*/  @P2 LOP3.LUT R12, R12, 0x1, RZ, 0xfc, !PT ;  /* 0x000000010c0c2812 */ /* 0x000fe400078efcff */
[----:B------:R-:W-:Y:S02]  /*6670*/  SHF.R.S32.HI R64, RZ, 0x5, R69 ;  /* 0x00000005ff407819 */ /* 0x000fe40000011445 */
[----:B--2---:R-:W-:Y:S01]  /*6680*/  SHF.R.S32.HI R58, RZ, 0x1f, R217 ;  /* 0x0000001fff3a7819 */ /* 0x004fe200000114d9 */
[----:B------:R-:W-:-:S04]  /*6690*/  IMAD.WIDE.U32 R14, R217, c[0x0][0x1f0], R10 ;  /* 0x00007c00d90e7a25 */ /* 0x000fc800078e000a */
[----:B------:R-:W-:Y:S01]  /*66a0*/  IMAD R8, R58, c[0x0][0x1f0], RZ ;  /* 0x00007c003a087a24 */ /* 0x000fe200078e02ff */
[----:B------:R-:W-:Y:S01]  /*66b0*/  IADD3 R10, P0, R14, UR22, RZ ;  /* 0x000000160e0a7c10 */ /* 0x000fe2000ff1e0ff */
[----:B------:R-:W-:Y:S02]  /*66c0*/  IMAD R7, R7, c[0x0][0x1e8], R14 ;  /* 0x00007a0007077a24 */ /* 0x000fe400078e020e */
[----:B------:R-:W-:Y:S01]  /*66d0*/  IMAD R8, R217, c[0x0][0x1f4], R8 ;  /* 0x00007d00d9087a24 */ /* 0x000fe200078e0208 */
[----:B------:R-:W-:Y:S02]  /*66e0*/  LEA RZ, P1, R10, c[0x0][0x1c8], 0x1 ;  /* 0x000072000aff7a11 */ /* 0x000fe400078208ff */
[----:B------:R-:W-:Y:S01]  /*66f0*/  LEA R16, R7, c[0x0][0x1c8], 0x1 ;  /* 0x0000720007107a11 */ /* 0x000fe200078e08ff */
[----:B------:R-:W-:-:S04]  /*6700*/  IMAD.IADD R8, R15, 0x1, R8 ;  /* 0x000000010f087824 */ /* 0x000fc800078e0208 */
[----:B------:R-:W-:Y:S01]  /*6710*/  SHFL.IDX PT, R14, R16, RZ, 0x181f ;  /* 0x00181fff100e7589 */ /* 0x000fe200000e0000 */
[----:B------:R-:W-:Y:S02]  /*6720*/  IADD3.X R11, R8, UR7, RZ, P0, !PT ;  /* 0x00000007080b7c10 */ /* 0x000fe400087fe4ff */
[----:B------:R-:W-:Y:S02]  /*6730*/  IADD3 R8, -R39, UR30, RZ ;  /* 0x0000001e27087c10 */ /* 0x000fe4000fffe1ff */
[----:B------:R-:W-:Y:S02]  /*6740*/  LEA.HI.X R13, R10, c[0x0][0x1cc], R11, 0x1, P1 ;  /* 0x000073000a0d7a11 */ /* 0x000fe400008f0c0b */
[----:B------:R-:W-:-:S03]  /*6750*/  ISETP.GE.AND P0, PT, R8, 0x1, PT ;  /* 0x000000010800780c */ /* 0x000fc60003f06270 */
[----:B------:R-:W1:Y:S10]  /*6760*/  SHFL.IDX PT, R15, R13, RZ, 0x181f ;  /* 0x00181fff0d0f7589 */ /* 0x000e7400000e0000 */
[----:B------:R-:W-:Y:S01]  /*6770*/  @P0 SHF.R.S32.HI R10, RZ, 0x1f, R219 ;  /* 0x0000001fff0a0819 */ /* 0x000fe200000114db */
[----:B------:R-:W-:Y:S01]  /*6780*/  @P0 IMAD.SHL.U32 R11, R38, 0x2, RZ ;  /* 0x00000002260b0824 */ /* 0x000fe200078e00ff */
[----:B------:R-:W-:-:S02]  /*6790*/  @P0 SHF.R.S32.HI R8, RZ, 0x1f, R37 ;  /* 0x0000001fff080819 */ /* 0x000fc40000011425 */
[----:B------:R-:W-:Y:S02]  /*67a0*/  @P0 SHF.R.S32.HI R7, RZ, 0x1f, R36 ;  /* 0x0000001fff070819 */ /* 0x000fe40000011424 */
[----:B------:R-:W-:Y:S02]  /*67b0*/  @P0 LEA.HI R10, R10, R219, RZ, 0x3 ;  /* 0x000000db0a0a0211 */ /* 0x000fe400078f18ff */
[----:B------:R-:W-:Y:S02]  /*67c0*/  @P0 LEA.HI R8, R8, R37, RZ, 0x3 ;  /* 0x0000002508080211 */ /* 0x000fe400078f18ff */
[----:B------:R-:W-:Y:S02]  /*67d0*/  @P0 LEA.HI R7, R7, R36, RZ, 0x3 ;  /* 0x0000002407070211 */ /* 0x000fe400078f18ff */
[----:B------:R-:W-:Y:S02]  /*67e0*/  @P0 LOP3.LUT R10, R10, 0xfffffff8, RZ, 0xc0, !PT ;  /* 0xfffffff80a0a0812 */ /* 0x000fe400078ec0ff */
[----:B------:R-:W-:Y:S01]  /*67f0*/  @P0 LOP3.LUT R8, R8, 0xfffffff8, RZ, 0xc0, !PT ;  /* 0xfffffff808080812 */ /* 0x000fe200078ec0ff */
[----:B-1----:R-:W-:Y:S01]  /*6800*/  @P0 IMAD.WIDE R16, R225, 0x2, R14 ;  /* 0x00000002e1100825 */ /* 0x002fe200078e020e */
[----:B------:R-:W-:-:S03]  /*6810*/  @P0 LOP3.LUT R7, R7, 0xfffffff8, RZ, 0xc0, !PT ;  /* 0xfffffff807070812 */ /* 0x000fc600078ec0ff */
[--C-:B------:R-:W-:Y:S01]  /*6820*/  @P0 IMAD.WIDE R18, R10, 0x2, R14.reuse ;  /* 0x000000020a120825 */ /* 0x100fe200078e020e */
[----:B------:R-:W-:Y:S01]  /*6830*/  @!PT LDS RZ, [RZ] ;  /* 0x00000000fffff984 */ /* 0x000fe20000000800 */
[----:B------:R1:W-:Y:S03]  /*6840*/  @P0 LDGSTS.E.BYPASS.LTC128B.128 [R11+0xc080], [R16.64], !P5 ;  /* 0x0c080000100b0fae */ /* 0x0003e6000e901d58 */
[--C-:B------:R-:W-:Y:S01]  /*6850*/  @P0 IMAD.WIDE R20, R8, 0x2, R14.reuse ;  /* 0x0000000208140825 */ /* 0x100fe200078e020e */
[----:B------:R1:W-:Y:S01]  /*6860*/  @P0 LDGSTS.E.BYPASS.LTC128B.128 [R11+0xd080], [R18.64], !P2 ;  /* 0x0d080000120b0fae */ /* 0x0003e2000d101d58 */
[----:B------:R-:W-:Y:S02]  /*6870*/  ISETP.GT.AND P2, PT, R216, 0x1f, PT ;  /* 0x0000001fd800780c */ /* 0x000fe40003f44270 */
        /* <DEDUP_REMOVED lines=8> */
.L_x_389:
[----:B------:R-:W-:Y:S01]  /*6900*/  ULDC.U8 UR4, c[0x0][0x298] ;  /* 0x0000a60000047ab9 */ /* 0x000fe20000000000 */
[----:B------:R-:W-:Y:S01]  /*6910*/  SHF.R.S32.HI R8, RZ, 0x1f, R67 ;  /* 0x0000001fff087819 */ /* 0x000fe20000011443 */
[C---:B-1----:R-:W-:Y:S01]  /*6920*/  IMAD.WIDE.U32 R10, R67.reuse, c[0x0][0x280], RZ ;  /* 0x0000a000430a7a25 */ /* 0x042fe200078e00ff */
[----:B------:R-:W-:Y:S01]  /*6930*/  ISETP.NE.AND P0, PT, RZ, UR4, PT ;  /* 0x00000004ff007c0c */ /* 0x000fe2000bf05270 */
[----:B------:R-:W-:Y:S01]  /*6940*/  BSSY B2, `(.L_x_390) ;  /* 0x00009a1000027945 */ /* 0x000fe20003800000 */
[----:B------:R-:W-:Y:S01]  /*6950*/  LEA R5, R0, R5, 0x5 ;  /* 0x0000000500057211 */ /* 0x000fe200078e28ff */
[----:B------:R-:W-:Y:S01]  /*6960*/  IMAD R12, R8, c[0x0][0x280], RZ ;  /* 0x0000a000080c7a24 */ /* 0x000fe200078e02ff */
[----:B------:R-:W-:Y:S01]  /*6970*/  SHF.L.U32 R147, R38, 0x1, RZ ;  /* 0x0000000126937819 */ /* 0x000fe200000006ff */
[----:B------:R-:W-:Y:S02]  /*6980*/  IMAD R8, R8, c[0x0][0x290], RZ ;  /* 0x0000a40008087a24 */ /* 0x000fe400078e02ff */
[----:B------:R-:W-:-:S02]  /*6990*/  IMAD R7, R67, c[0x0][0x284], R12 ;  /* 0x0000a10043077a24 */ /* 0x000fc400078e020c */
[C---:B------:R-:W-:Y:S02]  /*69a0*/  IMAD R15, R67.reuse, c[0x0][0x294], R8 ;  /* 0x0000a500430f7a24 */ /* 0x040fe400078e0208 */
[----:B------:R-:W-:Y:S01]  /*69b0*/  IMAD.WIDE.U32 R12, R67, c[0x0][0x290], RZ ;  /* 0x0000a400430c7a25 */ /* 0x000fe200078e00ff */
[----:B------:R-:W-:-:S04]  /*69c0*/  IADD3 R7, R7, R11, RZ ;  /* 0x0000000b07077210 */ /* 0x000fc80007ffe0ff */
[----:B------:R-:W-:Y:S01]  /*69d0*/  IADD3 R15, R15, R13, RZ ;  /* 0x0000000d0f0f7210 */ /* 0x000fe20007ffe0ff */
[----:B------:R-:W-:Y:S05]  /*69e0*/  @!P0 BRA `(.L_x_391) ;  /* 0x00004ae000008947 */ /* 0x000fea0003800000 */
[----:B------:R-:W-:Y:S01]  /*69f0*/  PLOP3.LUT P0, PT, PT, PT, UP3, 0x80, 0x0 ;  /* 0x000000000000781c */ /* 0x000fe20003f0f038 */
[----:B------:R-:W-:Y:S01]  /*6a00*/  BSSY B0, `(.L_x_392) ;  /* 0x000004b000007945 */ /* 0x000fe20003800000 */
[----:B------:R-:W-:Y:S01]  /*6a10*/  ISETP.NE.AND P1, PT, R6, RZ, PT ;  /* 0x000000ff0600720c */ /* 0x000fe20003f25270 */
[----:B------:R-:W-:Y:S01]  /*6a20*/  IMAD.SHL.U32 R16, R0, 0x4, RZ ;  /* 0x0000000400107824 */ /* 0x000fe200078e00ff */
        /* <DEDUP_REMOVED lines=9> */
[----:B------:R-:W-:Y:S01]  /*6ac0*/  @P0 IMAD.HI.U32 R6, R5, c[0x0][0x2c8], RZ ;  /* 0x0000b20005060a27 */ /* 0x000fe200078e00ff */
[----:B------:R-:W-:-:S13]  /*6ad0*/  PLOP3.LUT P0, PT, PT, PT, UP3, 0x80, 0x0 ;  /* 0x000000000000781c */ /* 0x000fda0003f0f038 */
[----:B------:R-:W-:Y:S01]  /*6ae0*/  @P0 SHF.R.U32.HI R5, RZ, c[0x0][0x2cc], R6 ;  /* 0x0000b300ff050a19 */ /* 0x000fe20000011606 */
[----:B------:R-:W-:-:S03]  /*6af0*/  IMAD.MOV.U32 R6, RZ, RZ, R10 ;  /* 0x000000ffff067224 */ /* 0x000fc600078e000a */
[----:B------:R-:W-:Y:S01]  /*6b00*/  SHF.R.S32.HI R8, RZ, 0x1f, R5 ;  /* 0x0000001fff087819 */ /* 0x000fe20000011405 */
[----:B------:R-:W-:-:S04]  /*6b10*/  IMAD.WIDE.U32 R6, R5, c[0x0][0x280], R6 ;  /* 0x0000a00005067a25 */ /* 0x000fc800078e0006 */
[----:B------:R-:W-:Y:S01]  /*6b20*/  IMAD R14, R8, c[0x0][0x280], RZ ;  /* 0x0000a000080e7a24 */ /* 0x000fe200078e02ff */
[----:B------:R-:W-:Y:S01]  /*6b30*/  LEA R10, P0, R6, c[0x0][0x270], 0x1 ;  /* 0x00009c00060a7a11 */ /* 0x000fe200078008ff */
[----:B------:R-:W-:Y:S02]  /*6b40*/  IMAD R8, R8, c[0x0][0x290], RZ ;  /* 0x0000a40008087a24 */ /* 0x000fe400078e02ff */
[----:B------:R-:W-:Y:S02]  /*6b50*/  IMAD R13, R5, c[0x0][0x284], R14 ;  /* 0x0000a100050d7a24 */ /* 0x000fe400078e020e */
[----:B------:R-:W-:Y:S01]  /*6b60*/  IMAD.MOV.U32 R14, RZ, RZ, R12 ;  /* 0x000000ffff0e7224 */ /* 0x000fe200078e000c */
[----:B------:R1:W2:Y:S02]  /*6b70*/  SHFL.IDX PT, R18, R10, RZ, 0x181f ;  /* 0x00181fff0a127589 */ /* 0x0002a400000e0000 */
[----:B------:R-:W-:Y:S01]  /*6b80*/  IADD3 R13, R7, R13, RZ ;  /* 0x0000000d070d7210 */ /* 0x000fe20007ffe0ff */
[----:B------:R-:W-:-:S03]  /*6b90*/  IMAD.WIDE.U32 R14, R5, c[0x0][0x290], R14 ;  /* 0x0000a400050e7a25 */ /* 0x000fc600078e000e */
[----:B------:R-:W-:Y:S01]  /*6ba0*/  LEA.HI.X R13, R6, c[0x0][0x274], R13, 0x1, P0 ;  /* 0x00009d00060d7a11 */ /* 0x000fe200000f0c0d */
[----:B------:R-:W-:Y:S01]  /*6bb0*/  IMAD R5, R5, c[0x0][0x294], R8 ;  /* 0x0000a50005057a24 */ /* 0x000fe200078e0208 */
[----:B------:R-:W-:-:S03]  /*6bc0*/  LEA R8, P0, R14, c[0x0][0x288], 0x1 ;  /* 0x0000a2000e087a11 */ /* 0x000fc600078008ff */
[----:B------:R1:W3:Y:S01]  /*6bd0*/  SHFL.IDX PT, R19, R13, RZ, 0x181f ;  /* 0x00181fff0d137589 */ /* 0x0002e200000e0000 */
[----:B------:R-:W-:-:S04]  /*6be0*/  IADD3 R5, R15, R5, RZ ;  /* 0x000000050f057210 */ /* 0x000fc80007ffe0ff */
[----:B------:R-:W-:Y:S02]  /*6bf0*/  LEA.HI.X R12, R14, c[0x0][0x28c], R5, 0x1, P0 ;  /* 0x0000a3000e0c7a11 */ /* 0x000fe400000f0c05 */
[----:B------:R1:W4:Y:S04]  /*6c00*/  SHFL.IDX PT, R14, R8, RZ, 0x181f ;  /* 0x00181fff080e7589 */ /* 0x00032800000e0000 */
[----:B------:R1:W1:Y:S01]  /*6c10*/  SHFL.IDX PT, R15, R12, RZ, 0x181f ;  /* 0x00181fff0c0f7589 */ /* 0x00026200000e0000 */
[----:B------:R-:W-:Y:S05]  /*6c20*/  @P1 BRA `(.L_x_393) ;  /* 0x0000028000001947 */ /* 0x000fea0003800000 */
[C---:B------:R-:W-:Y:S01]  /*6c30*/  ISETP.GE.AND P0, PT, R16.reuse, c[0x0][0x27c], PT ;  /* 0x00009f0010007a0c */ /* 0x040fe20003f06270 */
[----:B------:R-:W-:Y:S01]  /*6c40*/  CS2R R134, SRZ ;  /* 0x0000000000867805 */ /* 0x000fe2000001ff00 */
[----:B------:R-:W-:Y:S01]  /*6c50*/  CS2R R130, SRZ ;  /* 0x0000000000827805 */ /* 0x000fe2000001ff00 */
[----:B------:R-:W-:-:S10]  /*6c60*/  IADD3 R5, R16, 0x20, RZ ;  /* 0x0000002010057810 */ /* 0x000fd40007ffe0ff */
[----:B--23--:R-:W-:-:S04]  /*6c70*/  @!P0 IMAD.WIDE R22, R16, 0x2, R18 ;  /* 0x0000000210168825 */ /* 0x00cfc800078e0212 */
[----:B-1--4-:R-:W-:Y:S01]  /*6c80*/  @!P0 IMAD.WIDE R20, R16, 0x2, R14 ;  /* 0x0000000210148825 */ /* 0x012fe200078e020e */
[----:B------:R1:W5:Y:S04]  /*6c90*/  @!P0 LD.E.64 R134, [R22.64] ;  /* 0x0000001816868980 */ /* 0x000368000c101b00 */
[----:B------:R2:W5:Y:S01]  /*6ca0*/  @!P0 LD.E.64 R130, [R20.64] ;  /* 0x0000001814828980 */ /* 0x000562000c101b00 */
[----:B------:R-:W-:Y:S01]  /*6cb0*/  ISETP.GE.AND P0, PT, R5, c[0x0][0x27c], PT ;  /* 0x00009f0005007a0c */ /* 0x000fe20003f06270 */
[----:B------:R-:W-:Y:S01]  /*6cc0*/  CS2R R156, SRZ ;  /* 0x00000000009c7805 */ /* 0x000fe2000001ff00 */
[----:B------:R-:W-:-:S11]  /*6cd0*/  CS2R R154, SRZ ;  /* 0x00000000009a7805 */ /* 0x000fd6000001ff00 */
[----:B------:R-:W-:-:S04]  /*6ce0*/  @!P0 SHF.R.S32.HI R6, RZ, 0x1f, R5 ;  /* 0x0000001fff068819 */ /* 0x000fc80000011405 */
[----:B------:R-:W-:-:S04]  /*6cf0*/  @!P0 LEA.HI R5, R6, R5, RZ, 0x2 ;  /* 0x0000000506058211 */ /* 0x000fc800078f10ff */
[----:B------:R-:W-:-:S05]  /*6d00*/  @!P0 LOP3.LUT R5, R5, 0xfffffffc, RZ, 0xc0, !PT ;  /* 0xfffffffc05058812 */ /* 0x000fca00078ec0ff */
[----:B------:R-:W-:-:S04]  /*6d10*/  @!P0 IMAD.WIDE R24, R5, 0x2, R18 ;  /* 0x0000000205188825 */ /* 0x000fc800078e0212 */
[----:B------:R-:W-:Y:S01]  /*6d20*/  @!P0 IMAD.WIDE R26, R5, 0x2, R14 ;  /* 0x00000002051a8825 */ /* 0x000fe200078e020e */
[----:B------:R-:W-:Y:S01]  /*6d30*/  IADD3 R5, R16, 0x40, RZ ;  /* 0x0000004010057810 */ /* 0x000fe20007ffe0ff */
        /* <DEDUP_REMOVED lines=8> */
[----:B--2---:R-:W-:-:S04]  /*6dc0*/  @!P0 IMAD.WIDE R20, R5, 0x2, R18 ;  /* 0x0000000205148825 */ /* 0x004fc800078e0212 */
[----:B-1----:R-:W-:Y:S01]  /*6dd0*/  @!P0 IMAD.WIDE R22, R5, 0x2, R14 ;  /* 0x0000000205168825 */ /* 0x002fe200078e020e */
        /* <DEDUP_REMOVED lines=11> */
[----:B------:R3:W5:Y:S04]  /*6e90*/  @!P0 LD.E.64 R148, [R18.64] ;  /* 0x0000001812948980 */ /* 0x000768000c101b00 */
[----:B------:R3:W5:Y:S02]  /*6ea0*/  @!P0 LD.E.64 R144, [R14.64] ;  /* 0x000000180e908980 */ /* 0x000764000c101b00 */
.L_x_393:
[----:B------:R-:W-:Y:S05]  /*6eb0*/  BSYNC B0 ;  /* 0x0000000000007941 */ /* 0x000fea0003800000 */
.L_x_392:
[----:B------:R-:W-:Y:S01]  /*6ec0*/  ISETP.NE.AND P0, PT, R9, RZ, PT ;  /* 0x000000ff0900720c */ /* 0x000fe20003f05270 */
[----:B-----5:R-:W-:Y:S01]  /*6ed0*/  IMAD.MOV.U32 R9, RZ, RZ, R148 ;  /* 0x000000ffff097224 */ /* 0x020fe200078e0094 */
[----:B---3--:R3:W4:Y:S01]  /*6ee0*/  SHFL.IDX PT, R19, R13, 0x1, 0x181f ;  /* 0x00381f000d137f89 */ /* 0x00872200000e0000 */
[----:B------:R-:W-:Y:S01]  /*6ef0*/  IMAD.MOV.U32 R7, RZ, RZ, R149 ;  /* 0x000000ffff077224 */ /* 0x000fe200078e0095 */
[----:B------:R-:W-:Y:S01]  /*6f00*/  BSSY B0, `(.L_x_394) ;  /* 0x0000052000007945 */ /* 0x000fe20003800000 */
        /* <DEDUP_REMOVED lines=25> */
[----:B--2---:R3:W2:Y:S01]  /*70a0*/  SHFL.IDX PT, R18, R10, 0x1, 0x181f ;  /* 0x00381f000a127f89 */ /* 0x0046a200000e0000 */
[----:B------:R-:W-:Y:S01]  /*70b0*/  IMAD.MOV.U32 R5, RZ, RZ, R131 ;  /* 0x000000ffff057224 */ /* 0x000fe200078e0083 */
[----:B------:R-:W-:Y:S01]  /*70c0*/  PRMT R119, R9, 0x7610, R119 ;  /* 0x0000761009777816 */ /* 0x000fe20000000077 */
[----:B------:R-:W-:Y:S01]  /*70d0*/  CS2R R116, SRZ ;  /* 0x0000000000747805 */ /* 0x000fe2000001ff00 */
[----:B-1----:R3:W1:Y:S01]  /*70e0*/  SHFL.IDX PT, R15, R12, 0x1, 0x181f ;  /* 0x00381f000c0f7f89 */ /* 0x00266200000e0000 */
[----:B------:R-:W-:Y:S01]  /*70f0*/  PRMT R118, R7, 0x7610, R118 ;  /* 0x0000761007767816 */ /* 0x000fe20000000076 */
[----:B------:R-:W-:Y:S01]  /*7100*/  CS2R R124, SRZ ;  /* 0x00000000007c7805 */ /* 0x000fe2000001ff00 */
[----:B------:R-:W-:Y:S01]  /*7110*/  PRMT R127, R6, 0x7610, R127 ;  /* 0x00007610067f7816 */ /* 0x000fe2000000007f */
[----:B----4-:R3:W4:Y:S01]  /*7120*/  SHFL.IDX PT, R14, R8, 0x1, 0x181f ;  /* 0x00381f00080e7f89 */ /* 0x01072200000e0000 */
[----:B------:R-:W-:Y:S01]  /*7130*/  PRMT R126, R5, 0x7610, R126 ;  /* 0x00007610057e7816 */ /* 0x000fe2000000007e */
[----:B------:R-:W-:Y:S01]  /*7140*/  CS2R R138, SRZ ;  /* 0x00000000008a7805 */ /* 0x000fe2000001ff00 */
[----:B------:R-:W-:Y:S01]  /*7150*/  CS2R R106, SRZ ;  /* 0x00000000006a7805 */ /* 0x000fe2000001ff00 */
[----:B------:R-:W-:Y:S01]  /*7160*/  CS2R R114, SRZ ;  /* 0x0000000000727805 */ /* 0x000fe2000001ff00 */
[----:B------:R-:W-:Y:S01]  /*7170*/  CS2R R122, SRZ ;  /* 0x00000000007a7805 */ /* 0x000fe2000001ff00 */
[----:B------:R-:W-:Y:S01]  /*7180*/  CS2R R132, SRZ ;  /* 0x0000000000847805 */ /* 0x000fe2000001ff00 */
[----:B------:R-:W-:Y:S05]  /*7190*/  @P0 BRA `(.L_x_395) ;  /* 0x0000028000000947 */ /* 0x000fea0003800000 */
[C---:B------:R-:W-:Y:S01]  /*71a0*/  ISETP.GE.AND P0, PT, R16.reuse, c[0x0][0x27c], PT ;  /* 0x00009f0010007a0c */ /* 0x040fe20003f06270 */
[----:B------:R-:W-:Y:S01]  /*71b0*/  CS2R R138, SRZ ;  /* 0x00000000008a7805 */ /* 0x000fe2000001ff00 */
[----:B------:R-:W-:Y:S01]  /*71c0*/  CS2R R132, SRZ ;  /* 0x0000000000847805 */ /* 0x000fe2000001ff00 */
[----:B------:R-:W-:-:S10]  /*71d0*/  IADD3 R6, R16, 0x20, RZ ;  /* 0x0000002010067810 */ /* 0x000fd40007ffe0ff */
[----:B--2---:R-:W-:-:S04]  /*71e0*/  @!P0 IMAD.WIDE R22, R16, 0x2, R18 ;  /* 0x0000000210168825 */ /* 0x004fc800078e0212 */
        /* <DEDUP_REMOVED lines=8> */
[----:B------:R-:W-:Y:S02]  /*7270*/  @!P0 LOP3.LUT R5, R5, 0xfffffffc, RZ, 0xc0, !PT ;  /* 0xfffffffc05058812 */ /* 0x000fe400078ec0ff */
[----:B------:R-:W-:-:S03]  /*7280*/  IADD3 R6, R16, 0x40, RZ ;  /* 0x0000004010067810 */ /* 0x000fc60007ffe0ff */
        /* <DEDUP_REMOVED lines=11> */
[----:B--2---:R-:W-:-:S04]  /*7340*/  @!P0 IMAD.WIDE R20, R5, 0x2, R18 ;  /* 0x0000000205148825 */ /* 0x004fc800078e0212 */
[----:B-1----:R-:W-:Y:S01]  /*7350*/  @!P0 IMAD.WIDE R22, R5, 0x2, R14 ;  /* 0x0000000205168825 */ /* 0x002fe200078e020e */
        /* <DEDUP_REMOVED lines=12> */
.L_x_395:
[----:B------:R-:W-:Y:S05]  /*7420*/  BSYNC B0 ;  /* 0x0000000000007941 */ /* 0x000fea0003800000 */
.L_x_394:
[----:B------:R-:W-:Y:S01]  /*7430*/  ISETP.NE.AND P0, PT, R4, RZ, PT ;  /* 0x000000ff0400720c */ /* 0x000fe20003f05270 */
[----:B-----5:R-:W-:Y:S01]  /*7440*/  IMAD.MOV.U32 R5, RZ, RZ, R116 ;  /* 0x000000ffff057224 */ /* 0x020fe200078e0074 */
[----:B-1--4-:R1:W4:Y:S01]  /*7450*/  SHFL.IDX PT, R15, R13, 0x2, 0x181f ;  /* 0x00581f000d0f7f89 */ /* 0x01232200000e0000 */
        /* <DEDUP_REMOVED lines=27> */
[----:B------:R1:W3:Y:S01]  /*7610*/  SHFL.IDX PT, R14, R10, 0x2, 0x181f ;  /* 0x00581f000a0e7f89 */ /* 0x0002e200000e0000 */
[----:B------:R-:W-:Y:S01]  /*7620*/  IMAD.MOV.U32 R4, RZ, RZ, R133 ;  /* 0x000000ffff047224 */ /* 0x000fe200078e0085 */
[----:B------:R-:W-:Y:S01]  /*7630*/  PRMT R85, R11, 0x7610, R85 ;  /* 0x000076100b557816 */ /* 0x000fe20000000055 */
[----:B------:R-:W-:Y:S01]  /*7640*/  CS2R R28, SRZ ;  /* 0x00000000001c7805 */ /* 0x000fe2000001ff00 */
[----:B------:R1:W2:Y:S01]  /*7650*/  SHFL.IDX PT, R7, R12, 0x2, 0x181f ;  /* 0x00581f000c077f89 */ /* 0x0002a200000e0000 */
[----:B------:R-:W-:Y:S01]  /*7660*/  PRMT R84, R9, 0x7610, R84 ;  /* 0x0000761009547816 */ /* 0x000fe20000000054 */
[----:B------:R-:W-:Y:S01]  /*7670*/  CS2R R80, SRZ ;  /* 0x0000000000507805 */ /* 0x000fe2000001ff00 */
[----:B------:R-:W-:Y:S01]  /*7680*/  PRMT R95, R5, 0x7610, R95 ;  /* 0x00007610055f7816 */ /* 0x000fe2000000005f */
[----:B------:R1:W1:Y:S01]  /*7690*/  SHFL.IDX PT, R6, R8, 0x2, 0x181f ;  /* 0x00581f0008067f89 */ /* 0x00026200000e0000 */
[----:B------:R-:W-:Y:S01]  /*76a0*/  PRMT R94, R4, 0x7610, R94 ;  /* 0x00007610045e7816 */ /* 0x000fe2000000005e */
[----:B------:R-:W-:Y:S01]  /*76b0*/  CS2R R88, SRZ ;  /* 0x0000000000587805 */ /* 0x000fe2000001ff00 */
[----:B------:R-:W-:Y:S01]  /*76c0*/  CS2R R92, SRZ ;  /* 0x00000000005c7805 */ /* 0x000fe2000001ff00 */
[----:B------:R-:W-:Y:S01]  /*76d0*/  CS2R R100, SRZ ;  /* 0x0000000000647805 */ /* 0x000fe2000001ff00 */
[----:B------:R-:W-:Y:S01]  /*76e0*/  CS2R R78, SRZ ;  /* 0x00000000004e7805 */ /* 0x000fe2000001ff00 */
[----:B------:R-:W-:Y:S01]  /*76f0*/  CS2R R82, SRZ ;  /* 0x0000000000527805 */ /* 0x000fe2000001ff00 */
[----:B------:R-:W-:Y:S01]  /*7700*/  CS2R R90, SRZ ;  /* 0x00000000005a7805 */ /* 0x000fe2000001ff00 */
[----:B------:R-:W-:Y:S01]  /*7710*/  CS2R R98, SRZ ;  /* 0x0000000000627805 */ /* 0x000fe2000001ff00 */
[----:B------:R-:W-:Y:S05]  /*7720*/  @P0 BRA `(.L_x_397) ;  /* 0x0000028000000947 */ /* 0x000fea0003800000 */
[C---:B----4-:R-:W-:Y:S01]  /*7730*/  ISETP.GE.AND P0, PT, R16.reuse, c[0x0][0x27c], PT ;  /* 0x00009f0010007a0c */ /* 0x050fe20003f06270 */
[----:B------:R-:W-:Y:S01]  /*7740*/  CS2R R100, SRZ ;  /* 0x0000000000647805 */ /* 0x000fe2000001ff00 */
[----:B------:R-:W-:Y:S01]  /*7750*/  CS2R R98, SRZ ;  /* 0x0000000000627805 */ /* 0x000fe2000001ff00 */
[----:B------:R-:W-:-:S10]  /*7760*/  IADD3 R5, R16, 0x20, RZ ;  /* 0x0000002010057810 */ /* 0x000fd40007ffe0ff */
[----:B---3--:R-:W-:-:S04]  /*7770*/  @!P0 IMAD.WIDE R20, R16, 0x2, R14 ;  /* 0x0000000210148825 */ /* 0x008fc800078e020e */
[----:B-12---:R-:W-:Y:S01]  /*7780*/  @!P0 IMAD.WIDE R18, R16, 0x2, R6 ;  /* 0x0000000210128825 */ /* 0x006fe200078e0206 */
        /* <DEDUP_REMOVED lines=34> */
.L_x_397:
[----:B----4-:R-:W-:Y:S05]  /*79b0*/  BSYNC B0 ;  /* 0x0000000000007941 */ /* 0x010fea0003800000 */
.L_x_396:
[----:B--2--5:R-:W-:Y:S01]  /*79c0*/  IMAD.MOV.U32 R7, RZ, RZ, R80 ;  /* 0x000000ffff077224 */ /* 0x024fe200078e0050 */
[----:B------:R2:W4:Y:S01]  /*79d0*/  SHFL.IDX PT, R11, R13, 0x3, 0x181f ;  /* 0x00781f000d0b7f89 */ /* 0x00052200000e0000 */
[----:B-1----:R-:W-:Y:S01]  /*79e0*/  IMAD.MOV.U32 R6, RZ, RZ, R81 ;  /* 0x000000ffff067224 */ /* 0x002fe200078e0051 */
[----:B------:R-:W-:Y:S01]  /*79f0*/  BSSY B0, `(.L_x_398) ;  /* 0x0000052000007945 */ /* 0x000fe20003800000 */
[----:B---3--:R-:W-:Y:S01]  /*7a00*/  IMAD.MOV.U32 R5, RZ, RZ, R88 ;  /* 0x000000ffff057224 */ /* 0x008fe200078e0058 */
        /* <DEDUP_REMOVED lines=24> */
[----:B------:R-:W1:Y:S01]  /*7b90*/  SHFL.IDX PT, R10, R10, 0x3, 0x181f ;  /* 0x00781f000a0a7f89 */ /* 0x000e6200000e0000 */
[----:B------:R-:W-:Y:S01]  /*7ba0*/  IMAD.MOV.U32 R4, RZ, RZ, R99 ;  /* 0x000000ffff047224 */ /* 0x000fe200078e0063 */
[----:B------:R-:W-:Y:S01]  /*7bb0*/  PRMT R48, R7, 0x7610, R48 ;  /* 0x0000761007307816 */ /* 0x000fe20000000030 */
[----:B------:R-:W-:Y:S01]  /*7bc0*/  CS2R R22, SRZ ;  /* 0x0000000000167805 */ /* 0x000fe2000001ff00 */
[----:B------:R2:W3:Y:S01]  /*7bd0*/  SHFL.IDX PT, R9, R12, 0x3, 0x181f ;  /* 0x00781f000c097f89 */ /* 0x0004e200000e0000 */
[----:B------:R-:W-:Y:S01]  /*7be0*/  PRMT R47, R6, 0x7610, R47 ;  /* 0x00007610062f7816 */ /* 0x000fe2000000002f */
[----:B------:R-:W-:Y:S01]  /*7bf0*/  CS2R R62, SRZ ;  /* 0x00000000003e7805 */ /* 0x000fe2000001ff00 */
[----:B------:R-:W-:Y:S01]  /*7c00*/  PRMT R52, R5, 0x7610, R52 ;  /* 0x0000761005347816 */ /* 0x000fe20000000034 */
[----:B------:R-:W1:Y:S01]  /*7c10*/  SHFL.IDX PT, R8, R8, 0x3, 0x181f ;  /* 0x00781f0008087f89 */ /* 0x000e6200000e0000 */
[----:B------:R-:W-:Y:S01]  /*7c20*/  PRMT R51, R4, 0x7610, R51 ;  /* 0x0000761004337816 */ /* 0x000fe20000000033 */
        /* <DEDUP_REMOVED lines=10> */
[----:B-12---:R-:W-:-:S04]  /*7cd0*/  @!P0 IMAD.WIDE R12, R16, 0x2, R10 ;  /* 0x00000002100c8825 */ /* 0x006fc800078e020a */
[----:B---3--:R-:W-:Y:S01]  /*7ce0*/  @!P0 IMAD.WIDE R6, R16, 0x2, R8 ;  /* 0x0000000210068825 */ /* 0x008fe200078e0208 */
        /* <DEDUP_REMOVED lines=20> */
[----:B--2---:R-:W-:-:S04]  /*7e30*/  @!P0 IMAD.WIDE R6, R4, 0x2, R10 ;  /* 0x0000000204068825 */ /* 0x004fc800078e020a */
[----:B-1----:R-:W-:Y:S01]  /*7e40*/  @!P0 IMAD.WIDE R12, R4, 0x2, R8 ;  /* 0x00000002040c8825 */ /* 0x002fe200078e0208 */
[----:B------:R3:W5:Y:S04]  /*7e50*/  @!P0 LD.E.64 R22, [R6.64] ;  /* 0x0000001806168980 */ /* 0x000768000c101b00 */
[----:B------:R3:W5:Y:S01]  /*7e60*/  @!P0 LD.E.64 R18, [R12.64] ;  /* 0x000000180c128980 */ /* 0x000762000c101b00 */
[----:B------:R-:W-:Y:S01]  /*7e70*/  ISETP.GE.AND P0, PT, R5, c[0x0][0x27c], PT ;  /* 0x00009f0005007a0c */ /* 0x000fe20003f06270 */
[----:B------:R-:W-:Y:S01]  /*7e80*/  CS2R R28, SRZ ;  /* 0x00000000001c7805 */ /* 0x000fe2000001ff00 */
[----:B----4-:R-:W-:-:S11]  /*7e90*/  CS2R R20, SRZ ;  /* 0x0000000000147805 */ /* 0x010fd6000001ff00 */
[----:B------:R-:W-:-:S04]  /*7ea0*/  @!P0 SHF.R.S32.HI R4, RZ, 0x1f, R5 ;  /* 0x0000001fff048819 */ /* 0x000fc80000011405 */
[----:B------:R-:W-:-:S04]  /*7eb0*/  @!P0 LEA.HI R4, R4, R5, RZ, 0x2 ;  /* 0x0000000504048211 */ /* 0x000fc800078f10ff */
[----:B------:R-:W-:-:S05]  /*7ec0*/  @!P0 LOP3.LUT R4, R4, 0xfffffffc, RZ, 0xc0, !PT ;  /* 0xfffffffc04048812 */ /* 0x000fca00078ec0ff */
[----:B------:R-:W-:-:S04]  /*7ed0*/  @!P0 IMAD.WIDE R10, R4, 0x2, R10 ;  /* 0x00000002040a8825 */ /* 0x000fc800078e020a */
[----:B------:R-:W-:Y:S01]  /*7ee0*/  @!P0 IMAD.WIDE R4, R4, 0x2, R8 ;  /* 0x0000000204048825 */ /* 0x000fe200078e0208 */
[----:B------:R3:W5:Y:S04]  /*7ef0*/  @!P0 LD.E.64 R28, [R10.64] ;  /* 0x000000180a1c8980 */ /* 0x000768000c101b00 */
[----:B------:R3:W5:Y:S02]  /*7f00*/  @!P0 LD.E.64 R20, [R4.64] ;  /* 0x0000001804148980 */ /* 0x000764000c101b00 */
.L_x_399:
[----:B----4-:R-:W-:Y:S05]  /*7f10*/  BSYNC B0 ;  /* 0x0000000000007941 */ /* 0x010fea0003800000 */
.L_x_398:
[----:B---3-5:R-:W-:Y:S01]  /*7f20*/  IMAD.MOV.U32 R4, RZ, RZ, R28 ;  /* 0x000000ffff047224 */ /* 0x028fe200078e001c */
[----:B------:R-:W-:Y:S01]  /*7f30*/  UIADD3 UR4, -UR15, UR29, URZ ;  /* 0x0000001d0f047290 */ /* 0x000fe2000fffe13f */
[----:B------:R-:W-:Y:S01]  /*7f40*/  IMAD.MOV.U32 R6, RZ, RZ, R22 ;  /* 0x000000ffff067224 */ /* 0x000fe200078e0016 */
[----:B------:R-:W-:-:S04]  /*7f50*/  DEPBAR.LE SB0, 0x1 ;  /* 0x000080400000791a */ /* 0x000fc80000000000 */
[----:B------:R-:W-:Y:S01]  /*7f60*/  UISETP.LT.AND UP0, UPT, UR4, 0x80, UPT ;  /* 0x000000800400788c */ /* 0x000fe2000bf01270 */
[----:B------:R-:W-:Y:S01]  /*7f70*/  PRMT R15, R4, 0x7610, R15 ;  /* 0x00007610040f7816 */ /* 0x000fe2000000000f */
[----:B------:R-:W-:Y:S01]  /*7f80*/  IMAD.MOV.U32 R5, RZ, RZ, R23 ;  /* 0x000000ffff057224 */ /* 0x000fe200078e0017 */
[----:B--2---:R-:W-:Y:S01]  /*7f90*/  PRMT R13, R6, 0x7610, R13 ;  /* 0x00007610060d7816 */ /* 0x004fe2000000000d */
[----:B------:R-:W-:Y:S01]  /*7fa0*/  IMAD.MOV.U32 R4, RZ, RZ, R62 ;  /* 0x000000ffff047224 */ /* 0x000fe200078e003e */
[----:B------:R-:W-:Y:S01]  /*7fb0*/  USEL UR4, UR4, 0x80, UP0 ;  /* 0x0000008004047887 */ /* 0x000fe20008000000 */
[----:B------:R-:W-:Y:S01]  /*7fc0*/  IMAD.MOV.U32 R7, RZ, RZ, R29 ;  /* 0x000000ffff077224 */ /* 0x000fe200078e001d */
[----:B------:R-:W-:Y:S01]  /*7fd0*/  PRMT R12, R5, 0x7610, R12 ;  /* 0x00007610050c7816 */ /* 0x000fe2000000000c */
[----:B------:R-:W-:Y:S01]  /*7fe0*/  IMAD.MOV.U32 R6, RZ, RZ, R72 ;  /* 0x000000ffff067224 */ /* 0x000fe200078e0048 */
[----:B------:R-:W-:Y:S01]  /*7ff0*/  PRMT R26, R4, 0x7610, R26 ;  /* 0x00007610041a7816 */ /* 0x000fe2000000001a */
[----:B------:R-:W-:Y:S01]  /*8000*/  IMAD.MOV.U32 R5, RZ, RZ, R73 ;  /* 0x000000ffff057224 */ /* 0x000fe200078e0049 */
[----:B------:R-:W-:Y:S01]  /*8010*/  BAR.SYNC.DEFER_BLOCKING 0x0 ;  /* 0x0000000000007b1d */ /* 0x000fe20000010000 */
[----:B------:R-:W-:Y:S01]  /*8020*/  IMAD.MOV.U32 R4, RZ, RZ, R20 ;  /* 0x000000ffff047224 */ /* 0x000fe200078e0014 */
[----:B------:R-:W-:-:S02]  /*8030*/  ISETP.GE.AND P0, PT, R39, UR4, PT ;  /* 0x0000000427007c0c */ /* 0x000fc4000bf06270 */
        /* <DEDUP_REMOVED lines=16> */
[----:B------:R-:W-:Y:S01]  /*8140*/  BSSY B1, `(.L_x_400) ;  /* 0x00000cf000017945 */ /* 0x000fe20003800000 */
[----:B------:R-:W-:-:S02]  /*8150*/  PRMT R24, R7, 0x7610, R24 ;  /* 0x0000761007187816 */ /* 0x000fc40000000018 */
[----:B------:R-:W-:Y:S02]  /*8160*/  PRMT R17, R6, 0x7610, R17 ;  /* 0x0000761006117816 */ /* 0x000fe40000000011 */
[----:B------:R-:W-:Y:S02]  /*8170*/  PRMT R30, R5, 0x7610, R30 ;  /* 0x00007610051e7816 */ /* 0x000fe4000000001e */
[----:B------:R-:W-:Y:S01]  /*8180*/  PRMT R27, R4, 0x7610, R27 ;  /* 0x00007610041b7816 */ /* 0x000fe2000000001b */
[----:B------:R-:W-:Y:S05]  /*8190*/  @P0 BRA `(.L_x_401) ;  /* 0x00000c9000000947 */ /* 0x000fea0003800000 */
[----:B------:R-:W-:Y:S01]  /*81a0*/  ISETP.GE.AND P0, PT, R16, c[0x0][0x27c], PT ;  /* 0x00009f0010007a0c */ /* 0x000fe20003f06270 */
[----:B------:R-:W-:-:S12]  /*81b0*/  BSSY B0, `(.L_x_402) ;  /* 0x0000030000007945 */ /* 0x000fd80003800000 */
[----:B------:R-:W-:Y:S05]  /*81c0*/  @P0 BRA `(.L_x_403) ;  /* 0x000002e000000947 */ /* 0x000fea0003800000 */
[----:B------:R-:W1:Y:S01]  /*81d0*/  LDS.128 R4, [R147+0x10080] ;  /* 0x0100800093047984 */ /* 0x000e620000000c00 */
[----:B------:R-:W-:Y:S02]  /*81e0*/  SHF.R.U64 R130, R130, 0x10, R131 ;  /* 0x0000001082827819 */ /* 0x000fe40000001283 */
[----:B------:R-:W-:Y:S02]  /*81f0*/  SHF.R.U64 R134, R134, 0x10, R135 ;  /* 0x0000001086867819 */ /* 0x000fe40000001287 */
[----:B------:R-:W-:Y:S02]  /*8200*/  SHF.R.U32.HI R131, RZ, 0x10, R131 ;  /* 0x00000010ff837819 */ /* 0x000fe40000011683 */
[----:B------:R-:W-:Y:S02]  /*8210*/  SHF.R.U32.HI R135, RZ, 0x10, R135 ;  /* 0x00000010ff877819 */ /* 0x000fe40000011687 */
[----:B------:R-:W-:Y:S02]  /*8220*/  PRMT R126, R126, 0x5410, R131 ;  /* 0x000054107e7e7816 */ /* 0x000fe40000000083 */
[----:B------:R-:W-:-:S02]  /*8230*/  PRMT R128, R128, 0x5410, R135 ;  /* 0x0000541080807816 */ /* 0x000fc40000000087 */
[----:B------:R-:W-:Y:S02]  /*8240*/  PRMT R127, R127, 0x5410, R130 ;  /* 0x000054107f7f7816 */ /* 0x000fe40000000082 */
[----:B------:R-:W-:Y:S02]  /*8250*/  PRMT R129, R129, 0x5410, R134 ;  /* 0x0000541081817816 */ /* 0x000fe40000000086 */
[----:B------:R-:W-:Y:S02]  /*8260*/  LOP3.LUT R141, R126, 0xffff0000, RZ, 0xc0, !PT ;  /* 0xffff00007e8d7812 */ /* 0x000fe400078ec0ff */
[----:B------:R-:W-:Y:S01]  /*8270*/  LOP3.LUT R143, R128, 0xffff0000, RZ, 0xc0, !PT ;  /* 0xffff0000808f7812 */ /* 0x000fe200078ec0ff */
[C---:B-1----:R-:W-:Y:S01]  /*8280*/  IMAD.U32 R131, R6.reuse, 0x10000, RZ ;  /* 0x0001000006837824 */ /* 0x042fe200078e00ff */
[----:B------:R-:W-:Y:S01]  /*8290*/  LOP3.LUT R130, R6, 0xffff0000, RZ, 0xc0, !PT ;  /* 0xffff000006827812 */ /* 0x000fe200078ec0ff */
[----:B------:R-:W-:Y:S01]  /*82a0*/  IMAD.U32 R6, R7, 0x10000, RZ ;  /* 0x0001000007067824 */ /* 0x000fe200078e00ff */
[----:B------:R-:W-:-:S02]  /*82b0*/  SHF.L.U32 R137, R4, 0x10, RZ ;  /* 0x0000001004897819 */ /* 0x000fc400000006ff */
[----:B------:R-:W-:Y:S01]  /*82c0*/  LOP3.LUT R136, R4, 0xffff0000, RZ, 0xc0, !PT ;  /* 0xffff000004887812 */ /* 0x000fe200078ec0ff */
[----:B------:R-:W-:Y:S01]  /*82d0*/  IMAD.U32 R4, R126, 0x10000, RZ ;  /* 0x000100007e047824 */ /* 0x000fe200078e00ff */
[----:B------:R-:W-:Y:S01]  /*82e0*/  LOP3.LUT R134, R7, 0xffff0000, RZ, 0xc0, !PT ;  /* 0xffff000007867812 */ /* 0x000fe200078ec0ff */
[----:B------:R-:W-:Y:S01]  /*82f0*/  IMAD.U32 R7, R128, 0x10000, RZ ;  /* 0x0001000080077824 */ /* 0x000fe200078e00ff */
[C---:B------:R-:W-:Y:S01]  /*8300*/  SHF.L.U32 R135, R5.reuse, 0x10, RZ ;  /* 0x0000001005877819 */ /* 0x040fe200000006ff */
[CC--:B------:R-:W-:Y:S01]  /*8310*/  FMUL.FTZ R126, R130.reuse, R4.reuse ;  /* 0x00000004827e7220 */ /* 0x0c0fe20000410000 */
[----:B------:R-:W-:Y:S01]  /*8320*/  LOP3.LUT R128, R5, 0xffff0000, RZ, 0xc0, !PT ;  /* 0xffff000005807812 */ /* 0x000fe200078ec0ff */
[-C--:B------:R-:W-:Y:S02]  /*8330*/  FMUL.FTZ R130, R130, R7.reuse ;  /* 0x0000000782827220 */ /* 0x080fe40000410000 */
[----:B------:R-:W-:Y:S01]  /*8340*/  FFMA.FTZ R126, R131, R7, -R126 ;  /* 0x00000007837e7223 */ /* 0x000fe2000001087e */
[----:B------:R-:W-:Y:S01]  /*8350*/  SHF.L.U32 R7, R129, 0x10, RZ ;  /* 0x0000001081077819 */ /* 0x000fe200000006ff */
[----:B------:R-:W-:Y:S01]  /*8360*/  FFMA.FTZ R131, R131, R4, R130 ;  /* 0x0000000483837223 */ /* 0x000fe20000010082 */
[----:B------:R-:W-:Y:S01]  /*8370*/  LOP3.LUT R129, R129, 0xffff0000, RZ, 0xc0, !PT ;  /* 0xffff000081817812 */ /* 0x000fe200078ec0ff */
[----:B------:R-:W-:-:S02]  /*8380*/  FMUL.FTZ R5, R134, R141 ;  /* 0x0000008d86057220 */ /* 0x000fc40000410000 */
[C---:B------:R-:W-:Y:S01]  /*8390*/  IMAD.U32 R4, R127.reuse, 0x10000, RZ ;  /* 0x000100007f047824 */ /* 0x040fe200078e00ff */
[----:B------:R-:W-:Y:S01]  /*83a0*/  LOP3.LUT R127, R127, 0xffff0000, RZ, 0xc0, !PT ;  /* 0xffff00007f7f7812 */ /* 0x000fe200078ec0ff */
[-C--:B------:R-:W-:Y:S02]  /*83b0*/  FMUL.FTZ R134, R134, R143.reuse ;  /* 0x0000008f86867220 */ /* 0x080fe40000410000 */
[C---:B------:R-:W-:Y:S02]  /*83c0*/  FFMA.FTZ R5, R6.reuse, R143, -R5 ;  /* 0x0000008f06057223 */ /* 0x040fe40000010805 */
[----:B------:R-:W-:Y:S02]  /*83d0*/  FFMA.FTZ R134, R6, R141, R134 ;  /* 0x0000008d06867223 */ /* 0x000fe40000010086 */
[----:B------:R-:W-:Y:S02]  /*83e0*/  FMUL.FTZ R6, R136, R4 ;  /* 0x0000000488067220 */ /* 0x000fe40000410000 */
[----:B------:R-:W-:-:S02]  /*83f0*/  FMUL.FTZ R130, R128, R127 ;  /* 0x0000007f80827220 */ /* 0x000fc40000410000 */
[----:B------:R-:W-:Y:S02]  /*8400*/  FMUL.FTZ R136, R136, R7 ;  /* 0x0000000788887220 */ /* 0x000fe40000410000 */
[----:B------:R-:W-:Y:S02]  /*8410*/  FMUL.FTZ R128, R128, R129 ;  /* 0x0000008180807220 */ /* 0x000fe40000410000 */
[C---:B------:R-:W-:Y:S01]  /*8420*/  FFMA.FTZ R140, R137.reuse, R7, -R6 ;  /* 0x00000007898c7223 */ /* 0x040fe20000010806 */
[----:B------:R-:W-:Y:S01]  /*8430*/  F2FP.BF16.PACK_AB R7, R134, R5 ;  /* 0x000000058607723e */ /* 0x000fe200000010ff */
[----:B------:R-:W-:Y:S01]  /*8440*/  FFMA.FTZ R137, R137, R4, R136 ;  /* 0x0000000489897223 */ /* 0x000fe20000010088 */
[----:B------:R-:W-:Y:S01]  /*8450*/  F2FP.BF16.PACK_AB R6, R131, R126 ;  /* 0x0000007e8306723e */ /* 0x000fe200000010ff */
[C---:B------:R-:W-:Y:S02]  /*8460*/  FFMA.FTZ R130, R135.reuse, R129, -R130 ;  /* 0x0000008187827223 */ /* 0x040fe40000010882 */
[----:B------:R-:W-:Y:S01]  /*8470*/  FFMA.FTZ R127, R135, R127, R128 ;  /* 0x0000007f877f7223 */ /* 0x000fe20000010080 */
[----:B------:R-:W-:-:S04]  /*8480*/  F2FP.BF16.PACK_AB R4, R137, R140 ;  /* 0x0000008c8904723e */ /* 0x000fc800000010ff */
[----:B------:R-:W-:-:S05]  /*8490*/  F2FP.BF16.PACK_AB R5, R127, R130 ;  /* 0x000000827f05723e */ /* 0x000fca00000010ff */
[----:B------:R1:W-:Y:S02]  /*84a0*/  STS.128 [R147+0x10080], R4 ;  /* 0x0100800493007388 */ /* 0x0003e40000000c00 */
.L_x_403:
[----:B------:R-:W-:Y:S05]  /*84b0*/  BSYNC B0 ;  /* 0x0000000000007941 */ /* 0x000fea0003800000 */
.L_x_402:
[----:B-1----:R-:W-:Y:S01]  /*84c0*/  IADD3 R4, R16, 0x20, RZ ;  /* 0x0000002010047810 */ /* 0x002fe20007ffe0ff */
[----:B------:R-:W-:Y:S03]  /*84d0*/  BSSY B0, `(.L_x_404) ;  /* 0x0000031000007945 */ /* 0x000fe60003800000 */
[----:B------:R-:W-:-:S13]  /*84e0*/  ISETP.GE.AND P0, PT, R4, c[0x0][0x27c], PT ;  /* 0x00009f0004007a0c */ /* 0x000fda0003f06270 */
        /* <DEDUP_REMOVED lines=47> */
.L_x_405:
[----:B------:R-:W-:Y:S05]  /*87e0*/  BSYNC B0 ;  /* 0x0000000000007941 */ /* 0x000fea0003800000 */
.L_x_404:
        /* <DEDUP_REMOVED lines=50> */
.L_x_407:
[----:B------:R-:W-:Y:S05]  /*8b10*/  BSYNC B0 ;  /* 0x0000000000007941 */ /* 0x000fea0003800000 */
.L_x_406:
[----:B-1----:R-:W-:-:S04]  /*8b20*/  IADD3 R4, R16, 0x60, RZ ;  /* 0x0000006010047810 */ /* 0x002fc80007ffe0ff */
        /* <DEDUP_REMOVED lines=48> */
.L_x_401:
[----:B------:R-:W-:Y:S05]  /*8e30*/  BSYNC B1 ;  /* 0x0000000000017941 */ /* 0x000fea0003800000 */
.L_x_400:
        /* <DEDUP_REMOVED lines=53> */
.L_x_411:
[----:B------:R-:W-:Y:S05]  /*9190*/  BSYNC B0 ;  /* 0x0000000000007941 */ /* 0x000fea0003800000 */
.L_x_410:
        /* <DEDUP_REMOVED lines=50> */
.L_x_413:
[----:B------:R-:W-:Y:S05]  /*94c0*/  BSYNC B0 ;  /* 0x0000000000007941 */ /* 0x000fea0003800000 */
.L_x_412:
        /* <DEDUP_REMOVED lines=50> */
.L_x_415:
[----:B------:R-:W-:Y:S05]  /*97f0*/  BSYNC B0 ;  /* 0x0000000000007941 */ /* 0x000fea0003800000 */
.L_x_414:
        /* <DEDUP_REMOVED lines=11> */
[----:B------:R-:W-:Y:S01]  /*98b0*/  PRMT R61, R61, 0x5410, R74 ;  /* 0x000054103d3d7816 */ /* 0x000fe2000000004a */
[C---:B-1----:R-:W-:Y:S01]  /*98c0*/  IMAD.U32 R75, R6.reuse, 0x10000, RZ ;  /* 0x00010000064b7824 */ /* 0x042fe200078e00ff */
[----:B------:R-:W-:Y:S01]  /*98d0*/  LOP3.LUT R74, R6, 0xffff0000, RZ, 0xc0, !PT ;  /* 0xffff0000064a7812 */ /* 0x000fe200078ec0ff */
[----:B------:R-:W-:Y:S01]  /*98e0*/  IMAD.U32 R6, R7, 0x10000, RZ ;  /* 0x0001000007067824 */ /* 0x000fe200078e00ff */
[C---:B------:R-:W-:Y:S02]  /*98f0*/  SHF.L.U32 R85, R4.reuse, 0x10, RZ ;  /* 0x0000001004557819 */ /* 0x040fe400000006ff */
[----:B------:R-:W-:Y:S01]  /*9900*/  LOP3.LUT R84, R4, 0xffff0000, RZ, 0xc0, !PT ;  /* 0xffff000004547812 */ /* 0x000fe200078ec0ff */
[----:B------:R-:W-:Y:S01]  /*9910*/  IMAD.U32 R4, R55, 0x10000, RZ ;  /* 0x0001000037047824 */ /* 0x000fe200078e00ff */
[----:B------:R-:W-:Y:S01]  /*9920*/  LOP3.LUT R76, R7, 0xffff0000, RZ, 0xc0, !PT ;  /* 0xffff0000074c7812 */ /* 0x000fe200078ec0ff */
[----:B------:R-:W-:Y:S01]  /*9930*/  IMAD.U32 R7, R67, 0x10000, RZ ;  /* 0x0001000043077824 */ /* 0x000fe200078e00ff */
[----:B------:R-:W-:Y:S01]  /*9940*/  LOP3.LUT R55, R55, 0xffff0000, RZ, 0xc0, !PT ;  /* 0xffff000037377812 */ /* 0x000fe200078ec0ff */
[CC--:B------:R-:W-:Y:S01]  /*9950*/  FMUL.FTZ R86, R74.reuse, R4.reuse ;  /* 0x000000044a567220 */ /* 0x0c0fe20000410000 */
[----:B------:R-:W-:Y:S01]  /*9960*/  LOP3.LUT R67, R67, 0xffff0000, RZ, 0xc0, !PT ;  /* 0xffff000043437812 */ /* 0x000fe200078ec0ff */
[-C--:B------:R-:W-:Y:S01]  /*9970*/  FMUL.FTZ R74, R74, R7.reuse ;  /* 0x000000074a4a7220 */ /* 0x080fe20000410000 */
[----:B------:R-:W-:Y:S01]  /*9980*/  SHF.L.U32 R77, R5, 0x10, RZ ;  /* 0x00000010054d7819 */ /* 0x000fe200000006ff */
[----:B------:R-:W-:Y:S01]  /*9990*/  FFMA.FTZ R86, R75, R7, -R86 ;  /* 0x000000074b567223 */ /* 0x000fe20000010856 */
[----:B------:R-:W-:Y:S01]  /*99a0*/  LOP3.LUT R87, R5, 0xffff0000, RZ, 0xc0, !PT ;  /* 0xffff000005577812 */ /* 0x000fe200078ec0ff */
[----:B------:R-:W-:Y:S01]  /*99b0*/  FMUL.FTZ R5, R76, R55 ;  /* 0x000000374c057220 */ /* 0x000fe20000410000 */
[----:B------:R-:W-:Y:S01]  /*99c0*/  SHF.L.U32 R7, R68, 0x10, RZ ;  /* 0x0000001044077819 */ /* 0x000fe200000006ff */
[----:B------:R-:W-:Y:S01]  /*99d0*/  FFMA.FTZ R75, R75, R4, R74 ;  /* 0x000000044b4b7223 */ /* 0x000fe2000001004a */
[C---:B------:R-:W-:Y:S01]  /*99e0*/  LOP3.LUT R74, R61.reuse, 0xffff0000, RZ, 0xc0, !PT ;  /* 0xffff00003d4a7812 */ /* 0x040fe200078ec0ff */
[----:B------:R-:W-:Y:S01]  /*99f0*/  FMUL.FTZ R76, R76, R67 ;  /* 0x000000434c4c7220 */ /* 0x000fe20000410000 */
[----:B------:R-:W-:Y:S01]  /*9a00*/  LOP3.LUT R68, R68, 0xffff0000, RZ, 0xc0, !PT ;  /* 0xffff000044447812 */ /* 0x000fe200078ec0ff */
[----:B------:R-:W-:-:S02]  /*9a10*/  IMAD.U32 R4, R61, 0x10000, RZ ;  /* 0x000100003d047824 */ /* 0x000fc400078e00ff */
[C---:B------:R-:W-:Y:S02]  /*9a20*/  FFMA.FTZ R5, R6.reuse, R67, -R5 ;  /* 0x0000004306057223 */ /* 0x040fe40000010805 */
[----:B------:R-:W-:Y:S02]  /*9a30*/  FFMA.FTZ R76, R6, R55, R76 ;  /* 0x00000037064c7223 */ /* 0x000fe4000001004c */
[C---:B------:R-:W-:Y:S02]  /*9a40*/  FMUL.FTZ R6, R84.reuse, R4 ;  /* 0x0000000454067220 */ /* 0x040fe40000410000 */
[C---:B------:R-:W-:Y:S02]  /*9a50*/  FMUL.FTZ R55, R87.reuse, R74 ;  /* 0x0000004a57377220 */ /* 0x040fe40000410000 */
[----:B------:R-:W-:Y:S02]  /*9a60*/  FMUL.FTZ R84, R84, R7 ;  /* 0x0000000754547220 */ /* 0x000fe40000410000 */
[----:B------:R-:W-:-:S02]  /*9a70*/  FMUL.FTZ R87, R87, R68 ;  /* 0x0000004457577220 */ /* 0x000fc40000410000 */
        /* <DEDUP_REMOVED lines=9> */
.L_x_409:
[----:B------:R-:W-:Y:S05]  /*9b10*/  BSYNC B1 ;  /* 0x0000000000017941 */ /* 0x000fea0003800000 */
.L_x_408:
        /* <DEDUP_REMOVED lines=16> */
[C---:B------:R-:W-:Y:S01]  /*9c20*/  IMAD.U32 R68, R53.reuse, 0x10000, RZ ;  /* 0x0001000035447824 */ /* 0x040fe200078e00ff */
[----:B------:R-:W-:Y:S02]  /*9c30*/  LOP3.LUT R76, R53, 0xffff0000, RZ, 0xc0, !PT ;  /* 0xffff0000354c7812 */ /* 0x000fe400078ec0ff */
[C---:B-1----:R-:W-:Y:S01]  /*9c40*/  LOP3.LUT R55, R6.reuse, 0xffff0000, RZ, 0xc0, !PT ;  /* 0xffff000006377812 */ /* 0x042fe200078ec0ff */
[----:B------:R-:W-:Y:S01]  /*9c50*/  IMAD.U32 R61, R6, 0x10000, RZ ;  /* 0x00010000063d7824 */ /* 0x000fe200078e00ff */
[C---:B------:R-:W-:Y:S01]  /*9c60*/  SHF.L.U32 R75, R4.reuse, 0x10, RZ ;  /* 0x00000010044b7819 */ /* 0x040fe200000006ff */
[----:B------:R-:W-:Y:S01]  /*9c70*/  IMAD.U32 R6, R7, 0x10000, RZ ;  /* 0x0001000007067824 */ /* 0x000fe200078e00ff */
[----:B------:R-:W-:Y:S01]  /*9c80*/  LOP3.LUT R74, R4, 0xffff0000, RZ, 0xc0, !PT ;  /* 0xffff0000044a7812 */ /* 0x000fe200078ec0ff */
[----:B------:R-:W-:Y:S01]  /*9c90*/  IMAD.U32 R4, R51, 0x10000, RZ ;  /* 0x0001000033047824 */ /* 0x000fe200078e00ff */
[----:B------:R-:W-:-:S02]  /*9ca0*/  LOP3.LUT R7, R7, 0xffff0000, RZ, 0xc0, !PT ;  /* 0xffff000007077812 */ /* 0x000fc400078ec0ff */
[----:B------:R-:W-:Y:S01]  /*9cb0*/  LOP3.LUT R51, R51, 0xffff0000, RZ, 0xc0, !PT ;  /* 0xffff000033337812 */ /* 0x000fe200078ec0ff */
[----:B------:R-:W-:Y:S01]  /*9cc0*/  FMUL.FTZ R53, R55, R4 ;  /* 0x0000000437357220 */ /* 0x000fe20000410000 */
[----:B------:R-:W-:Y:S01]  /*9cd0*/  SHF.L.U32 R67, R5, 0x10, RZ ;  /* 0x0000001005437819 */ /* 0x000fe200000006ff */
[----:B------:R-:W-:Y:S01]  /*9ce0*/  FMUL.FTZ R55, R55, R68 ;  /* 0x0000004437377220 */ /* 0x000fe20000410000 */
[----:B------:R-:W-:Y:S01]  /*9cf0*/  LOP3.LUT R77, R5, 0xffff0000, RZ, 0xc0, !PT ;  /* 0xffff0000054d7812 */ /* 0x000fe200078ec0ff */
[----:B------:R-:W-:Y:S02]  /*9d00*/  FMUL.FTZ R5, R7, R51 ;  /* 0x0000003307057220 */ /* 0x000fe40000410000 */
[C---:B------:R-:W-:Y:S02]  /*9d10*/  FFMA.FTZ R4, R61.reuse, R4, R55 ;  /* 0x000000043d047223 */ /* 0x040fe40000010037 */
[----:B------:R-:W-:Y:S01]  /*9d20*/  FFMA.FTZ R53, R61, R68, -R53 ;  /* 0x000000443d357223 */ /* 0x000fe20000010835 */
[----:B------:R-:W-:Y:S01]  /*9d30*/  SHF.L.U32 R61, R54, 0x10, RZ ;  /* 0x00000010363d7819 */ /* 0x000fe200000006ff */
[C---:B------:R-:W-:Y:S01]  /*9d40*/  IMAD.U32 R55, R52.reuse, 0x10000, RZ ;  /* 0x0001000034377824 */ /* 0x040fe200078e00ff */
[----:B------:R-:W-:Y:S01]  /*9d50*/  LOP3.LUT R52, R52, 0xffff0000, RZ, 0xc0, !PT ;  /* 0xffff000034347812 */ /* 0x000fe200078ec0ff */
[-C--:B------:R-:W-:Y:S01]  /*9d60*/  FMUL.FTZ R7, R7, R76.reuse ;  /* 0x0000004c07077220 */ /* 0x080fe20000410000 */
[----:B------:R-:W-:Y:S01]  /*9d70*/  LOP3.LUT R54, R54, 0xffff0000, RZ, 0xc0, !PT ;  /* 0xffff000036367812 */ /* 0x000fe200078ec0ff */
[----:B------:R-:W-:-:S02]  /*9d80*/  FFMA.FTZ R5, R6, R76, -R5 ;  /* 0x0000004c06057223 */ /* 0x000fc40000010805 */
[----:B------:R-:W-:Y:S02]  /*9d90*/  FFMA.FTZ R68, R6, R51, R7 ;  /* 0x0000003306447223 */ /* 0x000fe40000010007 */
[C---:B------:R-:W-:Y:S02]  /*9da0*/  FMUL.FTZ R6, R74.reuse, R55 ;  /* 0x000000374a067220 */ /* 0x040fe40000410000 */
[C---:B------:R-:W-:Y:S02]  /*9db0*/  FMUL.FTZ R7, R77.reuse, R52 ;  /* 0x000000344d077220 */ /* 0x040fe40000410000 */
[-C--:B------:R-:W-:Y:S02]  /*9dc0*/  FMUL.FTZ R74, R74, R61.reuse ;  /* 0x0000003d4a4a7220 */ /* 0x080fe40000410000 */
[----:B------:R-:W-:Y:S02]  /*9dd0*/  FMUL.FTZ R77, R77, R54 ;  /* 0x000000364d4d7220 */ /* 0x000fe40000410000 */
[C---:B------:R-:W-:Y:S01]  /*9de0*/  FFMA.FTZ R61, R75.reuse, R61, -R6 ;  /* 0x0000003d4b3d7223 */ /* 0x040fe20000010806 */
[----:B------:R-:W-:Y:S01]  /*9df0*/  F2FP.BF16.PACK_AB R6, R4, R53 ;  /* 0x000000350406723e */ /* 0x000fe200000010ff */
[----:B------:R-:W-:-:S02]  /*9e00*/  FFMA.FTZ R74, R75, R55, R74 ;  /* 0x000000374b4a7223 */ /* 0x000fc4000001004a */
[C---:B------:R-:W-:Y:S01]  /*9e10*/  FFMA.FTZ R54, R67.reuse, R54, -R7 ;  /* 0x0000003643367223 */ /* 0x040fe20000010807 */
[----:B------:R-:W-:Y:S01]  /*9e20*/  F2FP.BF16.PACK_AB R7, R68, R5 ;  /* 0x000000054407723e */ /* 0x000fe200000010ff */
[----:B------:R-:W-:Y:S01]  /*9e30*/  FFMA.FTZ R77, R67, R52, R77 ;  /* 0x00000034434d7223 */ /* 0x000fe2000001004d */
[----:B------:R-:W-:-:S04]  /*9e40*/  F2FP.BF16.PACK_AB R4, R74, R61 ;  /* 0x0000003d4a04723e */ /* 0x000fc800000010ff */
[----:B------:R-:W-:-:S05]  /*9e50*/  F2FP.BF16.PACK_AB R5, R77, R54 ;  /* 0x000000364d05723e */ /* 0x000fca00000010ff */
[----:B------:R1:W-:Y:S02]  /*9e60*/  STS.128 [R147+0x12080], R4 ;  /* 0x0120800493007388 */ /* 0x0003e40000000c00 */
.L_x_419:
[----:B------:R-:W-:Y:S05]  /*9e70*/  BSYNC B0 ;  /* 0x0000000000007941 */ /* 0x000fea0003800000 */
.L_x_418:
        /* <DEDUP_REMOVED lines=14> */
[----:B------:R-:W-:Y:S01]  /*9f60*/  SHF.L.U32 R74, R50, 0x10, RZ ;  /* 0x00000010324a7819 */ /* 0x000fe200000006ff */
        /* <DEDUP_REMOVED lines=8> */
[----:B------:R-:W-:Y:S01]  /*9ff0*/  LOP3.LUT R47, R47, 0xffff0000, RZ, 0xc0, !PT ;  /* 0xffff00002f2f7812 */ /* 0x000fe200078ec0ff */
[-C--:B------:R-:W-:Y:S01]  /*a000*/  FMUL.FTZ R49, R51, R4.reuse ;  /* 0x0000000433317220 */ /* 0x080fe20000410000 */
[----:B------:R-:W-:Y:S01]  /*a010*/  SHF.L.U32 R54, R5, 0x10, RZ ;  /* 0x0000001005367819 */ /* 0x000fe200000006ff */
[----:B------:R-:W-:Y:S01]  /*a020*/  FMUL.FTZ R51, R51, R7 ;  /* 0x0000000733337220 */ /* 0x000fe20000410000 */
[----:B------:R-:W-:Y:S01]  /*a030*/  LOP3.LUT R68, R5, 0xffff0000, RZ, 0xc0, !PT ;  /* 0xffff000005447812 */ /* 0x000fe200078ec0ff */
[C---:B------:R-:W-:Y:S02]  /*a040*/  FMUL.FTZ R5, R53.reuse, R47 ;  /* 0x0000002f35057220 */ /* 0x040fe40000410000 */
[----:B------:R-:W-:Y:S01]  /*a050*/  FFMA.FTZ R49, R52, R7, -R49 ;  /* 0x0000000734317223 */ /* 0x000fe20000010831 */
[----:B------:R-:W-:Y:S01]  /*a060*/  LOP3.LUT R7, R48, 0xffff0000, RZ, 0xc0, !PT ;  /* 0xffff000030077812 */ /* 0x000fe200078ec0ff */
[----:B------:R-:W-:Y:S01]  /*a070*/  FFMA.FTZ R4, R52, R4, R51 ;  /* 0x0000000434047223 */ /* 0x000fe20000010033 */
[----:B------:R-:W-:Y:S01]  /*a080*/  LOP3.LUT R51, R50, 0xffff0000, RZ, 0xc0, !PT ;  /* 0xffff000032337812 */ /* 0x000fe200078ec0ff */
[----:B------:R-:W-:-:S02]  /*a090*/  FMUL.FTZ R53, R53, R67 ;  /* 0x0000004335357220 */ /* 0x000fc40000410000 */
[----:B------:R-:W-:Y:S02]  /*a0a0*/  IMAD.U32 R52, R48, 0x10000, RZ ;  /* 0x0001000030347824 */ /* 0x000fe400078e00ff */
[C---:B------:R-:W-:Y:S02]  /*a0b0*/  FFMA.FTZ R5, R6.reuse, R67, -R5 ;  /* 0x0000004306057223 */ /* 0x040fe40000010805 */
[----:B------:R-:W-:Y:S02]  /*a0c0*/  FFMA.FTZ R48, R6, R47, R53 ;  /* 0x0000002f06307223 */ /* 0x000fe40000010035 */
[C---:B------:R-:W-:Y:S02]  /*a0d0*/  FMUL.FTZ R6, R55.reuse, R52 ;  /* 0x0000003437067220 */ /* 0x040fe40000410000 */
[----:B------:R-:W-:Y:S02]  /*a0e0*/  FMUL.FTZ R47, R68, R7 ;  /* 0x00000007442f7220 */ /* 0x000fe40000410000 */
[----:B------:R-:W-:-:S02]  /*a0f0*/  FMUL.FTZ R55, R55, R74 ;  /* 0x0000004a37377220 */ /* 0x000fc40000410000 */
[----:B------:R-:W-:Y:S02]  /*a100*/  FMUL.FTZ R68, R68, R51 ;  /* 0x0000003344447220 */ /* 0x000fe40000410000 */
[C---:B------:R-:W-:Y:S01]  /*a110*/  FFMA.FTZ R74, R61.reuse, R74, -R6 ;  /* 0x0000004a3d4a7223 */ /* 0x040fe20000010806 */
[----:B------:R-:W-:Y:S01]  /*a120*/  F2FP.BF16.PACK_AB R6, R4, R49 ;  /* 0x000000310406723e */ /* 0x000fe200000010ff */
[----:B------:R-:W-:Y:S02]  /*a130*/  FFMA.FTZ R55, R61, R52, R55 ;  /* 0x000000343d377223 */ /* 0x000fe40000010037 */
[C---:B------:R-:W-:Y:S02]  /*a140*/  FFMA.FTZ R47, R54.reuse, R51, -R47 ;  /* 0x00000033362f7223 */ /* 0x040fe4000001082f */
[----:B------:R-:W-:Y:S01]  /*a150*/  FFMA.FTZ R68, R54, R7, R68 ;  /* 0x0000000736447223 */ /* 0x000fe20000010044 */
[----:B------:R-:W-:Y:S02]  /*a160*/  F2FP.BF16.PACK_AB R7, R48, R5 ;  /* 0x000000053007723e */ /* 0x000fe400000010ff */
[----:B------:R-:W-:-:S02]  /*a170*/  F2FP.BF16.PACK_AB R4, R55, R74 ;  /* 0x0000004a3704723e */ /* 0x000fc400000010ff */
[----:B------:R-:W-:-:S05]  /*a180*/  F2FP.BF16.PACK_AB R5, R68, R47 ;  /* 0x0000002f4405723e */ /* 0x000fca00000010ff */
[----:B------:R1:W-:Y:S02]  /*a190*/  STS.128 [R147+0x16080], R4 ;  /* 0x0160800493007388 */ /* 0x0003e40000000c00 */
.L_x_421:
[----:B------:R-:W-:Y:S05]  /*a1a0*/  BSYNC B0 ;  /* 0x0000000000007941 */ /* 0x000fea0003800000 */
.L_x_420:
[----:B-1----:R-:W-:Y:S01]  /*a1b0*/  IADD3 R4, R16, 0x40, RZ ;  /* 0x0000004010047810 */ /* 0x002fe20007ffe0ff */
[----:B------:R-:W-:Y:S03]  /*a1c0*/  BSSY B0, `(.L_x_422) ;  /* 0x0000031000007945 */ /* 0x000fe60003800000 */
[----:B------:R-:W-:-:S13]  /*a1d0*/  ISETP.GE.AND P0, PT, R4, c[0x0][0x27c], PT ;  /* 0x00009f0004007a0c */ /* 0x000fda0003f06270 */
[----:B------:R-:W-:Y:S05]  /*a1e0*/  @P0 BRA `(.L_x_423) ;  /* 0x000002e000000947 */ /* 0x000fea0003800000 */
[----:B------:R-:W1:Y:S01]  /*a1f0*/  LDS.128 R4, [R147+0x1a080] ;  /* 0x01a0800093047984 */ /* 0x000e620000000c00 */
[--C-:B------:R-:W-:Y:S02]  /*a200*/  SHF.R.U64 R49, R82, 0x10, R83.reuse ;  /* 0x0000001052317819 */ /* 0x100fe40000001253 */
[----:B------:R-:W-:Y:S02]  /*a210*/  SHF.R.U32.HI R82, RZ, 0x10, R83 ;  /* 0x00000010ff527819 */ /* 0x000fe40000011653 */
[--C-:B------:R-:W-:Y:S02]  /*a220*/  SHF.R.U64 R47, R88, 0x10, R89.reuse ;  /* 0x00000010582f7819 */ /* 0x100fe40000001259 */
[----:B------:R-:W-:Y:S02]  /*a230*/  SHF.R.U32.HI R88, RZ, 0x10, R89 ;  /* 0x00000010ff587819 */ /* 0x000fe40000011659 */
[----:B------:R-:W-:Y:S02]  /*a240*/  PRMT R43, R43, 0x5410, R82 ;  /* 0x000054102b2b7816 */ /* 0x000fe40000000052 */
[----:B------:R-:W-:-:S02]  /*a250*/  PRMT R45, R45, 0x5410, R88 ;  /* 0x000054102d2d7816 */ /* 0x000fc40000000058 */
[----:B------:R-:W-:Y:S02]  /*a260*/  PRMT R46, R46, 0x5410, R47 ;  /* 0x000054102e2e7816 */ /* 0x000fe4000000002f */
[----:B------:R-:W-:Y:S02]  /*a270*/  PRMT R44, R44, 0x5410, R49 ;  /* 0x000054102c2c7816 */ /* 0x000fe40000000031 */
[----:B------:R-:W-:Y:S02]  /*a280*/  LOP3.LUT R53, R45, 0xffff0000, RZ, 0xc0, !PT ;  /* 0xffff00002d357812 */ /* 0x000fe400078ec0ff */
[----:B------:R-:W-:Y:S02]  /*a290*/  LOP3.LUT R55, R46, 0xffff0000, RZ, 0xc0, !PT ;  /* 0xffff00002e377812 */ /* 0x000fe400078ec0ff */
[----:B-1----:R-:W-:Y:S01]  /*a2a0*/  SHF.L.U32 R52, R4, 0x10, RZ ;  /* 0x0000001004347819 */ /* 0x002fe200000006ff */
[----:B------:R-:W-:Y:S01]  /*a2b0*/  IMAD.U32 R48, R6, 0x10000, RZ ;  /* 0x0001000006307824 */ /* 0x000fe200078e00ff */
[----:B------:R-:W-:Y:S01]  /*a2c0*/  LOP3.LUT R51, R4, 0xffff0000, RZ, 0xc0, !PT ;  /* 0xffff000004337812 */ /* 0x000fe200078ec0ff */
[----:B------:R-:W-:Y:S01]  /*a2d0*/  IMAD.U32 R4, R43, 0x10000, RZ ;  /* 0x000100002b047824 */ /* 0x000fe200078e00ff */
[----:B------:R-:W-:Y:S01]  /*a2e0*/  LOP3.LUT R47, R6, 0xffff0000, RZ, 0xc0, !PT ;  /* 0xffff0000062f7812 */ /* 0x000fe200078ec0ff */
[C---:B------:R-:W-:Y:S01]  /*a2f0*/  IMAD.U32 R6, R7.reuse, 0x10000, RZ ;  /* 0x0001000007067824 */ /* 0x040fe200078e00ff */
[----:B------:R-:W-:Y:S01]  /*a300*/  LOP3.LUT R49, R7, 0xffff0000, RZ, 0xc0, !PT ;  /* 0xffff000007317812 */ /* 0x000fe200078ec0ff */
[----:B------:R-:W-:Y:S01]  /*a310*/  IMAD.U32 R7, R45, 0x10000, RZ ;  /* 0x000100002d077824 */ /* 0x000fe200078e00ff */
[----:B------:R-:W-:Y:S01]  /*a320*/  LOP3.LUT R43, R43, 0xffff0000, RZ, 0xc0, !PT ;  /* 0xffff00002b2b7812 */ /* 0x000fe200078ec0ff */
[----:B------:R-:W-:Y:S01]  /*a330*/  FMUL.FTZ R45, R47, R4 ;  /* 0x000000042f2d7220 */ /* 0x000fe20000410000 */
[----:B------:R-:W-:Y:S01]  /*a340*/  SHF.L.U32 R50, R5, 0x10, RZ ;  /* 0x0000001005327819 */ /* 0x000fe200000006ff */
[----:B------:R-:W-:Y:S01]  /*a350*/  FMUL.FTZ R47, R47, R7 ;  /* 0x000000072f2f7220 */ /* 0x000fe20000410000 */
[----:B------:R-:W-:Y:S01]  /*a360*/  LOP3.LUT R54, R5, 0xffff0000, RZ, 0xc0, !PT ;  /* 0xffff000005367812 */ /* 0x000fe200078ec0ff */
[----:B------:R-:W-:-:S02]  /*a370*/  FMUL.FTZ R5, R49, R43 ;  /* 0x0000002b31057220 */ /* 0x000fc40000410000 */
[-C--:B------:R-:W-:Y:S02]  /*a380*/  FMUL.FTZ R49, R49, R53.reuse ;  /* 0x0000003531317220 */ /* 0x080fe40000410000 */
[----:B------:R-:W-:Y:S01]  /*a390*/  FFMA.FTZ R5, R6, R53, -R5 ;  /* 0x0000003506057223 */ /* 0x000fe20000010805 */
[----:B------:R-:W-:Y:S01]  /*a3a0*/  LOP3.LUT R53, R44, 0xffff0000, RZ, 0xc0, !PT ;  /* 0xffff00002c357812 */ /* 0x000fe200078ec0ff */
[C---:B------:R-:W-:Y:S02]  /*a3b0*/  FFMA.FTZ R45, R48.reuse, R7, -R45 ;  /* 0x00000007302d7223 */ /* 0x040fe4000001082d */
[----:B------:R-:W-:Y:S01]  /*a3c0*/  FFMA.FTZ R4, R48, R4, R47 ;  /* 0x0000000430047223 */ /* 0x000fe2000001002f */
[----:B------:R-:W-:Y:S01]  /*a3d0*/  SHF.L.U32 R47, R46, 0x10, RZ ;  /* 0x000000102e2f7819 */ /* 0x000fe200000006ff */
[----:B------:R-:W-:Y:S02]  /*a3e0*/  IMAD.U32 R7, R44, 0x10000, RZ ;  /* 0x000100002c077824 */ /* 0x000fe400078e00ff */
[----:B------:R-:W-:-:S02]  /*a3f0*/  FFMA.FTZ R44, R6, R43, R49 ;  /* 0x0000002b062c7223 */ /* 0x000fc40000010031 */
[C---:B------:R-:W-:Y:S02]  /*a400*/  FMUL.FTZ R6, R51.reuse, R7 ;  /* 0x0000000733067220 */ /* 0x040fe40000410000 */
[C---:B------:R-:W-:Y:S02]  /*a410*/  FMUL.FTZ R43, R54.reuse, R53 ;  /* 0x00000035362b7220 */ /* 0x040fe40000410000 */
[----:B------:R-:W-:Y:S02]  /*a420*/  FMUL.FTZ R51, R51, R47 ;  /* 0x0000002f33337220 */ /* 0x000fe40000410000 */
[----:B------:R-:W-:Y:S02]  /*a430*/  FMUL.FTZ R54, R54, R55 ;  /* 0x0000003736367220 */ /* 0x000fe40000410000 */
[----:B------:R-:W-:Y:S01]  /*a440*/  FFMA.FTZ R47, R52, R47, -R6 ;  /* 0x0000002f342f7223 */ /* 0x000fe20000010806 */
[----:B------:R-:W-:Y:S01]  /*a450*/  F2FP.BF16.PACK_AB R6, R4, R45 ;  /* 0x0000002d0406723e */ /* 0x000fe200000010ff */
[----:B------:R-:W-:Y:S01]  /*a460*/  FFMA.FTZ R52, R52, R7, R51 ;  /* 0x0000000734347223 */ /* 0x000fe20000010033 */
[----:B------:R-:W-:Y:S01]  /*a470*/  F2FP.BF16.PACK_AB R7, R44, R5 ;  /* 0x000000052c07723e */ /* 0x000fe200000010ff */
[----:B------:R-:W-:-:S02]  /*a480*/  FFMA.FTZ R43, R50, R55, -R43 ;  /* 0x00000037322b7223 */ /* 0x000fc4000001082b */
[----:B------:R-:W-:Y:S01]  /*a490*/  FFMA.FTZ R54, R50, R53, R54 ;  /* 0x0000003532367223 */ /* 0x000fe20000010036 */
[----:B------:R-:W-:-:S04]  /*a4a0*/  F2FP.BF16.PACK_AB R4, R52, R47 ;  /* 0x0000002f3404723e */ /* 0x000fc800000010ff */
[----:B------:R-:W-:-:S05]  /*a4b0*/  F2FP.BF16.PACK_AB R5, R54, R43 ;  /* 0x0000002b3605723e */ /* 0x000fca00000010ff */
[----:B------:R1:W-:Y:S02]  /*a4c0*/  STS.128 [R147+0x1a080], R4 ;  /* 0x01a0800493007388 */ /* 0x0003e40000000c00 */
.L_x_423:
[----:B------:R-:W-:Y:S05]  /*a4d0*/  BSYNC B0 ;  /* 0x0000000000007941 */ /* 0x000fea0003800000 */
.L_x_422:
[----:B-1----:R-:W-:-:S04]  /*a4e0*/  IADD3 R4, R16, 0x60, RZ ;  /* 0x0000006010047810 */ /* 0x002fc80007ffe0ff */
        /* <DEDUP_REMOVED lines=48> */
.L_x_417:
[----:B------:R-:W-:Y:S05]  /*a7f0*/  BSYNC B1 ;  /* 0x0000000000017941 */ /* 0x000fea0003800000 */
.L_x_416:
[----:B-1----:R-:W-:-:S04]  /*a800*/  IADD3 R4, R39, 0x60, RZ ;  /* 0x0000006027047810 */ /* 0x002fc80007ffe0ff */
[----:B------:R-:W-:-:S13]  /*a810*/  ISETP.GE.AND P0, PT, R4, UR4, PT ;  /* 0x0000000404007c0c */ /* 0x000fda000bf06270 */
[----:B------:R-:W-:Y:S05]  /*a820*/  @P0 BRA `(.L_x_424) ;  /* 0x00005b2000000947 */ /* 0x000fea0003800000 */
[----:B------:R-:W-:Y:S01]  /*a830*/  ISETP.GE.AND P0, PT, R16, c[0x0][0x27c], PT ;  /* 0x00009f0010007a0c */ /* 0x000fe20003f06270 */
[----:B------:R-:W-:-:S12]  /*a840*/  BSSY B0, `(.L_x_425) ;  /* 0x0000030000007945 */ /* 0x000fd80003800000 */
        /* <DEDUP_REMOVED lines=47> */
.L_x_426:
[----:B------:R-:W-:Y:S05]  /*ab40*/  BSYNC B0 ;  /* 0x0000000000007941 */ /* 0x000fea0003800000 */
.L_x_425:
        /* <DEDUP_REMOVED lines=50> */
.L_x_428:
[----:B------:R-:W-:Y:S05]  /*ae70*/  BSYNC B0 ;  /* 0x0000000000007941 */ /* 0x000fea0003800000 */
.L_x_427:
        /* <DEDUP_REMOVED lines=12> */
[----:B------:R-:W-:Y:S02]  /*af40*/  LOP3.LUT R25, R12, 0xffff0000, RZ, 0xc0, !PT ;  /* 0xffff00000c197812 */ /* 0x000fe400078ec0ff */
[----:B------:R-:W-:Y:S01]  /*af50*/  PRMT R13, R13, 0x5410, R22 ;  /* 0x000054100d0d7816 */ /* 0x000fe20000000016 */
[C---:B-1----:R-:W-:Y:S01]  /*af60*/  IMAD.U32 R18, R6.reuse, 0x10000, RZ ;  /* 0x0001000006127824 */ /* 0x042fe200078e00ff */
[----:B------:R-:W-:Y:S01]  /*af70*/  LOP3.LUT R17, R6, 0xffff0000, RZ, 0xc0, !PT ;  /* 0xffff000006117812 */ /* 0x000fe200078ec0ff */
[C---:B------:R-:W-:Y:S01]  /*af80*/  IMAD.U32 R6, R7.reuse, 0x10000, RZ ;  /* 0x0001000007067824 */ /* 0x040fe200078e00ff */
[C---:B------:R-:W-:Y:S02]  /*af90*/  SHF.L.U32 R24, R4.reuse, 0x10, RZ ;  /* 0x0000001004187819 */ /* 0x040fe400000006ff */
[----:B------:R-:W-:Y:S01]  /*afa0*/  LOP3.LUT R23, R4, 0xffff0000, RZ, 0xc0, !PT ;  /* 0xffff000004177812 */ /* 0x000fe200078ec0ff */
[----:B------:R-:W-:Y:S01]  /*afb0*/  IMAD.U32 R4, R8, 0x10000, RZ ;  /* 0x0001000008047824 */ /* 0x000fe200078e00ff */
        /* <DEDUP_REMOVED lines=8> */
[C---:B------:R-:W-:Y:S02]  /*b040*/  FFMA.FTZ R17, R18.reuse, R4, R17 ;  /* 0x0000000412117223 */ /* 0x040fe40000010011 */
[----:B------:R-:W-:Y:S01]  /*b050*/  FFMA.FTZ R12, R18, R7, -R12 ;  /* 0x00000007120c7223 */ /* 0x000fe2000001080c */
[----:B------:R-:W-:Y:S01]  /*b060*/  SHF.L.U32 R7, R13, 0x10, RZ ;  /* 0x000000100d077819 */ /* 0x000fe200000006ff */
[C---:B------:R-:W-:Y:S01]  /*b070*/  IMAD.U32 R4, R9.reuse, 0x10000, RZ ;  /* 0x0001000009047824 */ /* 0x040fe200078e00ff */
[----:B------:R-:W-:Y:S01]  /*b080*/  LOP3.LUT R9, R9, 0xffff0000, RZ, 0xc0, !PT ;  /* 0xffff000009097812 */ /* 0x000fe200078ec0ff */
[-C--:B------:R-:W-:Y:S01]  /*b090*/  FMUL.FTZ R19, R19, R25.reuse ;  /* 0x0000001913137220 */ /* 0x080fe20000410000 */
[----:B------:R-:W-:Y:S01]  /*b0a0*/  LOP3.LUT R13, R13, 0xffff0000, RZ, 0xc0, !PT ;  /* 0xffff00000d0d7812 */ /* 0x000fe200078ec0ff */
[C---:B------:R-:W-:Y:S02]  /*b0b0*/  FFMA.FTZ R5, R6.reuse, R25, -R5 ;  /* 0x0000001906057223 */ /* 0x040fe40000010805 */
[----:B------:R-:W-:-:S02]  /*b0c0*/  FFMA.FTZ R8, R6, R8, R19 ;  /* 0x0000000806087223 */ /* 0x000fc40000010013 */
[CC--:B------:R-:W-:Y:S02]  /*b0d0*/  FMUL.FTZ R6, R23.reuse, R4.reuse ;  /* 0x0000000417067220 */ /* 0x0c0fe40000410000 */
        /* <DEDUP_REMOVED lines=12> */
.L_x_430:
[----:B------:R-:W-:Y:S05]  /*b1a0*/  BSYNC B0 ;  /* 0x0000000000007941 */ /* 0x000fea0003800000 */
.L_x_429:
[----:B------:R-:W-:-:S04]  /*b1b0*/  IADD3 R16, R16, 0x60, RZ ;  /* 0x0000006010107810 */ /* 0x000fc80007ffe0ff */
[----:B------:R-:W-:-:S13]  /*b1c0*/  ISETP.GE.AND P0, PT, R16, c[0x0][0x27c], PT ;  /* 0x00009f0010007a0c */ /* 0x000fda0003f06270 */
[----:B------:R-:W-:Y:S05]  /*b1d0*/  @P0 BRA `(.L_x_424) ;  /* 0x0000517000000947 */ /* 0x000fea0003800000 */
[----:B-1----:R-:W1:Y:S01]  /*b1e0*/  LDS.128 R4, [R147+0x1f080] ;  /* 0x01f0800093047984 */ /* 0x002e620000000c00 */
        /* <DEDUP_REMOVED lines=44> */
[----:B------:R1:W-:Y:S01]  /*b4b0*/  STS.128 [R147+0x1f080], R4 ;  /* 0x01f0800493007388 */ /* 0x0003e20000000c00 */
[----:B------:R-:W-:Y:S05]  /*b4c0*/  BRA `(.L_x_424) ;  /* 0x00004e8000007947 */ /* 0x000fea0003800000 */
.L_x_391:
[----:B------:R-:W-:Y:S01]  /*b4d0*/  PLOP3.LUT P0, PT, PT, PT, UP3, 0x80, 0x0 ;  /* 0x000000000000781c */ /* 0x000fe20003f0f038 */
[----:B------:R-:W-:Y:S01]  /*b4e0*/  IMAD.MOV.U32 R11, RZ, RZ, R7 ;  /* 0x000000ffff0b7224 */ /* 0x000fe200078e0007 */
        /* <DEDUP_REMOVED lines=13> */
[----:B------:R-:W-:-:S04]  /*b5c0*/  @P0 SHF.R.U32.HI R5, RZ, c[0x0][0x2cc], R6 ;  /* 0x0000b300ff050a19 */ /* 0x000fc80000011606 */
[----:B------:R-:W-:Y:S01]  /*b5d0*/  SHF.R.S32.HI R8, RZ, 0x1f, R5 ;  /* 0x0000001fff087819 */ /* 0x000fe20000011405 */
[----:B------:R-:W-:-:S04]  /*b5e0*/  IMAD.WIDE.U32 R10, R5, c[0x0][0x280], R10 ;  /* 0x0000a000050a7a25 */ /* 0x000fc800078e000a */
[----:B------:R-:W-:Y:S01]  /*b5f0*/  IMAD R6, R8, c[0x0][0x280], RZ ;  /* 0x0000a00008067a24 */ /* 0x000fe200078e02ff */
[----:B------:R-:W-:Y:S01]  /*b600*/  LEA R7, P0, R10, c[0x0][0x270], 0x1 ;  /* 0x00009c000a077a11 */ /* 0x000fe200078008ff */
[----:B------:R-:W-:Y:S02]  /*b610*/  IMAD R8, R8, c[0x0][0x290], RZ ;  /* 0x0000a40008087a24 */ /* 0x000fe400078e02ff */
[----:B------:R-:W-:Y:S02]  /*b620*/  IMAD R6, R5, c[0x0][0x284], R6 ;  /* 0x0000a10005067a24 */ /* 0x000fe400078e0206 */
[----:B------:R1:W2:Y:S03]  /*b630*/  SHFL.IDX PT, R14, R7, RZ, 0x181f ;  /* 0x00181fff070e7589 */ /* 0x0002a600000e0000 */
[----:B------:R-:W-:Y:S02]  /*b640*/  IADD3 R6, R11, R6, RZ ;  /* 0x000000060b067210 */ /* 0x000fe40007ffe0ff */
[----:B------:R-:W-:-:S02]  /*b650*/  MOV R11, R15 ;  /* 0x0000000f000b7202 */ /* 0x000fc40000000f00 */
[----:B------:R-:W-:Y:S01]  /*b660*/  LEA.HI.X R6, R10, c[0x0][0x274], R6, 0x1, P0 ;  /* 0x00009d000a067a11 */ /* 0x000fe200000f0c06 */
[----:B------:R-:W-:-:S04]  /*b670*/  IMAD.MOV.U32 R10, RZ, RZ, R12 ;  /* 0x000000ffff0a7224 */ /* 0x000fc800078e000c */
[C---:B------:R-:W-:Y:S01]  /*b680*/  IMAD.WIDE.U32 R10, R5.reuse, c[0x0][0x290], R10 ;  /* 0x0000a400050a7a25 */ /* 0x040fe200078e000a */
[----:B------:R1:W3:Y:S03]  /*b690*/  SHFL.IDX PT, R15, R6, RZ, 0x181f ;  /* 0x00181fff060f7589 */ /* 0x0002e600000e0000 */
[----:B------:R-:W-:Y:S01]  /*b6a0*/  IMAD R5, R5, c[0x0][0x294], R8 ;  /* 0x0000a50005057a24 */ /* 0x000fe200078e0208 */
[----:B------:R-:W-:-:S03]  /*b6b0*/  LEA R8, P0, R10, c[0x0][0x288], 0x1 ;  /* 0x0000a2000a087a11 */ /* 0x000fc600078008ff */
[----:B------:R-:W-:Y:S02]  /*b6c0*/  IMAD.IADD R5, R11, 0x1, R5 ;  /* 0x000000010b057824 */ /* 0x000fe400078e0205 */
[----:B------:R1:W4:Y:S03]  /*b6d0*/  SHFL.IDX PT, R12, R8, RZ, 0x181f ;  /* 0x00181fff080c7589 */ /* 0x00032600000e0000 */
[----:B------:R-:W-:-:S05]  /*b6e0*/  LEA.HI.X R5, R10, c[0x0][0x28c], R5, 0x1, P0 ;  /* 0x0000a3000a057a11 */ /* 0x000fca00000f0c05 */
[----:B------:R1:W1:Y:S01]  /*b6f0*/  SHFL.IDX PT, R13, R5, RZ, 0x181f ;  /* 0x00181fff050d7589 */ /* 0x00026200000e0000 */
[----:B------:R-:W-:Y:S05]  /*b700*/  @P1 BRA `(.L_x_432) ;  /* 0x0000015000001947 */ /* 0x000fea0003800000 */
[----:B--2---:R-:W-:Y:S01]  /*b710*/  ISETP.GE.AND P0, PT, R225, c[0x0][0x27c], PT ;  /* 0x00009f00e1007a0c */ /* 0x004fe20003f06270 */
[----:B------:R-:W-:Y:S01]  /*b720*/  CS2R R106, SRZ ;  /* 0x00000000006a7805 */ /* 0x000fe2000001ff00 */
[----:B------:R-:W-:Y:S01]  /*b730*/  CS2R R104, SRZ ;  /* 0x0000000000687805 */ /* 0x000fe2000001ff00 */
[----:B------:R-:W-:Y:S01]  /*b740*/  CS2R R102, SRZ ;  /* 0x0000000000667805 */ /* 0x000fe2000001ff00 */
[----:B------:R-:W-:-:S09]  /*b750*/  CS2R R100, SRZ ;  /* 0x0000000000647805 */ /* 0x000fd2000001ff00 */
[----:B---3--:R-:W-:-:S04]  /*b760*/  @!P0 IMAD.WIDE R18, R225, 0x2, R14 ;  /* 0x00000002e1128825 */ /* 0x008fc800078e020e */
[----:B-1--4-:R-:W-:Y:S01]  /*b770*/  @!P0 IMAD.WIDE R16, R225, 0x2, R12 ;  /* 0x00000002e1108825 */ /* 0x012fe200078e020c */
[----:B------:R1:W5:Y:S04]  /*b780*/  @!P0 LD.E.128 R104, [R18.64] ;  /* 0x0000001812688980 */ /* 0x000368000c101d00 */
[----:B------:R1:W5:Y:S01]  /*b790*/  @!P0 LD.E.128 R100, [R16.64] ;  /* 0x0000001810648980 */ /* 0x000362000c101d00 */
[----:B------:R-:W-:Y:S01]  /*b7a0*/  ISETP.GE.AND P0, PT, R219, c[0x0][0x27c], PT ;  /* 0x00009f00db007a0c */ /* 0x000fe20003f06270 */
[----:B------:R-:W-:Y:S01]  /*b7b0*/  CS2R R90, SRZ ;  /* 0x00000000005a7805 */ /* 0x000fe2000001ff00 */
[----:B------:R-:W-:Y:S01]  /*b7c0*/  CS2R R88, SRZ ;  /* 0x0000000000587805 */ /* 0x000fe2000001ff00 */
[----:B------:R-:W-:Y:S01]  /*b7d0*/  CS2R R86, SRZ ;  /* 0x0000000000567805 */ /* 0x000fe2000001ff00 */
[----:B------:R-:W-:-:S09]  /*b7e0*/  CS2R R84, SRZ ;  /* 0x0000000000547805 */ /* 0x000fd2000001ff00 */
[----:B------:R-:W-:-:S04]  /*b7f0*/  @!P0 SHF.R.S32.HI R10, RZ, 0x1f, R219 ;  /* 0x0000001fff0a8819 */ /* 0x000fc800000114db */
[----:B------:R-:W-:-:S04]  /*b800*/  @!P0 LEA.HI R10, R10, R219, RZ, 0x3 ;  /* 0x000000db0a0a8211 */ /* 0x000fc800078f18ff */
[----:B------:R-:W-:-:S05]  /*b810*/  @!P0 LOP3.LUT R10, R10, 0xfffffff8, RZ, 0xc0, !PT ;  /* 0xfffffff80a0a8812 */ /* 0x000fca00078ec0ff */
[----:B------:R-:W-:-:S04]  /*b820*/  @!P0 IMAD.WIDE R14, R10, 0x2, R14 ;  /* 0x000000020a0e8825 */ /* 0x000fc800078e020e */
[----:B------:R-:W-:Y:S01]  /*b830*/  @!P0 IMAD.WIDE R10, R10, 0x2, R12 ;  /* 0x000000020a0a8825 */ /* 0x000fe200078e020c */
[----:B------:R1:W5:Y:S04]  /*b840*/  @!P0 LD.E.128 R88, [R14.64] ;  /* 0x000000180e588980 */ /* 0x000368000c101d00 */
[----:B------:R1:W5:Y:S02]  /*b850*/  @!P0 LD.E.128 R84, [R10.64] ;  /* 0x000000180a548980 */ /* 0x000364000c101d00 */
.L_x_432:
[----:B--2---:R-:W-:Y:S05]  /*b860*/  BSYNC B0 ;  /* 0x0000000000007941 */ /* 0x004fea0003800000 */
.L_x_431:
[----:B------:R-:W-:Y:S01]  /*b870*/  ISETP.NE.AND P0, PT, R9, RZ, PT ;  /* 0x000000ff0900720c */ /* 0x000fe20003f05270 */
[----:B-1---5:R-:W-:Y:S01]  /*b880*/  IMAD.MOV.U32 R11, RZ, RZ, R91 ;  /* 0x000000ffff0b7224 */ /* 0x022fe200078e005b */
[----:B---3--:R1:W2:Y:S01]  /*b890*/  SHFL.IDX PT, R15, R6, 0x1, 0x181f ;  /* 0x00381f00060f7f89 */ /* 0x0082a200000e0000 */
        /* <DEDUP_REMOVED lines=10> */
[----:B----4-:R-:W-:Y:S01]  /*b940*/  IMAD.MOV.U32 R12, RZ, RZ, R90 ;  /* 0x000000ffff0c7224 */ /* 0x010fe200078e005a */
        /* <DEDUP_REMOVED lines=20> */
[----:B------:R1:W4:Y:S01]  /*ba90*/  SHFL.IDX PT, R13, R5, 0x1, 0x181f ;  /* 0x00381f00050d7f89 */ /* 0x00032200000e0000 */
        /* <DEDUP_REMOVED lines=32> */
.L_x_434:
[----:B--2---:R-:W-:Y:S05]  /*bca0*/  BSYNC B0 ;  /* 0x0000000000007941 */ /* 0x004fea0003800000 */
.L_x_433:
[----:B------:R-:W-:Y:S01]  /*bcb0*/  ISETP.NE.AND P0, PT, R4, RZ, PT ;  /* 0x000000ff0400720c */ /* 0x000fe20003f05270 */
[----:B-----5:R-:W-:Y:S01]  /*bcc0*/  IMAD.MOV.U32 R11, RZ, RZ, R54 ;  /* 0x000000ffff0b7224 */ /* 0x020fe200078e0036 */
[----:B-1----:R1:W2:Y:S01]  /*bcd0*/  SHFL.IDX PT, R15, R6, 0x2, 0x181f ;  /* 0x00581f00060f7f89 */ /* 0x0022a200000e0000 */
        /* <DEDUP_REMOVED lines=27> */
[----:B---3--:R1:W3:Y:S01]  /*be90*/  SHFL.IDX PT, R14, R7, 0x2, 0x181f ;  /* 0x00581f00070e7f89 */ /* 0x0082e200000e0000 */
[----:B------:R-:W-:Y:S01]  /*bea0*/  IMAD.MOV.U32 R4, RZ, RZ, R73 ;  /* 0x000000ffff047224 */ /* 0x000fe200078e0049 */
[----:B------:R-:W-:Y:S01]  /*beb0*/  PRMT R132, R11, 0x7610, R132 ;  /* 0x000076100b847816 */ /* 0x000fe20000000084 */
[----:B------:R-:W-:Y:S01]  /*bec0*/  CS2R R26, SRZ ;  /* 0x00000000001a7805 */ /* 0x000fe2000001ff00 */
[----:B----4-:R1:W4:Y:S01]  /*bed0*/  SHFL.IDX PT, R13, R5, 0x2, 0x181f ;  /* 0x00581f00050d7f89 */ /* 0x01032200000e0000 */
        /* <DEDUP_REMOVED lines=34> */
.L_x_436:
[----:B--2---:R-:W-:Y:S05]  /*c100*/  BSYNC B0 ;  /* 0x0000000000007941 */ /* 0x004fea0003800000 */
.L_x_435:
[----:B-----5:R-:W-:Y:S01]  /*c110*/  IMAD.MOV.U32 R4, RZ, RZ, R33 ;  /* 0x000000ffff047224 */ /* 0x020fe200078e0021 */
[----:B------:R2:W4:Y:S01]  /*c120*/  SHFL.IDX PT, R63, R6, 0x3, 0x181f ;  /* 0x00781f00063f7f89 */ /* 0x00052200000e0000 */
[----:B-1----:R-:W-:Y:S01]  /*c130*/  IMAD.MOV.U32 R11, RZ, RZ, R34 ;  /* 0x000000ffff0b7224 */ /* 0x002fe200078e0022 */
        /* <DEDUP_REMOVED lines=15> */
[----:B------:R1:W3:Y:S01]  /*c230*/  SHFL.IDX PT, R62, R7, 0x3, 0x181f ;  /* 0x00781f00073e7f89 */ /* 0x0002e200000e0000 */
[----:B------:R-:W-:Y:S01]  /*c240*/  PRMT R118, R9, 0x7610, R118 ;  /* 0x0000761009767816 */ /* 0x000fe20000000076 */
[----:B------:R-:W-:Y:S01]  /*c250*/  IMAD.MOV.U32 R11, RZ, RZ, R30 ;  /* 0x000000ffff0b7224 */ /* 0x000fe200078e001e */
[----:B------:R-:W-:Y:S01]  /*c260*/  PRMT R97, R4, 0x7610, R97 ;  /* 0x0000761004617816 */ /* 0x000fe20000000061 */
[----:B------:R3:W4:Y:S01]  /*c270*/  SHFL.IDX PT, R71, R5, 0x3, 0x181f ;  /* 0x00781f0005477f89 */ /* 0x00072200000e0000 */
[----:B------:R-:W-:Y:S01]  /*c280*/  IMAD.MOV.U32 R10, RZ, RZ, R31 ;  /* 0x000000ffff0a7224 */ /* 0x000fe200078e001f */
[----:B------:R-:W-:Y:S01]  /*c290*/  CS2R R24, SRZ ;  /* 0x0000000000187805 */ /* 0x000fe2000001ff00 */
[----:B------:R-:W-:Y:S01]  /*c2a0*/  IMAD.MOV.U32 R9, RZ, RZ, R28 ;  /* 0x000000ffff097224 */ /* 0x000fe200078e001c */
[----:B------:R4:W4:Y:S01]  /*c2b0*/  SHFL.IDX PT, R70, R8, 0x3, 0x181f ;  /* 0x00781f0008467f89 */ /* 0x00092200000e0000 */
[----:B--2---:R-:W-:Y:S01]  /*c2c0*/  IMAD.MOV.U32 R6, RZ, RZ, R43 ;  /* 0x000000ffff067224 */ /* 0x004fe200078e002b */
[----:B------:R-:W-:Y:S01]  /*c2d0*/  PRMT R108, R11, 0x7610, R108 ;  /* 0x000076100b6c7816 */ /* 0x000fe2000000006c */
[----:B------:R-:W-:Y:S01]  /*c2e0*/  IMAD.MOV.U32 R4, RZ, RZ, R41 ;  /* 0x000000ffff047224 */ /* 0x000fe200078e0029 */
[----:B------:R-:W-:Y:S01]  /*c2f0*/  PRMT R99, R10, 0x7610, R99 ;  /* 0x000076100a637816 */ /* 0x000fe20000000063 */
[----:B------:R-:W-:Y:S01]  /*c300*/  CS2R R22, SRZ ;  /* 0x0000000000167805 */ /* 0x000fe2000001ff00 */
[----:B------:R-:W-:Y:S01]  /*c310*/  PRMT R98, R9, 0x7610, R98 ;  /* 0x0000761009627816 */ /* 0x000fe20000000062 */
[----:B------:R-:W-:Y:S01]  /*c320*/  CS2R R20, SRZ ;  /* 0x0000000000147805 */ /* 0x000fe2000001ff00 */
[----:B------:R-:W-:Y:S01]  /*c330*/  PRMT R115, R6, 0x7610, R115 ;  /* 0x0000761006737816 */ /* 0x000fe20000000073 */
[----:B------:R-:W-:Y:S01]  /*c340*/  CS2R R18, SRZ ;  /* 0x0000000000127805 */ /* 0x000fe2000001ff00 */
[----:B------:R-:W-:Y:S01]  /*c350*/  PRMT R113, R4, 0x7610, R113 ;  /* 0x0000761004717816 */ /* 0x000fe20000000071 */
[----:B------:R-:W-:Y:S01]  /*c360*/  CS2R R16, SRZ ;  /* 0x0000000000107805 */ /* 0x000fe2000001ff00 */
[----:B---3--:R-:W-:Y:S01]  /*c370*/  CS2R R14, SRZ ;  /* 0x00000000000e7805 */ /* 0x008fe2000001ff00 */
[----:B----4-:R-:W-:Y:S01]  /*c380*/  CS2R R12, SRZ ;  /* 0x00000000000c7805 */ /* 0x010fe2000001ff00 */
[----:B-1----:R-:W-:-:S02]  /*c390*/  IMAD.MOV.U32 R7, RZ, RZ, R42 ;  /* 0x000000ffff077224 */ /* 0x002fc400078e002a */
[----:B------:R-:W-:-:S03]  /*c3a0*/  IMAD.MOV.U32 R5, RZ, RZ, R40 ;  /* 0x000000ffff057224 */ /* 0x000fc600078e0028 */
[----:B------:R-:W-:Y:S02]  /*c3b0*/  PRMT R116, R7, 0x7610, R116 ;  /* 0x0000761007747816 */ /* 0x000fe40000000074 */
[----:B------:R-:W-:Y:S01]  /*c3c0*/  PRMT R114, R5, 0x7610, R114 ;  /* 0x0000761005727816 */ /* 0x000fe20000000072 */
[----:B------:R-:W-:Y:S05]  /*c3d0*/  @P6 BRA `(.L_x_438) ;  /* 0x0000015000006947 */ /* 0x000fea0003800000 */
[----:B------:R-:W-:Y:S01]  /*c3e0*/  ISETP.GE.AND P0, PT, R225, c[0x0][0x27c], PT ;  /* 0x00009f00e1007a0c */ /* 0x000fe20003f06270 */
[----:B------:R-:W-:Y:S01]  /*c3f0*/  CS2R R22, SRZ ;  /* 0x0000000000167805 */ /* 0x000fe2000001ff00 */
[----:B------:R-:W-:Y:S01]  /*c400*/  CS2R R20, SRZ ;  /* 0x0000000000147805 */ /* 0x000fe2000001ff00 */
[----:B------:R-:W-:Y:S01]  /*c410*/  CS2R R14, SRZ ;  /* 0x00000000000e7805 */ /* 0x000fe2000001ff00 */
[----:B------:R-:W-:-:S09]  /*c420*/  CS2R R12, SRZ ;  /* 0x00000000000c7805 */ /* 0x000fd2000001ff00 */
[----:B------:R-:W-:-:S04]  /*c430*/  @!P0 IMAD.WIDE R8, R225, 0x2, R62 ;  /* 0x00000002e1088825 */ /* 0x000fc800078e023e */
[----:B------:R-:W-:Y:S01]  /*c440*/  @!P0 IMAD.WIDE R6, R225, 0x2, R70 ;  /* 0x00000002e1068825 */ /* 0x000fe200078e0246 */
        /* <DEDUP_REMOVED lines=14> */
.L_x_438:
[----:B------:R-:W-:Y:S05]  /*c530*/  BSYNC B0 ;  /* 0x0000000000007941 */ /* 0x000fea0003800000 */
.L_x_437:
[----:B-1---5:R-:W-:Y:S01]  /*c540*/  IMAD.MOV.U32 R4, RZ, RZ, R26 ;  /* 0x000000ffff047224 */ /* 0x022fe200078e001a */
[----:B------:R-:W-:Y:S01]  /*c550*/  UIADD3 UR4, -UR15, UR29, URZ ;  /* 0x0000001d0f047290 */ /* 0x000fe2000fffe13f */
[----:B------:R-:W-:Y:S01]  /*c560*/  IMAD.MOV.U32 R6, RZ, RZ, R24 ;  /* 0x000000ffff067224 */ /* 0x000fe200078e0018 */
[----:B------:R-:W-:-:S04]  /*c570*/  DEPBAR.LE SB0, 0x1 ;  /* 0x000080400000791a */ /* 0x000fc80000000000 */
[----:B------:R-:W-:Y:S01]  /*c580*/  UISETP.LT.AND UP0, UPT, UR4, 0x80, UPT ;  /* 0x000000800400788c */ /* 0x000fe2000bf01270 */
[----:B------:R-:W-:Y:S01]  /*c590*/  PRMT R80, R4, 0x7610, R80 ;  /* 0x0000761004507816 */ /* 0x000fe20000000050 */
[----:B------:R-:W-:Y:S01]  /*c5a0*/  IMAD.MOV.U32 R5, RZ, RZ, R25 ;  /* 0x000000ffff057224 */ /* 0x000fe200078e0019 */
[----:B------:R-:W-:Y:S01]  /*c5b0*/  PRMT R70, R6, 0x7610, R70 ;  /* 0x0000761006467816 */ /* 0x000fe20000000046 */
        /* <DEDUP_REMOVED lines=35> */
[----:B------:R-:W-:Y:S01]  /*c7f0*/  IMAD.MOV.U32 R7, RZ, RZ, c[0x0][0x27c] ;  /* 0x00009f00ff077624 */ /* 0x000fe200078e00ff */
[----:B------:R-:W1:Y:S01]  /*c800*/  LDS.128 R8, [R147+0x10080] ;  /* 0x0100800093087984 */ /* 0x000e620000000c00 */
[----:B------:R-:W-:Y:S02]  /*c810*/  SHF.R.U64 R100, R100, 0x10, R101 ;  /* 0x0000001064647819 */ /* 0x000fe40000001265 */
[----:B------:R-:W-:Y:S02]  /*c820*/  SHF.R.U64 R104, R104, 0x10, R105 ;  /* 0x0000001068687819 */ /* 0x000fe40000001269 */
[----:B------:R-:W-:Y:S02]  /*c830*/  LEA.HI R7, R7, R0, RZ, 0x1d ;  /* 0x0000000007077211 */ /* 0x000fe400078fe8ff */
[----:B------:R-:W-:Y:S02]  /*c840*/  SHF.R.U64 R102, R102, 0x10, R103 ;  /* 0x0000001066667819 */ /* 0x000fe40000001267 */
[----:B------:R-:W-:Y:S01]  /*c850*/  SHF.R.S32.HI R4, RZ, 0x1f, R7 ;  /* 0x0000001fff047819 */ /* 0x000fe20000011407 */
[----:B------:R-:W-:Y:S01]  /*c860*/  IMAD.SHL.U32 R5, R7, 0x8, RZ ;  /* 0x0000000807057824 */ /* 0x000fe200078e00ff */
[----:B------:R-:W-:-:S02]  /*c870*/  SHF.R.U32.HI R103, RZ, 0x10, R103 ;  /* 0x00000010ff677819 */ /* 0x000fc40000011667 */
[----:B------:R-:W-:Y:S02]  /*c880*/  LEA.HI R4, R4, R7, RZ, 0x3 ;  /* 0x0000000704047211 */ /* 0x000fe400078f18ff */
[----:B------:R-:W-:Y:S02]  /*c890*/  LOP3.LUT R5, R148, 0x38, R5, 0xf8, !PT ;  /* 0x0000003894057812 */ /* 0x000fe400078ef805 */
[----:B------:R-:W-:Y:S01]  /*c8a0*/  PRMT R151, R151, 0x5410, R100 ;  /* 0x0000541097977816 */ /* 0x000fe20000000064 */
[----:B------:R-:W-:Y:S01]  /*c8b0*/  IMAD.SHL.U32 R4, R4, 0x400, RZ ;  /* 0x0000040004047824 */ /* 0x000fe200078e00ff */
[----:B------:R-:W-:Y:S02]  /*c8c0*/  LOP3.LUT R6, R5, R146, RZ, 0x3c, !PT ;  /* 0x0000009205067212 */ /* 0x000fe400078e3cff */
[----:B------:R-:W-:Y:S01]  /*c8d0*/  PRMT R155, R155, 0x5410, R104 ;  /* 0x000054109b9b7816 */ /* 0x000fe20000000068 */
[----:B------:R-:W-:Y:S01]  /*c8e0*/  IMAD.U32 R162, R151, 0x10000, RZ ;  /* 0x0001000097a27824 */ /* 0x000fe200078e00ff */
[----:B------:R-:W-:-:S02]  /*c8f0*/  LOP3.LUT R4, R4, 0x7fffe000, RZ, 0xc0, !PT ;  /* 0x7fffe00004047812 */ /* 0x000fc400078ec0ff */
[----:B------:R-:W-:Y:S01]  /*c900*/  SHF.R.U64 R106, R106, 0x10, R107 ;  /* 0x000000106a6a7819 */ /* 0x000fe2000000126b */
[----:B------:R-:W-:Y:S01]  /*c910*/  IMAD.U32 R158, R155, 0x10000, RZ ;  /* 0x000100009b9e7824 */ /* 0x000fe200078e00ff */
[----:B------:R-:W-:Y:S02]  /*c920*/  IADD3 R149, R6, R4, R145 ;  /* 0x0000000406957210 */ /* 0x000fe40007ffe091 */
[----:B------:R-:W-:Y:S02]  /*c930*/  SHF.R.U32.HI R105, RZ, 0x10, R105 ;  /* 0x00000010ff697819 */ /* 0x000fe40000011669 */
[----:B------:R-:W-:Y:S01]  /*c940*/  SHF.R.U32.HI R101, RZ, 0x10, R101 ;  /* 0x00000010ff657819 */ /* 0x000fe20000011665 */
[----:B------:R-:W-:Y:S01]  /*c950*/  IMAD.SHL.U32 R149, R149, 0x2, RZ ;  /* 0x0000000295957824 */ /* 0x000fe200078e00ff */
[----:B------:R-:W-:Y:S02]  /*c960*/  PRMT R152, R152, 0x5410, R103 ;  /* 0x0000541098987816 */ /* 0x000fe40000000067 */
[----:B------:R-:W-:-:S02]  /*c970*/  PRMT R157, R157, 0x5410, R106 ;  /* 0x000054109d9d7816 */ /* 0x000fc4000000006a */
[----:B------:R-:W2:Y:S01]  /*c980*/  LDS.128 R4, [R149+0x10080] ;  /* 0x0100800095047984 */ /* 0x000ea20000000c00 */
[----:B------:R-:W-:Y:S02]  /*c990*/  SHF.R.U32.HI R107, RZ, 0x10, R107 ;  /* 0x00000010ff6b7819 */ /* 0x000fe4000001166b */
[C---:B-1----:R-:W-:Y:S02]  /*c9a0*/  SHF.L.U32 R100, R9.reuse, 0x10, RZ ;  /* 0x0000001009647819 */ /* 0x042fe400000006ff */
[----:B------:R-:W-:Y:S01]  /*c9b0*/  LOP3.LUT R103, R9, 0xffff0000, RZ, 0xc0, !PT ;  /* 0xffff000009677812 */ /* 0x000fe200078ec0ff */
[C---:B------:R-:W-:Y:S01]  /*c9c0*/  IMAD.U32 R9, R11.reuse, 0x10000, RZ ;  /* 0x000100000b097824 */ /* 0x040fe200078e00ff */
[----:B------:R-:W-:Y:S02]  /*c9d0*/  LOP3.LUT R104, R11, 0xffff0000, RZ, 0xc0, !PT ;  /* 0xffff00000b687812 */ /* 0x000fe400078ec0ff */
[----:B------:R-:W-:Y:S02]  /*c9e0*/  PRMT R154, R154, 0x5410, R105 ;  /* 0x000054109a9a7816 */ /* 0x000fe40000000069 */
[----:B------:R-:W-:Y:S01]  /*c9f0*/  PRMT R150, R150, 0x5410, R101 ;  /* 0x0000541096967816 */ /* 0x000fe20000000065 */
[----:B------:R-:W-:Y:S01]  /*ca00*/  IMAD.U32 R101, R8, 0x10000, RZ ;  /* 0x0001000008657824 */ /* 0x000fe200078e00ff */
[----:B------:R-:W-:-:S02]  /*ca10*/  PRMT R156, R156, 0x5410, R107 ;  /* 0x000054109c9c7816 */ /* 0x000fc4000000006b */
[----:B------:R-:W-:Y:S01]  /*ca20*/  LOP3.LUT R151, R151, 0xffff0000, RZ, 0xc0, !PT ;  /* 0xffff000097977812 */ /* 0x000fe200078ec0ff */
[----:B------:R-:W-:Y:S01]  /*ca30*/  IMAD.U32 R160, R150, 0x10000, RZ ;  /* 0x0001000096a07824 */ /* 0x000fe200078e00ff */
[----:B------:R-:W-:Y:S02]  /*ca40*/  LOP3.LUT R8, R8, 0xffff0000, RZ, 0xc0, !PT ;  /* 0xffff000008087812 */ /* 0x000fe400078ec0ff */
[----:B------:R-:W-:Y:S02]  /*ca50*/  LOP3.LUT R155, R155, 0xffff0000, RZ, 0xc0, !PT ;  /* 0xffff00009b9b7812 */ /* 0x000fe400078ec0ff */
[----:B------:R-:W-:Y:S01]  /*ca60*/  PRMT R153, R153, 0x5410, R102 ;  /* 0x0000541099997816 */ /* 0x000fe20000000066 */
[----:B------:R-:W-:Y:S01]  /*ca70*/  IMAD.U32 R102, R10, 0x10000, RZ ;  /* 0x000100000a667824 */ /* 0x000fe200078e00ff */
[----:B------:R-:W-:Y:S02]  /*ca80*/  LOP3.LUT R150, R150, 0xffff0000, RZ, 0xc0, !PT ;  /* 0xffff000096967812 */ /* 0x000fe400078ec0ff */
[----:B------:R-:W-:Y:S01]  /*ca90*/  LOP3.LUT R10, R10, 0xffff0000, RZ, 0xc0, !PT ;  /* 0xffff00000a0a7812 */ /* 0x000fe200078ec0ff */
[----:B--2---:R-:W-:Y:S01]  /*caa0*/  IMAD.U32 R161, R4, 0x10000, RZ ;  /* 0x0001000004a17824 */ /* 0x004fe200078e00ff */
[----:B------:R-:W-:Y:S01]  /*cab0*/  SHF.L.U32 R11, R5, 0x10, RZ ;  /* 0x00000010050b7819 */ /* 0x000fe200000006ff */
[----:B------:R-:W-:Y:S01]  /*cac0*/  IMAD.U32 R107, R7, 0x10000, RZ ;  /* 0x00010000076b7824 */ /* 0x000fe200078e00ff */
[----:B------:R-:W-:-:S02]  /*cad0*/  LOP3.LUT R106, R5, 0xffff0000, RZ, 0xc0, !PT ;  /* 0xffff0000056a7812 */ /* 0x000fc400078ec0ff */
[C---:B------:R-:W-:Y:S01]  /*cae0*/  SHF.L.U32 R105, R6.reuse, 0x10, RZ ;  /* 0x0000001006697819 */ /* 0x040fe200000006ff */
[----:B------:R-:W-:Y:S01]  /*caf0*/  FMUL.FTZ R163, R11, R160 ;  /* 0x000000a00ba37220 */ /* 0x000fe20000410000 */
[----:B------:R-:W-:Y:S01]  /*cb00*/  LOP3.LUT R5, R6, 0xffff0000, RZ, 0xc0, !PT ;  /* 0xffff000006057812 */ /* 0x000fe200078ec0ff */
[----:B------:R-:W-:Y:S01]  /*cb10*/  FMUL.FTZ R6, R161, R162 ;  /* 0x000000a2a1067220 */ /* 0x000fe20000410000 */
[----:B------:R-:W-:Y:S01]  /*cb20*/  LOP3.LUT R159, R7, 0xffff0000, RZ, 0xc0, !PT ;  /* 0xffff0000079f7812 */ /* 0x000fe200078ec0ff */
[-C--:B------:R-:W-:Y:S01]  /*cb30*/  FMUL.FTZ R161, R161, R158.reuse ;  /* 0x0000009ea1a17220 */ /* 0x080fe20000410000 */
[----:B------:R-:W-:Y:S01]  /*cb40*/  LOP3.LUT R4, R4, 0xffff0000, RZ, 0xc0, !PT ;  /* 0xffff000004047812 */ /* 0x000fe200078ec0ff */
[C---:B------:R-:W-:Y:S02]  /*cb50*/  FFMA.FTZ R7, R101.reuse, R158, -R6 ;  /* 0x0000009e65077223 */ /* 0x040fe40000010806 */
[C---:B------:R-:W-:Y:S01]  /*cb60*/  IMAD.U32 R6, R154.reuse, 0x10000, RZ ;  /* 0x000100009a067824 */ /* 0x040fe200078e00ff */
[----:B------:R-:W-:Y:S01]  /*cb70*/  LOP3.LUT R154, R154, 0xffff0000, RZ, 0xc0, !PT ;  /* 0xffff00009a9a7812 */ /* 0x000fe200078ec0ff */
[----:B------:R-:W-:Y:S01]  /*cb80*/  FFMA.FTZ R101, R101, R162, R161 ;  /* 0x000000a265657223 */ /* 0x000fe200000100a1 */
[----:B------:R-:W-:Y:S01]  /*cb90*/  SHF.L.U32 R162, R156, 0x10, RZ ;  /* 0x000000109ca27819 */ /* 0x000fe200000006ff */
[C---:B------:R-:W-:Y:S01]  /*cba0*/  IMAD.U32 R158, R152.reuse, 0x10000, RZ ;  /* 0x00010000989e7824 */ /* 0x040fe200078e00ff */
[----:B------:R-:W-:Y:S01]  /*cbb0*/  LOP3.LUT R152, R152, 0xffff0000, RZ, 0xc0, !PT ;  /* 0xffff000098987812 */ /* 0x000fe200078ec0ff */
[----:B------:R-:W-:Y:S01]  /*cbc0*/  FMUL.FTZ R161, R11, R6 ;  /* 0x000000060ba17220 */ /* 0x000fe20000410000 */
[----:B------:R-:W-:Y:S01]  /*cbd0*/  LOP3.LUT R156, R156, 0xffff0000, RZ, 0xc0, !PT ;  /* 0xffff00009c9c7812 */ /* 0x000fe200078ec0ff */
[----:B------:R-:W-:-:S02]  /*cbe0*/  FMUL.FTZ R11, R107, R158 ;  /* 0x0000009e6b0b7220 */ /* 0x000fc40000410000 */
[-C--:B------:R-:W-:Y:S02]  /*cbf0*/  FMUL.FTZ R107, R107, R162.reuse ;  /* 0x000000a26b6b7220 */ /* 0x080fe40000410000 */
[C---:B------:R-:W-:Y:S02]  /*cc00*/  FFMA.FTZ R11, R9.reuse, R162, -R11 ;  /* 0x000000a2090b7223 */ /* 0x040fe4000001080b */
[----:B------:R-:W-:Y:S02]  /*cc10*/  FFMA.FTZ R107, R9, R158, R107 ;  /* 0x0000009e096b7223 */ /* 0x000fe4000001006b */
[----:B------:R-:W-:Y:S02]  /*cc20*/  FMUL.FTZ R9, R4, R151 ;  /* 0x0000009704097220 */ /* 0x000fe40000410000 */
[----:B------:R-:W-:Y:S02]  /*cc30*/  FFMA.FTZ R6, R100, R6, -R163 ;  /* 0x0000000664067223 */ /* 0x000fe400000108a3 */
[----:B------:R-:W-:-:S02]  /*cc40*/  FMUL.FTZ R4, R4, R155 ;  /* 0x0000009b04047220 */ /* 0x000fc40000410000 */
[----:B------:R-:W-:Y:S02]  /*cc50*/  FFMA.FTZ R158, R8, R155, -R9 ;  /* 0x0000009b089e7223 */ /* 0x000fe40000010809 */
[----:B------:R-:W-:Y:S02]  /*cc60*/  FFMA.FTZ R100, R100, R160, R161 ;  /* 0x000000a064647223 */ /* 0x000fe400000100a1 */
[C---:B------:R-:W-:Y:S01]  /*cc70*/  IMAD.U32 R155, R153.reuse, 0x10000, RZ ;  /* 0x00010000999b7824 */ /* 0x040fe200078e00ff */
[----:B------:R-:W-:Y:S01]  /*cc80*/  LOP3.LUT R153, R153, 0xffff0000, RZ, 0xc0, !PT ;  /* 0xffff000099997812 */ /* 0x000fe200078ec0ff */
[C---:B------:R-:W-:Y:S01]  /*cc90*/  IMAD.U32 R160, R157.reuse, 0x10000, RZ ;  /* 0x000100009da07824 */ /* 0x040fe200078e00ff */
[----:B------:R-:W-:Y:S01]  /*cca0*/  LOP3.LUT R157, R157, 0xffff0000, RZ, 0xc0, !PT ;  /* 0xffff00009d9d7812 */ /* 0x000fe200078ec0ff */
[----:B------:R-:W-:Y:S01]  /*ccb0*/  FFMA.FTZ R4, R8, R151, R4 ;  /* 0x0000009708047223 */ /* 0x000fe20000010004 */
[----:B------:R-:W-:Y:S01]  /*ccc0*/  F2FP.BF16.PACK_AB R8, R158, R7 ;  /* 0x000000079e08723e */ /* 0x000fe200000010ff */
[----:B------:R-:W-:-:S02]  /*ccd0*/  FMUL.FTZ R9, R106, R150 ;  /* 0x000000966a097220 */ /* 0x000fc40000410000 */
[C---:B------:R-:W-:Y:S01]  /*cce0*/  FMUL.FTZ R151, R105.reuse, R155 ;  /* 0x0000009b69977220 */ /* 0x040fe20000410000 */
[----:B------:R-:W-:Y:S01]  /*ccf0*/  F2FP.BF16.PACK_AB R4, R4, R101 ;  /* 0x000000650404723e */ /* 0x000fe200000010ff */
[----:B------:R-:W-:Y:S02]  /*cd00*/  FMUL.FTZ R106, R106, R154 ;  /* 0x0000009a6a6a7220 */ /* 0x000fe40000410000 */
[----:B------:R-:W-:Y:S02]  /*cd10*/  FMUL.FTZ R105, R105, R160 ;  /* 0x000000a069697220 */ /* 0x000fe40000410000 */
[C---:B------:R-:W-:Y:S02]  /*cd20*/  FFMA.FTZ R9, R103.reuse, R154, -R9 ;  /* 0x0000009a67097223 */ /* 0x040fe40000010809 */
[----:B------:R-:W-:Y:S02]  /*cd30*/  FFMA.FTZ R103, R103, R150, R106 ;  /* 0x0000009667677223 */ /* 0x000fe4000001006a */
[C---:B------:R-:W-:Y:S01]  /*cd40*/  FFMA.FTZ R151, R102.reuse, R160, -R151 ;  /* 0x000000a066977223 */ /* 0x040fe20000010897 */
[----:B------:R-:W-:Y:S01]  /*cd50*/  F2FP.BF16.PACK_AB R9, R9, R6 ;  /* 0x000000060909723e */ /* 0x000fe200000010ff */
[----:B------:R-:W-:-:S02]  /*cd60*/  FFMA.FTZ R105, R102, R155, R105 ;  /* 0x0000009b66697223 */ /* 0x000fc40000010069 */
[C---:B------:R-:W-:Y:S02]  /*cd70*/  FMUL.FTZ R102, R5.reuse, R153 ;  /* 0x0000009905667220 */ /* 0x040fe40000410000 */
[-C--:B------:R-:W-:Y:S02]  /*cd80*/  FMUL.FTZ R106, R5, R157.reuse ;  /* 0x0000009d056a7220 */ /* 0x080fe40000410000 */
[C---:B------:R-:W-:Y:S02]  /*cd90*/  FMUL.FTZ R5, R159.reuse, R152 ;  /* 0x000000989f057220 */ /* 0x040fe40000410000 */
[-C--:B------:R-:W-:Y:S02]  /*cda0*/  FMUL.FTZ R159, R159, R156.reuse ;  /* 0x0000009c9f9f7220 */ /* 0x080fe40000410000 */
[----:B------:R-:W-:Y:S02]  /*cdb0*/  FFMA.FTZ R102, R10, R157, -R102 ;  /* 0x0000009d0a667223 */ /* 0x000fe40000010866 */
[----:B------:R-:W-:Y:S01]  /*cdc0*/  FFMA.FTZ R156, R104, R156, -R5 ;  /* 0x0000009c689c7223 */ /* 0x000fe20000010805 */
[----:B------:R-:W-:Y:S01]  /*cdd0*/  F2FP.BF16.PACK_AB R5, R103, R100 ;  /* 0x000000646705723e */ /* 0x000fe200000010ff */
[----:B------:R-:W-:Y:S01]  /*cde0*/  FFMA.FTZ R106, R10, R153, R106 ;  /* 0x000000990a6a7223 */ /* 0x000fe2000001006a */
[----:B------:R-:W-:Y:S01]  /*cdf0*/  F2FP.BF16.PACK_AB R10, R102, R151 ;  /* 0x00000097660a723e */ /* 0x000fe200000010ff */
[----:B------:R-:W-:Y:S01]  /*ce00*/  FFMA.FTZ R104, R104, R152, R159 ;  /* 0x0000009868687223 */ /* 0x000fe2000001009f */
[----:B------:R-:W-:-:S02]  /*ce10*/  F2FP.BF16.PACK_AB R11, R156, R11 ;  /* 0x0000000b9c0b723e */ /* 0x000fc400000010ff */
[----:B------:R-:W-:Y:S02]  /*ce20*/  F2FP.BF16.PACK_AB R6, R106, R105 ;  /* 0x000000696a06723e */ /* 0x000fe400000010ff */
[----:B------:R-:W-:Y:S01]  /*ce30*/  F2FP.BF16.PACK_AB R7, R104, R107 ;  /* 0x0000006b6807723e */ /* 0x000fe200000010ff */
[----:B------:R1:W-:Y:S04]  /*ce40*/  STS.128 [R147+0x10080], R8 ;  /* 0x0100800893007388 */ /* 0x0003e80000000c00 */
[----:B------:R1:W-:Y:S02]  /*ce50*/  STS.128 [R149+0x10080], R4 ;  /* 0x0100800495007388 */ /* 0x0003e40000000c00 */
.L_x_442:
[----:B------:R-:W-:Y:S05]  /*ce60*/  BSYNC B0 ;  /* 0x0000000000007941 */ /* 0x000fea0003800000 */
.L_x_441:
[----:B------:R-:W-:-:S13]  /*ce70*/  ISETP.GE.AND P0, PT, R219, c[0x0][0x27c], PT ;  /* 0x00009f00db007a0c */ /* 0x000fda0003f06270 */
[----:B------:R-:W-:Y:S05]  /*ce80*/  @P0 BRA `(.L_x_440) ;  /* 0x0000071000000947 */ /* 0x000fea0003800000 */
[----:B-1----:R-:W-:Y:S01]  /*ce90*/  SHF.R.S32.HI R8, RZ, 0x1f, R219 ;  /* 0x0000001fff087819 */ /* 0x002fe200000114db */
[----:B------:R-:W-:Y:S01]  /*cea0*/  IMAD.MOV.U32 R7, RZ, RZ, c[0x0][0x27c] ;  /* 0x00009f00ff077624 */ /* 0x000fe200078e00ff */
[----:B------:R-:W-:Y:S02]  /*ceb0*/  SHF.R.U64 R103, R88, 0x10, R89 ;  /* 0x0000001058677819 */ /* 0x000fe40000001259 */
[CC--:B------:R-:W-:Y:S02]  /*cec0*/  LEA.HI R5, R8.reuse, R219.reuse, RZ, 0x3 ;  /* 0x000000db08057211 */ /* 0x0c0fe400078f18ff */
[----:B------:R-:W-:Y:S02]  /*ced0*/  LEA.HI R8, R8, R219, RZ, 0x6 ;  /* 0x000000db08087211 */ /* 0x000fe400078f30ff */
[--C-:B------:R-:W-:Y:S02]  /*cee0*/  SHF.R.S32.HI R4, RZ, 0x3, R5.reuse ;  /* 0x00000003ff047819 */ /* 0x100fe40000011405 */
[----:B------:R-:W-:Y:S01]  /*cef0*/  LOP3.LUT R5, R148, 0x38, R5, 0xf8, !PT ;  /* 0x0000003894057812 */ /* 0x000fe200078ef805 */
[----:B------:R-:W-:Y:S01]  /*cf00*/  IMAD.SHL.U32 R8, R8, 0x80, RZ ;  /* 0x0000008008087824 */ /* 0x000fe200078e00ff */
[----:B------:R-:W-:-:S02]  /*cf10*/  LEA.HI R7, R7, R4, RZ, 0x1d ;  /* 0x0000000407077211 */ /* 0x000fc400078fe8ff */
[----:B------:R-:W-:Y:S02]  /*cf20*/  LOP3.LUT R6, R5, R146, RZ, 0x3c, !PT ;  /* 0x0000009205067212 */ /* 0x000fe400078e3cff */
[----:B------:R-:W-:Y:S01]  /*cf30*/  SHF.R.S32.HI R4, RZ, 0x1f, R7 ;  /* 0x0000001fff047819 */ /* 0x000fe20000011407 */
[----:B------:R-:W-:Y:S01]  /*cf40*/  IMAD.SHL.U32 R5, R7, 0x8, RZ ;  /* 0x0000000807057824 */ /* 0x000fe200078e00ff */
[----:B------:R-:W-:Y:S02]  /*cf50*/  LOP3.LUT R8, R8, 0x7fffe000, RZ, 0xc0, !PT ;  /* 0x7fffe00008087812 */ /* 0x000fe400078ec0ff */
[----:B------:R-:W-:Y:S02]  /*cf60*/  LEA.HI R4, R4, R7, RZ, 0x3 ;  /* 0x0000000704047211 */ /* 0x000fe400078f18ff */
[----:B------:R-:W-:Y:S02]  /*cf70*/  LOP3.LUT R5, R148, 0x38, R5, 0xf8, !PT ;  /* 0x0000003894057812 */ /* 0x000fe400078ef805 */
[----:B------:R-:W-:Y:S01]  /*cf80*/  IADD3 R6, R6, R8, R145 ;  /* 0x0000000806067210 */ /* 0x000fe20007ffe091 */
[----:B------:R-:W-:Y:S01]  /*cf90*/  IMAD.SHL.U32 R4, R4, 0x400, RZ ;  /* 0x0000040004047824 */ /* 0x000fe200078e00ff */
[----:B------:R-:W-:-:S02]  /*cfa0*/  LOP3.LUT R146, R5, R146, RZ, 0x3c, !PT ;  /* 0x0000009205927212 */ /* 0x000fc400078e3cff */
[----:B------:R-:W-:Y:S01]  /*cfb0*/  SHF.R.U32.HI R88, RZ, 0x10, R89 ;  /* 0x00000010ff587819 */ /* 0x000fe20000011659 */
[----:B------:R-:W-:Y:S01]  /*cfc0*/  IMAD.SHL.U32 R100, R6, 0x2, RZ ;  /* 0x0000000206647824 */ /* 0x000fe200078e00ff */
[----:B------:R-:W-:Y:S02]  /*cfd0*/  LOP3.LUT R4, R4, 0x7fffe000, RZ, 0xc0, !PT ;  /* 0x7fffe00004047812 */ /* 0x000fe400078ec0ff */
[----:B------:R-:W-:Y:S02]  /*cfe0*/  SHF.R.U64 R89, R90, 0x10, R91 ;  /* 0x000000105a597819 */ /* 0x000fe4000000125b */
[----:B------:R-:W-:Y:S01]  /*cff0*/  IADD3 R101, R146, R4, R145 ;  /* 0x0000000492657210 */ /* 0x000fe20007ffe091 */
[----:B------:R-:W1:Y:S01]  /*d000*/  LDS.128 R8, [R100+0x10080] ;  /* 0x0100800064087984 */ /* 0x000e620000000c00 */
[----:B------:R-:W-:Y:S02]  /*d010*/  SHF.R.U32.HI R90, RZ, 0x10, R91 ;  /* 0x00000010ff5a7819 */ /* 0x000fe4000001165b */
[--C-:B------:R-:W-:Y:S01]  /*d020*/  SHF.R.U64 R91, R84, 0x10, R85.reuse ;  /* 0x00000010545b7819 */ /* 0x100fe20000001255 */
[----:B------:R-:W-:Y:S01]  /*d030*/  IMAD.SHL.U32 R101, R101, 0x2, RZ ;  /* 0x0000000265657824 */ /* 0x000fe200078e00ff */
[----:B------:R-:W-:-:S02]  /*d040*/  SHF.R.U32.HI R84, RZ, 0x10, R85 ;  /* 0x00000010ff547819 */ /* 0x000fc40000011655 */
[----:B------:R-:W-:Y:S02]  /*d050*/  SHF.R.U64 R85, R86, 0x10, R87 ;  /* 0x0000001056557819 */ /* 0x000fe40000001257 */
[----:B------:R-:W2:Y:S01]  /*d060*/  LDS.128 R4, [R101+0x10080] ;  /* 0x0100800065047984 */ /* 0x000ea20000000c00 */
[----:B------:R-:W-:Y:S02]  /*d070*/  PRMT R137, R137, 0x5410, R84 ;  /* 0x0000541089897816 */ /* 0x000fe40000000054 */
[----:B------:R-:W-:Y:S02]  /*d080*/  PRMT R140, R140, 0x5410, R85 ;  /* 0x000054108c8c7816 */ /* 0x000fe40000000055 */
[----:B------:R-:W-:Y:S01]  /*d090*/  SHF.R.U32.HI R86, RZ, 0x10, R87 ;  /* 0x00000010ff567819 */ /* 0x000fe20000011657 */
[----:B------:R-:W-:Y:S01]  /*d0a0*/  IMAD.U32 R105, R137, 0x10000, RZ ;  /* 0x0001000089697824 */ /* 0x000fe200078e00ff */
[----:B------:R-:W-:Y:S02]  /*d0b0*/  PRMT R138, R138, 0x5410, R91 ;  /* 0x000054108a8a7816 */ /* 0x000fe4000000005b */
[----:B------:R-:W-:-:S02]  /*d0c0*/  PRMT R142, R142, 0x5410, R103 ;  /* 0x000054108e8e7816 */ /* 0x000fc40000000067 */
[----:B------:R-:W-:Y:S02]  /*d0d0*/  PRMT R144, R144, 0x5410, R89 ;  /* 0x0000541090907816 */ /* 0x000fe40000000059 */
[----:B------:R-:W-:Y:S01]  /*d0e0*/  PRMT R141, R141, 0x5410, R88 ;  /* 0x000054108d8d7816 */ /* 0x000fe20000000058 */
[C---:B------:R-:W-:Y:S01]  /*d0f0*/  IMAD.U32 R91, R142.reuse, 0x10000, RZ ;  /* 0x000100008e5b7824 */ /* 0x040fe200078e00ff */
[----:B------:R-:W-:Y:S02]  /*d100*/  LOP3.LUT R142, R142, 0xffff0000, RZ, 0xc0, !PT ;  /* 0xffff00008e8e7812 */ /* 0x000fe400078ec0ff */
[----:B------:R-:W-:Y:S02]  /*d110*/  PRMT R139, R139, 0x5410, R86 ;  /* 0x000054108b8b7816 */ /* 0x000fe40000000056 */
[----:B------:R-:W-:Y:S02]  /*d120*/  PRMT R143, R143, 0x5410, R90 ;  /* 0x000054108f8f7816 */ /* 0x000fe4000000005a */
[----:B------:R-:W-:Y:S01]  /*d130*/  LOP3.LUT R137, R137, 0xffff0000, RZ, 0xc0, !PT ;  /* 0xffff000089897812 */ /* 0x000fe200078ec0ff */
[----:B------:R-:W-:-:S02]  /*d140*/  IMAD.U32 R106, R139, 0x10000, RZ ;  /* 0x000100008b6a7824 */ /* 0x000fc400078e00ff */
[C---:B-1----:R-:W-:Y:S01]  /*d150*/  IMAD.U32 R85, R8.reuse, 0x10000, RZ ;  /* 0x0001000008557824 */ /* 0x042fe200078e00ff */
[----:B------:R-:W-:Y:S01]  /*d160*/  LOP3.LUT R84, R8, 0xffff0000, RZ, 0xc0, !PT ;  /* 0xffff000008547812 */ /* 0x000fe200078ec0ff */
[C---:B------:R-:W-:Y:S01]  /*d170*/  IMAD.U32 R8, R9.reuse, 0x10000, RZ ;  /* 0x0001000009087824 */ /* 0x040fe200078e00ff */
[----:B------:R-:W-:Y:S01]  /*d180*/  LOP3.LUT R87, R9, 0xffff0000, RZ, 0xc0, !PT ;  /* 0xffff000009577812 */ /* 0x000fe200078ec0ff */
[C---:B------:R-:W-:Y:S01]  /*d190*/  IMAD.U32 R9, R11.reuse, 0x10000, RZ ;  /* 0x000100000b097824 */ /* 0x040fe200078e00ff */
[----:B------:R-:W-:Y:S01]  /*d1a0*/  LOP3.LUT R89, R11, 0xffff0000, RZ, 0xc0, !PT ;  /* 0xffff00000b597812 */ /* 0x000fe200078ec0ff */
[C---:B------:R-:W-:Y:S01]  /*d1b0*/  IMAD.U32 R86, R10.reuse, 0x10000, RZ ;  /* 0x000100000a567824 */ /* 0x040fe200078e00ff */
[----:B------:R-:W-:Y:S01]  /*d1c0*/  LOP3.LUT R10, R10, 0xffff0000, RZ, 0xc0, !PT ;  /* 0xffff00000a0a7812 */ /* 0x000fe200078ec0ff */
[C---:B--2---:R-:W-:Y:S01]  /*d1d0*/  IMAD.U32 R88, R4.reuse, 0x10000, RZ ;  /* 0x0001000004587824 */ /* 0x044fe200078e00ff */
[----:B------:R-:W-:Y:S01]  /*d1e0*/  LOP3.LUT R11, R4, 0xffff0000, RZ, 0xc0, !PT ;  /* 0xffff0000040b7812 */ /* 0x000fe200078ec0ff */
[C---:B------:R-:W-:Y:S01]  /*d1f0*/  IMAD.U32 R4, R5.reuse, 0x10000, RZ ;  /* 0x0001000005047824 */ /* 0x040fe200078e00ff */
[----:B------:R-:W-:Y:S01]  /*d200*/  LOP3.LUT R104, R5, 0xffff0000, RZ, 0xc0, !PT ;  /* 0xffff000005687812 */ /* 0x000fe200078ec0ff */
[----:B------:R-:W-:Y:S01]  /*d210*/  IMAD.U32 R5, R138, 0x10000, RZ ;  /* 0x000100008a057824 */ /* 0x000fe200078e00ff */
[C---:B------:R-:W-:Y:S01]  /*d220*/  LOP3.LUT R102, R6.reuse, 0xffff0000, RZ, 0xc0, !PT ;  /* 0xffff000006667812 */ /* 0x040fe200078ec0ff */
[----:B------:R-:W-:Y:S01]  /*d230*/  IMAD.U32 R103, R6, 0x10000, RZ ;  /* 0x0001000006677824 */ /* 0x000fe200078e00ff */
[----:B------:R-:W-:Y:S01]  /*d240*/  LOP3.LUT R138, R138, 0xffff0000, RZ, 0xc0, !PT ;  /* 0xffff00008a8a7812 */ /* 0x000fe200078ec0ff */
[----:B------:R-:W-:-:S02]  /*d250*/  FMUL.FTZ R6, R88, R5 ;  /* 0x0000000558067220 */ /* 0x000fc40000410000 */
[-C--:B------:R-:W-:Y:S02]  /*d260*/  FMUL.FTZ R88, R88, R91.reuse ;  /* 0x0000005b58587220 */ /* 0x080fe40000410000 */
[C---:B------:R-:W-:Y:S02]  /*d270*/  FFMA.FTZ R6, R85.reuse, R91, -R6 ;  /* 0x0000005b55067223 */ /* 0x040fe40000010806 */
[----:B------:R-:W-:Y:S02]  /*d280*/  FFMA.FTZ R88, R85, R5, R88 ;  /* 0x0000000555587223 */ /* 0x000fe40000010058 */
[----:B------:R-:W-:Y:S02]  /*d290*/  FMUL.FTZ R91, R11, R138 ;  /* 0x0000008a0b5b7220 */ /* 0x000fe40000410000 */
[C---:B------:R-:W-:Y:S01]  /*d2a0*/  IMAD.U32 R5, R141.reuse, 0x10000, RZ ;  /* 0x000100008d057824 */ /* 0x040fe200078e00ff */
[----:B------:R-:W-:Y:S01]  /*d2b0*/  LOP3.LUT R141, R141, 0xffff0000, RZ, 0xc0, !PT ;  /* 0xffff00008d8d7812 */ /* 0x000fe200078ec0ff */
[----:B------:R-:W-:-:S02]  /*d2c0*/  FMUL.FTZ R11, R11, R142 ;  /* 0x0000008e0b0b7220 */ /* 0x000fc40000410000 */
[C---:B------:R-:W-:Y:S02]  /*d2d0*/  FMUL.FTZ R85, R4.reuse, R105 ;  /* 0x0000006904557220 */ /* 0x040fe40000410000 */
[----:B------:R-:W-:Y:S02]  /*d2e0*/  FMUL.FTZ R4, R4, R5 ;  /* 0x0000000504047220 */ /* 0x000fe40000410000 */
[C---:B------:R-:W-:Y:S01]  /*d2f0*/  IMAD.U32 R90, R7.reuse, 0x10000, RZ ;  /* 0x00010000075a7824 */ /* 0x040fe200078e00ff */
[----:B------:R-:W-:Y:S01]  /*d300*/  LOP3.LUT R7, R7, 0xffff0000, RZ, 0xc0, !PT ;  /* 0xffff000007077812 */ /* 0x000fe200078ec0ff */
[C---:B------:R-:W-:Y:S02]  /*d310*/  FFMA.FTZ R91, R84.reuse, R142, -R91 ;  /* 0x0000008e545b7223 */ /* 0x040fe4000001085b */
[----:B------:R-:W-:Y:S01]  /*d320*/  FFMA.FTZ R11, R84, R138, R11 ;  /* 0x0000008a540b7223 */ /* 0x000fe2000001000b */
[C---:B------:R-:W-:Y:S01]  /*d330*/  LOP3.LUT R138, R143.reuse, 0xffff0000, RZ, 0xc0, !PT ;  /* 0xffff00008f8a7812 */ /* 0x040fe200078ec0ff */
[----:B------:R-:W-:-:S02]  /*d340*/  IMAD.U32 R84, R143, 0x10000, RZ ;  /* 0x000100008f547824 */ /* 0x000fc400078e00ff */
[C---:B------:R-:W-:Y:S02]  /*d350*/  FFMA.FTZ R85, R8.reuse, R5, -R85 ;  /* 0x0000000508557223 */ /* 0x040fe40000010855 */
[----:B------:R-:W-:Y:S02]  /*d360*/  FFMA.FTZ R5, R8, R105, R4 ;  /* 0x0000006908057223 */ /* 0x000fe40000010004 */
[C---:B------:R-:W-:Y:S02]  /*d370*/  FMUL.FTZ R4, R90.reuse, R106 ;  /* 0x0000006a5a047220 */ /* 0x040fe40000410000 */
[-C--:B------:R-:W-:Y:S02]  /*d380*/  FMUL.FTZ R90, R90, R84.reuse ;  /* 0x000000545a5a7220 */ /* 0x080fe40000410000 */
[----:B------:R-:W-:Y:S02]  /*d390*/  IMAD.U32 R8, R140, 0x10000, RZ ;  /* 0x000100008c087824 */ /* 0x000fe400078e00ff */
[----:B------:R-:W-:-:S02]  /*d3a0*/  FFMA.FTZ R84, R9, R84, -R4 ;  /* 0x0000005409547223 */ /* 0x000fc40000010804 */
[----:B------:R-:W-:Y:S02]  /*d3b0*/  IMAD.U32 R105, R144, 0x10000, RZ ;  /* 0x0001000090697824 */ /* 0x000fe400078e00ff */
[----:B------:R-:W-:Y:S02]  /*d3c0*/  FFMA.FTZ R106, R9, R106, R90 ;  /* 0x0000006a096a7223 */ /* 0x000fe4000001005a */
[C---:B------:R-:W-:Y:S02]  /*d3d0*/  FMUL.FTZ R4, R104.reuse, R137 ;  /* 0x0000008968047220 */ /* 0x040fe40000410000 */
[C---:B------:R-:W-:Y:S02]  /*d3e0*/  FMUL.FTZ R9, R103.reuse, R8 ;  /* 0x0000000867097220 */ /* 0x040fe40000410000 */
[----:B------:R-:W-:Y:S02]  /*d3f0*/  FMUL.FTZ R104, R104, R141 ;  /* 0x0000008d68687220 */ /* 0x000fe40000410000 */
[----:B------:R-:W-:-:S02]  /*d400*/  FMUL.FTZ R103, R103, R105 ;  /* 0x0000006967677220 */ /* 0x000fc40000410000 */
[----:B------:R-:W-:Y:S01]  /*d410*/  FFMA.FTZ R90, R87, R141, -R4 ;  /* 0x0000008d575a7223 */ /* 0x000fe20000010804 */
[----:B------:R-:W-:Y:S01]  /*d420*/  LOP3.LUT R4, R139, 0xffff0000, RZ, 0xc0, !PT ;  /* 0xffff00008b047812 */ /* 0x000fe200078ec0ff */
[----:B------:R-:W-:Y:S01]  /*d430*/  FFMA.FTZ R105, R86, R105, -R9 ;  /* 0x0000006956697223 */ /* 0x000fe20000010809 */
[----:B------:R-:W-:Y:S01]  /*d440*/  LOP3.LUT R9, R140, 0xffff0000, RZ, 0xc0, !PT ;  /* 0xffff00008c097812 */ /* 0x000fe200078ec0ff */
[----:B------:R-:W-:Y:S01]  /*d450*/  FFMA.FTZ R104, R87, R137, R104 ;  /* 0x0000008957687223 */ /* 0x000fe20000010068 */
[----:B------:R-:W-:Y:S01]  /*d460*/  LOP3.LUT R87, R144, 0xffff0000, RZ, 0xc0, !PT ;  /* 0xffff000090577812 */ /* 0x000fe200078ec0ff */
[----:B------:R-:W-:Y:S02]  /*d470*/  FFMA.FTZ R103, R86, R8, R103 ;  /* 0x0000000856677223 */ /* 0x000fe40000010067 */
[----:B------:R-:W-:Y:S01]  /*d480*/  FMUL.FTZ R86, R102, R9 ;  /* 0x0000000966567220 */ /* 0x000fe20000410000 */
[----:B------:R-:W-:Y:S01]  /*d490*/  F2FP.BF16.PACK_AB R5, R104, R5 ;  /* 0x000000056805723e */ /* 0x000fe200000010ff */
[----:B------:R-:W-:-:S02]  /*d4a0*/  FMUL.FTZ R107, R7, R4 ;  /* 0x00000004076b7220 */ /* 0x000fc40000410000 */
[-C--:B------:R-:W-:Y:S02]  /*d4b0*/  FMUL.FTZ R102, R102, R87.reuse ;  /* 0x0000005766667220 */ /* 0x080fe40000410000 */
[-C--:B------:R-:W-:Y:S02]  /*d4c0*/  FMUL.FTZ R8, R7, R138.reuse ;  /* 0x0000008a07087220 */ /* 0x080fe40000410000 */
[C---:B------:R-:W-:Y:S02]  /*d4d0*/  FFMA.FTZ R86, R10.reuse, R87, -R86 ;  /* 0x000000570a567223 */ /* 0x040fe40000010856 */
[C---:B------:R-:W-:Y:S02]  /*d4e0*/  FFMA.FTZ R7, R89.reuse, R138, -R107 ;  /* 0x0000008a59077223 */ /* 0x040fe4000001086b */
[----:B------:R-:W-:Y:S01]  /*d4f0*/  FFMA.FTZ R102, R10, R9, R102 ;  /* 0x000000090a667223 */ /* 0x000fe20000010066 */
[----:B------:R-:W-:Y:S01]  /*d500*/  F2FP.BF16.PACK_AB R9, R90, R85 ;  /* 0x000000555a09723e */ /* 0x000fe200000010ff */
[----:B------:R-:W-:Y:S01]  /*d510*/  FFMA.FTZ R89, R89, R4, R8 ;  /* 0x0000000459597223 */ /* 0x000fe20000010008 */
[----:B------:R-:W-:-:S02]  /*d520*/  F2FP.BF16.PACK_AB R4, R11, R88 ;  /* 0x000000580b04723e */ /* 0x000fc400000010ff */
[----:B------:R-:W-:Y:S02]  /*d530*/  F2FP.BF16.PACK_AB R8, R91, R6 ;  /* 0x000000065b08723e */ /* 0x000fe400000010ff */
[----:B------:R-:W-:Y:S02]  /*d540*/  F2FP.BF16.PACK_AB R10, R86, R105 ;  /* 0x00000069560a723e */ /* 0x000fe400000010ff */
[----:B------:R-:W-:Y:S02]  /*d550*/  F2FP.BF16.PACK_AB R11, R7, R84 ;  /* 0x00000054070b723e */ /* 0x000fe400000010ff */
[----:B------:R-:W-:Y:S02]  /*d560*/  F2FP.BF16.PACK_AB R6, R102, R103 ;  /* 0x000000676606723e */ /* 0x000fe400000010ff */
[----:B------:R-:W-:Y:S01]  /*d570*/  F2FP.BF16.PACK_AB R7, R89, R106 ;  /* 0x0000006a5907723e */ /* 0x000fe200000010ff */
[----:B------:R1:W-:Y:S04]  /*d580*/  STS.128 [R100+0x10080], R8 ;  /* 0x0100800864007388 */ /* 0x0003e80000000c00 */
[----:B------:R1:W-:Y:S02]  /*d590*/  STS.128 [R101+0x10080], R4 ;  /* 0x0100800465007388 */ /* 0x0003e40000000c00 */
.L_x_440:
[----:B------:R-:W-:Y:S05]  /*d5a0*/  BSYNC B1 ;  /* 0x0000000000017941 */ /* 0x000fea0003800000 */
.L_x_439:
[----:B------:R-:W-:Y:S01]  /*d5b0*/  IADD3 R84, R39, 0x20, RZ ;  /* 0x0000002027547810 */ /* 0x000fe20007ffe0ff */
[----:B------:R-:W-:Y:S03]  /*d5c0*/  BSSY B1, `(.L_x_443) ;  /* 0x00000f2000017945 */ /* 0x000fe60003800000 */
[----:B------:R-:W-:-:S13]  /*d5d0*/  ISETP.GE.AND P0, PT, R84, UR4, PT ;  /* 0x0000000454007c0c */ /* 0x000fda000bf06270 */
[----:B------:R-:W-:Y:S05]  /*d5e0*/  @P0 BRA `(.L_x_444) ;  /* 0x00000ef000000947 */ /* 0x000fea0003800000 */
[----:B------:R-:W-:Y:S01]  /*d5f0*/  ISETP.GE.AND P0, PT, R225, c[0x0][0x27c], PT ;  /* 0x00009f00e1007a0c */ /* 0x000fe20003f06270 */
[----:B------:R-:W-:-:S12]  /*d600*/  BSSY B0, `(.L_x_445) ;  /* 0x0000073000007945 */ /* 0x000fd80003800000 */
[----:B------:R-:W-:Y:S05]  /*d610*/  @P0 BRA `(.L_x_446) ;  /* 0x0000071000000947 */ /* 0x000fea0003800000 */
[----:B-1----:R-:W-:Y:S01]  /*d620*/  IMAD.MOV.U32 R5, RZ, RZ, c[0x0][0x27c] ;  /* 0x00009f00ff057624 */ /* 0x002fe200078e00ff */
[----:B------:R-:W-:Y:S01]  /*d630*/  SHF.R.S32.HI R7, RZ, 0x1f, R84 ;  /* 0x0000001fff077819 */ /* 0x000fe20000011454 */
[----:B------:R-:W-:Y:S01]  /*d640*/  IMAD.SHL.U32 R10, R84, 0x40, RZ ;  /* 0x00000040540a7824 */ /* 0x000fe200078e00ff */
[----:B------:R-:W-:Y:S02]  /*d650*/  SHF.R.U64 R87, R76, 0x10, R77 ;  /* 0x000000104c577819 */ /* 0x000fe4000000124d */
[----:B------:R-:W-:Y:S02]  /*d660*/  LEA.HI R8, R5, R0, RZ, 0x1d ;  /* 0x0000000005087211 */ /* 0x000fe400078fe8ff */
[----:B------:R-:W-:Y:S02]  /*d670*/  LEA.HI R4, R7, R84, RZ, 0x3 ;  /* 0x0000005407047211 */ /* 0x000fe400078f18ff */
[----:B------:R-:W-:Y:S01]  /*d680*/  SHF.R.S32.HI R5, RZ, 0x1f, R8 ;  /* 0x0000001fff057819 */ /* 0x000fe20000011408 */
[----:B------:R-:W-:Y:S01]  /*d690*/  IMAD.SHL.U32 R6, R8, 0x8, RZ ;  /* 0x0000000808067824 */ /* 0x000fe200078e00ff */
[----:B------:R-:W-:Y:S01]  /*d6a0*/  LOP3.LUT R10, R10, 0x1c0, RZ, 0xc0, !PT ;  /* 0x000001c00a0a7812 */ /* 0x000fe200078ec0ff */
[----:B------:R-:W-:Y:S01]  /*d6b0*/  IMAD.SHL.U32 R4, R4, 0x40, RZ ;  /* 0x0000004004047824 */ /* 0x000fe200078e00ff */
[----:B------:R-:W-:-:S02]  /*d6c0*/  LEA.HI R5, R5, R8, RZ, 0x3 ;  /* 0x0000000805057211 */ /* 0x000fc400078f18ff */
[----:B------:R-:W-:Y:S02]  /*d6d0*/  SHF.R.U32.HI R7, RZ, 0x3, R10 ;  /* 0x00000003ff077819 */ /* 0x000fe4000001160a */
[C---:B------:R-:W-:Y:S01]  /*d6e0*/  LOP3.LUT R6, R10.reuse, 0x38, R6, 0xf8, !PT ;  /* 0x000000380a067812 */ /* 0x040fe200078ef806 */
[----:B------:R-:W-:Y:S01]  /*d6f0*/  IMAD.SHL.U32 R5, R5, 0x400, RZ ;  /* 0x0000040005057824 */ /* 0x000fe200078e00ff */
[----:B------:R-:W-:Y:S02]  /*d700*/  LOP3.LUT R9, R10, 0x38, R225, 0xf8, !PT ;  /* 0x000000380a097812 */ /* 0x000fe400078ef8e1 */
[----:B------:R-:W-:Y:S02]  /*d710*/  LOP3.LUT R4, R4, 0xfffffe00, RZ, 0xc0, !PT ;  /* 0xfffffe0004047812 */ /* 0x000fe400078ec0ff */
[----:B------:R-:W-:Y:S02]  /*d720*/  LOP3.LUT R85, R6, R7, RZ, 0x3c, !PT ;  /* 0x0000000706557212 */ /* 0x000fe400078e3cff */
[----:B------:R-:W-:-:S02]  /*d730*/  LOP3.LUT R5, R5, 0x7fffe000, RZ, 0xc0, !PT ;  /* 0x7fffe00005057812 */ /* 0x000fc400078ec0ff */
[----:B------:R-:W-:Y:S02]  /*d740*/  LOP3.LUT R9, R4, R9, R7, 0xf6, !PT ;  /* 0x0000000904097212 */ /* 0x000fe400078ef607 */
[----:B------:R-:W-:Y:S02]  /*d750*/  IADD3 R85, R85, R5, R4 ;  /* 0x0000000555557210 */ /* 0x000fe40007ffe004 */
[----:B------:R-:W-:Y:S01]  /*d760*/  SHF.R.U32.HI R76, RZ, 0x10, R77 ;  /* 0x00000010ff4c7819 */ /* 0x000fe2000001164d */
[----:B------:R-:W-:Y:S01]  /*d770*/  IMAD.SHL.U32 R86, R9, 0x2, RZ ;  /* 0x0000000209567824 */ /* 0x000fe200078e00ff */
[--C-:B------:R-:W-:Y:S01]  /*d780*/  SHF.R.U64 R77, R78, 0x10, R79.reuse ;  /* 0x000000104e4d7819 */ /* 0x100fe2000000124f */
[----:B------:R-:W-:Y:S01]  /*d790*/  IMAD.SHL.U32 R85, R85, 0x2, RZ ;  /* 0x0000000255557824 */ /* 0x000fe200078e00ff */
[----:B------:R-:W-:Y:S02]  /*d7a0*/  SHF.R.U32.HI R78, RZ, 0x10, R79 ;  /* 0x00000010ff4e7819 */ /* 0x000fe4000001164f */
[----:B------:R-:W1:Y:S01]  /*d7b0*/  LDS.128 R8, [R86+0x10080] ;  /* 0x0100800056087984 */ /* 0x000e620000000c00 */
[----:B------:R-:W-:-:S02]  /*d7c0*/  SHF.R.U64 R79, R72, 0x10, R73 ;  /* 0x00000010484f7819 */ /* 0x000fc40000001249 */
[----:B------:R-:W-:Y:S01]  /*d7d0*/  SHF.R.U32.HI R72, RZ, 0x10, R73 ;  /* 0x00000010ff487819 */ /* 0x000fe20000011649 */
[----:B------:R-:W2:Y:S01]  /*d7e0*/  LDS.128 R4, [R85+0x10080] ;  /* 0x0100800055047984 */ /* 0x000ea20000000c00 */
[----:B------:R-:W-:Y:S02]  /*d7f0*/  SHF.R.U64 R73, R74, 0x10, R75 ;  /* 0x000000104a497819 */ /* 0x000fe4000000124b */
[----:B------:R-:W-:Y:S02]  /*d800*/  PRMT R129, R129, 0x5410, R72 ;  /* 0x0000541081817816 */ /* 0x000fe40000000048 */
[----:B------:R-:W-:Y:S02]  /*d810*/  PRMT R132, R132, 0x5410, R73 ;  /* 0x0000541084847816 */ /* 0x000fe40000000049 */
[----:B------:R-:W-:Y:S01]  /*d820*/  SHF.R.U32.HI R74, RZ, 0x10, R75 ;  /* 0x00000010ff4a7819 */ /* 0x000fe2000001164b */
[----:B------:R-:W-:Y:S01]  /*d830*/  IMAD.U32 R91, R129, 0x10000, RZ ;  /* 0x00010000815b7824 */ /* 0x000fe200078e00ff */
[----:B------:R-:W-:-:S02]  /*d840*/  PRMT R130, R130, 0x5410, R79 ;  /* 0x0000541082827816 */ /* 0x000fc4000000004f */
[----:B------:R-:W-:Y:S02]  /*d850*/  PRMT R134, R134, 0x5410, R87 ;  /* 0x0000541086867816 */ /* 0x000fe40000000057 */
[----:B------:R-:W-:Y:S02]  /*d860*/  PRMT R136, R136, 0x5410, R77 ;  /* 0x0000541088887816 */ /* 0x000fe4000000004d */
[----:B------:R-:W-:Y:S01]  /*d870*/  PRMT R133, R133, 0x5410, R76 ;  /* 0x0000541085857816 */ /* 0x000fe2000000004c */
[C---:B------:R-:W-:Y:S01]  /*d880*/  IMAD.U32 R79, R134.reuse, 0x10000, RZ ;  /* 0x00010000864f7824 */ /* 0x040fe200078e00ff */
[----:B------:R-:W-:Y:S01]  /*d890*/  LOP3.LUT R134, R134, 0xffff0000, RZ, 0xc0, !PT ;  /* 0xffff000086867812 */ /* 0x000fe200078ec0ff */
[----:B------:R-:W-:Y:S01]  /*d8a0*/  IMAD.U32 R101, R136, 0x10000, RZ ;  /* 0x0001000088657824 */ /* 0x000fe200078e00ff */
[----:B------:R-:W-:Y:S02]  /*d8b0*/  PRMT R131, R131, 0x5410, R74 ;  /* 0x0000541083837816 */ /* 0x000fe4000000004a */
[----:B------:R-:W-:-:S02]  /*d8c0*/  PRMT R135, R135, 0x5410, R78 ;  /* 0x0000541087877816 */ /* 0x000fc4000000004e */
[----:B------:R-:W-:Y:S01]  /*d8d0*/  LOP3.LUT R100, R129, 0xffff0000, RZ, 0xc0, !PT ;  /* 0xffff000081647812 */ /* 0x000fe200078ec0ff */
[----:B------:R-:W-:Y:S01]  /*d8e0*/  IMAD.U32 R90, R131, 0x10000, RZ ;  /* 0x00010000835a7824 */ /* 0x000fe200078e00ff */
[----:B------:R-:W-:Y:S01]  /*d8f0*/  LOP3.LUT R136, R136, 0xffff0000, RZ, 0xc0, !PT ;  /* 0xffff000088887812 */ /* 0x000fe200078ec0ff */
[C---:B-1----:R-:W-:Y:S01]  /*d900*/  IMAD.U32 R73, R8.reuse, 0x10000, RZ ;  /* 0x0001000008497824 */ /* 0x042fe200078e00ff */
[----:B------:R-:W-:Y:S01]  /*d910*/  LOP3.LUT R72, R8, 0xffff0000, RZ, 0xc0, !PT ;  /* 0xffff000008487812 */ /* 0x000fe200078ec0ff */
[C---:B------:R-:W-:Y:S01]  /*d920*/  IMAD.U32 R8, R9.reuse, 0x10000, RZ ;  /* 0x0001000009087824 */ /* 0x040fe200078e00ff */
[----:B------:R-:W-:Y:S01]  /*d930*/  LOP3.LUT R75, R9, 0xffff0000, RZ, 0xc0, !PT ;  /* 0xffff0000094b7812 */ /* 0x000fe200078ec0ff */
[C---:B------:R-:W-:Y:S01]  /*d940*/  IMAD.U32 R9, R11.reuse, 0x10000, RZ ;  /* 0x000100000b097824 */ /* 0x040fe200078e00ff */
[----:B------:R-:W-:Y:S01]  /*d950*/  LOP3.LUT R77, R11, 0xffff0000, RZ, 0xc0, !PT ;  /* 0xffff00000b4d7812 */ /* 0x000fe200078ec0ff */
[----:B--2---:R-:W-:Y:S01]  /*d960*/  IMAD.U32 R88, R6, 0x10000, RZ ;  /* 0x0001000006587824 */ /* 0x004fe200078e00ff */
[C---:B------:R-:W-:Y:S01]  /*d970*/  SHF.L.U32 R76, R4.reuse, 0x10, RZ ;  /* 0x00000010044c7819 */ /* 0x040fe200000006ff */
[----:B------:R-:W-:Y:S01]  /*d980*/  IMAD.U32 R78, R7, 0x10000, RZ ;  /* 0x00010000074e7824 */ /* 0x000fe200078e00ff */
[----:B------:R-:W-:Y:S01]  /*d990*/  LOP3.LUT R11, R4, 0xffff0000, RZ, 0xc0, !PT ;  /* 0xffff0000040b7812 */ /* 0x000fe200078ec0ff */
[C---:B------:R-:W-:Y:S01]  /*d9a0*/  IMAD.U32 R4, R5.reuse, 0x10000, RZ ;  /* 0x0001000005047824 */ /* 0x040fe200078e00ff */
[----:B------:R-:W-:Y:S01]  /*d9b0*/  LOP3.LUT R89, R5, 0xffff0000, RZ, 0xc0, !PT ;  /* 0xffff000005597812 */ /* 0x000fe200078ec0ff */
[----:B------:R-:W-:Y:S01]  /*d9c0*/  IMAD.U32 R5, R130, 0x10000, RZ ;  /* 0x0001000082057824 */ /* 0x000fe200078e00ff */
[----:B------:R-:W-:Y:S01]  /*d9d0*/  LOP3.LUT R87, R6, 0xffff0000, RZ, 0xc0, !PT ;  /* 0xffff000006577812 */ /* 0x000fe200078ec0ff */
[----:B------:R-:W-:Y:S01]  /*d9e0*/  IMAD.U32 R74, R10, 0x10000, RZ ;  /* 0x000100000a4a7824 */ /* 0x000fe200078e00ff */
[----:B------:R-:W-:Y:S01]  /*d9f0*/  LOP3.LUT R130, R130, 0xffff0000, RZ, 0xc0, !PT ;  /* 0xffff000082827812 */ /* 0x000fe200078ec0ff */
[C---:B------:R-:W-:Y:S01]  /*da00*/  FMUL.FTZ R6, R76.reuse, R5 ;  /* 0x000000054c067220 */ /* 0x040fe20000410000 */
[----:B------:R-:W-:Y:S01]  /*da10*/  LOP3.LUT R7, R7, 0xffff0000, RZ, 0xc0, !PT ;  /* 0xffff000007077812 */ /* 0x000fe200078ec0ff */
[-C--:B------:R-:W-:Y:S01]  /*da20*/  FMUL.FTZ R76, R76, R79.reuse ;  /* 0x0000004f4c4c7220 */ /* 0x080fe20000410000 */
[----:B------:R-:W-:Y:S01]  /*da30*/  LOP3.LUT R10, R10, 0xffff0000, RZ, 0xc0, !PT ;  /* 0xffff00000a0a7812 */ /* 0x000fe200078ec0ff */
[----:B------:R-:W-:-:S02]  /*da40*/  FFMA.FTZ R6, R73, R79, -R6 ;  /* 0x0000004f49067223 */ /* 0x000fc40000010806 */
[----:B------:R-:W-:Y:S01]  /*da50*/  FFMA.FTZ R76, R73, R5, R76 ;  /* 0x00000005494c7223 */ /* 0x000fe2000001004c */
[----:B------:R-:W-:Y:S01]  /*da60*/  SHF.L.U32 R5, R133, 0x10, RZ ;  /* 0x0000001085057819 */ /* 0x000fe200000006ff */
[C---:B------:R-:W-:Y:S02]  /*da70*/  FMUL.FTZ R79, R11.reuse, R130 ;  /* 0x000000820b4f7220 */ /* 0x040fe40000410000 */
[-C--:B------:R-:W-:Y:S02]  /*da80*/  FMUL.FTZ R11, R11, R134.reuse ;  /* 0x000000860b0b7220 */ /* 0x080fe40000410000 */
[C---:B------:R-:W-:Y:S02]  /*da90*/  FMUL.FTZ R73, R4.reuse, R91 ;  /* 0x0000005b04497220 */ /* 0x040fe40000410000 */
[----:B------:R-:W-:Y:S02]  /*daa0*/  FMUL.FTZ R4, R4, R5 ;  /* 0x0000000504047220 */ /* 0x000fe40000410000 */
[----:B------:R-:W-:-:S02]  /*dab0*/  FFMA.FTZ R79, R72, R134, -R79 ;  /* 0x00000086484f7223 */ /* 0x000fc4000001084f */
[----:B------:R-:W-:Y:S02]  /*dac0*/  FFMA.FTZ R11, R72, R130, R11 ;  /* 0x00000082480b7223 */ /* 0x000fe4000001000b */
[C---:B------:R-:W-:Y:S02]  /*dad0*/  FFMA.FTZ R73, R8.reuse, R5, -R73 ;  /* 0x0000000508497223 */ /* 0x040fe40000010849 */
[----:B------:R-:W-:Y:S02]  /*dae0*/  IMAD.U32 R72, R135, 0x10000, RZ ;  /* 0x0001000087487824 */ /* 0x000fe400078e00ff */
[----:B------:R-:W-:Y:S01]  /*daf0*/  FFMA.FTZ R5, R8, R91, R4 ;  /* 0x0000005b08057223 */ /* 0x000fe20000010004 */
[----:B------:R-:W-:Y:S01]  /*db00*/  LOP3.LUT R4, R133, 0xffff0000, RZ, 0xc0, !PT ;  /* 0xffff000085047812 */ /* 0x000fe200078ec0ff */
[C---:B------:R-:W-:Y:S02]  /*db10*/  FMUL.FTZ R8, R78.reuse, R90 ;  /* 0x0000005a4e087220 */ /* 0x040fe40000410000 */
[----:B------:R-:W-:-:S02]  /*db20*/  FMUL.FTZ R78, R78, R72 ;  /* 0x000000484e4e7220 */ /* 0x000fc40000410000 */
[----:B------:R-:W-:Y:S02]  /*db30*/  FFMA.FTZ R72, R9, R72, -R8 ;  /* 0x0000004809487223 */ /* 0x000fe40000010808 */
[C---:B------:R-:W-:Y:S01]  /*db40*/  IMAD.U32 R91, R132.reuse, 0x10000, RZ ;  /* 0x00010000845b7824 */ /* 0x040fe200078e00ff */
[----:B------:R-:W-:Y:S01]  /*db50*/  LOP3.LUT R132, R132, 0xffff0000, RZ, 0xc0, !PT ;  /* 0xffff000084847812 */ /* 0x000fe200078ec0ff */
[----:B------:R-:W-:Y:S02]  /*db60*/  FMUL.FTZ R8, R89, R100 ;  /* 0x0000006459087220 */ /* 0x000fe40000410000 */
[----:B------:R-:W-:Y:S02]  /*db70*/  FFMA.FTZ R90, R9, R90, R78 ;  /* 0x0000005a095a7223 */ /* 0x000fe4000001004e */
[----:B------:R-:W-:Y:S02]  /*db80*/  FMUL.FTZ R89, R89, R4 ;  /* 0x0000000459597220 */ /* 0x000fe40000410000 */
[----:B------:R-:W-:-:S02]  /*db90*/  FMUL.FTZ R9, R88, R91 ;  /* 0x0000005b58097220 */ /* 0x000fc40000410000 */
[----:B------:R-:W-:Y:S01]  /*dba0*/  FFMA.FTZ R78, R75, R4, -R8 ;  /* 0x000000044b4e7223 */ /* 0x000fe20000010808 */
[----:B------:R-:W-:Y:S01]  /*dbb0*/  LOP3.LUT R4, R131, 0xffff0000, RZ, 0xc0, !PT ;  /* 0xffff000083047812 */ /* 0x000fe200078ec0ff */
[-C--:B------:R-:W-:Y:S01]  /*dbc0*/  FMUL.FTZ R88, R88, R101.reuse ;  /* 0x0000006558587220 */ /* 0x080fe20000410000 */
[----:B------:R-:W-:Y:S01]  /*dbd0*/  LOP3.LUT R8, R135, 0xffff0000, RZ, 0xc0, !PT ;  /* 0xffff000087087812 */ /* 0x000fe200078ec0ff */
[----:B------:R-:W-:Y:S02]  /*dbe0*/  FFMA.FTZ R100, R75, R100, R89 ;  /* 0x000000644b647223 */ /* 0x000fe40000010059 */
[C---:B------:R-:W-:Y:S02]  /*dbf0*/  FFMA.FTZ R101, R74.reuse, R101, -R9 ;  /* 0x000000654a657223 */ /* 0x040fe40000010809 */
[----:B------:R-:W-:Y:S01]  /*dc00*/  FFMA.FTZ R88, R74, R91, R88 ;  /* 0x0000005b4a587223 */ /* 0x000fe20000010058 */
[----:B------:R-:W-:Y:S01]  /*dc10*/  F2FP.BF16.PACK_AB R5, R100, R5 ;  /* 0x000000056405723e */ /* 0x000fe200000010ff */
[----:B------:R-:W-:-:S02]  /*dc20*/  FMUL.FTZ R89, R87, R132 ;  /* 0x0000008457597220 */ /* 0x000fc40000410000 */
[----:B------:R-:W-:Y:S02]  /*dc30*/  FMUL.FTZ R74, R7, R4 ;  /* 0x00000004074a7220 */ /* 0x000fe40000410000 */
[----:B------:R-:W-:Y:S02]  /*dc40*/  FMUL.FTZ R75, R87, R136 ;  /* 0x00000088574b7220 */ /* 0x000fe40000410000 */
[----:B------:R-:W-:Y:S02]  /*dc50*/  FMUL.FTZ R9, R7, R8 ;  /* 0x0000000807097220 */ /* 0x000fe40000410000 */
[C---:B------:R-:W-:Y:S02]  /*dc60*/  FFMA.FTZ R136, R10.reuse, R136, -R89 ;  /* 0x000000880a887223 */ /* 0x040fe40000010859 */
[----:B------:R-:W-:Y:S01]  /*dc70*/  FFMA.FTZ R7, R77, R8, -R74 ;  /* 0x000000084d077223 */ /* 0x000fe2000001084a */
[----:B------:R-:W-:Y:S01]  /*dc80*/  F2FP.BF16.PACK_AB R8, R79, R6 ;  /* 0x000000064f08723e */ /* 0x000fe200000010ff */
        /* <DEDUP_REMOVED lines=10> */
.L_x_446:
[----:B------:R-:W-:Y:S05]  /*dd30*/  BSYNC B0 ;  /* 0x0000000000007941 */ /* 0x000fea0003800000 */
.L_x_445:
[----:B------:R-:W-:-:S13]  /*dd40*/  ISETP.GE.AND P0, PT, R219, c[0x0][0x27c], PT ;  /* 0x00009f00db007a0c */ /* 0x000fda0003f06270 */
[----:B------:R-:W-:Y:S05]  /*dd50*/  @P0 BRA `(.L_x_444) ;  /* 0x0000078000000947 */ /* 0x000fea0003800000 */
[----:B-1----:R-:W-:Y:S01]  /*dd60*/  SHF.R.S32.HI R8, RZ, 0x1f, R219 ;  /* 0x0000001fff087819 */ /* 0x002fe200000114db */
[----:B------:R-:W-:Y:S01]  /*dd70*/  IMAD.MOV.U32 R9, RZ, RZ, c[0x0][0x27c] ;  /* 0x00009f00ff097624 */ /* 0x000fe200078e00ff */
[----:B------:R-:W-:Y:S01]  /*dd80*/  SHF.R.S32.HI R5, RZ, 0x1f, R84 ;  /* 0x0000001fff057819 */ /* 0x000fe20000011454 */
[----:B------:R-:W-:Y:S01]  /*dd90*/  IMAD.SHL.U32 R10, R84, 0x40, RZ ;  /* 0x00000040540a7824 */ /* 0x000fe200078e00ff */
[CC--:B------:R-:W-:Y:S02]  /*dda0*/  LEA.HI R11, R8.reuse, R219.reuse, RZ, 0x3 ;  /* 0x000000db080b7211 */ /* 0x0c0fe400078f18ff */
[----:B------:R-:W-:Y:S02]  /*ddb0*/  LEA.HI R5, R5, R84, RZ, 0x3 ;  /* 0x0000005405057211 */ /* 0x000fe400078f18ff */
[----:B------:R-:W-:Y:S02]  /*ddc0*/  SHF.R.S32.HI R4, RZ, 0x3, R11 ;  /* 0x00000003ff047819 */ /* 0x000fe4000001140b */
[----:B------:R-:W-:Y:S01]  /*ddd0*/  LEA.HI R8, R8, R219, RZ, 0x6 ;  /* 0x000000db08087211 */ /* 0x000fe200078f30ff */
[----:B------:R-:W-:Y:S01]  /*dde0*/  IMAD.SHL.U32 R5, R5, 0x40, RZ ;  /* 0x0000004005057824 */ /* 0x000fe200078e00ff */
[----:B------:R-:W-:-:S02]  /*ddf0*/  LEA.HI R9, R9, R4, RZ, 0x1d ;  /* 0x0000000409097211 */ /* 0x000fc400078fe8ff */
[----:B------:R-:W-:Y:S01]  /*de00*/  LOP3.LUT R10, R10, 0x1c0, RZ, 0xc0, !PT ;  /* 0x000001c00a0a7812 */ /* 0x000fe200078ec0ff */
[----:B------:R-:W-:Y:S01]  /*de10*/  IMAD.SHL.U32 R8, R8, 0x80, RZ ;  /* 0x0000008008087824 */ /* 0x000fe200078e00ff */
[----:B------:R-:W-:Y:S01]  /*de20*/  SHF.R.S32.HI R6, RZ, 0x1f, R9 ;  /* 0x0000001fff067819 */ /* 0x000fe20000011409 */
[----:B------:R-:W-:Y:S01]  /*de30*/  IMAD.SHL.U32 R7, R9, 0x8, RZ ;  /* 0x0000000809077824 */ /* 0x000fe200078e00ff */
[----:B------:R-:W-:Y:S02]  /*de40*/  LOP3.LUT R11, R10, 0x38, R11, 0xf8, !PT ;  /* 0x000000380a0b7812 */ /* 0x000fe400078ef80b */
[----:B------:R-:W-:Y:S02]  /*de50*/  LEA.HI R6, R6, R9, RZ, 0x3 ;  /* 0x0000000906067211 */ /* 0x000fe400078f18ff */
[----:B------:R-:W-:Y:S02]  /*de60*/  SHF.R.U32.HI R4, RZ, 0x3, R10 ;  /* 0x00000003ff047819 */ /* 0x000fe4000001160a */
[----:B------:R-:W-:Y:S01]  /*de70*/  LOP3.LUT R7, R10, 0x38, R7, 0xf8, !PT ;  /* 0x000000380a077812 */ /* 0x000fe200078ef807 */
[----:B------:R-:W-:Y:S01]  /*de80*/  IMAD.SHL.U32 R6, R6, 0x400, RZ ;  /* 0x0000040006067824 */ /* 0x000fe200078e00ff */
[----:B------:R-:W-:-:S02]  /*de90*/  LOP3.LUT R5, R5, 0xfffffe00, RZ, 0xc0, !PT ;  /* 0xfffffe0005057812 */ /* 0x000fc400078ec0ff */
[----:B------:R-:W-:Y:S02]  /*dea0*/  LOP3.LUT R8, R8, 0x7fffe000, RZ, 0xc0, !PT ;  /* 0x7fffe00008087812 */ /* 0x000fe400078ec0ff */
[-C--:B------:R-:W-:Y:S02]  /*deb0*/  LOP3.LUT R11, R11, R4.reuse, RZ, 0x3c, !PT ;  /* 0x000000040b0b7212 */ /* 0x080fe400078e3cff */
[----:B------:R-:W-:Y:S02]  /*dec0*/  LOP3.LUT R72, R7, R4, RZ, 0x3c, !PT ;  /* 0x0000000407487212 */ /* 0x000fe400078e3cff */
[----:B------:R-:W-:Y:S02]  /*ded0*/  LOP3.LUT R6, R6, 0x7fffe000, RZ, 0xc0, !PT ;  /* 0x7fffe00006067812 */ /* 0x000fe400078ec0ff */
[--C-:B------:R-:W-:Y:S02]  /*dee0*/  IADD3 R8, R11, R8, R5.reuse ;  /* 0x000000080b087210 */ /* 0x100fe40007ffe005 */
[----:B------:R-:W-:-:S02]  /*def0*/  IADD3 R72, R72, R6, R5 ;  /* 0x0000000648487210 */ /* 0x000fc40007ffe005 */
[--C-:B------:R-:W-:Y:S01]  /*df00*/  SHF.R.U64 R75, R52, 0x10, R53.reuse ;  /* 0x00000010344b7819 */ /* 0x100fe20000001235 */
[----:B------:R-:W-:Y:S01]  /*df10*/  IMAD.SHL.U32 R73, R8, 0x2, RZ ;  /* 0x0000000208497824 */ /* 0x000fe200078e00ff */
[----:B------:R-:W-:Y:S01]  /*df20*/  SHF.R.U32.HI R52, RZ, 0x10, R53 ;  /* 0x00000010ff347819 */ /* 0x000fe20000011635 */
[----:B------:R-:W-:Y:S01]  /*df30*/  IMAD.SHL.U32 R72, R72, 0x2, RZ ;  /* 0x0000000248487824 */ /* 0x000fe200078e00ff */
[--C-:B------:R-:W-:Y:S02]  /*df40*/  SHF.R.U64 R53, R54, 0x10, R55.reuse ;  /* 0x0000001036357819 */ /* 0x100fe40000001237 */
[----:B------:R-:W1:Y:S01]  /*df50*/  LDS.128 R8, [R73+0x10080] ;  /* 0x0100800049087984 */ /* 0x000e620000000c00 */
[----:B------:R-:W-:Y:S02]  /*df60*/  SHF.R.U32.HI R54, RZ, 0x10, R55 ;  /* 0x00000010ff367819 */ /* 0x000fe40000011637 */
[--C-:B------:R-:W-:Y:S01]  /*df70*/  SHF.R.U64 R55, R48, 0x10, R49.reuse ;  /* 0x0000001030377819 */ /* 0x100fe20000001231 */
[----:B------:R-:W2:Y:S01]  /*df80*/  LDS.128 R4, [R72+0x10080] ;  /* 0x0100800048047984 */ /* 0x000ea20000000c00 */
[----:B------:R-:W-:-:S02]  /*df90*/  SHF.R.U32.HI R48, RZ, 0x10, R49 ;  /* 0x00000010ff307819 */ /* 0x000fc40000011631 */
[----:B------:R-:W-:Y:S02]  /*dfa0*/  SHF.R.U64 R49, R50, 0x10, R51 ;  /* 0x0000001032317819 */ /* 0x000fe40000001233 */
        /* <DEDUP_REMOVED lines=42> */
[----:B------:R-:W-:Y:S02]  /*e250*/  FFMA.FTZ R11, R48, R122, R11 ;  /* 0x0000007a300b7223 */ /* 0x000fe4000001000b */
        /* <DEDUP_REMOVED lines=9> */
[C---:B------:R-:W-:Y:S01]  /*e2f0*/  IMAD.U32 R50, R10.reuse, 0x10000, RZ ;  /* 0x000100000a327824 */ /* 0x040fe200078e00ff */
[----:B------:R-:W-:Y:S01]  /*e300*/  LOP3.LUT R10, R10, 0xffff0000, RZ, 0xc0, !PT ;  /* 0xffff00000a0a7812 */ /* 0x000fe200078ec0ff */
[C---:B------:R-:W-:Y:S02]  /*e310*/  FMUL.FTZ R4, R76.reuse, R121 ;  /* 0x000000794c047220 */ /* 0x040fe40000410000 */
[----:B------:R-:W-:Y:S02]  /*e320*/  FMUL.FTZ R9, R75, R8 ;  /* 0x000000084b097220 */ /* 0x000fe40000410000 */
[----:B------:R-:W-:-:S02]  /*e330*/  FMUL.FTZ R76, R76, R125 ;  /* 0x0000007d4c4c7220 */ /* 0x000fc40000410000 */
[----:B------:R-:W-:Y:S02]  /*e340*/  FMUL.FTZ R75, R75, R77 ;  /* 0x0000004d4b4b7220 */ /* 0x000fe40000410000 */
        /* <DEDUP_REMOVED lines=25> */
.L_x_444:
[----:B------:R-:W-:Y:S05]  /*e4e0*/  BSYNC B1 ;  /* 0x0000000000017941 */ /* 0x000fea0003800000 */
.L_x_443:
        /* <DEDUP_REMOVED lines=120> */
.L_x_450:
[----:B------:R-:W-:Y:S05]  /*ec70*/  BSYNC B0 ;  /* 0x0000000000007941 */ /* 0x000fea0003800000 */
.L_x_449:
        /* <DEDUP_REMOVED lines=122> */
.L_x_448:
[----:B------:R-:W-:Y:S05]  /*f420*/  BSYNC B1 ;  /* 0x0000000000017941 */ /* 0x000fea0003800000 */
.L_x_447:
[----:B------:R-:W-:-:S04]  /*f430*/  IADD3 R28, R39, 0x60, RZ ;  /* 0x00000060271c7810 */ /* 0x000fc80007ffe0ff */
        /* <DEDUP_REMOVED lines=118> */
.L_x_452:
[----:B------:R-:W-:Y:S05]  /*fba0*/  BSYNC B0 ;  /* 0x0000000000007941 */ /* 0x000fea0003800000 */
.L_x_451:
        /* <DEDUP_REMOVED lines=28> */
[----:B------:R-:W-:Y:S01]  /*fd70*/  SHF.R.U64 R15, R24, 0x10, R25 ;  /* 0x00000010180f7819 */ /* 0x000fe20000001219 */
[----:B------:R-:W-:Y:S01]  /*fd80*/  IMAD.SHL.U32 R13, R8, 0x2, RZ ;  /* 0x00000002080d7824 */ /* 0x000fe200078e00ff */
[----:B------:R-:W-:Y:S01]  /*fd90*/  SHF.R.U64 R14, R18, 0x10, R19 ;  /* 0x00000010120e7819 */ /* 0x000fe20000001213 */
[----:B------:R-:W-:Y:S01]  /*fda0*/  IMAD.SHL.U32 R12, R12, 0x2, RZ ;  /* 0x000000020c0c7824 */ /* 0x000fe200078e00ff */
[----:B------:R-:W-:Y:S02]  /*fdb0*/  SHF.R.U64 R23, R16, 0x10, R17 ;  /* 0x0000001010177819 */ /* 0x000fe40000001211 */
[----:B------:R-:W1:Y:S01]  /*fdc0*/  LDS.128 R8, [R13+0x10080] ;  /* 0x010080000d087984 */ /* 0x000e620000000c00 */
[----:B------:R-:W-:Y:S02]  /*fdd0*/  SHF.R.U32.HI R18, RZ, 0x10, R19 ;  /* 0x00000010ff127819 */ /* 0x000fe40000011613 */
[----:B------:R-:W-:Y:S01]  /*fde0*/  PRMT R70, R70, 0x5410, R15 ;  /* 0x0000541046467816 */ /* 0x000fe2000000000f */
[----:B------:R-:W2:Y:S01]  /*fdf0*/  LDS.128 R4, [R12+0x10080] ;  /* 0x010080000c047984 */ /* 0x000ea20000000c00 */
[----:B------:R-:W-:-:S02]  /*fe00*/  PRMT R67, R67, 0x5410, R14 ;  /* 0x0000541043437816 */ /* 0x000fc4000000000e */
[----:B------:R-:W-:Y:S02]  /*fe10*/  SHF.R.U32.HI R16, RZ, 0x10, R17 ;  /* 0x00000010ff107819 */ /* 0x000fe40000011611 */
[----:B------:R-:W-:Y:S02]  /*fe20*/  PRMT R62, R62, 0x5410, R23 ;  /* 0x000054103e3e7816 */ /* 0x000fe40000000017 */
[----:B------:R-:W-:Y:S02]  /*fe30*/  SHF.R.U64 R21, R26, 0x10, R27 ;  /* 0x000000101a157819 */ /* 0x000fe4000000121b */
[----:B------:R-:W-:Y:S02]  /*fe40*/  PRMT R63, R63, 0x5410, R18 ;  /* 0x000054103f3f7816 */ /* 0x000fe40000000012 */
[----:B------:R-:W-:Y:S01]  /*fe50*/  PRMT R80, R80, 0x5410, R21 ;  /* 0x0000541050507816 */ /* 0x000fe20000000015 */
[----:B------:R-:W-:Y:S01]  /*fe60*/  IMAD.U32 R21, R70, 0x10000, RZ ;  /* 0x0001000046157824 */ /* 0x000fe200078e00ff */
[----:B------:R-:W-:-:S02]  /*fe70*/  SHF.R.U32.HI R25, RZ, 0x10, R25 ;  /* 0x00000010ff197819 */ /* 0x000fc40000011619 */
[----:B------:R-:W-:Y:S02]  /*fe80*/  PRMT R61, R61, 0x5410, R16 ;  /* 0x000054103d3d7816 */ /* 0x000fe40000000010 */
[----:B------:R-:W-:Y:S02]  /*fe90*/  PRMT R68, R68, 0x5410, R25 ;  /* 0x0000541044447816 */ /* 0x000fe40000000019 */
[----:B------:R-:W-:Y:S01]  /*fea0*/  LOP3.LUT R70, R70, 0xffff0000, RZ, 0xc0, !PT ;  /* 0xffff000046467812 */ /* 0x000fe200078ec0ff */
[C---:B------:R-:W-:Y:S01]  /*feb0*/  IMAD.U32 R25, R61.reuse, 0x10000, RZ ;  /* 0x000100003d197824 */ /* 0x040fe200078e00ff */
[----:B------:R-:W-:Y:S02]  /*fec0*/  SHF.R.U32.HI R26, RZ, 0x10, R27 ;  /* 0x00000010ff1a7819 */ /* 0x000fe4000001161b */
[----:B------:R-:W-:Y:S02]  /*fed0*/  LOP3.LUT R61, R61, 0xffff0000, RZ, 0xc0, !PT ;  /* 0xffff00003d3d7812 */ /* 0x000fe400078ec0ff */
[----:B------:R-:W-:Y:S01]  /*fee0*/  PRMT R71, R71, 0x5410, R26 ;  /* 0x0000541047477816 */ /* 0x000fe2000000001a */
[----:B------:R-:W-:-:S02]  /*fef0*/  IMAD.U32 R26, R63, 0x10000, RZ ;  /* 0x000100003f1a7824 */ /* 0x000fc400078e00ff */
        /* <DEDUP_REMOVED lines=18> */
[C---:B------:R-:W-:Y:S02]  /*10020*/  FMUL.FTZ R21, R11.reuse, R62 ;  /* 0x0000003e0b157220 */ /* 0x040fe40000410000 */
        /* <DEDUP_REMOVED lines=14> */
[C---:B------:R-:W-:Y:S01]  /*10110*/  IMAD.U32 R8, R67.reuse, 0x10000, RZ ;  /* 0x0001000043087824 */ /* 0x040fe200078e00ff */
[----:B------:R-:W-:Y:S01]  /*10120*/  LOP3.LUT R67, R67, 0xffff0000, RZ, 0xc0, !PT ;  /* 0xffff000043437812 */ /* 0x000fe200078ec0ff */
[----:B------:R-:W-:-:S02]  /*10130*/  FFMA.FTZ R14, R9, R14, -R4 ;  /* 0x0000000e090e7223 */ /* 0x000fc40000010804 */
[----:B------:R-:W-:Y:S02]  /*10140*/  IMAD.U32 R25, R80, 0x10000, RZ ;  /* 0x0001000050197824 */ /* 0x000fe400078e00ff */
[----:B------:R-:W-:Y:S02]  /*10150*/  FMUL.FTZ R4, R24, R61 ;  /* 0x0000003d18047220 */ /* 0x000fe40000410000 */
[----:B------:R-:W-:Y:S01]  /*10160*/  FFMA.FTZ R26, R9, R26, R20 ;  /* 0x0000001a091a7223 */ /* 0x000fe20000010014 */
[----:B------:R-:W-:Y:S01]  /*10170*/  LOP3.LUT R20, R71, 0xffff0000, RZ, 0xc0, !PT ;  /* 0xffff000047147812 */ /* 0x000fe200078ec0ff */
[C---:B------:R-:W-:Y:S01]  /*10180*/  IMAD.U32 R16, R10.reuse, 0x10000, RZ ;  /* 0x000100000a107824 */ /* 0x040fe200078e00ff */
[----:B------:R-:W-:Y:S01]  /*10190*/  LOP3.LUT R10, R10, 0xffff0000, RZ, 0xc0, !PT ;  /* 0xffff00000a0a7812 */ /* 0x000fe200078ec0ff */
[----:B------:R-:W-:Y:S02]  /*101a0*/  FMUL.FTZ R9, R23, R8 ;  /* 0x0000000817097220 */ /* 0x000fe40000410000 */
[----:B------:R-:W-:-:S02]  /*101b0*/  FMUL.FTZ R24, R24, R68 ;  /* 0x0000004418187220 */ /* 0x000fc40000410000 */
[----:B------:R-:W-:Y:S01]  /*101c0*/  FFMA.FTZ R68, R17, R68, -R4 ;  /* 0x0000004411447223 */ /* 0x000fe20000010804 */
[----:B------:R-:W-:Y:S01]  /*101d0*/  LOP3.LUT R4, R63, 0xffff0000, RZ, 0xc0, !PT ;  /* 0xffff00003f047812 */ /* 0x000fe200078ec0ff */
[-C--:B------:R-:W-:Y:S02]  /*101e0*/  FMUL.FTZ R23, R23, R25.reuse ;  /* 0x0000001917177220 */ /* 0x080fe40000410000 */
[----:B------:R-:W-:Y:S01]  /*101f0*/  FFMA.FTZ R25, R16, R25, -R9 ;  /* 0x0000001910197223 */ /* 0x000fe20000010809 */
[----:B------:R-:W-:Y:S01]  /*10200*/  LOP3.LUT R9, R80, 0xffff0000, RZ, 0xc0, !PT ;  /* 0xffff000050097812 */ /* 0x000fe200078ec0ff */
[----:B------:R-:W-:Y:S02]  /*10210*/  FFMA.FTZ R24, R17, R61, R24 ;  /* 0x0000003d11187223 */ /* 0x000fe40000010018 */
[----:B------:R-:W-:Y:S02]  /*10220*/  FFMA.FTZ R23, R16, R8, R23 ;  /* 0x0000000810177223 */ /* 0x000fe40000010017 */
[----:B------:R-:W-:Y:S01]  /*10230*/  FMUL.FTZ R16, R22, R67 ;  /* 0x0000004316107220 */ /* 0x000fe20000410000 */
[----:B------:R-:W-:Y:S01]  /*10240*/  F2FP.BF16.PACK_AB R5, R24, R5 ;  /* 0x000000051805723e */ /* 0x000fe200000010ff */
[----:B------:R-:W-:-:S02]  /*10250*/  FMUL.FTZ R17, R7, R4 ;  /* 0x0000000407117220 */ /* 0x000fc40000410000 */
[-C--:B------:R-:W-:Y:S02]  /*10260*/  FMUL.FTZ R22, R22, R9.reuse ;  /* 0x0000000916167220 */ /* 0x080fe40000410000 */
[-C--:B------:R-:W-:Y:S02]  /*10270*/  FMUL.FTZ R8, R7, R20.reuse ;  /* 0x0000001407087220 */ /* 0x080fe40000410000 */
[----:B------:R-:W-:Y:S01]  /*10280*/  FFMA.FTZ R16, R10, R9, -R16 ;  /* 0x000000090a107223 */ /* 0x000fe20000010810 */
[----:B------:R-:W-:Y:S01]  /*10290*/  F2FP.BF16.PACK_AB R9, R68, R15 ;  /* 0x0000000f4409723e */ /* 0x000fe200000010ff */
        /* <DEDUP_REMOVED lines=11> */
.L_x_424:
[----:B------:R-:W-:Y:S05]  /*10350*/  BSYNC B2 ;  /* 0x0000000000027941 */ /* 0x000fea0003800000 */
.L_x_390:
        /* <DEDUP_REMOVED lines=12> */
[----:B------:R-:W-:Y:S01]  /*10420*/  IMAD R58, R58, c[0x0][0x218], RZ ;  /* 0x000086003a3a7a24 */ /* 0x000fe200078e02ff */
[----:B------:R-:W-:Y:S01]  /*10430*/  LOP3.LUT R8, R8, 0xfffffffe, RZ, 0xc0, !PT ;  /* 0xfffffffe08087812 */ /* 0x000fe200078ec0ff */
[----:B------:R-:W-:Y:S01]  /*10440*/  IMAD.IADD R7, R7, 0x1, R9 ;  /* 0x0000000107077824 */ /* 0x000fe200078e0209 */
[----:B------:R-:W-:Y:S01]  /*10450*/  LOP3.LUT R11, R4, R11, RZ, 0x3c, !PT ;  /* 0x0000000b040b7212 */ /* 0x000fe200078e3cff */
[----:B------:R-:W-:Y:S01]  /*10460*/  IMAD R58, R217, c[0x0][0x21c], R58 ;  /* 0x00008700d93a7a24 */ /* 0x000fe200078e023a */
[----:B------:R-:W-:Y:S01]  /*10470*/  BAR.SYNC.DEFER_BLOCKING 0x0 ;  /* 0x0000000000007b1d */ /* 0x000fe20000010000 */
[----:B------:R-:W-:Y:S01]  /*10480*/  IMAD.IADD R8, R5, 0x1, -R8 ;  /* 0x0000000105087824 */ /* 0x000fe200078e0a08 */
[----:B------:R-:W-:Y:S01]  /*10490*/  ISETP.LT.AND P1, PT, R39, UR30, PT ;  /* 0x0000001e27007c0c */ /* 0x000fe2000bf21270 */
[----:B------:R-:W-:Y:S01]  /*104a0*/  IMAD.WIDE.U32 R6, R217, c[0x0][0x218], R6 ;  /* 0x00008600d9067a25 */ /* 0x000fe200078e0006 */
[----:B------:R-:W-:Y:S01]  /*104b0*/  SHF.R.S32.HI R228, RZ, 0x1f, R219 ;  /* 0x0000001fffe47819 */ /* 0x000fe200000114db */
[----:B------:R-:W-:-:S02]  /*104c0*/  UISETP.GT.AND UP0, UPT, UR17, UR8, UPT ;  /* 0x000000081100728c */ /* 0x000fc4000bf04270 */
[----:B------:R-:W-:Y:S01]  /*104d0*/  IMAD R213, R8, 0x200, R11 ;  /* 0x0000020008d57824 */ /* 0x000fe200078e020b */
[----:B------:R-:W-:Y:S01]  /*104e0*/  LEA.HI R228, R228, R219, RZ, 0x3 ;  /* 0x000000dbe4e47211 */ /* 0x000fe200078f18ff */
[----:B------:R-:W-:Y:S02]  /*104f0*/  IMAD.SHL.U32 R8, R8, 0x8, RZ ;  /* 0x0000000808087824 */ /* 0x000fe400078e00ff */
[----:B------:R-:W-:Y:S01]  /*10500*/  IMAD.SHL.U32 R213, R213, 0x2, RZ ;  /* 0x00000002d5d57824 */ /* 0x000fe200078e00ff */
[----:B------:R-:W-:Y:S01]  /*10510*/  LOP3.LUT R228, R228, 0xfffffff8, RZ, 0xc0, !PT ;  /* 0xfffffff8e4e47812 */ /* 0x000fe200078ec0ff */
[----:B------:R-:W-:Y:S02]  /*10520*/  IMAD.SHL.U32 R68, R57, 0x40, RZ ;  /* 0x0000004039447824 */ /* 0x000fe400078e00ff */
[----:B------:R-:W-:Y:S01]  /*10530*/  IMAD.SHL.U32 R220, R38, 0x2, RZ ;  /* 0x0000000226dc7824 */ /* 0x000fe200078e00ff */
[C---:B------:R-:W-:Y:S02]  /*10540*/  IADD3 R4, R213.reuse, 0xc080, RZ ;  /* 0x0000c080d5047810 */ /* 0x040fe40007ffe0ff */
[----:B------:R-:W-:-:S02]  /*10550*/  IADD3 R212, R213, 0xc0a0, RZ ;  /* 0x0000c0a0d5d47810 */ /* 0x000fc40007ffe0ff */
[----:B------:R-:W-:Y:S02]  /*10560*/  @P0 IADD3 R212, R4, -0x20, RZ ;  /* 0xffffffe004d40810 */ /* 0x000fe40007ffe0ff */
[----:B------:R-:W-:Y:S02]  /*10570*/  IADD3 R4, P0, R6, UR26, RZ ;  /* 0x0000001a06047c10 */ /* 0x000fe4000ff1e0ff */
[----:B------:R-:W-:Y:S01]  /*10580*/  LOP3.LUT R68, R68, 0xfffffe00, RZ, 0xc0, !PT ;  /* 0xfffffe0044447812 */ /* 0x000fe200078ec0ff */
[----:B------:R-:W-:Y:S01]  /*10590*/  LDSM.16.M88.4 R24, [R213+0xc080] ;  /* 0x00c08000d518783b */ /* 0x000fe20000000200 */
[----:B------:R-:W-:Y:S01]  /*105a0*/  IADD3.X R5, R7, UR12, R58, P0, !PT ;  /* 0x0000000c07057c10 */ /* 0x000fe200087fe43a */
[----:B------:R-:W-:Y:S01]  /*105b0*/  IMAD.SHL.U32 R7, R56, 0x40, RZ ;  /* 0x0000004038077824 */ /* 0x000fe200078e00ff */
[----:B------:R-:W-:Y:S01]  /*105c0*/  LEA R6, P0, R4, c[0x0][0x1f8], 0x1 ;  /* 0x00007e0004067a11 */ /* 0x000fe200078008ff */
[----:B------:R-:W-:Y:S01]  /*105d0*/  IMAD R214, R64, 0x400, R68 ;  /* 0x0000040040d67824 */ /* 0x000fe200078e0244 */
[----:B------:R-:W-:Y:S01]  /*105e0*/  LDSM.16.M88.4 R40, [R213+0xc880] ;  /* 0x00c88000d528783b */ /* 0x000fe20000000200 */
[----:B------:R-:W-:-:S02]  /*105f0*/  IADD3 R203, R212, 0x800, RZ ;  /* 0x00000800d4cb7810 */ /* 0x000fc40007ffe0ff */
[----:B------:R-:W-:Y:S01]  /*10600*/  LEA.HI.X R5, R4, c[0x0][0x1fc], R5, 0x1, P0 ;  /* 0x00007f0004057a11 */ /* 0x000fe200000f0c05 */
[----:B------:R-:W-:Y:S01]  /*10610*/  LDSM.16.M88.4 R16, [R212] ;  /* 0x00000000d410783b */ /* 0x000fe20000000200 */
[----:B------:R-:W-:Y:S02]  /*10620*/  LOP3.LUT R7, R7, 0x1c0, RZ, 0xc0, !PT ;  /* 0x000001c007077812 */ /* 0x000fe400078ec0ff */
[----:B------:R-:W-:Y:S01]  /*10630*/  LOP3.LUT P0, RZ, R0, 0x4, RZ, 0xc0, !PT ;  /* 0x0000000400ff7812 */ /* 0x000fe2000780c0ff */
[----:B------:R1:W-:Y:S01]  /*10640*/  SHFL.IDX PT, R4, R6, RZ, 0x181f ;  /* 0x00181fff06047589 */ /* 0x0003e200000e0000 */
[----:B------:R-:W-:Y:S01]  /*10650*/  LOP3.LUT R8, R7, 0x8, R8, 0xf8, !PT ;  /* 0x0000000807087812 */ /* 0x000fe200078ef808 */
[----:B------:R-:W-:Y:S01]  /*10660*/  IMAD.MOV.U32 R0, RZ, RZ, 0x40 ;  /* 0x00000040ff007424 */ /* 0x000fe200078e00ff */
[----:B------:R-:W-:Y:S01]  /*10670*/  SHF.R.U32.HI R67, RZ, 0x3, R7 ;  /* 0x00000003ff437819 */ /* 0x000fe20000011607 */
[----:B------:R-:W2:Y:S01]  /*10680*/  SHFL.IDX PT, R5, R5, RZ, 0x181f ;  /* 0x00181fff05057589 */ /* 0x000ea200000e0000 */
[----:B------:R-:W-:-:S02]  /*10690*/  SHF.R.S32.HI R7, RZ, 0x1f, R36 ;  /* 0x0000001fff077819 */ /* 0x000fc40000011424 */
[----:B------:R-:W-:Y:S01]  /*106a0*/  LOP3.LUT R67, R8, R67, RZ, 0x3c, !PT ;  /* 0x0000004308437212 */ /* 0x000fe200078e3cff */
[----:B------:R-:W-:Y:S01]  /*106b0*/  LDSM.16.M88.4 R44, [R212+0x800] ;  /* 0x00080000d42c783b */ /* 0x000fe20000000200 */
[----:B------:R-:W-:Y:S02]  /*106c0*/  SEL R0, R0, 0xffffffc0, !P0 ;  /* 0xffffffc000007807 */ /* 0x000fe40004000000 */
[----:B------:R-:W-:Y:S01]  /*106d0*/  ISETP.GE.OR P0, PT, R225, c[0x0][0x1d4], !P1 ;  /* 0x00007500e1007a0c */ /* 0x000fe20004f06670 */
[----:B------:R-:W-:Y:S01]  /*106e0*/  IMAD.IADD R214, R67, 0x1, R214 ;  /* 0x0000000143d67824 */ /* 0x000fe200078e02d6 */
[----:B------:R-:W-:Y:S01]  /*106f0*/  LEA.HI R226, R7, R36, RZ, 0x3 ;  /* 0x0000002407e27211 */ /* 0x000fe200078f18ff */
[----:B------:R-:W-:Y:S01]  /*10700*/  IMAD.IADD R208, R213, 0x1, R0 ;  /* 0x00000001d5d07824 */ /* 0x000fe200078e0200 */
[----:B------:R-:W-:Y:S01]  /*10710*/  IADD3 R201, R212, 0x1000, RZ ;  /* 0x00001000d4c97810 */ /* 0x000fe20007ffe0ff */
[----:B------:R-:W-:Y:S01]  /*10720*/  IMAD.SHL.U32 R214, R214, 0x2, RZ ;  /* 0x00000002d6d67824 */ /* 0x000fe200078e00ff */
[----:B------:R-:W-:Y:S01]  /*10730*/  LOP3.LUT R226, R226, 0xfffffff8, RZ, 0xc0, !PT ;  /* 0xfffffff8e2e27812 */ /* 0x000fe200078ec0ff */
[----:B------:R-:W-:Y:S01]  /*10740*/  IMAD.IADD R202, R0, 0x1, R212 ;  /* 0x0000000100ca7824 */ /* 0x000fe200078e02d4 */
[----:B------:R-:W-:Y:S01]  /*10750*/  IADD3 R200, R212, 0x1800, RZ ;  /* 0x00001800d4c87810 */ /* 0x000fe20007ffe0ff */
[--C-:B------:R-:W-:Y:S01]  /*10760*/  IMAD R210, R2, 0x2, R214.reuse ;  /* 0x0000000202d27824 */ /* 0x100fe200078e02d6 */
[----:B------:R-:W3:Y:S01]  /*10770*/  LDSM.16.M88.4 R20, [R214+0x10080] ;  /* 0x01008000d614783b */ /* 0x000ee20000000200 */
[C---:B------:R-:W-:Y:S01]  /*10780*/  IMAD R209, R3.reuse, 0x2, R214 ;  /* 0x0000000203d17824 */ /* 0x040fe200078e02d6 */
[----:B-1----:R-:W-:Y:S01]  /*10790*/  SHF.R.S32.HI R6, RZ, 0x1f, R37 ;  /* 0x0000001fff067819 */ /* 0x002fe20000011425 */
[----:B------:R-:W-:Y:S01]  /*107a0*/  IMAD R207, R3, 0x2, R210 ;  /* 0x0000000203cf7824 */ /* 0x000fe200078e02d2 */
[----:B------:R-:W1:Y:S01]  /*107b0*/  LDSM.16.M88.4 R8, [R210+0x10080] ;  /* 0x01008000d208783b */ /* 0x000e620000000200 */
[----:B------:R-:W-:Y:S01]  /*107c0*/  SHF.R.S32.HI R229, RZ, 0x1f, R226 ;  /* 0x0000001fffe57819 */ /* 0x000fe200000114e2 */
[----:B--2---:R-:W-:Y:S01]  /*107d0*/  IMAD.WIDE R14, R225, 0x2, R4 ;  /* 0x00000002e10e7825 */ /* 0x004fe200078e0204 */
[----:B------:R-:W-:-:S02]  /*107e0*/  LEA.HI R227, R6, R37, RZ, 0x3 ;  /* 0x0000002506e37211 */ /* 0x000fc400078f18ff */
[----:B------:R-:W-:Y:S01]  /*107f0*/  IADD3 R199, R212, 0x2000, RZ ;  /* 0x00002000d4c77810 */ /* 0x000fe20007ffe0ff */
[--C-:B------:R-:W-:Y:S01]  /*10800*/  IMAD.WIDE R12, R228, 0x2, R4.reuse ;  /* 0x00000002e40c7825 */ /* 0x100fe200078e0204 */
[----:B------:R-:W-:Y:S01]  /*10810*/  @!PT LDS RZ, [RZ] ;  /* 0x00000000fffff984 */ /* 0x000fe20000000800 */
[----:B------:R-:W-:Y:S01]  /*10820*/  @!PT LDS RZ, [RZ] ;  /* 0x00000000fffff984 */ /* 0x000fe20000000800 */
[----:B------:R-:W-:Y:S01]  /*10830*/  @!PT LDS RZ, [RZ] ;  /* 0x00000000fffff984 */ /* 0x000fe20000000800 */
[----:B------:R2:W-:Y:S01]  /*10840*/  LDGSTS.E.BYPASS.LTC128B.128 [R220+0x8080], [R14.64], !P0 ;  /* 0x080800000edc7fae */ /* 0x0005e2000c101d58 */
[----:B------:R-:W-:Y:S02]  /*10850*/  ISETP.GE.OR P0, PT, R219, c[0x0][0x1d4], !P1 ;  /* 0x00007500db007a0c */ /* 0x000fe40004f06670 */
[----:B------:R-:W-:Y:S01]  /*10860*/  LOP3.LUT R227, R227, 0xfffffff8, RZ, 0xc0, !PT ;  /* 0xfffffff8e3e37812 */ /* 0x000fe200078ec0ff */
[--C-:B------:R-:W-:Y:S01]  /*10870*/  IMAD.WIDE R52, R226, 0x2, R4.reuse ;  /* 0x00000002e2347825 */ /* 0x100fe200078e0204 */
[C---:B------:R-:W-:Y:S02]  /*10880*/  IADD3 R198, R212.reuse, 0x2800, RZ ;  /* 0x00002800d4c67810 */ /* 0x040fe40007ffe0ff */
[C---:B------:R-:W-:Y:S01]  /*10890*/  IADD3 R197, R212.reuse, 0x3000, RZ ;  /* 0x00003000d4c57810 */ /* 0x040fe20007ffe0ff */
[----:B------:R-:W-:Y:S01]  /*108a0*/  IMAD.WIDE R28, R227, 0x2, R4 ;  /* 0x00000002e31c7825 */ /* 0x000fe200078e0204 */
[----:B------:R-:W-:-:S05]  /*108b0*/  IADD3 R196, R212, 0x3800, RZ ;  /* 0x00003800d4c47810 */ /* 0x000fca0007ffe0ff */
[----:B------:R2:W-:Y:S01]  /*108c0*/  LDGSTS.E.BYPASS.LTC128B.128 [R220+0x9080], [R12.64], !P0 ;  /* 0x090800000cdc7fae */ /* 0x0005e2000c101d58 */
[----:B------:R-:W-:-:S13]  /*108d0*/  ISETP.GE.OR P0, PT, R37, c[0x0][0x1d4], !P1 ;  /* 0x0000750025007a0c */ /* 0x000fda0004f06670 */
[----:B------:R4:W-:Y:S01]  /*108e0*/  LDGSTS.E.BYPASS.LTC128B.128 [R220+0xa080], [R28.64], !P0 ;  /* 0x0a0800001cdc7fae */ /* 0x0009e2000c101d58 */
[----:B------:R-:W-:Y:S02]  /*108f0*/  ISETP.GE.OR P0, PT, R36, c[0x0][0x1d4], !P1 ;  /* 0x0000750024007a0c */ /* 0x000fe40004f06670 */
[C---:B---3--:R-:W-:Y:S08]  /*10900*/  HMMA.16816.F32.BF16 R36, R20.reuse, R40, RZ ;  /* 0x000000281424723c */ /* 0x048ff000000418ff */
[----:B--2---:R-:W-:Y:S03]  /*10910*/  HMMA.16816.F32.BF16 R12, R20, R24, RZ ;  /* 0x00000018140c723c */ /* 0x004fe600000418ff */
[----:B------:R2:W-:Y:S01]  /*10920*/  LDGSTS.E.BYPASS.LTC128B.128 [R220+0xb080], [R52.64], !P0 ;  /* 0x0b08000034dc7fae */ /* 0x0005e2000c101d58 */
[----:B------:R-:W-:-:S03]  /*10930*/  PLOP3.LUT P0, PT, PT, PT, UP0, 0x40, 0x0 ;  /* 0x000000000000781c */ /* 0x000fc60003f0e808 */
[----:B------:R-:W-:Y:S01]  /*10940*/  LDSM.16.M88.4 R48, [R209+0x10080] ;  /* 0x01008000d130783b */ /* 0x000fe20000000200 */
[C---:B------:R-:W-:Y:S03]  /*10950*/  HMMA.16816.F32.BF16 R24, R20.reuse, R26, RZ ;  /* 0x0000001a1418723c */ /* 0x040fe600000418ff */
[----:B------:R-:W3:Y:S04]  /*10960*/  LDSM.16.M88.4 R4, [R208+0xc080] ;  /* 0x00c08000d004783b */ /* 0x000ee80000000200 */
[----:B------:R-:W5:Y:S01]  /*10970*/  LDSM.16.M88.4 R60, [R208+0xc880] ;  /* 0x00c88000d03c783b */ /* 0x000f620000000200 */
[----:B------:R-:W-:Y:S03]  /*10980*/  HMMA.16816.F32.BF16 R20, R20, R42, RZ ;  /* 0x0000002a1414723c */ /* 0x000fe600000418ff */
[----:B------:R-:W-:Y:S04]  /*10990*/  LDSM.16.M88.4 R32, [R207+0x10080] ;  /* 0x01008000cf20783b */ /* 0x000fe80000000200 */
[----:B----4-:R-:W4:Y:S01]  /*109a0*/  LDSM.16.M88.4 R28, [R202] ;  /* 0x00000000ca1c783b */ /* 0x010f220000000200 */
[C---:B-1----:R-:W-:Y:S03]  /*109b0*/  HMMA.16816.F32.BF16 R12, R8.reuse, R16, R12 ;  /* 0x00000010080c723c */ /* 0x042fe6000004180c */
[----:B------:R-:W-:Y:S04]  /*109c0*/  LDSM.16.M88.4 R56, [R213+0xd080] ;  /* 0x00d08000d538783b */ /* 0x000fe80000000200 */
[----:B--2---:R-:W1:Y:S01]  /*109d0*/  LDSM.16.M88.4 R52, [R202+0x800] ;  /* 0x00080000ca34783b */ /* 0x004e620000000200 */
[C---:B------:R-:W-:Y:S03]  /*109e0*/  HMMA.16816.F32.BF16 R24, R8.reuse, R18, R24 ;  /* 0x000000120818723c */ /* 0x040fe60000041818 */
[----:B------:R-:W2:Y:S04]  /*109f0*/  LDSM.16.M88.4 R16, [R214+0x14080] ;  /* 0x01408000d610783b */ /* 0x000ea80000000200 */
[----:B------:R-:W-:Y:S01]  /*10a00*/  LDSM.16.M88.4 R40, [R212+0x1000] ;  /* 0x00100000d428783b */ /* 0x000fe20000000200 */
[C---:B------:R-:W-:Y:S03]  /*10a10*/  HMMA.16816.F32.BF16 R36, R8.reuse, R44, R36 ;  /* 0x0000002c0824723c */ /* 0x040fe60000041824 */
[----:B------:R-:W0:Y:S05]  /*10a20*/  LDGDEPBAR ;  /* 0x00000000000079af */ /* 0x000e2a0000000000 */
[----:B------:R-:W-:Y:S01]  /*10a30*/  HMMA.16816.F32.BF16 R8, R8, R46, R20 ;  /* 0x0000002e0808723c */ /* 0x000fe20000041814 */
[----:B------:R-:W1:Y:S04]  /*10a40*/  LDSM.16.M88.4 R44, [R213+0xd880] ;  /* 0x00d88000d52c783b */ /* 0x000e680000000200 */
[----:B------:R-:W-:Y:S03]  /*10a50*/  LDSM.16.M88.4 R20, [R209+0x14080] ;  /* 0x01408000d114783b */ /* 0x000fe60000000200 */
[C---:B---3--:R-:W-:Y:S08]  /*10a60*/  HMMA.16816.F32.BF16 R12, R48.reuse, R4, R12 ;  /* 0x00000004300c723c */ /* 0x048ff0000004180c */
[C---:B------:R-:W-:Y:S01]  /*10a70*/  HMMA.16816.F32.BF16 R24, R48.reuse, R6, R24 ;  /* 0x000000063018723c */ /* 0x040fe20000041818 */
[----:B------:R-:W3:Y:S07]  /*10a80*/  LDSM.16.M88.4 R4, [R210+0x14080] ;  /* 0x01408000d204783b */ /* 0x000eee0000000200 */
[----:B-----5:R-:W-:Y:S08]  /*10a90*/  HMMA.16816.F32.BF16 R36, R48, R60, R36 ;  /* 0x0000003c3024723c */ /* 0x020ff00000041824 */
[C---:B----4-:R-:W-:Y:S08]  /*10aa0*/  HMMA.16816.F32.BF16 R12, R32.reuse, R28, R12 ;  /* 0x0000001c200c723c */ /* 0x050ff0000004180c */
[----:B------:R-:W-:Y:S01]  /*10ab0*/  HMMA.16816.F32.BF16 R24, R32, R30, R24 ;  /* 0x0000001e2018723c */ /* 0x000fe20000041818 */
[----:B------:R-:W-:Y:S07]  /*10ac0*/  LDSM.16.M88.4 R28, [R208+0xd080] ;  /* 0x00d08000d01c783b */ /* 0x000fee0000000200 */
[----:B------:R-:W-:Y:S01]  /*10ad0*/  HMMA.16816.F32.BF16 R48, R48, R62, R8 ;  /* 0x0000003e3030723c */ /* 0x000fe20000041808 */
[----:B------:R-:W4:Y:S04]  /*10ae0*/  LDSM.16.M88.4 R60, [R212+0x1800] ;  /* 0x00180000d43c783b */ /* 0x000f280000000200 */
[----:B------:R-:W-:Y:S03]  /*10af0*/  LDSM.16.M88.4 R8, [R207+0x14080] ;  /* 0x01408000cf08783b */ /* 0x000fe60000000200 */
[----:B-1----:R-:W-:Y:S08]  /*10b00*/  HMMA.16816.F32.BF16 R36, R32, R52, R36 ;  /* 0x000000342024723c */ /* 0x002ff00000041824 */
[C---:B--2---:R-:W-:Y:S08]  /*10b10*/  HMMA.16816.F32.BF16 R12, R16.reuse, R56, R12 ;  /* 0x00000038100c723c */ /* 0x044ff0000004180c */
[----:B------:R-:W-:Y:S01]  /*10b20*/  HMMA.16816.F32.BF16 R24, R16, R58, R24 ;  /* 0x0000003a1018723c */ /* 0x000fe20000041818 */
[----:B------:R-:W-:Y:S07]  /*10b30*/  LDSM.16.M88.4 R56, [R202+0x1000] ;  /* 0x00100000ca38783b */ /* 0x000fee0000000200 */
[----:B------:R-:W-:Y:S01]  /*10b40*/  HMMA.16816.F32.BF16 R48, R32, R54, R48 ;  /* 0x000000362030723c */ /* 0x000fe20000041830 */
[----:B------:R-:W1:Y:S04]  /*10b50*/  LDSM.16.M88.4 R52, [R208+0xd880] ;  /* 0x00d88000d034783b */ /* 0x000e680000000200 */
[----:B------:R-:W-:Y:S03]  /*10b60*/  LDSM.16.M88.4 R32, [R214+0x18080] ;  /* 0x01808000d620783b */ /* 0x000fe60000000200 */
[----:B------:R-:W-:Y:S08]  /*10b70*/  HMMA.16816.F32.BF16 R36, R16, R44, R36 ;  /* 0x0000002c1024723c */ /* 0x000ff00000041824 */
[C---:B---3--:R-:W-:Y:S08]  /*10b80*/  HMMA.16816.F32.BF16 R12, R4.reuse, R40, R12 ;  /* 0x00000028040c723c */ /* 0x048ff0000004180c */
[----:B------:R-:W-:Y:S01]  /*10b90*/  HMMA.16816.F32.BF16 R24, R4, R42, R24 ;  /* 0x0000002a0418723c */ /* 0x000fe20000041818 */
[----:B------:R-:W-:Y:S07]  /*10ba0*/  LDSM.16.M88.4 R40, [R213+0xe080] ;  /* 0x00e08000d528783b */ /* 0x000fee0000000200 */
[----:B------:R-:W-:Y:S01]  /*10bb0*/  HMMA.16816.F32.BF16 R48, R16, R46, R48 ;  /* 0x0000002e1030723c */ /* 0x000fe20000041830 */
[----:B------:R-:W2:Y:S04]  /*10bc0*/  LDSM.16.M88.4 R44, [R202+0x1800] ;  /* 0x00180000ca2c783b */ /* 0x000ea80000000200 */
[----:B------:R-:W-:Y:S03]  /*10bd0*/  LDSM.16.M88.4 R16, [R210+0x18080] ;  /* 0x01808000d210783b */ /* 0x000fe60000000200 */
[----:B----4-:R-:W-:Y:S08]  /*10be0*/  HMMA.16816.F32.BF16 R36, R4, R60, R36 ;  /* 0x0000003c0424723c */ /* 0x010ff00000041824 */
[C---:B------:R-:W-:Y:S08]  /*10bf0*/  HMMA.16816.F32.BF16 R12, R20.reuse, R28, R12 ;  /* 0x0000001c140c723c */ /* 0x040ff0000004180c */
[----:B------:R-:W-:Y:S01]  /*10c00*/  HMMA.16816.F32.BF16 R24, R20, R30, R24 ;  /* 0x0000001e1418723c */ /* 0x000fe20000041818 */
[----:B------:R-:W-:Y:S07]  /*10c10*/  LDSM.16.M88.4 R28, [R212+0x2000] ;  /* 0x00200000d41c783b */ /* 0x000fee0000000200 */
[----:B------:R-:W-:Y:S01]  /*10c20*/  HMMA.16816.F32.BF16 R48, R4, R62, R48 ;  /* 0x0000003e0430723c */ /* 0x000fe20000041830 */
[----:B------:R-:W3:Y:S04]  /*10c30*/  LDSM.16.M88.4 R60, [R213+0xe880] ;  /* 0x00e88000d53c783b */ /* 0x000ee80000000200 */
[----:B------:R-:W-:Y:S03]  /*10c40*/  LDSM.16.M88.4 R4, [R209+0x18080] ;  /* 0x01808000d104783b */ /* 0x000fe60000000200 */
[----:B-1----:R-:W-:Y:S08]  /*10c50*/  HMMA.16816.F32.BF16 R36, R20, R52, R36 ;  /* 0x000000341424723c */ /* 0x002ff00000041824 */
[C---:B------:R-:W-:Y:S08]  /*10c60*/  HMMA.16816.F32.BF16 R12, R8.reuse, R56, R12 ;  /* 0x00000038080c723c */ /* 0x040ff0000004180c */
[----:B------:R-:W-:Y:S01]  /*10c70*/  HMMA.16816.F32.BF16 R24, R8, R58, R24 ;  /* 0x0000003a0818723c */ /* 0x000fe20000041818 */
[----:B------:R-:W-:Y:S07]  /*10c80*/  LDSM.16.M88.4 R56, [R208+0xe080] ;  /* 0x00e08000d038783b */ /* 0x000fee0000000200 */
[----:B------:R-:W-:Y:S01]  /*10c90*/  HMMA.16816.F32.BF16 R48, R20, R54, R48 ;  /* 0x000000361430723c */ /* 0x000fe20000041830 */
[----:B------:R-:W-:Y:S04]  /*10ca0*/  LDSM.16.M88.4 R52, [R207+0x18080] ;  /* 0x01808000cf34783b */ /* 0x000fe80000000200 */
[----:B------:R-:W-:Y:S03]  /*10cb0*/  LDSM.16.M88.4 R20, [R202+0x2000] ;  /* 0x00200000ca14783b */ /* 0x000fe60000000200 */
[----:B--2---:R-:W-:Y:S08]  /*10cc0*/  HMMA.16816.F32.BF16 R36, R8, R44, R36 ;  /* 0x0000002c0824723c */ /* 0x004ff00000041824 */
[C---:B------:R-:W-:Y:S08]  /*10cd0*/  HMMA.16816.F32.BF16 R12, R32.reuse, R40, R12 ;  /* 0x00000028200c723c */ /* 0x040ff0000004180c */
[----:B------:R-:W-:Y:S01]  /*10ce0*/  HMMA.16816.F32.BF16 R24, R32, R42, R24 ;  /* 0x0000002a2018723c */ /* 0x000fe20000041818 */
[----:B------:R-:W1:Y:S07]  /*10cf0*/  LDSM.16.M88.4 R40, [R212+0x2800] ;  /* 0x00280000d428783b */ /* 0x000e6e0000000200 */
[----:B------:R-:W-:Y:S01]  /*10d00*/  HMMA.16816.F32.BF16 R48, R8, R46, R48 ;  /* 0x0000002e0830723c */ /* 0x000fe20000041830 */
[----:B------:R-:W-:Y:S04]  /*10d10*/  LDSM.16.M88.4 R44, [R214+0x1c080] ;  /* 0x01c08000d62c783b */ /* 0x000fe80000000200 */
[----:B------:R-:W-:Y:S03]  /*10d20*/  LDSM.16.M88.4 R8, [R213+0xf080] ;  /* 0x00f08000d508783b */ /* 0x000fe60000000200 */
[----:B---3--:R-:W-:Y:S08]  /*10d30*/  HMMA.16816.F32.BF16 R36, R32, R60, R36 ;  /* 0x0000003c2024723c */ /* 0x008ff00000041824 */
[C---:B------:R-:W-:Y:S08]  /*10d40*/  HMMA.16816.F32.BF16 R12, R16.reuse, R28, R12 ;  /* 0x0000001c100c723c */ /* 0x040ff0000004180c */
[----:B------:R-:W-:Y:S01]  /*10d50*/  HMMA.16816.F32.BF16 R24, R16, R30, R24 ;  /* 0x0000001e1018723c */ /* 0x000fe20000041818 */
[----:B------:R-:W2:Y:S07]  /*10d60*/  LDSM.16.M88.4 R28, [R208+0xe880] ;  /* 0x00e88000d01c783b */ /* 0x000eae0000000200 */
        /* <DEDUP_REMOVED lines=8> */
[----:B------:R-:W1:Y:S04]  /*10df0*/  LDSM.16.M88.4 R40, [R213+0xf880] ;  /* 0x00f88000d528783b */ /* 0x000e680000000200 */
[----:B------:R-:W-:Y:S03]  /*10e00*/  LDSM.16.M88.4 R16, [R208+0xf080] ;  /* 0x00f08000d010783b */ /* 0x000fe60000000200 */
[----:B--2---:R-:W-:Y:S08]  /*10e10*/  HMMA.16816.F32.BF16 R36, R4, R28, R36 ;  /* 0x0000001c0424723c */ /* 0x004ff00000041824 */
[C---:B------:R-:W-:Y:S08]  /*10e20*/  HMMA.16816.F32.BF16 R12, R52.reuse, R20, R12 ;  /* 0x00000014340c723c */ /* 0x040ff0000004180c */
[----:B------:R-:W-:Y:S01]  /*10e30*/  HMMA.16816.F32.BF16 R24, R52, R22, R24 ;  /* 0x000000163418723c */ /* 0x000fe20000041818 */
[----:B------:R-:W-:Y:S07]  /*10e40*/  LDSM.16.M88.4 R20, [R209+0x1c080] ;  /* 0x01c08000d114783b */ /* 0x000fee0000000200 */
[----:B------:R-:W-:Y:S01]  /*10e50*/  HMMA.16816.F32.BF16 R48, R4, R30, R48 ;  /* 0x0000001e0430723c */ /* 0x000fe20000041830 */
[----:B------:R-:W2:Y:S04]  /*10e60*/  LDSM.16.M88.4 R28, [R212+0x3800] ;  /* 0x00380000d41c783b */ /* 0x000ea80000000200 */
[----:B------:R-:W-:Y:S03]  /*10e70*/  LDSM.16.M88.4 R4, [R202+0x3000] ;  /* 0x00300000ca04783b */ /* 0x000fe60000000200 */
[----:B---3--:R-:W-:Y:S08]  /*10e80*/  HMMA.16816.F32.BF16 R36, R52, R60, R36 ;  /* 0x0000003c3424723c */ /* 0x008ff00000041824 */
[C---:B------:R-:W-:Y:S08]  /*10e90*/  HMMA.16816.F32.BF16 R12, R44.reuse, R8, R12 ;  /* 0x000000082c0c723c */ /* 0x040ff0000004180c */
[----:B------:R-:W-:Y:S01]  /*10ea0*/  HMMA.16816.F32.BF16 R24, R44, R10, R24 ;  /* 0x0000000a2c18723c */ /* 0x000fe20000041818 */
[----:B------:R-:W-:Y:S07]  /*10eb0*/  LDSM.16.M88.4 R8, [R207+0x1c080] ;  /* 0x01c08000cf08783b */ /* 0x000fee0000000200 */
[----:B------:R-:W-:Y:S01]  /*10ec0*/  HMMA.16816.F32.BF16 R48, R52, R62, R48 ;  /* 0x0000003e3430723c */ /* 0x000fe20000041830 */
[----:B------:R-:W3:Y:S07]  /*10ed0*/  LDSM.16.M88.4 R52, [R208+0xf880] ;  /* 0x00f88000d034783b */ /* 0x000eee0000000200 */
[----:B-1----:R-:W-:Y:S08]  /*10ee0*/  HMMA.16816.F32.BF16 R36, R44, R40, R36 ;  /* 0x000000282c24723c */ /* 0x002ff00000041824 */
[C---:B------:R-:W-:Y:S08]  /*10ef0*/  HMMA.16816.F32.BF16 R12, R32.reuse, R56, R12 ;  /* 0x00000038200c723c */ /* 0x040ff0000004180c */
[----:B------:R-:W-:Y:S08]  /*10f00*/  HMMA.16816.F32.BF16 R24, R32, R58, R24 ;  /* 0x0000003a2018723c */ /* 0x000ff00000041818 */
[----:B------:R-:W-:Y:S08]  /*10f10*/  HMMA.16816.F32.BF16 R48, R44, R42, R48 ;  /* 0x0000002a2c30723c */ /* 0x000ff00000041830 */
[----:B--2---:R-:W-:Y:S08]  /*10f20*/  HMMA.16816.F32.BF16 R36, R32, R28, R36 ;  /* 0x0000001c2024723c */ /* 0x004ff00000041824 */
[C---:B------:R-:W-:Y:S08]  /*10f30*/  HMMA.16816.F32.BF16 R12, R20.reuse, R16, R12 ;  /* 0x00000010140c723c */ /* 0x040ff0000004180c */
[----:B------:R-:W-:Y:S01]  /*10f40*/  HMMA.16816.F32.BF16 R24, R20, R18, R24 ;  /* 0x000000121418723c */ /* 0x000fe20000041818 */
[----:B------:R-:W1:Y:S01]  /*10f50*/  LDSM.16.M88.4 R16, [R202+0x3800] ;  /* 0x00380000ca10783b */ /* 0x000e620000000200 */
[----:B------:R-:W-:-:S06]  /*10f60*/  DEPBAR.LE SB0, 0x0 ;  /* 0x000080000000791a */ /* 0x000fcc0000000000 */
[----:B------:R-:W-:Y:S08]  /*10f70*/  HMMA.16816.F32.BF16 R48, R32, R30, R48 ;  /* 0x0000001e2030723c */ /* 0x000ff00000041830 */
[----:B---3--:R-:W-:Y:S08]  /*10f80*/  HMMA.16816.F32.BF16 R36, R20, R52, R36 ;  /* 0x000000341424723c */ /* 0x008ff00000041824 */
[----:B------:R-:W-:Y:S08]  /*10f90*/  HMMA.16816.F32.BF16 R12, R8, R4, R12 ;  /* 0x00000004080c723c */ /* 0x000ff0000004180c */
[----:B------:R-:W-:Y:S08]  /*10fa0*/  HMMA.16816.F32.BF16 R48, R20, R54, R48 ;  /* 0x000000361430723c */ /* 0x000ff00000041830 */
[C---:B------:R-:W-:Y:S08]  /*10fb0*/  HMMA.16816.F32.BF16 R24, R8.reuse, R6, R24 ;  /* 0x000000060818723c */ /* 0x040ff00000041818 */
[----:B-1----:R-:W-:Y:S01]  /*10fc0*/  HMMA.16816.F32.BF16 R36, R8, R16, R36 ;  /* 0x000000100824723c */ /* 0x002fe20000041824 */
[----:B------:R-:W-:-:S02]  /*10fd0*/  FMUL.FTZ R0, R12, c[0x0][0x320] ;  /* 0x0000c8000c007a20 */ /* 0x000fc40000410000 */
[----:B------:R-:W-:Y:S02]  /*10fe0*/  FMUL.FTZ R4, R13, c[0x0][0x320] ;  /* 0x0000c8000d047a20 */ /* 0x000fe40000410000 */
[----:B------:R-:W-:Y:S01]  /*10ff0*/  FMUL.FTZ R6, R14, c[0x0][0x320] ;  /* 0x0000c8000e067a20 */ /* 0x000fe20000410000 */
[----:B------:R-:W-:Y:S01]  /*11000*/  SHF.R.S32.HI R14, RZ, 0x1f, R225 ;  /* 0x0000001fff0e7819 */ /* 0x000fe200000114e1 */
[----:B------:R-:W-:Y:S01]  /*11010*/  FMUL.FTZ R12, R15, c[0x0][0x320] ;  /* 0x0000c8000f0c7a20 */ /* 0x000fe20000410000 */
[----:B------:R-:W-:Y:S01]  /*11020*/  HMMA.16816.F32.BF16 R48, R8, R18, R48 ;  /* 0x000000120830723c */ /* 0x000fe20000041830 */
[----:B------:R-:W1:Y:S06]  /*11030*/  MUFU.TANH R0, R0 ;  /* 0x0000000000007308 */ /* 0x000e6c0000002400 */
[----:B------:R-:W-:Y:S01]  /*11040*/  SHF.R.S32.HI R9, RZ, 0x1f, R228 ;  /* 0x0000001fff097819 */ /* 0x000fe200000114e4 */
[----:B------:R-:W-:Y:S01]  /*11050*/  FMUL.FTZ R5, R24, c[0x0][0x320] ;  /* 0x0000c80018057a20 */ /* 0x000fe20000410000 */
[----:B------:R-:W2:Y:S01]  /*11060*/  MUFU.TANH R4, R4 ;  /* 0x0000000400047308 */ /* 0x000ea20000002400 */
[----:B------:R-:W-:Y:S01]  /*11070*/  FMUL.FTZ R7, R25, c[0x0][0x320] ;  /* 0x0000c80019077a20 */ /* 0x000fe20000410000 */
[----:B------:R-:W-:Y:S01]  /*11080*/  SHF.R.S32.HI R10, RZ, 0x1f, R227 ;  /* 0x0000001fff0a7819 */ /* 0x000fe200000114e3 */
[----:B------:R-:W-:-:S02]  /*11090*/  FMUL.FTZ R8, R27, c[0x0][0x320] ;  /* 0x0000c8001b087a20 */ /* 0x000fc40000410000 */
[----:B------:R-:W-:Y:S02]  /*110a0*/  FMUL.FTZ R26, R26, c[0x0][0x320] ;  /* 0x0000c8001a1a7a20 */ /* 0x000fe40000410000 */
[----:B------:R-:W-:Y:S01]  /*110b0*/  FMUL.FTZ R13, R36, c[0x0][0x320] ;  /* 0x0000c800240d7a20 */ /* 0x000fe20000410000 */
[----:B------:R-:W3:Y:S08]  /*110c0*/  MUFU.TANH R6, R6 ;  /* 0x0000000600067308 */ /* 0x000ef00000002400 */
[----:B------:R-:W4:Y:S08]  /*110d0*/  MUFU.TANH R12, R12 ;  /* 0x0000000c000c7308 */ /* 0x000f300000002400 */
[----:B------:R-:W1:Y:S08]  /*110e0*/  MUFU.TANH R5, R5 ;  /* 0x0000000500057308 */ /* 0x000e700000002400 */
[----:B------:R-:W1:Y:S08]  /*110f0*/  MUFU.TANH R7, R7 ;  /* 0x0000000700077308 */ /* 0x000e700000002400 */
[----:B------:R1:W1:Y:S08]  /*11100*/  MUFU.TANH R18, R26 ;  /* 0x0000001a00127308 */ /* 0x0002700000002400 */
        /* <DEDUP_REMOVED lines=17> */
[----:B------:R-:W-:Y:S01]  /*11220*/  IMAD.MOV R11, RZ, RZ, -R11 ;  /* 0x000000ffff0b7224 */ /* 0x000fe200078e0a0b */
[----:B------:R-:W-:-:S03]  /*11230*/  ISETP.GE.AND P6, PT, R219, c[0x0][0x1d4], PT ;  /* 0x00007500db007a0c */ /* 0x000fc60003fc6270 */
        /* <DEDUP_REMOVED lines=29> */
.L_x_453:
[----:B--234-:R-:W-:Y:S01]  /*11410*/  LOP3.LUT R69, R69, 0xffffffe0, RZ, 0xc0, !PT ;  /* 0xffffffe045457812 */ /* 0x01cfe200078ec0ff */
[----:B------:R-:W-:Y:S01]  /*11420*/  UIADD3 UR4, UR11, 0x1, -UR28 ;  /* 0x000000010b047890 */ /* 0x000fe2000fffe81c */
[----:B------:R-:W-:Y:S01]  /*11430*/  LEA.HI R9, R65, R66, RZ, 0x2 ;  /* 0x0000004241097211 */ /* 0x000fe200078f10ff */
[----:B------:R-:W-:Y:S01]  /*11440*/  FMUL.FTZ R23, R37, c[0x0][0x320] ;  /* 0x0000c80025177a20 */ /* 0x000fe20000410000 */
[----:B------:R-:W-:Y:S01]  /*11450*/  SHF.R.S32.HI R11, RZ, 0x1f, R64 ;  /* 0x0000001fff0b7819 */ /* 0x000fe20000011440 */
[C---:B------:R-:W-:Y:S01]  /*11460*/  IMAD.IADD R14, R66.reuse, 0x1, -R69 ;  /* 0x00000001420e7824 */ /* 0x040fe200078e0a45 */
[----:B------:R-:W-:Y:S01]  /*11470*/  LOP3.LUT R9, R9, 0xfffffffc, RZ, 0xc0, !PT ;  /* 0xfffffffc09097812 */ /* 0x000fe200078ec0ff */
[----:B------:R-:W-:Y:S01]  /*11480*/  FMUL.FTZ R22, R49, c[0x0][0x320] ;  /* 0x0000c80031167a20 */ /* 0x000fe20000410000 */
[----:B------:R-:W-:Y:S01]  /*11490*/  LEA.HI R11, R11, R64, RZ, 0x3 ;  /* 0x000000400b0b7211 */ /* 0x000fe200078f18ff */
[----:B------:R-:W-:Y:S01]  /*114a0*/  ULDC UR17, c[0x0][0x324] ;  /* 0x0000c90000117ab9 */ /* 0x000fe20000000800 */
[----:B------:R-:W-:Y:S01]  /*114b0*/  SHF.R.S32.HI R15, RZ, 0x1f, R14 ;  /* 0x0000001fff0f7819 */ /* 0x000fe2000001140e */
[----:B------:R-:W-:Y:S01]  /*114c0*/  IMAD.IADD R66, R66, 0x1, -R9 ;  /* 0x0000000142427824 */ /* 0x000fe200078e0a09 */
[----:B------:R-:W-:Y:S01]  /*114d0*/  LOP3.LUT R11, R11, 0xffffff8, RZ, 0xc0, !PT ;  /* 0x0ffffff80b0b7812 */ /* 0x000fe200078ec0ff */
[----:B------:R-:W2:Y:S01]  /*114e0*/  MUFU.TANH R23, R23 ;  /* 0x0000001700177308 */ /* 0x000ea20000002400 */
[----:B------:R-:W-:Y:S01]  /*114f0*/  LEA.HI R15, R15, R14, RZ, 0x2 ;  /* 0x0000000e0f0f7211 */ /* 0x000fe200078f10ff */
[----:B------:R-:W-:Y:S01]  /*11500*/  ULOP3.LUT UR17, URZ, UR17, URZ, 0x33, !UPT ;  /* 0x000000113f117292 */ /* 0x000fe2000f8e333f */
[----:B------:R-:W-:Y:S01]  /*11510*/  LEA.HI R9, R66, R66, RZ, 0x1 ;  /* 0x0000004242097211 */ /* 0x000fe200078f08ff */
[----:B------:R-:W-:Y:S01]  /*11520*/  IMAD.IADD R11, R64, 0x1, -R11 ;  /* 0x00000001400b7824 */ /* 0x000fe200078e0a0b */
[----:B------:R-:W-:Y:S01]  /*11530*/  PLOP3.LUT P0, PT, PT, PT, UP3, 0x80, 0x0 ;  /* 0x000000000000781c */ /* 0x000fe20003f0f038 */
[----:B------:R-:W-:Y:S01]  /*11540*/  IMAD.U32 R21, RZ, RZ, UR28 ;  /* 0x0000001cff157e24 */ /* 0x000fe2000f8e00ff */
[----:B------:R-:W-:Y:S01]  /*11550*/  LEA.HI.SX32 R10, R15, UR15, 0x1e ;  /* 0x0000000f0f0a7c11 */ /* 0x000fe2000f8ff2ff */
[----:B------:R-:W3:Y:S01]  /*11560*/  MUFU.TANH R22, R22 ;  /* 0x0000001600167308 */ /* 0x000ee20000002400 */
[----:B------:R-:W-:Y:S01]  /*11570*/  LOP3.LUT R9, R9, 0x1ffffffe, RZ, 0xc0, !PT ;  /* 0x1ffffffe09097812 */ /* 0x000fe200078ec0ff */
[----:B------:R-:W0:Y:S01]  /*11580*/  LDGDEPBAR ;  /* 0x00000000000079af */ /* 0x000e220000000000 */
[----:B------:R-:W-:Y:S01]  /*11590*/  LOP3.LUT R15, R15, 0x7ffffffc, RZ, 0xc0, !PT ;  /* 0x7ffffffc0f0f7812 */ /* 0x000fe200078ec0ff */
[----:B------:R-:W-:-:S02]  /*115a0*/  IMAD R10, R11, 0x10, R10 ;  /* 0x000000100b0a7824 */ /* 0x000fc400078e020a */
[----:B------:R-:W-:Y:S02]  /*115b0*/  IMAD.IADD R9, R66, 0x1, -R9 ;  /* 0x0000000142097824 */ /* 0x000fe400078e0a09 */
[----:B------:R-:W-:Y:S02]  /*115c0*/  IMAD.IADD R222, R14, 0x1, -R15 ;  /* 0x000000010ede7824 */ /* 0x000fe400078e0a0f */
[----:B------:R-:W-:Y:S02]  /*115d0*/  IMAD R221, R9, 0x8, R10 ;  /* 0x0000000809dd7824 */ /* 0x000fe400078e020a */
[----:B------:R-:W-:Y:S02]  /*115e0*/  IMAD.U32 R15, RZ, RZ, UR4 ;  /* 0x00000004ff0f7e24 */ /* 0x000fe4000f8e00ff */
[----:B------:R-:W-:Y:S01]  /*115f0*/  @P0 IMAD.HI.U32 R9, R221, c[0x0][0x2c8], RZ ;  /* 0x0000b200dd090a27 */ /* 0x000fe200078e00ff */
[----:B------:R-:W-:-:S03]  /*11600*/  PLOP3.LUT P0, PT, PT, PT, UP3, 0x80, 0x0 ;  /* 0x000000000000781c */ /* 0x000fc60003f0f038 */
[----:B------:R-:W-:Y:S02]  /*11610*/  IMAD.MOV.U32 R10, RZ, RZ, R221 ;  /* 0x000000ffff0a7224 */ /* 0x000fe400078e00dd */
[----:B------:R-:W-:Y:S02]  /*11620*/  IMAD.SHL.U32 R222, R222, 0x2, RZ ;  /* 0x00000002dede7824 */ /* 0x000fe400078e00ff */
[----:B------:R-:W-:Y:S02]  /*11630*/  FMUL.FTZ R11, R48, c[0x0][0x320] ;  /* 0x0000c800300b7a20 */ /* 0x000fe40000410000 */
[----:B------:R-:W-:Y:S01]  /*11640*/  IMAD.IADD R211, R68, 0x1, R67 ;  /* 0x0000000144d37824 */ /* 0x000fe200078e0243 */
[----:B------:R-:W-:Y:S02]  /*11650*/  IADD3 R16, R15, -UR20, -R222 ;  /* 0x800000140f107c10 */ /* 0x000fe4000fffe8de */
[----:B------:R-:W-:Y:S01]  /*11660*/  IADD3 R14, -R222, UR11, -R21 ;  /* 0x0000000bde0e7c10 */ /* 0x000fe2000fffe915 */
[----:B------:R-:W4:Y:S01]  /*11670*/  MUFU.TANH R11, R11 ;  /* 0x0000000b000b7308 */ /* 0x000f220000002400 */
[----:B------:R-:W-:-:S02]  /*11680*/  @P0 SHF.R.U32.HI R10, RZ, c[0x0][0x2cc], R9 ;  /* 0x0000b300ff0a0a19 */ /* 0x000fc40000011609 */
[----:B------:R-:W-:Y:S02]  /*11690*/  PLOP3.LUT P0, PT, PT, PT, UP2, 0x40, 0x0 ;  /* 0x000000000000781c */ /* 0x000fe40003f0e828 */
[C---:B------:R-:W-:Y:S01]  /*116a0*/  IADD3 R20, R16.reuse, c[0x0][0x328], RZ ;  /* 0x0000ca0010147a10 */ /* 0x040fe20007ffe0ff */
[----:B------:R-:W5:Y:S01]  /*116b0*/  SHFL.IDX PT, R9, R10, RZ, 0x1c1f ;  /* 0x001c1fff0a097589 */ /* 0x000f6200000e0000 */
[----:B------:R-:W-:-:S03]  /*116c0*/  IADD3 R16, R16, UR17, RZ ;  /* 0x0000001110107c10 */ /* 0x000fc6000fffe0ff */
[--C-:B-----5:R-:W-:Y:S02]  /*116d0*/  IMAD.IADD R25, R20, 0x1, R9.reuse ;  /* 0x0000000114197824 */ /* 0x120fe400078e0209 */
[----:B------:R-:W-:-:S03]  /*116e0*/  IMAD.IADD R24, R16, 0x1, R9 ;  /* 0x0000000110187824 */ /* 0x000fc600078e0209 */
[----:B------:R-:W-:Y:S01]  /*116f0*/  IMNMX R25, R25, R14, PT ;  /* 0x0000000e19197217 */ /* 0x000fe20003800200 */
[----:B------:R-:W-:Y:S05]  /*11700*/  @P0 BRA `(.L_x_454) ;  /* 0x0000016000000947 */ /* 0x000fea0003800000 */
[----:B-1234-:R-:W-:Y:S01]  /*11710*/  IMAD.U32 R26, RZ, RZ, UR20 ;  /* 0x00000014ff1a7e24 */ /* 0x01efe2000f8e00ff */
[----:B------:R-:W-:Y:S04]  /*11720*/  BSSY B0, `(.L_x_455) ;  /* 0x000000f000007945 */ /* 0x000fe80003800000 */
[----:B------:R-:W-:-:S04]  /*11730*/  IADD3 R26, -R26, UR11, R9 ;  /* 0x0000000b1a1a7c10 */ /* 0x000fc8000fffe109 */
        /* <DEDUP_REMOVED lines=9> */
.L_x_456:
[----:B------:R-:W-:-:S04]  /*117d0*/  MOV R9, c[0x0][0x32c] ;  /* 0x0000cb0000097a02 */ /* 0x000fc80000000f00 */
[----:B------:R-:W-:-:S13]  /*117e0*/  ISETP.NE.AND P0, PT, R9, 0x1, PT ;  /* 0x000000010900780c */ /* 0x000fda0003f05270 */
[----:B------:R-:W-:-:S05]  /*117f0*/  @P0 IMAD.HI.U32 R9, R26, c[0x0][0x330], RZ ;  /* 0x0000cc001a090a27 */ /* 0x000fca00078e00ff */
[----:B------:R-:W-:Y:S02]  /*11800*/  @P0 SHF.R.U32.HI R26, RZ, c[0x0][0x334], R9 ;  /* 0x0000cd00ff1a0a19 */ /* 0x000fe40000011609 */
.L_x_457:
[----:B------:R-:W-:Y:S05]  /*11810*/  BSYNC B0 ;  /* 0x0000000000007941 */ /* 0x000fea0003800000 */
.L_x_455:
[----:B------:R-:W-:-:S04]  /*11820*/  IMAD R9, R26, c[0x0][0x32c], -R21 ;  /* 0x0000cb001a097a24 */ /* 0x000fc800078e0a15 */
[----:B------:R-:W-:-:S05]  /*11830*/  IMAD.IADD R9, R9, 0x1, -R222 ;  /* 0x0000000109097824 */ /* 0x000fca00078e0ade */
[----:B------:R-:W-:Y:S02]  /*11840*/  IADD3 R26, R9, c[0x0][0x32c], RZ ;  /* 0x0000cb00091a7a10 */ /* 0x000fe40007ffe0ff */
[----:B------:R-:W-:Y:S02]  /*11850*/  IMNMX R24, R24, R9, !PT ;  /* 0x0000000918187217 */ /* 0x000fe40007800200 */
[----:B------:R-:W-:Y:S02]  /*11860*/  IMNMX R25, R25, R26, PT ;  /* 0x0000001a19197217 */ /* 0x000fe40003800200 */
.L_x_454:
[----:B--234-:R-:W-:Y:S01]  /*11870*/  ISETP.LT.AND P1, PT, RZ, UR10, PT ;  /* 0x0000000aff007c0c */ /* 0x01cfe2000bf21270 */
[----:B------:R-:W2:Y:S03]  /*11880*/  SHFL.IDX PT, R27, R10, 0x1, 0x1c1f ;  /* 0x003c1f000a1b7f89 */ /* 0x000ea600000e0000 */
[----:B------:R-:W-:-:S04]  /*11890*/  ISETP.GT.AND P0, PT, R24, RZ, P1 ;  /* 0x000000ff1800720c */ /* 0x000fc80000f04270 */
[----:B------:R-:W-:-:S04]  /*118a0*/  ISETP.LT.OR P0, PT, R25, 0x1, P0 ;  /* 0x000000011900780c */ /* 0x000fc80000701670 */
[----:B-1----:R-:W-:Y:S01]  /*118b0*/  FSEL R19, R0, -INF , !P0 ;  /* 0xff80000000137808 */ /* 0x002fe20004000000 */
[----:B------:R-:W-:Y:S01]  /*118c0*/  FMUL.FTZ R0, R50, c[0x0][0x320] ;  /* 0x0000c80032007a20 */ /* 0x000fe20000410000 */
[----:B------:R-:W-:-:S04]  /*118d0*/  ISETP.GT.AND P0, PT, R24, 0x1, P1 ;  /* 0x000000011800780c */ /* 0x000fc80000f04270 */
[----:B------:R-:W-:Y:S01]  /*118e0*/  ISETP.LT.OR P0, PT, R25, 0x2, P0 ;  /* 0x000000021900780c */ /* 0x000fe20000701670 */
[----:B------:R-:W1:Y:S03]  /*118f0*/  MUFU.TANH R0, R0 ;  /* 0x0000000000007308 */ /* 0x000e660000002400 */
[----:B------:R-:W-:Y:S02]  /*11900*/  FSEL R17, R4, -INF , !P0 ;  /* 0xff80000004117808 */ /* 0x000fe40004000000 */
[----:B------:R-:W-:-:S04]  /*11910*/  ISETP.GT.AND P0, PT, R24, 0x8, P1 ;  /* 0x000000081800780c */ /* 0x000fc80000f04270 */
[----:B------:R-:W-:-:S04]  /*11920*/  ISETP.LT.OR P0, PT, R25, 0x9, P0 ;  /* 0x000000091900780c */ /* 0x000fc80000701670 */
        /* <DEDUP_REMOVED lines=9> */
[----:B------:R-:W-:Y:S01]  /*119c0*/  FSEL R7, R23, -INF , !P0 ;  /* 0xff80000017077808 */ /* 0x000fe20004000000 */
[----:B------:R-:W-:Y:S01]  /*119d0*/  FMUL.FTZ R23, R39, c[0x0][0x320] ;  /* 0x0000c80027177a20 */ /* 0x000fe20000410000 */
[----:B------:R-:W-:-:S04]  /*119e0*/  ISETP.GT.AND P0, PT, R24, 0x18, P1 ;  /* 0x000000181800780c */ /* 0x000fc80000f04270 */
[----:B------:R-:W-:Y:S01]  /*119f0*/  ISETP.LT.OR P0, PT, R25, 0x19, P0 ;  /* 0x000000191900780c */ /* 0x000fe20000701670 */
[----:B------:R-:W3:Y:S03]  /*11a00*/  MUFU.TANH R23, R23 ;  /* 0x0000001700177308 */ /* 0x000ee60000002400 */
[----:B------:R-:W-:Y:S02]  /*11a10*/  FSEL R5, R11, -INF , !P0 ;  /* 0xff8000000b057808 */ /* 0x000fe40004000000 */
[----:B------:R-:W-:Y:S01]  /*11a20*/  ISETP.GT.AND P0, PT, R24, 0x19, P1 ;  /* 0x000000191800780c */ /* 0x000fe20000f04270 */
[----:B------:R-:W-:-:S03]  /*11a30*/  FMUL.FTZ R24, R38, c[0x0][0x320] ;  /* 0x0000c80026187a20 */ /* 0x000fc60000410000 */
[----:B------:R-:W-:Y:S01]  /*11a40*/  ISETP.LT.OR P0, PT, R25, 0x1a, P0 ;  /* 0x0000001a1900780c */ /* 0x000fe20000701670 */
[--C-:B--2---:R-:W-:Y:S02]  /*11a50*/  IMAD.IADD R25, R20, 0x1, R27.reuse ;  /* 0x0000000114197824 */ /* 0x104fe400078e021b */
[----:B------:R-:W2:Y:S01]  /*11a60*/  MUFU.TANH R24, R24 ;  /* 0x0000001800187308 */ /* 0x000ea20000002400 */
[----:B------:R-:W-:Y:S01]  /*11a70*/  FSEL R11, R22, -INF , !P0 ;  /* 0xff800000160b7808 */ /* 0x000fe20004000000 */
[----:B------:R-:W-:Y:S01]  /*11a80*/  FMUL.FTZ R22, R51, c[0x0][0x320] ;  /* 0x0000c80033167a20 */ /* 0x000fe20000410000 */
[----:B------:R-:W-:Y:S02]  /*11a90*/  PLOP3.LUT P0, PT, PT, PT, UP2, 0x40, 0x0 ;  /* 0x000000000000781c */ /* 0x000fe40003f0e828 */
[----:B------:R-:W-:Y:S01]  /*11aa0*/  IMNMX R14, R25, R14, PT ;  /* 0x0000000e190e7217 */ /* 0x000fe20003800200 */
[----:B------:R-:W-:Y:S02]  /*11ab0*/  IMAD.IADD R25, R16, 0x1, R27 ;  /* 0x0000000110197824 */ /* 0x000fe400078e021b */
[----:B------:R-:W4:Y:S08]  /*11ac0*/  MUFU.TANH R22, R22 ;  /* 0x0000001600167308 */ /* 0x000f300000002400 */
[----:B------:R-:W-:Y:S05]  /*11ad0*/  @P0 BRA `(.L_x_458) ;  /* 0x0000016000000947 */ /* 0x000fea0003800000 */
[----:B-123--:R-:W-:Y:S01]  /*11ae0*/  IMAD.U32 R4, RZ, RZ, UR20 ;  /* 0x00000014ff047e24 */ /* 0x00efe2000f8e00ff */
        /* <DEDUP_REMOVED lines=11> */
.L_x_460:
[----:B------:R-:W-:-:S04]  /*11ba0*/  MOV R4, c[0x0][0x32c] ;  /* 0x0000cb0000047a02 */ /* 0x000fc80000000f00 */
[----:B------:R-:W-:-:S13]  /*11bb0*/  ISETP.NE.AND P0, PT, R4, 0x1, PT ;  /* 0x000000010400780c */ /* 0x000fda0003f05270 */
[----:B------:R-:W-:-:S05]  /*11bc0*/  @P0 IMAD.HI.U32 R4, R10, c[0x0][0x330], RZ ;  /* 0x0000cc000a040a27 */ /* 0x000fca00078e00ff */
[----:B------:R-:W-:Y:S02]  /*11bd0*/  @P0 SHF.R.U32.HI R10, RZ, c[0x0][0x334], R4 ;  /* 0x0000cd00ff0a0a19 */ /* 0x000fe40000011604 */
.L_x_461:
[----:B------:R-:W-:Y:S05]  /*11be0*/  BSYNC B0 ;  /* 0x0000000000007941 */ /* 0x000fea0003800000 */
.L_x_459:
[----:B------:R-:W-:-:S04]  /*11bf0*/  IMAD R21, R10, c[0x0][0x32c], -R21 ;  /* 0x0000cb000a157a24 */ /* 0x000fc800078e0a15 */
[----:B------:R-:W-:-:S05]  /*11c00*/  IMAD.IADD R4, R21, 0x1, -R222 ;  /* 0x0000000115047824 */ /* 0x000fca00078e0ade */
[----:B------:R-:W-:Y:S02]  /*11c10*/  IADD3 R21, R4, c[0x0][0x32c], RZ ;  /* 0x0000cb0004157a10 */ /* 0x000fe40007ffe0ff */
[----:B------:R-:W-:Y:S02]  /*11c20*/  IMNMX R25, R25, R4, !PT ;  /* 0x0000000419197217 */ /* 0x000fe40007800200 */
[----:B------:R-:W-:Y:S02]  /*11c30*/  IMNMX R14, R14, R21, PT ;  /* 0x000000150e0e7217 */ /* 0x000fe40003800200 */
.L_x_458:
[----:B-123--:R-:W-:Y:S01]  /*11c40*/  ISETP.GT.AND P0, PT, R25, 0x1, P1 ;  /* 0x000000011900780c */ /* 0x00efe20000f04270 */
[----:B------:R-:W-:Y:S01]  /*11c50*/  IMAD.SHL.U32 R211, R211, 0x2, RZ ;  /* 0x00000002d3d37824 */ /* 0x000fe200078e00ff */
[----:B------:R-:W-:Y:S02]  /*11c60*/  @UP3 USHF.L.U32 UR14, UR14, 0x7, URZ ;  /* 0x000000070e0e3899 */ /* 0x000fe4000800063f */
[----:B------:R-:W-:Y:S01]  /*11c70*/  ISETP.LT.OR P0, PT, R14, 0x2, P0 ;  /* 0x000000020e00780c */ /* 0x000fe20000701670 */
[--C-:B------:R-:W-:Y:S01]  /*11c80*/  IMAD R206, R2, 0x2, R211.reuse ;  /* 0x0000000202ce7824 */ /* 0x100fe200078e02d3 */
[----:B------:R-:W-:Y:S01]  /*11c90*/  LDSM.16.MT88.4 R140, [R211+0x8080] ;  /* 0x00808000d38c783b */ /* 0x000fe20000004200 */
[C---:B------:R-:W-:Y:S01]  /*11ca0*/  IMAD R205, R3.reuse, 0x2, R211 ;  /* 0x0000000203cd7824 */ /* 0x040fe200078e02d3 */
[----:B------:R-:W-:Y:S01]  /*11cb0*/  FSEL R20, R12, -INF , !P0 ;  /* 0xff8000000c147808 */ /* 0x000fe20004000000 */
[----:B------:R-:W-:Y:S01]  /*11cc0*/  IMAD R204, R3, 0x2, R206 ;  /* 0x0000000203cc7824 */ /* 0x000fe200078e02ce */
[----:B------:R-:W-:Y:S01]  /*11cd0*/  ISETP.GT.AND P0, PT, R25, 0x8, P1 ;  /* 0x000000081900780c */ /* 0x000fe20000f04270 */
[----:B------:R-:W-:Y:S01]  /*11ce0*/  LDSM.16.MT88.4 R132, [R206+0x8080] ;  /* 0x00808000ce84783b */ /* 0x000fe20000004200 */
[----:B------:R-:W-:-:S02]  /*11cf0*/  ULDC.64 UR4, c[0x0][0x2c8] ;  /* 0x0000b20000047ab9 */ /* 0x000fc40000000a00 */
[----:B------:R-:W-:Y:S01]  /*11d00*/  ISETP.LT.OR P0, PT, R14, 0x9, P0 ;  /* 0x000000090e00780c */ /* 0x000fe20000701670 */
[----:B------:R-:W-:Y:S01]  /*11d10*/  LDSM.16.MT88.4 R40, [R211+0x9080] ;  /* 0x00908000d328783b */ /* 0x000fe20000004200 */
[----:B------:R-:W-:Y:S02]  /*11d20*/  UIMAD.WIDE.U32 UR28, UR14, UR4, URZ ;  /* 0x000000040e1c72a5 */ /* 0x000fe4000f8e003f */
[----:B------:R-:W-:Y:S01]  /*11d30*/  FSEL R18, R18, -INF , !P0 ;  /* 0xff80000012127808 */ /* 0x000fe20004000000 */
[----:B------:R-:W-:Y:S01]  /*11d40*/  LDSM.16.MT88.4 R32, [R204+0x8080] ;  /* 0x00808000cc20783b */ /* 0x000fe20000004200 */
[----:B------:R-:W-:Y:S01]  /*11d50*/  ISETP.GT.AND P0, PT, R25, 0x9, P1 ;  /* 0x000000091900780c */ /* 0x000fe20000f04270 */
[----:B------:R-:W-:Y:S02]  /*11d60*/  @UP3 USHF.R.U32.HI UR15, URZ, UR5, UR29 ;  /* 0x000000053f0f3299 */ /* 0x000fe4000801161d */
[----:B------:R-:W-:Y:S01]  /*11d70*/  LDSM.16.MT88.4 R48, [R206+0x9080] ;  /* 0x00908000ce30783b */ /* 0x000fe20000004200 */
[----:B------:R-:W-:Y:S01]  /*11d80*/  ISETP.LT.OR P0, PT, R14, 0xa, P0 ;  /* 0x0000000a0e00780c */ /* 0x000fe20000701670 */
[----:B------:R-:W-:-:S02]  /*11d90*/  UIADD3 UR15, UR9, UR15, URZ ;  /* 0x0000000f090f7290 */ /* 0x000fc4000fffe03f */
[----:B------:R-:W-:Y:S01]  /*11da0*/  LDSM.16.MT88.4 R56, [R205+0x9080] ;  /* 0x00908000cd38783b */ /* 0x000fe20000004200 */
[----:B------:R-:W-:Y:S01]  /*11db0*/  FSEL R4, R8, -INF , !P0 ;  /* 0xff80000008047808 */ /* 0x000fe20004000000 */
[----:B------:R-:W-:Y:S01]  /*11dc0*/  ULDC UR9, c[0x0][0x328] ;  /* 0x0000ca0000097ab9 */ /* 0x000fe20000000800 */
[C---:B------:R-:W-:Y:S01]  /*11dd0*/  ISETP.GT.AND P0, PT, R25.reuse, 0x10, P1 ;  /* 0x000000101900780c */ /* 0x040fe20000f04270 */
[----:B------:R-:W-:Y:S01]  /*11de0*/  LDSM.16.MT88.4 R64, [R204+0x9080] ;  /* 0x00908000cc40783b */ /* 0x000fe20000004200 */
[----:B------:R-:W-:Y:S02]  /*11df0*/  UIADD3 UR10, UR10, -0x2, URZ ;  /* 0xfffffffe0a0a7890 */ /* 0x000fe4000fffe03f */
[----:B------:R-:W-:Y:S01]  /*11e00*/  ISETP.LT.OR P0, PT, R14, 0x11, P0 ;  /* 0x000000110e00780c */ /* 0x000fe20000701670 */
[----:B------:R-:W-:Y:S01]  /*11e10*/  LDSM.16.MT88.4 R72, [R211+0xa080] ;  /* 0x00a08000d348783b */ /* 0x000fe20000004200 */
[----:B------:R-:W-:Y:S02]  /*11e20*/  UIADD3 UR9, UR15, UR9, URZ ;  /* 0x000000090f097290 */ /* 0x000fe4000fffe03f */
[----:B------:R-:W-:Y:S01]  /*11e30*/  FSEL R12, R24, -INF , !P0 ;  /* 0xff800000180c7808 */ /* 0x000fe20004000000 */
[----:B------:R-:W-:Y:S01]  /*11e40*/  LDSM.16.MT88.4 R80, [R206+0xa080] ;  /* 0x00a08000ce50783b */ /* 0x000fe20000004200 */
[----:B------:R-:W-:-:S03]  /*11e50*/  ISETP.GT.AND P0, PT, R25, 0x11, P1 ;  /* 0x000000111900780c */ /* 0x000fc60000f04270 */
[----:B------:R-:W-:Y:S01]  /*11e60*/  LDSM.16.MT88.4 R88, [R205+0xa080] ;  /* 0x00a08000cd58783b */ /* 0x000fe20000004200 */
[----:B------:R-:W-:-:S03]  /*11e70*/  ISETP.LT.OR P0, PT, R14, 0x12, P0 ;  /* 0x000000120e00780c */ /* 0x000fc60000701670 */
[----:B------:R-:W-:Y:S01]  /*11e80*/  LDSM.16.MT88.4 R96, [R204+0xa080] ;  /* 0x00a08000cc60783b */ /* 0x000fe20000004200 */
[----:B------:R-:W-:Y:S02]  /*11e90*/  FSEL R16, R23, -INF , !P0 ;  /* 0xff80000017107808 */ /* 0x000fe40004000000 */
[----:B------:R-:W-:Y:S01]  /*11ea0*/  ISETP.GT.AND P0, PT, R25, 0x18, P1 ;  /* 0x000000181900780c */ /* 0x000fe20000f04270 */
[----:B------:R-:W-:Y:S03]  /*11eb0*/  LDSM.16.MT88.4 R104, [R211+0xb080] ;  /* 0x00b08000d368783b */ /* 0x000fe60000004200 */
[----:B------:R-:W-:Y:S01]  /*11ec0*/  ISETP.LT.OR P0, PT, R14, 0x19, P0 ;  /* 0x000000190e00780c */ /* 0x000fe20000701670 */
[----:B------:R-:W-:Y:S03]  /*11ed0*/  LDSM.16.MT88.4 R112, [R206+0xb080] ;  /* 0x00b08000ce70783b */ /* 0x000fe60000004200 */
[----:B------:R-:W-:Y:S01]  /*11ee0*/  FSEL R10, R0, -INF , !P0 ;  /* 0xff800000000a7808 */ /* 0x000fe20004000000 */
[----:B------:R-:W-:Y:S01]  /*11ef0*/  LDSM.16.MT88.4 R120, [R205+0xb080] ;  /* 0x00b08000cd78783b */ /* 0x000fe20000004200 */
[----:B------:R-:W-:-:S02]  /*11f00*/  FMNMX.FTZ R0, R19, R17, !PT ;  /* 0x0000001113007209 */ /* 0x000fc40007810000 */
[----:B------:R-:W-:Y:S01]  /*11f10*/  ISETP.GT.AND P0, PT, R25, RZ, P1 ;  /* 0x000000ff1900720c */ /* 0x000fe20000f04270 */
[----:B------:R-:W-:Y:S01]  /*11f20*/  LDSM.16.MT88.4 R192, [R205+0x8880] ;  /* 0x00888000cdc0783b */ /* 0x000fe20000004200 */
[----:B------:R-:W-:Y:S02]  /*11f30*/  FMNMX.FTZ R0, R15, R0, !PT ;  /* 0x000000000f007209 */ /* 0x000fe40007810000 */
[----:B------:R-:W-:Y:S01]  /*11f40*/  ISETP.LT.OR P0, PT, R14, 0x1, P0 ;  /* 0x000000010e00780c */ /* 0x000fe20000701670 */
[----:B------:R-:W-:Y:S01]  /*11f50*/  LDSM.16.MT88.4 R188, [R204+0x8880] ;  /* 0x00888000ccbc783b */ /* 0x000fe20000004200 */
[----:B------:R-:W-:Y:S02]  /*11f60*/  FMNMX.FTZ R0, R9, R0, !PT ;  /* 0x0000000009007209 */ /* 0x000fe40007810000 */
[----:B------:R-:W-:Y:S01]  /*11f70*/  FSEL R6, R6, -INF , !P0 ;  /* 0xff80000006067808 */ /* 0x000fe20004000000 */
[----:B------:R-:W-:Y:S01]  /*11f80*/  LDSM.16.MT88.4 R184, [R211+0x9880] ;  /* 0x00988000d3b8783b */ /* 0x000fe20000004200 */
[----:B------:R-:W-:-:S02]  /*11f90*/  FMNMX.FTZ R0, R13, R0, !PT ;  /* 0x000000000d007209 */ /* 0x000fc40007810000 */
[----:B------:R-:W-:Y:S01]  /*11fa0*/  FMNMX.FTZ R23, R6, R20, !PT ;  /* 0x0000001406177209 */ /* 0x000fe20007810000 */
[----:B------:R-:W-:Y:S01]  /*11fb0*/  LDSM.16.MT88.4 R180, [R206+0x9880] ;  /* 0x00988000ceb4783b */ /* 0x000fe20000004200 */
[----:B------:R-:W-:Y:S02]  /*11fc0*/  FMNMX.FTZ R0, R7, R0, !PT ;  /* 0x0000000007007209 */ /* 0x000fe40007810000 */
[----:B------:R-:W-:Y:S01]  /*11fd0*/  FMNMX.FTZ R23, R18, R23, !PT ;  /* 0x0000001712177209 */ /* 0x000fe20007810000 */
[----:B------:R-:W-:Y:S01]  /*11fe0*/  LDSM.16.MT88.4 R176, [R205+0x9880] ;  /* 0x00988000cdb0783b */ /* 0x000fe20000004200 */
[----:B------:R-:W-:Y:S02]  /*11ff0*/  FMNMX.FTZ R0, R5, R0, !PT ;  /* 0x0000000005007209 */ /* 0x000fe40007810000 */
[----:B------:R-:W-:Y:S01]  /*12000*/  FMNMX.FTZ R23, R4, R23, !PT ;  /* 0x0000001704177209 */ /* 0x000fe20007810000 */
[----:B------:R-:W-:Y:S01]  /*12010*/  LDSM.16.MT88.4 R172, [R204+0x9880] ;  /* 0x00988000ccac783b */ /* 0x000fe20000004200 */
[----:B------:R-:W-:-:S02]  /*12020*/  FMNMX.FTZ R0, R11, R0, !PT ;  /* 0x000000000b007209 */ /* 0x000fc40007810000 */
[----:B------:R-:W-:Y:S01]  /*12030*/  ISETP.GT.AND P0, PT, R25, 0x19, P1 ;  /* 0x000000191900780c */ /* 0x000fe20000f04270 */
[----:B------:R-:W-:Y:S01]  /*12040*/  LDSM.16.MT88.4 R168, [R211+0xa880] ;  /* 0x00a88000d3a8783b */ /* 0x000fe20000004200 */
[----:B------:R-:W-:Y:S02]  /*12050*/  FMNMX.FTZ R23, R12, R23, !PT ;  /* 0x000000170c177209 */ /* 0x000fe40007810000 */
[----:B------:R-:W-:Y:S01]  /*12060*/  ISETP.LT.OR P0, PT, R14, 0x1a, P0 ;  /* 0x0000001a0e00780c */ /* 0x000fe20000701670 */
[----:B------:R-:W1:Y:S01]  /*12070*/  SHFL.BFLY PT, R21, R0, 0x2, 0x1f ;  /* 0x0c401f0000157f89 */ /* 0x000e6200000e0000 */
[----:B------:R-:W-:Y:S02]  /*12080*/  FMNMX.FTZ R23, R16, R23, !PT ;  /* 0x0000001710177209 */ /* 0x000fe40007810000 */
[----:B----4-:R-:W-:Y:S01]  /*12090*/  FSEL R8, R22, -INF , !P0 ;  /* 0xff80000016087808 */ /* 0x010fe20004000000 */
[----:B------:R-:W-:Y:S01]  /*120a0*/  LDSM.16.MT88.4 R24, [R205+0x8080] ;  /* 0x00808000cd18783b */ /* 0x000fe20000004200 */
[----:B------:R-:W-:-:S03]  /*120b0*/  FMNMX.FTZ R23, R10, R23, !PT ;  /* 0x000000170a177209 */ /* 0x000fc60007810000 */
[----:B------:R-:W-:Y:S01]  /*120c0*/  LDSM.16.MT88.4 R164, [R206+0xa880] ;  /* 0x00a88000cea4783b */ /* 0x000fe20000004200 */
[----:B------:R-:W-:-:S03]  /*120d0*/  FMNMX.FTZ R22, R8, R23, !PT ;  /* 0x0000001708167209 */ /* 0x000fc60007810000 */
[----:B------:R-:W-:Y:S04]  /*120e0*/  LDSM.16.MT88.4 R160, [R205+0xa880] ;  /* 0x00a88000cda0783b */ /* 0x000fe80000004200 */
[----:B------:R-:W-:Y:S04]  /*120f0*/  LDSM.16.MT88.4 R156, [R204+0xa880] ;  /* 0x00a88000cc9c783b */ /* 0x000fe80000004200 */
[----:B------:R-:W-:Y:S01]  /*12100*/  LDSM.16.MT88.4 R152, [R211+0xb880] ;  /* 0x00b88000d398783b */ /* 0x000fe20000004200 */
[----:B-1----:R-:W-:-:S03]  /*12110*/  FMNMX.FTZ R23, R0, R21, !PT ;  /* 0x0000001500177209 */ /* 0x002fc60007810000 */
[----:B------:R-:W1:Y:S04]  /*12120*/  SHFL.BFLY PT, R21, R22, 0x2, 0x1f ;  /* 0x0c401f0016157f89 */ /* 0x000e6800000e0000 */
[----:B------:R-:W2:Y:S01]  /*12130*/  SHFL.BFLY PT, R0, R23, 0x1, 0x1f ;  /* 0x0c201f0017007f89 */ /* 0x000ea200000e0000 */
[----:B-1----:R-:W-:Y:S02]  /*12140*/  FMNMX.FTZ R21, R21, R22, !PT ;  /* 0x0000001615157209 */ /* 0x002fe40007810000 */
[----:B--2---:R-:W-:-:S03]  /*12150*/  FMNMX.FTZ R0, R23, R0, !PT ;  /* 0x0000000017007209 */ /* 0x004fc60007810000 */
[----:B------:R-:W1:Y:S01]  /*12160*/  SHFL.BFLY PT, R148, R21, 0x1, 0x1f ;  /* 0x0c201f0015947f89 */ /* 0x000e6200000e0000 */
        /* <DEDUP_REMOVED lines=8> */
[--C-:B------:R-:W-:Y:S01]  /*121f0*/  FFMA.FTZ R3, R7, c[0x0][0x2d0], -R14.reuse ;  /* 0x0000b40007037a23 */ /* 0x100fe2000001080e */
[----:B-1----:R-:W-:Y:S01]  /*12200*/  FMNMX.FTZ R148, R148, R21, !PT ;  /* 0x0000001594947209 */ /* 0x002fe20007810000 */
[----:B------:R-:W-:-:S02]  /*12210*/  FFMA.FTZ R232, R5, c[0x0][0x2d0], -R14 ;  /* 0x0000b40005e87a23 */ /* 0x000fc4000001080e */
[--C-:B------:R-:W-:Y:S01]  /*12220*/  FFMA.FTZ R234, R13, c[0x0][0x2d0], -R14.reuse ;  /* 0x0000b4000dea7a23 */ /* 0x100fe2000001080e */
[C---:B------:R-:W-:Y:S01]  /*12230*/  FSETP.NEU.FTZ.AND P0, PT, R148.reuse, -INF , PT ;  /* 0xff8000009400780b */ /* 0x040fe20003f1d000 */
[----:B------:R-:W-:Y:S01]  /*12240*/  FMUL.FTZ R15, R148, c[0x0][0x2d0] ;  /* 0x0000b400940f7a20 */ /* 0x000fe20000410000 */
[----:B------:R-:W-:Y:S01]  /*12250*/  MUFU.EX2 R224, R224 ;  /* 0x000000e000e07308 */ /* 0x000fe20000000800 */
[----:B------:R-:W-:-:S03]  /*12260*/  FFMA.FTZ R233, R11, c[0x0][0x2d0], -R14 ;  /* 0x0000b4000be97a23 */ /* 0x000fc6000001080e */
[----:B------:R-:W-:Y:S02]  /*12270*/  FSEL R9, R15, RZ, P0 ;  /* 0x000000ff0f097208 */ /* 0x000fe40000000000 */
[----:B------:R-:W-:Y:S02]  /*12280*/  PLOP3.LUT P0, PT, PT, PT, UP2, 0x40, 0x0 ;  /* 0x000000000000781c */ /* 0x000fe40003f0e828 */
[----:B------:R-:W1:Y:S01]  /*12290*/  MUFU.EX2 R223, R223 ;  /* 0x000000df00df7308 */ /* 0x000e620000000800 */
[--C-:B------:R-:W-:Y:S02]  /*122a0*/  FFMA.FTZ R231, R6, c[0x0][0x2d0], -R9.reuse ;  /* 0x0000b40006e77a23 */ /* 0x100fe40000010809 */
[--C-:B------:R-:W-:Y:S02]  /*122b0*/  FFMA.FTZ R230, R20, c[0x0][0x2d0], -R9.reuse ;  /* 0x0000b40014e67a23 */ /* 0x100fe40000010809 */
[--C-:B------:R-:W-:Y:S02]  /*122c0*/  FFMA.FTZ R151, R18, c[0x0][0x2d0], -R9.reuse ;  /* 0x0000b40012977a23 */ /* 0x100fe40000010809 */
[--C-:B------:R-:W-:Y:S01]  /*122d0*/  FFMA.FTZ R2, R4, c[0x0][0x2d0], -R9.reuse ;  /* 0x0000b40004027a23 */ /* 0x100fe20000010809 */
[----:B------:R-:W2:Y:S01]  /*122e0*/  MUFU.EX2 R149, R149 ;  /* 0x0000009500957308 */ /* 0x000ea20000000800 */
[----:B------:R-:W3:Y:S01]  /*122f0*/  LDSM.16.MT88.4 R4, [R204+0xb080] ;  /* 0x00b08000cc04783b */ /* 0x000ee20000004200 */
[----:B------:R-:W-:-:S02]  /*12300*/  FFMA.FTZ R235, R12, c[0x0][0x2d0], -R9 ;  /* 0x0000b4000ceb7a23 */ /* 0x000fc40000010809 */
[--C-:B------:R-:W-:Y:S01]  /*12310*/  FFMA.FTZ R236, R16, c[0x0][0x2d0], -R9.reuse ;  /* 0x0000b40010ec7a23 */ /* 0x100fe20000010809 */
[----:B------:R-:W4:Y:S01]  /*12320*/  LDSM.16.MT88.4 R12, [R211+0x8880] ;  /* 0x00888000d30c783b */ /* 0x000f220000004200 */
[--C-:B------:R-:W-:Y:S02]  /*12330*/  FFMA.FTZ R237, R10, c[0x0][0x2d0], -R9.reuse ;  /* 0x0000b4000aed7a23 */ /* 0x100fe40000010809 */
[----:B------:R-:W-:Y:S01]  /*12340*/  MUFU.EX2 R231, R231 ;  /* 0x000000e700e77308 */ /* 0x000fe20000000800 */
[----:B------:R-:W-:Y:S01]  /*12350*/  FFMA.FTZ R238, R8, c[0x0][0x2d0], -R9 ;  /* 0x0000b40008ee7a23 */ /* 0x000fe20000010809 */
[----:B-1----:R-:W-:Y:S01]  /*12360*/  F2FP.BF16.PACK_AB R128, R223, R224 ;  /* 0x000000e0df80723e */ /* 0x002fe200000010ff */
[----:B------:R-:W1:Y:S01]  /*12370*/  LDSM.16.MT88.4 R8, [R206+0x8880] ;  /* 0x00888000ce08783b */ /* 0x000e620000004200 */
[----:B------:R-:W-:-:S03]  /*12380*/  FADD.FTZ R223, R224, R223 ;  /* 0x000000dfe0df7221 */ /* 0x000fc60000010000 */
[----:B------:R-:W5:Y:S01]  /*12390*/  LDSM.16.MT88.4 R16, [R206+0xb880] ;  /* 0x00b88000ce10783b */ /* 0x000f620000004200 */
[----:B------:R-:W3:Y:S01]  /*123a0*/  MUFU.EX2 R230, R230 ;  /* 0x000000e600e67308 */ /* 0x000ee20000000800 */
[----:B--2---:R-:W-:Y:S01]  /*123b0*/  F2FP.BF16.PACK_AB R130, R149, R150 ;  /* 0x000000969582723e */ /* 0x004fe200000010ff */
[----:B------:R-:W-:-:S04]  /*123c0*/  FADD.FTZ R150, R150, R223 ;  /* 0x000000df96967221 */ /* 0x000fc80000010000 */
[----:B------:R-:W-:Y:S02]  /*123d0*/  FADD.FTZ R149, R149, R150 ;  /* 0x0000009695957221 */ /* 0x000fe40000010000 */
[----:B------:R-:W-:Y:S08]  /*123e0*/  MUFU.EX2 R151, R151 ;  /* 0x0000009700977308 */ /* 0x000ff00000000800 */
[----:B------:R-:W2:Y:S01]  /*123f0*/  MUFU.EX2 R2, R2 ;  /* 0x0000000200027308 */ /* 0x000ea20000000800 */
[----:B---3--:R-:W-:Y:S01]  /*12400*/  F2FP.BF16.PACK_AB R129, R230, R231 ;  /* 0x000000e7e681723e */ /* 0x008fe200000010ff */
[----:B------:R-:W-:-:S06]  /*12410*/  FADD.FTZ R230, R231, R230 ;  /* 0x000000e6e7e67221 */ /* 0x000fcc0000010000 */
[----:B------:R-:W-:Y:S01]  /*12420*/  MUFU.EX2 R234, R234 ;  /* 0x000000ea00ea7308 */ /* 0x000fe20000000800 */
[----:B--2---:R-:W-:-:S07]  /*12430*/  F2FP.BF16.PACK_AB R131, R2, R151 ;  /* 0x000000970283723e */ /* 0x004fce00000010ff */
[----:B------:R-:W2:Y:S01]  /*12440*/  MUFU.EX2 R3, R3 ;  /* 0x0000000300037308 */ /* 0x000ea20000000800 */
        /* <DEDUP_REMOVED lines=9> */
[----:B------:R-:W3:Y:S06]  /*124e0*/  MUFU.EX2 R236, R236 ;  /* 0x000000ec00ec7308 */ /* 0x000eec0000000800 */
[C---:B------:R-:W-:Y:S02]  /*124f0*/  HMMA.16816.F32.BF16 R20, R128.reuse, R24, RZ ;  /* 0x000000188014723c */ /* 0x040fe400000418ff */
        /* <DEDUP_REMOVED lines=28> */
[----:B--2---:R-:W-:Y:S01]  /*126c0*/  F2FP.BF16.PACK_AB R4, R3, R234 ;  /* 0x000000ea0304723e */ /* 0x004fe200000010ff */
[----:B------:R-:W-:Y:S01]  /*126d0*/  HMMA.16816.F32.BF16 R128, R128, R6, RZ ;  /* 0x000000068080723c */ /* 0x000fe200000418ff */
[----:B---3--:R-:W-:Y:S01]  /*126e0*/  F2FP.BF16.PACK_AB R5, R236, R235 ;  /* 0x000000ebec05723e */ /* 0x008fe200000010ff */
        /* <DEDUP_REMOVED lines=13> */
[C---:B------:R-:W-:Y:S08]  /*127c0*/  HMMA.16816.F32.BF16 R136, R4.reuse, R8, R136 ;  /* 0x000000080488723c */ /* 0x040ff00000041888 */
        /* <DEDUP_REMOVED lines=24> */
[C---:B-----5:R-:W-:Y:S08]  /*12950*/  HMMA.16816.F32.BF16 R108, R4.reuse, R16, R108 ;  /* 0x00000010046c723c */ /* 0x060ff0000004186c */
[C---:B------:R-:W-:Y:S08]  /*12960*/  HMMA.16816.F32.BF16 R112, R4.reuse, R18, R112 ;  /* 0x000000120470723c */ /* 0x040ff00000041870 */
[C---:B-1----:R-:W-:Y:S08]  /*12970*/  HMMA.16816.F32.BF16 R116, R4.reuse, R12, R116 ;  /* 0x0000000c0474723c */ /* 0x042ff00000041874 */
[C---:B------:R-:W-:Y:S08]  /*12980*/  HMMA.16816.F32.BF16 R120, R4.reuse, R14, R120 ;  /* 0x0000000e0478723c */ /* 0x040ff00000041878 */
[C---:B--2---:R-:W-:Y:S08]  /*12990*/  HMMA.16816.F32.BF16 R124, R4.reuse, R8, R124 ;  /* 0x00000008047c723c */ /* 0x044ff0000004187c */
[----:B------:R-:W-:Y:S01]  /*129a0*/  HMMA.16816.F32.BF16 R128, R4, R10, R128 ;  /* 0x0000000a0480723c */ /* 0x000fe20000041880 */
[----:B------:R-:W-:Y:S07]  /*129b0*/  @P0 BRA `(.L_x_462) ;  /* 0x0000018000000947 */ /* 0x000fee0003800000 */
[----:B------:R-:W-:Y:S01]  /*129c0*/  ISETP.LT.AND P0, PT, RZ, UR15, PT ;  /* 0x0000000fff007c0c */ /* 0x000fe2000bf01270 */
[----:B------:R-:W-:-:S12]  /*129d0*/  UIADD3 UR14, UR15, -0x1, URZ ;  /* 0xffffffff0f0e7890 */ /* 0x000fd8000fffe03f */
[----:B------:R-:W-:Y:S05]  /*129e0*/  @P0 BRA `(.L_x_463) ;  /* 0x000000a000000947 */ /* 0x000fea0003800000 */
[----:B------:R-:W-:Y:S02]  /*129f0*/  UMOV UR5, 0x1 ;  /* 0x0000000100057882 */ /* 0x000fe40000000000 */
[----:B------:R-:W-:Y:S02]  /*12a00*/  ULDC UR4, c[0x0][0x32c] ;  /* 0x0000cb0000047ab9 */ /* 0x000fe40000000800 */
[----:B------:R-:W-:Y:S02]  /*12a10*/  UISETP.NE.AND UP0, UPT, UR5, UR4, UPT ;  /* 0x000000040500728c */ /* 0x000fe4000bf05270 */
[----:B------:R-:W-:Y:S02]  /*12a20*/  UIADD3 UR14, -UR15, URZ, URZ ;  /* 0x0000003f0f0e7290 */ /* 0x000fe4000fffe13f */
[----:B------:R-:W-:Y:S02]  /*12a30*/  ULDC.64 UR4, c[0x0][0x330] ;  /* 0x0000cc0000047ab9 */ /* 0x000fe40000000a00 */
[----:B------:R-:W-:-:S07]  /*12a40*/  UIMAD.WIDE.U32 UR28, UR14, UR4, URZ ;  /* 0x000000040e1c72a5 */ /* 0x000fce000f8e003f */
[----:B------:R-:W-:Y:S02]  /*12a50*/  @UP0 UMOV UR15, UR29 ;  /* 0x0000001d000f0c82 */ /* 0x000fe40008000000 */
[----:B------:R-:W-:-:S04]  /*12a60*/  @UP0 USHF.R.U32.HI UR14, URZ, UR5, UR15 ;  /* 0x000000053f0e0299 */ /* 0x000fc8000801160f */
[----:B------:R-:W-:Y:S01]  /*12a70*/  ULOP3.LUT UR14, URZ, UR14, URZ, 0x33, !UPT ;  /* 0x0000000e3f0e7292 */ /* 0x000fe2000f8e333f */
[----:B------:R-:W-:Y:S05]  /*12a80*/  BRA `(.L_x_464) ;  /* 0x0000007000007947 */ /* 0x000fea0003800000 */
.L_x_463:
[----:B------:R-:W-:Y:S02]  /*12a90*/  UMOV UR5, 0x1 ;  /* 0x0000000100057882 */ /* 0x000fe40000000000 */
[----:B------:R-:W-:Y:S02]  /*12aa0*/  ULDC UR4, c[0x0][0x32c] ;  /* 0x0000cb0000047ab9 */ /* 0x000fe40000000800 */
[----:B------:R-:W-:-:S03]  /*12ab0*/  UISETP.NE.AND UP0, UPT, UR5, UR4, UPT ;  /* 0x000000040500728c */ /* 0x000fc6000bf05270 */
[----:B------:R-:W-:Y:S02]  /*12ac0*/  ULDC.64 UR4, c[0x0][0x330] ;  /* 0x0000cc0000047ab9 */ /* 0x000fe40000000a00 */
[----:B------:R-:W-:-:S07]  /*12ad0*/  UIMAD.WIDE.U32 UR28, UR14, UR4, URZ ;  /* 0x000000040e1c72a5 */ /* 0x000fce000f8e003f */
[----:B------:R-:W-:Y:S02]  /*12ae0*/  @UP0 UMOV UR15, UR29 ;  /* 0x0000001d000f0c82 */ /* 0x000fe40008000000 */
[----:B------:R-:W-:Y:S02]  /*12af0*/  @UP0 USHF.R.U32.HI UR14, URZ, UR5, UR15 ;  /* 0x000000053f0e0299 */ /* 0x000fe4000801160f */
.L_x_464:
[----:B------:R-:W-:Y:S02]  /*12b00*/  ULDC UR4, c[0x0][0x32c] ;  /* 0x0000cb0000047ab9 */ /* 0x000fe40000000800 */
[----:B------:R-:W-:-:S04]  /*12b10*/  UIMAD UR4, UR14, UR4, UR4 ;  /* 0x000000040e0472a4 */ /* 0x000fc8000f8e0204 */
[----:B------:R-:W-:-:S04]  /*12b20*/  UISETP.LT.AND UP0, UPT, UR9, UR4, UPT ;  /* 0x000000040900728c */ /* 0x000fc8000bf01270 */
[----:B------:R-:W-:-:S04]  /*12b30*/  USEL UR9, UR9, UR4, UP0 ;  /* 0x0000000409097287 */ /* 0x000fc80008000000 */
.L_x_462:
[----:B------:R-:W-:-:S04]  /*12b40*/  USHF.R.S32.HI UR4, URZ, 0x1f, UR9 ;  /* 0x0000001f3f047899 */ /* 0x000fc80008011409 */
[----:B------:R-:W-:-:S04]  /*12b50*/  ULEA.HI UR4, UR4, UR9, URZ, 0x5 ;  /* 0x0000000904047291 */ /* 0x000fc8000f8f283f */
[----:B------:R-:W-:-:S04]  /*12b60*/  USHF.R.S32.HI UR4, URZ, 0x5, UR4 ;  /* 0x000000053f047899 */ /* 0x000fc80008011404 */
[----:B------:R-:W-:-:S04]  /*12b70*/  UISETP.LT.AND UP0, UPT, UR8, UR4, UPT ;  /* 0x000000040800728c */ /* 0x000fc8000bf01270 */
[----:B------:R-:W-:-:S04]  /*12b80*/  USEL UR4, UR8, UR4, !UP0 ;  /* 0x0000000408047287 */ /* 0x000fc8000c000000 */
[----:B------:R-:W-:-:S06]  /*12b90*/  UISETP.GE.AND UP0, UPT, UR10, UR4, UPT ;  /* 0x000000040a00728c */ /* 0x000fcc000bf06270 */
[----:B------:R-:W-:-:S13]  /*12ba0*/  PLOP3.LUT P0, PT, PT, PT, UP0, 0x40, 0x0 ;  /* 0x000000000000781c */ /* 0x000fda0003f0e808 */
[----:B------:R-:W-:Y:S05]  /*12bb0*/  @P0 BRA `(.L_x_465) ;  /* 0x00002be000000947 */ /* 0x000fea0003800000 */
[----:B------:R-:W-:Y:S01]  /*12bc0*/  IMAD.MOV.U32 R3, RZ, RZ, R0 ;  /* 0x000000ffff037224 */ /* 0x000fe200078e0000 */
[----:B------:R-:W-:Y:S01]  /*12bd0*/  SHF.R.S32.HI R235, RZ, 0x1f, R228 ;  /* 0x0000001fffeb7819 */ /* 0x000fe200000114e4 */
[----:B------:R-:W-:Y:S01]  /*12be0*/  IMAD.MOV.U32 R2, RZ, RZ, R148 ;  /* 0x000000ffff027224 */ /* 0x000fe200078e0094 */
[----:B------:R-:W-:Y:S01]  /*12bf0*/  SHF.R.S32.HI R4, RZ, 0x1f, R227 ;  /* 0x0000001fff047819 */ /* 0x000fe200000114e3 */
[C---:B------:R-:W-:Y:S01]  /*12c00*/  IMAD.SHL.U32 R234, R228.reuse, 0x2, RZ ;  /* 0x00000002e4ea7824 */ /* 0x040fe200078e00ff */
[----:B------:R-:W-:Y:S01]  /*12c10*/  SHF.R.S32.HI R0, RZ, 0x1f, R225 ;  /* 0x0000001fff007819 */ /* 0x000fe200000114e1 */
[----:B------:R-:W-:Y:S01]  /*12c20*/  IMAD.SHL.U32 R232, R227, 0x2, RZ ;  /* 0x00000002e3e87824 */ /* 0x000fe200078e00ff */
[----:B------:R-:W-:Y:S01]  /*12c30*/  SHF.L.U64.HI R235, R228, 0x1, R235 ;  /* 0x00000001e4eb7819 */ /* 0x000fe200000102eb */
[----:B------:R-:W-:Y:S01]  /*12c40*/  IMAD.SHL.U32 R230, R225, 0x2, RZ ;  /* 0x00000002e1e67824 */ /* 0x000fe200078e00ff */
[----:B------:R-:W-:Y:S02]  /*12c50*/  SHF.L.U64.HI R233, R227, 0x1, R4 ;  /* 0x00000001e3e97819 */ /* 0x000fe40000010204 */
[----:B------:R-:W-:-:S02]  /*12c60*/  SHF.L.U64.HI R231, R225, 0x1, R0 ;  /* 0x00000001e1e77819 */ /* 0x000fc40000010200 */
.L_x_476:
[----:B------:R-:W-:Y:S04]  /*12c70*/  DEPBAR.LE SB0, 0x0 ;  /* 0x000080000000791a */ /* 0x000fe80000000000 */
[----:B------:R-:W-:Y:S01]  /*12c80*/  BAR.SYNC.DEFER_BLOCKING 0x0 ;  /* 0x0000000000007b1d */ /* 0x000fe20000010000 */
[----:B------:R-:W-:Y:S01]  /*12c90*/  UISETP.GT.AND UP0, UPT, UR8, UR10, UPT ;  /* 0x0000000a0800728c */ /* 0x000fe2000bf04270 */
[----:B------:R-:W-:Y:S05]  /*12ca0*/  ISETP.GE.AND P1, PT, R219, c[0x0][0x1d4], PT ;  /* 0x00007500db007a0c */ /* 0x000fea0003f26270 */
[----:B------:R-:W-:Y:S01]  /*12cb0*/  PLOP3.LUT P0, PT, PT, PT, UP0, 0x80, 0x0 ;  /* 0x000000000000781c */ /* 0x000fe20003f0f008 */
[----:B------:R1:W2:Y:S04]  /*12cc0*/  LDSM.16.M88.4 R148, [R214+0x10080] ;  /* 0x01008000d694783b */ /* 0x0002a80000000200 */
[----:B------:R1:W3:Y:S04]  /*12cd0*/  LDSM.16.M88.4 R152, [R213+0xc080] ;  /* 0x00c08000d598783b */ /* 0x0002e80000000200 */
[----:B------:R1:W4:Y:S04]  /*12ce0*/  LDSM.16.M88.4 R156, [R213+0xc880] ;  /* 0x00c88000d59c783b */ /* 0x0003280000000200 */
[----:B------:R1:W1:Y:S04]  /*12cf0*/  LDSM.16.M88.4 R160, [R210+0x10080] ;  /* 0x01008000d2a0783b */ /* 0x0002680000000200 */
[----:B------:R1:W1:Y:S04]  /*12d00*/  LDSM.16.M88.4 R164, [R212] ;  /* 0x00000000d4a4783b */ /* 0x0002680000000200 */
[----:B------:R1:W1:Y:S01]  /*12d10*/  LDSM.16.M88.4 R168, [R203] ;  /* 0x00000000cba8783b */ /* 0x0002620000000200 */
[----:B------:R-:W-:-:S05]  /*12d20*/  @P0 BRA `(.L_x_466) ;  /* 0x000001c000000947 */ /* 0x000fca0003800000 */
[----:B------:R-:W-:Y:S01]  /*12d30*/  SHF.R.S32.HI R4, RZ, 0x1f, R218 ;  /* 0x0000001fff047819 */ /* 0x000fe200000114da */
[----:B------:R-:W-:Y:S01]  /*12d40*/  IMAD.WIDE.U32 R6, R218, c[0x0][0x208], RZ ;  /* 0x00008200da067a25 */ /* 0x000fe200078e00ff */
[----:B------:R-:W-:Y:S03]  /*12d50*/  SHF.R.S32.HI R0, RZ, 0x1f, R217 ;  /* 0x0000001fff007819 */ /* 0x000fe600000114d9 */
[----:B------:R-:W-:Y:S02]  /*12d60*/  IMAD R4, R4, c[0x0][0x208], RZ ;  /* 0x0000820004047a24 */ /* 0x000fe400078e02ff */
[----:B------:R-:W-:Y:S02]  /*12d70*/  IMAD R0, R0, c[0x0][0x218], RZ ;  /* 0x0000860000007a24 */ /* 0x000fe400078e02ff */
[----:B------:R-:W-:Y:S02]  /*12d80*/  IMAD R4, R218, c[0x0][0x20c], R4 ;  /* 0x00008300da047a24 */ /* 0x000fe400078e0204 */
[----:B------:R-:W-:Y:S02]  /*12d90*/  IMAD R0, R217, c[0x0][0x21c], R0 ;  /* 0x00008700d9007a24 */ /* 0x000fe400078e0200 */
[----:B------:R-:W-:Y:S04]  /*12da0*/  IMAD.IADD R7, R7, 0x1, R4 ;  /* 0x0000000107077824 */ /* 0x000fe800078e0204 */
[----:B------:R-:W-:Y:S05]  /*12db0*/  IMAD.WIDE.U32 R6, R217, c[0x0][0x218], R6 ;  /* 0x00008600d9067a25 */ /* 0x000fea00078e0006 */
[----:B------:R-:W-:Y:S04]  /*12dc0*/  IADD3 R4, P0, R6, UR26, RZ ;  /* 0x0000001a06047c10 */ /* 0x000fe8000ff1e0ff */
[----:B------:R-:W-:Y:S02]  /*12dd0*/  IADD3.X R7, R7, UR12, R0, P0, !PT ;  /* 0x0000000c07077c10 */ /* 0x000fe400087fe400 */
[C---:B------:R-:W-:Y:S04]  /*12de0*/  LEA R13, P0, R4.reuse, c[0x0][0x1f8], 0x1 ;  /* 0x00007e00040d7a11 */ /* 0x040fe800078008ff */
[----:B------:R-:W-:Y:S01]  /*12df0*/  LEA.HI.X R12, R4, c[0x0][0x1fc], R7, 0x1, P0 ;  /* 0x00007f00040c7a11 */ /* 0x000fe200000f0c07 */
[----:B------:R-:W5:Y:S04]  /*12e00*/  SHFL.IDX PT, R5, R13, RZ, 0x181f ;  /* 0x00181fff0d057589 */ /* 0x000f6800000e0000 */
[----:B------:R-:W4:Y:S01]  /*12e10*/  SHFL.IDX PT, R0, R12, RZ, 0x181f ;  /* 0x00181fff0c007589 */ /* 0x000f2200000e0000 */
[C---:B-----5:R-:W-:Y:S05]  /*12e20*/  IADD3 R10, P0, R5.reuse, R230, RZ ;  /* 0x000000e6050a7210 */ /* 0x060fea0007f1e0ff */
[C---:B----4-:R-:W-:Y:S01]  /*12e30*/  IMAD.X R11, R0.reuse, 0x1, R231, P0 ;  /* 0x00000001000b7824 */ /* 0x050fe200000e06e7 */
        /* <DEDUP_REMOVED lines=10> */
[----:B------:R4:W-:Y:S03]  /*12ee0*/  LDGSTS.E.BYPASS.LTC128B.128 [R220+0xb080], [R4.64], !P3 ;  /* 0x0b08000004dc7fae */ /* 0x0009e6000d901d58 */
.L_x_466:
[C---:B--234-:R-:W-:Y:S01]  /*12ef0*/  HMMA.16816.F32.BF16 R4, R148.reuse, R152, RZ ;  /* 0x000000989404723c */ /* 0x05cfe200000418ff */
[----:B------:R-:W-:Y:S01]  /*12f00*/  LDSM.16.M88.4 R172, [R209+0x10080] ;  /* 0x01008000d1ac783b */ /* 0x000fe20000000200 */
[----:B------:R-:W-:Y:S05]  /*12f10*/  UISETP.GT.AND UP0, UPT, UR10, UR8, UPT ;  /* 0x000000080a00728c */ /* 0x000fea000bf04270 */
[----:B------:R-:W0:Y:S01]  /*12f20*/  LDGDEPBAR ;  /* 0x00000000000079af */ /* 0x000e220000000000 */
[C---:B------:R-:W-:Y:S01]  /*12f30*/  HMMA.16816.F32.BF16 R8, R148.reuse, R154, RZ ;  /* 0x0000009a9408723c */ /* 0x040fe200000418ff */
[----:B------:R-:W-:Y:S04]  /*12f40*/  PLOP3.LUT P0, PT, PT, PT, UP0, 0x40, 0x0 ;  /* 0x000000000000781c */ /* 0x000fe80003f0e808 */
[----:B------:R-:W2:Y:S03]  /*12f50*/  LDSM.16.M88.4 R176, [R208+0xc080] ;  /* 0x00c08000d0b0783b */ /* 0x000ea60000000200 */
[C---:B------:R-:W-:Y:S03]  /*12f60*/  HMMA.16816.F32.BF16 R12, R148.reuse, R156, RZ ;  /* 0x0000009c940c723c */ /* 0x040fe600000418ff */
[----:B------:R-:W-:Y:S05]  /*12f70*/  LDSM.16.M88.4 R152, [R207+0x10080] ;  /* 0x01008000cf98783b */ /* 0x000fea0000000200 */
[----:B------:R-:W-:Y:S01]  /*12f80*/  HMMA.16816.F32.BF16 R16, R148, R158, RZ ;  /* 0x0000009e9410723c */ /* 0x000fe200000418ff */
[----:B------:R-:W3:Y:S06]  /*12f90*/  LDSM.16.M88.4 R148, [R208+0xc880] ;  /* 0x00c88000d094783b */ /* 0x000eec0000000200 */
[----:B------:R-:W4:Y:S01]  /*12fa0*/  LDSM.16.M88.4 R156, [R202] ;  /* 0x00000000ca9c783b */ /* 0x000f220000000200 */
[C---:B-1----:R-:W-:Y:S08]  /*12fb0*/  HMMA.16816.F32.BF16 R4, R160.reuse, R164, R4 ;  /* 0x000000a4a004723c */ /* 0x042ff00000041804 */
[C---:B------:R-:W-:Y:S01]  /*12fc0*/  HMMA.16816.F32.BF16 R8, R160.reuse, R166, R8 ;  /* 0x000000a6a008723c */ /* 0x040fe20000041808 */
[----:B------:R-:W-:Y:S07]  /*12fd0*/  LDSM.16.M88.4 R164, [R214+0x14080] ;  /* 0x01408000d6a4783b */ /* 0x000fee0000000200 */
[C---:B------:R-:W-:Y:S08]  /*12fe0*/  HMMA.16816.F32.BF16 R12, R160.reuse, R168, R12 ;  /* 0x000000a8a00c723c */ /* 0x040ff0000004180c */
[----:B------:R-:W-:Y:S01]  /*12ff0*/  HMMA.16816.F32.BF16 R16, R160, R170, R16 ;  /* 0x000000aaa010723c */ /* 0x000fe20000041810 */
[----:B------:R-:W1:Y:S06]  /*13000*/  LDSM.16.M88.4 R160, [R202+0x800] ;  /* 0x00080000caa0783b */ /* 0x000e6c0000000200 */
[----:B------:R-:W5:Y:S01]  /*13010*/  LDSM.16.M88.4 R168, [R213+0xd080] ;  /* 0x00d08000d5a8783b */ /* 0x000f620000000200 */
[C---:B--2---:R-:W-:Y:S08]  /*13020*/  HMMA.16816.F32.BF16 R4, R172.reuse, R176, R4 ;  /* 0x000000b0ac04723c */ /* 0x044ff00000041804 */
[C---:B------:R-:W-:Y:S01]  /*13030*/  HMMA.16816.F32.BF16 R8, R172.reuse, R178, R8 ;  /* 0x000000b2ac08723c */ /* 0x040fe20000041808 */
[----:B------:R-:W-:Y:S07]  /*13040*/  LDSM.16.M88.4 R176, [R201] ;  /* 0x00000000c9b0783b */ /* 0x000fee0000000200 */
[C---:B---3--:R-:W-:Y:S08]  /*13050*/  HMMA.16816.F32.BF16 R12, R172.reuse, R148, R12 ;  /* 0x00000094ac0c723c */ /* 0x048ff0000004180c */
[----:B------:R-:W-:Y:S01]  /*13060*/  HMMA.16816.F32.BF16 R16, R172, R150, R16 ;  /* 0x00000096ac10723c */ /* 0x000fe20000041810 */
[----:B------:R-:W2:Y:S06]  /*13070*/  LDSM.16.M88.4 R148, [R213+0xd880] ;  /* 0x00d88000d594783b */ /* 0x000eac0000000200 */
[----:B------:R-:W3:Y:S01]  /*13080*/  LDSM.16.M88.4 R172, [R210+0x14080] ;  /* 0x01408000d2ac783b */ /* 0x000ee20000000200 */
[C---:B----4-:R-:W-:Y:S08]  /*13090*/  HMMA.16816.F32.BF16 R4, R152.reuse, R156, R4 ;  /* 0x0000009c9804723c */ /* 0x050ff00000041804 */
[C---:B------:R-:W-:Y:S01]  /*130a0*/  HMMA.16816.F32.BF16 R8, R152.reuse, R158, R8 ;  /* 0x0000009e9808723c */ /* 0x040fe20000041808 */
[----:B------:R-:W-:Y:S07]  /*130b0*/  LDSM.16.M88.4 R156, [R209+0x14080] ;  /* 0x01408000d19c783b */ /* 0x000fee0000000200 */
[C---:B-1----:R-:W-:Y:S08]  /*130c0*/  HMMA.16816.F32.BF16 R12, R152.reuse, R160, R12 ;  /* 0x000000a0980c723c */ /* 0x042ff0000004180c */
[----:B------:R-:W-:Y:S01]  /*130d0*/  HMMA.16816.F32.BF16 R16, R152, R162, R16 ;  /* 0x000000a29810723c */ /* 0x000fe20000041810 */
[----:B------:R-:W1:Y:S06]  /*130e0*/  LDSM.16.M88.4 R152, [R200] ;  /* 0x00000000c898783b */ /* 0x000e6c0000000200 */
[----:B------:R-:W4:Y:S01]  /*130f0*/  LDSM.16.M88.4 R160, [R208+0xd080] ;  /* 0x00d08000d0a0783b */ /* 0x000f220000000200 */
[C---:B-----5:R-:W-:Y:S08]  /*13100*/  HMMA.16816.F32.BF16 R4, R164.reuse, R168, R4 ;  /* 0x000000a8a404723c */ /* 0x060ff00000041804 */
[C---:B------:R-:W-:Y:S01]  /*13110*/  HMMA.16816.F32.BF16 R8, R164.reuse, R170, R8 ;  /* 0x000000aaa408723c */ /* 0x040fe20000041808 */
[----:B------:R-:W-:Y:S07]  /*13120*/  LDSM.16.M88.4 R168, [R202+0x1000] ;  /* 0x00100000caa8783b */ /* 0x000fee0000000200 */
[C---:B--2---:R-:W-:Y:S08]  /*13130*/  HMMA.16816.F32.BF16 R12, R164.reuse, R148, R12 ;  /* 0x00000094a40c723c */ /* 0x044ff0000004180c */
[----:B------:R-:W-:Y:S01]  /*13140*/  HMMA.16816.F32.BF16 R16, R164, R150, R16 ;  /* 0x00000096a410723c */ /* 0x000fe20000041810 */
[----:B------:R-:W2:Y:S06]  /*13150*/  LDSM.16.M88.4 R148, [R208+0xd880] ;  /* 0x00d88000d094783b */ /* 0x000eac0000000200 */
[----:B------:R-:W5:Y:S01]  /*13160*/  LDSM.16.M88.4 R164, [R207+0x14080] ;  /* 0x01408000cfa4783b */ /* 0x000f620000000200 */
[C---:B---3--:R-:W-:Y:S08]  /*13170*/  HMMA.16816.F32.BF16 R4, R172.reuse, R176, R4 ;  /* 0x000000b0ac04723c */ /* 0x048ff00000041804 */
[C---:B------:R-:W-:Y:S01]  /*13180*/  HMMA.16816.F32.BF16 R8, R172.reuse, R178, R8 ;  /* 0x000000b2ac08723c */ /* 0x040fe20000041808 */
[----:B------:R-:W-:Y:S07]  /*13190*/  LDSM.16.M88.4 R176, [R213+0xe080] ;  /* 0x00e08000d5b0783b */ /* 0x000fee0000000200 */
[C---:B-1----:R-:W-:Y:S08]  /*131a0*/  HMMA.16816.F32.BF16 R12, R172.reuse, R152, R12 ;  /* 0x00000098ac0c723c */ /* 0x042ff0000004180c */
[----:B------:R-:W-:Y:S01]  /*131b0*/  HMMA.16816.F32.BF16 R16, R172, R154, R16 ;  /* 0x0000009aac10723c */ /* 0x000fe20000041810 */
[----:B------:R-:W1:Y:S06]  /*131c0*/  LDSM.16.M88.4 R152, [R202+0x1800] ;  /* 0x00180000ca98783b */ /* 0x000e6c0000000200 */
[----:B------:R-:W3:Y:S01]  /*131d0*/  LDSM.16.M88.4 R172, [R214+0x18080] ;  /* 0x01808000d6ac783b */ /* 0x000ee20000000200 */
[C---:B----4-:R-:W-:Y:S08]  /*131e0*/  HMMA.16816.F32.BF16 R4, R156.reuse, R160, R4 ;  /* 0x000000a09c04723c */ /* 0x050ff00000041804 */
[C---:B------:R-:W-:Y:S01]  /*131f0*/  HMMA.16816.F32.BF16 R8, R156.reuse, R162, R8 ;  /* 0x000000a29c08723c */ /* 0x040fe20000041808 */
[----:B------:R-:W-:Y:S07]  /*13200*/  LDSM.16.M88.4 R160, [R199] ;  /* 0x00000000c7a0783b */ /* 0x000fee0000000200 */
[C---:B--2---:R-:W-:Y:S08]  /*13210*/  HMMA.16816.F32.BF16 R12, R156.reuse, R148, R12 ;  /* 0x000000949c0c723c */ /* 0x044ff0000004180c */
[----:B------:R-:W-:Y:S01]  /*13220*/  HMMA.16816.F32.BF16 R16, R156, R150, R16 ;  /* 0x000000969c10723c */ /* 0x000fe20000041810 */
[----:B------:R-:W2:Y:S06]  /*13230*/  LDSM.16.M88.4 R148, [R213+0xe880] ;  /* 0x00e88000d594783b */ /* 0x000eac0000000200 */
[----:B------:R-:W4:Y:S01]  /*13240*/  LDSM.16.M88.4 R156, [R210+0x18080] ;  /* 0x01808000d29c783b */ /* 0x000f220000000200 */
[C---:B-----5:R-:W-:Y:S08]  /*13250*/  HMMA.16816.F32.BF16 R4, R164.reuse, R168, R4 ;  /* 0x000000a8a404723c */ /* 0x060ff00000041804 */
[C---:B------:R-:W-:Y:S01]  /*13260*/  HMMA.16816.F32.BF16 R8, R164.reuse, R170, R8 ;  /* 0x000000aaa408723c */ /* 0x040fe20000041808 */
[----:B------:R-:W-:Y:S07]  /*13270*/  LDSM.16.M88.4 R168, [R208+0xe080] ;  /* 0x00e08000d0a8783b */ /* 0x000fee0000000200 */
[C---:B-1----:R-:W-:Y:S08]  /*13280*/  HMMA.16816.F32.BF16 R12, R164.reuse, R152, R12 ;  /* 0x00000098a40c723c */ /* 0x042ff0000004180c */
[----:B------:R-:W-:Y:S01]  /*13290*/  HMMA.16816.F32.BF16 R16, R164, R154, R16 ;  /* 0x0000009aa410723c */ /* 0x000fe20000041810 */
[----:B------:R-:W1:Y:S06]  /*132a0*/  LDSM.16.M88.4 R152, [R198] ;  /* 0x00000000c698783b */ /* 0x000e6c0000000200 */
[----:B------:R-:W5:Y:S01]  /*132b0*/  LDSM.16.M88.4 R164, [R209+0x18080] ;  /* 0x01808000d1a4783b */ /* 0x000f620000000200 */
[C---:B---3--:R-:W-:Y:S08]  /*132c0*/  HMMA.16816.F32.BF16 R4, R172.reuse, R176, R4 ;  /* 0x000000b0ac04723c */ /* 0x048ff00000041804 */
[C---:B------:R-:W-:Y:S01]  /*132d0*/  HMMA.16816.F32.BF16 R8, R172.reuse, R178, R8 ;  /* 0x000000b2ac08723c */ /* 0x040fe20000041808 */
[----:B------:R-:W-:Y:S07]  /*132e0*/  LDSM.16.M88.4 R176, [R202+0x2000] ;  /* 0x00200000cab0783b */ /* 0x000fee0000000200 */
[C---:B--2---:R-:W-:Y:S08]  /*132f0*/  HMMA.16816.F32.BF16 R12, R172.reuse, R148, R12 ;  /* 0x00000094ac0c723c */ /* 0x044ff0000004180c */
        /* <DEDUP_REMOVED lines=8> */
[----:B------:R-:W1:Y:S06]  /*13380*/  LDSM.16.M88.4 R152, [R202+0x2800] ;  /* 0x00280000ca98783b */ /* 0x000e6c0000000200 */
[----:B------:R-:W4:Y:S01]  /*13390*/  LDSM.16.M88.4 R156, [R214+0x1c080] ;  /* 0x01c08000d69c783b */ /* 0x000f220000000200 */
[C---:B-----5:R-:W-:Y:S08]  /*133a0*/  HMMA.16816.F32.BF16 R4, R164.reuse, R168, R4 ;  /* 0x000000a8a404723c */ /* 0x060ff00000041804 */
[C---:B------:R-:W-:Y:S01]  /*133b0*/  HMMA.16816.F32.BF16 R8, R164.reuse, R170, R8 ;  /* 0x000000aaa408723c */ /* 0x040fe20000041808 */
[----:B------:R-:W-:Y:S07]  /*133c0*/  LDSM.16.M88.4 R168, [R197] ;  /* 0x00000000c5a8783b */ /* 0x000fee0000000200 */
        /* <DEDUP_REMOVED lines=9> */
[----:B------:R-:W1:Y:S06]  /*13460*/  LDSM.16.M88.4 R152, [R196] ;  /* 0x00000000c498783b */ /* 0x000e6c0000000200 */
[----:B------:R-:W3:Y:S01]  /*13470*/  LDSM.16.M88.4 R172, [R209+0x1c080] ;  /* 0x01c08000d1ac783b */ /* 0x000ee20000000200 */
[C---:B----4-:R-:W-:Y:S08]  /*13480*/  HMMA.16816.F32.BF16 R4, R156.reuse, R160, R4 ;  /* 0x000000a09c04723c */ /* 0x050ff00000041804 */
[C---:B------:R-:W-:Y:S01]  /*13490*/  HMMA.16816.F32.BF16 R8, R156.reuse, R162, R8 ;  /* 0x000000a29c08723c */ /* 0x040fe20000041808 */
[----:B------:R-:W-:Y:S07]  /*134a0*/  LDSM.16.M88.4 R160, [R202+0x3000] ;  /* 0x00300000caa0783b */ /* 0x000fee0000000200 */
[C---:B--2---:R-:W-:Y:S08]  /*134b0*/  HMMA.16816.F32.BF16 R12, R156.reuse, R148, R12 ;  /* 0x000000949c0c723c */ /* 0x044ff0000004180c */
[----:B------:R-:W-:Y:S01]  /*134c0*/  HMMA.16816.F32.BF16 R16, R156, R150, R16 ;  /* 0x000000969c10723c */ /* 0x000fe20000041810 */
[----:B------:R-:W2:Y:S06]  /*134d0*/  LDSM.16.M88.4 R148, [R208+0xf880] ;  /* 0x00f88000d094783b */ /* 0x000eac0000000200 */
[----:B------:R-:W4:Y:S01]  /*134e0*/  LDSM.16.M88.4 R156, [R207+0x1c080] ;  /* 0x01c08000cf9c783b */ /* 0x000f220000000200 */
[C---:B-----5:R-:W-:Y:S08]  /*134f0*/  HMMA.16816.F32.BF16 R4, R164.reuse, R168, R4 ;  /* 0x000000a8a404723c */ /* 0x060ff00000041804 */
[C---:B------:R-:W-:Y:S08]  /*13500*/  HMMA.16816.F32.BF16 R8, R164.reuse, R170, R8 ;  /* 0x000000aaa408723c */ /* 0x040ff00000041808 */
[C---:B-1----:R-:W-:Y:S08]  /*13510*/  HMMA.16816.F32.BF16 R12, R164.reuse, R152, R12 ;  /* 0x00000098a40c723c */ /* 0x042ff0000004180c */
[----:B------:R-:W-:Y:S08]  /*13520*/  HMMA.16816.F32.BF16 R16, R164, R154, R16 ;  /* 0x0000009aa410723c */ /* 0x000ff00000041810 */
[C---:B---3--:R-:W-:Y:S08]  /*13530*/  HMMA.16816.F32.BF16 R4, R172.reuse, R176, R4 ;  /* 0x000000b0ac04723c */ /* 0x048ff00000041804 */
[C---:B------:R-:W-:Y:S08]  /*13540*/  HMMA.16816.F32.BF16 R8, R172.reuse, R178, R8 ;  /* 0x000000b2ac08723c */ /* 0x040ff00000041808 */
[C---:B--2---:R-:W-:Y:S08]  /*13550*/  HMMA.16816.F32.BF16 R12, R172.reuse, R148, R12 ;  /* 0x00000094ac0c723c */ /* 0x044ff0000004180c */
[----:B------:R-:W-:Y:S01]  /*13560*/  HMMA.16816.F32.BF16 R16, R172, R150, R16 ;  /* 0x00000096ac10723c */ /* 0x000fe20000041810 */
[----:B------:R-:W1:Y:S01]  /*13570*/  LDSM.16.M88.4 R148, [R202+0x3800] ;  /* 0x00380000ca94783b */ /* 0x000e620000000200 */
[----:B------:R-:W-:Y:S05]  /*13580*/  DEPBAR.LE SB0, 0x0 ;  /* 0x000080000000791a */ /* 0x000fea0000000000 */
[----:B------:R-:W-:Y:S01]  /*13590*/  BAR.SYNC.DEFER_BLOCKING 0x0 ;  /* 0x0000000000007b1d */ /* 0x000fe20000010000 */
[C---:B----4-:R-:W-:Y:S08]  /*135a0*/  HMMA.16816.F32.BF16 R4, R156.reuse, R160, R4 ;  /* 0x000000a09c04723c */ /* 0x050ff00000041804 */
        /* <DEDUP_REMOVED lines=17> */
[----:B------:R-:W4:Y:S01]  /*136c0*/  MUFU.TANH R181, R181 ;  /* 0x000000b500b57308 */ /* 0x000f220000002400 */
        /* <DEDUP_REMOVED lines=19> */
[----:B--234-:R-:W-:Y:S01]  /*13800*/  IMAD.MOV.U32 R217, RZ, RZ, RZ ;  /* 0x000000ffffd97224 */ /* 0x01cfe200078e00ff */
        /* <DEDUP_REMOVED lines=12> */
[----:B------:R-:W2:Y:S01]  /*138d0*/  @!P2 LDG.E R217, [R6.64] ;  /* 0x0000001806d9a981 */ /* 0x000ea2000c1e1900 */
[----:B------:R-:W-:Y:S04]  /*138e0*/  IMAD R218, R5, c[0x0][0x2b8], R218 ;  /* 0x0000ae0005da7a24 */ /* 0x000fe800078e02da */
[C---:B------:R-:W-:Y:S01]  /*138f0*/  IMAD.WIDE.U32 R8, R218.reuse, c[0x0][0x1e0], RZ ;  /* 0x00007800da087a25 */ /* 0x040fe200078e00ff */
[----:B------:R-:W-:Y:S05]  /*13900*/  SHF.R.S32.HI R5, RZ, 0x1f, R218 ;  /* 0x0000001fff057819 */ /* 0x000fea00000114da */
[----:B------:R-:W-:Y:S04]  /*13910*/  IMAD R5, R5, c[0x0][0x1e0], RZ ;  /* 0x0000780005057a24 */ /* 0x000fe800078e02ff */
[----:B------:R-:W-:Y:S04]  /*13920*/  IMAD R5, R218, c[0x0][0x1e4], R5 ;  /* 0x00007900da057a24 */ /* 0x000fe800078e0205 */
        /* <DEDUP_REMOVED lines=9> */
[----:B------:R-:W2:Y:S04]  /*139c0*/  SHFL.IDX PT, R5, R5, RZ, 0x181f ;  /* 0x00181fff05057589 */ /* 0x000ea800000e0000 */
[----:B------:R-:W3:Y:S01]  /*139d0*/  SHFL.IDX PT, R4, R4, RZ, 0x181f ;  /* 0x00181fff04047589 */ /* 0x000ee200000e0000 */
[C---:B--2---:R-:W-:Y:S05]  /*139e0*/  IADD3 R10, P0, R5.reuse, R230, RZ ;  /* 0x000000e6050a7210 */ /* 0x044fea0007f1e0ff */
[C---:B---3--:R-:W-:Y:S01]  /*139f0*/  IMAD.X R11, R4.reuse, 0x1, R231, P0 ;  /* 0x00000001040b7824 */ /* 0x048fe200000e06e7 */
        /* <DEDUP_REMOVED lines=11> */
.L_x_467:
[----:B--234-:R-:W-:Y:S01]  /*13ab0*/  PLOP3.LUT P0, PT, PT, PT, UP3, 0x80, 0x0 ;  /* 0x000000000000781c */ /* 0x01cfe20003f0f038 */
[----:B------:R-:W0:Y:S01]  /*13ac0*/  LDGDEPBAR ;  /* 0x00000000000079af */ /* 0x000e220000000000 */
[----:B------:R-:W-:Y:S01]  /*13ad0*/  IMAD.MOV.U32 R12, RZ, RZ, R221 ;  /* 0x000000ffff0c7224 */ /* 0x000fe200078e00dd */
[----:B------:R-:W-:Y:S06]  /*13ae0*/  USHF.L.U32 UR5, UR10, 0x5, URZ ;  /* 0x000000050a057899 */ /* 0x000fec000800063f */
[----:B------:R-:W-:Y:S04]  /*13af0*/  IMAD.U32 R5, RZ, RZ, UR5 ;  /* 0x00000005ff057e24 */ /* 0x000fe8000f8e00ff */
[----:B------:R-:W-:Y:S01]  /*13b00*/  @P0 IMAD.HI.U32 R4, R221, c[0x0][0x2c8], RZ ;  /* 0x0000b200dd040a27 */ /* 0x000fe200078e00ff */
[----:B------:R-:W-:Y:S02]  /*13b10*/  PLOP3.LUT P0, PT, PT, PT, UP3, 0x80, 0x0 ;  /* 0x000000000000781c */ /* 0x000fe40003f0f038 */
[----:B------:R-:W-:Y:S11]  /*13b20*/  IADD3 R7, -R222, 0x1, -R5 ;  /* 0x00000001de077810 */ /* 0x000ff60007ffe905 */
[----:B------:R-:W-:Y:S01]  /*13b30*/  @P0 SHF.R.U32.HI R12, RZ, c[0x0][0x2cc], R4 ;  /* 0x0000b300ff0c0a19 */ /* 0x000fe20000011604 */
[----:B------:R-:W-:Y:S01]  /*13b40*/  IMAD.U32 R4, RZ, RZ, UR20 ;  /* 0x00000014ff047e24 */ /* 0x000fe2000f8e00ff */
[----:B------:R-:W-:Y:S03]  /*13b50*/  PLOP3.LUT P0, PT, PT, PT, UP2, 0x40, 0x0 ;  /* 0x000000000000781c */ /* 0x000fe60003f0e828 */
[----:B------:R-:W2:Y:S01]  /*13b60*/  SHFL.IDX PT, R13, R12, RZ, 0x1c1f ;  /* 0x001c1fff0c0d7589 */ /* 0x000ea200000e0000 */
[----:B------:R-:W-:Y:S04]  /*13b70*/  IADD3 R4, -R4, UR11, R7 ;  /* 0x0000000b04047c10 */ /* 0x000fe8000fffe107 */
[C---:B------:R-:W-:Y:S02]  /*13b80*/  IADD3 R7, R4.reuse, c[0x0][0x328], RZ ;  /* 0x0000ca0004077a10 */ /* 0x040fe40007ffe0ff */
[----:B------:R-:W-:Y:S03]  /*13b90*/  IADD3 R4, R4, UR17, RZ ;  /* 0x0000001104047c10 */ /* 0x000fe6000fffe0ff */
[--C-:B--2---:R-:W-:Y:S02]  /*13ba0*/  IMAD.IADD R11, R7, 0x1, R13.reuse ;  /* 0x00000001070b7824 */ /* 0x104fe400078e020d */
        /* <DEDUP_REMOVED lines=9> */
[----:B------:R-:W-:Y:S05]  /*13c40*/  IMAD.MOV.U32 R6, RZ, RZ, c[0x0][0x32c] ;  /* 0x0000cb00ff067624 */ /* 0x000fea00078e00ff */
[----:B------:R-:W-:Y:S11]  /*13c50*/  ISETP.NE.AND P0, PT, R6, 0x1, PT ;  /* 0x000000010600780c */ /* 0x000ff60003f05270 */
[----:B------:R-:W-:Y:S02]  /*13c60*/  @!UPT UIADD3 URZ, URZ, URZ, URZ ;  /* 0x0000003f3f3ff290 */ /* 0x000fe4000fffe03f */
[----:B------:R-:W-:Y:S05]  /*13c70*/  @P0 IMAD.HI.U32 R6, R8, c[0x0][0x330], RZ ;  /* 0x0000cc0008060a27 */ /* 0x000fea00078e00ff */
[----:B------:R-:W-:Y:S04]  /*13c80*/  @P0 SHF.R.U32.HI R8, RZ, c[0x0][0x334], R6 ;  /* 0x0000cd00ff080a19 */ /* 0x000fe80000011606 */
[----:B------:R-:W-:Y:S01]  /*13c90*/  LOP3.LUT R8, RZ, R8, RZ, 0x33, !PT ;  /* 0x00000008ff087212 */ /* 0x000fe200078e33ff */
[----:B------:R-:W-:-:S05]  /*13ca0*/  BRA `(.L_x_471) ;  /* 0x0000005000007947 */ /* 0x000fca0003800000 */
.L_x_470:
[----:B------:R-:W-:Y:S04]  /*13cb0*/  MOV R6, c[0x0][0x32c] ;  /* 0x0000cb0000067a02 */ /* 0x000fe80000000f00 */
[----:B------:R-:W-:Y:S11]  /*13cc0*/  ISETP.NE.AND P0, PT, R6, 0x1, PT ;  /* 0x000000010600780c */ /* 0x000ff60003f05270 */
[----:B------:R-:W-:Y:S02]  /*13cd0*/  @!UPT UIADD3 URZ, URZ, URZ, URZ ;  /* 0x0000003f3f3ff290 */ /* 0x000fe4000fffe03f */
[----:B------:R-:W-:Y:S05]  /*13ce0*/  @P0 IMAD.HI.U32 R6, R8, c[0x0][0x330], RZ ;  /* 0x0000cc0008060a27 */ /* 0x000fea00078e00ff */
[----:B------:R-:W-:Y:S02]  /*13cf0*/  @P0 SHF.R.U32.HI R8, RZ, c[0x0][0x334], R6 ;  /* 0x0000cd00ff080a19 */ /* 0x000fe40000011606 */
.L_x_471:
[----:B------:R-:W-:Y:S05]  /*13d00*/  BSYNC B0 ;  /* 0x0000000000007941 */ /* 0x000fea0003800000 */
.L_x_469:
[----:B------:R-:W-:Y:S04]  /*13d10*/  IMAD R13, R8, c[0x0][0x32c], -R5 ;  /* 0x0000cb00080d7a24 */ /* 0x000fe800078e0a05 */
[----:B------:R-:W-:Y:S05]  /*13d20*/  IMAD.IADD R8, R13, 0x1, -R222 ;  /* 0x000000010d087824 */ /* 0x000fea00078e0ade */
[----:B------:R-:W-:Y:S02]  /*13d30*/  IADD3 R6, R8, c[0x0][0x32c], RZ ;  /* 0x0000cb0008067a10 */ /* 0x000fe40007ffe0ff */
[----:B------:R-:W-:Y:S02]  /*13d40*/  IMNMX R9, R9, R8, !PT ;  /* 0x0000000809097217 */ /* 0x000fe40007800200 */
[----:B------:R-:W-:Y:S02]  /*13d50*/  IMNMX R11, R11, R6, PT ;  /* 0x000000060b0b7217 */ /* 0x000fe40003800200 */
.L_x_468:
[----:B------:R-:W-:Y:S06]  /*13d60*/  UISETP.GT.AND UP0, UPT, UR10, -0x1, UPT ;  /* 0xffffffff0a00788c */ /* 0x000fec000bf04270 */
[----:B------:R-:W-:Y:S04]  /*13d70*/  PLOP3.LUT P0, PT, PT, PT, UP0, 0x80, 0x0 ;  /* 0x000000000000781c */ /* 0x000fe80003f0f008 */
[----:B------:R-:W-:Y:S04]  /*13d80*/  ISETP.GT.AND P0, PT, R9, RZ, P0 ;  /* 0x000000ff0900720c */ /* 0x000fe80000704270 */
[----:B------:R-:W-:Y:S04]  /*13d90*/  ISETP.LT.OR P0, PT, R11, 0x1, P0 ;  /* 0x000000010b00780c */ /* 0x000fe80000701670 */
[----:B------:R-:W-:Y:S02]  /*13da0*/  FSEL R10, R0, -INF , !P0 ;  /* 0xff800000000a7808 */ /* 0x000fe40004000000 */
[----:B------:R-:W-:Y:S01]  /*13db0*/  PLOP3.LUT P0, PT, PT, PT, UP0, 0x80, 0x0 ;  /* 0x000000000000781c */ /* 0x000fe20003f0f008 */
[----:B------:R-:W2:Y:S03]  /*13dc0*/  SHFL.IDX PT, R0, R12, 0x1, 0x1c1f ;  /* 0x003c1f000c007f89 */ /* 0x000ea600000e0000 */
[----:B------:R-:W-:Y:S04]  /*13dd0*/  ISETP.GT.AND P0, PT, R9, 0x1, P0 ;  /* 0x000000010900780c */ /* 0x000fe80000704270 */
[----:B------:R-:W-:Y:S04]  /*13de0*/  ISETP.LT.OR P0, PT, R11, 0x2, P0 ;  /* 0x000000020b00780c */ /* 0x000fe80000701670 */
[----:B-1----:R-:W-:Y:S02]  /*13df0*/  FSEL R182, R182, -INF , !P0 ;  /* 0xff800000b6b67808 */ /* 0x002fe40004000000 */
[----:B------:R-:W-:Y:S04]  /*13e00*/  PLOP3.LUT P0, PT, PT, PT, UP0, 0x80, 0x0 ;  /* 0x000000000000781c */ /* 0x000fe80003f0f008 */
[----:B------:R-:W-:Y:S04]  /*13e10*/  ISETP.GT.AND P0, PT, R9, 0x8, P0 ;  /* 0x000000080900780c */ /* 0x000fe80000704270 */
[----:B------:R-:W-:Y:S01]  /*13e20*/  ISETP.LT.OR P0, PT, R11, 0x9, P0 ;  /* 0x000000090b00780c */ /* 0x000fe20000701670 */
[--C-:B--2---:R-:W-:Y:S03]  /*13e30*/  IMAD.IADD R7, R7, 0x1, R0.reuse ;  /* 0x0000000107077824 */ /* 0x104fe600078e0200 */
[----:B------:R-:W-:Y:S01]  /*13e40*/  FSEL R8, R185, -INF , !P0 ;  /* 0xff800000b9087808 */ /* 0x000fe20004000000 */
[----:B------:R-:W-:Y:S01]  /*13e50*/  IMAD.IADD R4, R4, 0x1, R0 ;  /* 0x0000000104047824 */ /* 0x000fe200078e0200 */
[----:B------:R-:W-:Y:S04]  /*13e60*/  PLOP3.LUT P0, PT, PT, PT, UP0, 0x80, 0x0 ;  /* 0x000000000000781c */ /* 0x000fe80003f0f008 */
[----:B------:R-:W-:Y:S04]  /*13e70*/  ISETP.GT.AND P0, PT, R9, 0x9, P0 ;  /* 0x000000090900780c */ /* 0x000fe80000704270 */
[----:B------:R-:W-:Y:S04]  /*13e80*/  ISETP.LT.OR P0, PT, R11, 0xa, P0 ;  /* 0x0000000a0b00780c */ /* 0x000fe80000701670 */
[----:B------:R-:W-:Y:S02]  /*13e90*/  FSEL R6, R186, -INF , !P0 ;  /* 0xff800000ba067808 */ /* 0x000fe40004000000 */
        /* <DEDUP_REMOVED lines=16> */
[----:B------:R-:W-:Y:S11]  /*13fa0*/  PLOP3.LUT P0, PT, PT, PT, UP2, 0x40, 0x0 ;  /* 0x000000000000781c */ /* 0x000ff60003f0e828 */
[----:B------:R-:W-:Y:S02]  /*13fb0*/  @!UPT UIADD3 URZ, URZ, URZ, URZ ;  /* 0x0000003f3f3ff290 */ /* 0x000fe4000fffe03f */
        /* <DEDUP_REMOVED lines=15> */
.L_x_474:
[----:B------:R-:W-:Y:S04]  /*140b0*/  MOV R0, c[0x0][0x32c] ;  /* 0x0000cb0000007a02 */ /* 0x000fe80000000f00 */
[----:B------:R-:W-:Y:S11]  /*140c0*/  ISETP.NE.AND P0, PT, R0, 0x1, PT ;  /* 0x000000010000780c */ /* 0x000ff60003f05270 */
[----:B------:R-:W-:Y:S02]  /*140d0*/  @!UPT UIADD3 URZ, URZ, URZ, URZ ;  /* 0x0000003f3f3ff290 */ /* 0x000fe4000fffe03f */
[----:B------:R-:W-:Y:S05]  /*140e0*/  @P0 IMAD.HI.U32 R0, R12, c[0x0][0x330], RZ ;  /* 0x0000cc000c000a27 */ /* 0x000fea00078e00ff */
[----:B------:R-:W-:Y:S02]  /*140f0*/  @P0 SHF.R.U32.HI R12, RZ, c[0x0][0x334], R0 ;  /* 0x0000cd00ff0c0a19 */ /* 0x000fe40000011600 */
.L_x_475:
[----:B------:R-:W-:Y:S05]  /*14100*/  BSYNC B0 ;  /* 0x0000000000007941 */ /* 0x000fea0003800000 */
.L_x_473:
[----:B------:R-:W-:Y:S04]  /*14110*/  IMAD R5, R12, c[0x0][0x32c], -R5 ;  /* 0x0000cb000c057a24 */ /* 0x000fe800078e0a05 */
[----:B------:R-:W-:Y:S05]  /*14120*/  IMAD.IADD R5, R5, 0x1, -R222 ;  /* 0x0000000105057824 */ /* 0x000fea00078e0ade */
[----:B------:R-:W-:Y:S02]  /*14130*/  IADD3 R0, R5, c[0x0][0x32c], RZ ;  /* 0x0000cb0005007a10 */ /* 0x000fe40007ffe0ff */
[----:B------:R-:W-:Y:S02]  /*14140*/  IMNMX R4, R4, R5, !PT ;  /* 0x0000000504047217 */ /* 0x000fe40007800200 */
[----:B------:R-:W-:Y:S02]  /*14150*/  IMNMX R7, R7, R0, PT ;  /* 0x0000000007077217 */ /* 0x000fe40003800200 */
.L_x_472:
[----:B------:R-:W-:Y:S01]  /*14160*/  PLOP3.LUT P0, PT, PT, PT, UP0, 0x80, 0x0 ;  /* 0x000000000000781c */ /* 0x000fe20003f0f008 */
[----:B------:R-:W-:Y:S01]  /*14170*/  LDSM.16.MT88.4 R156, [R206+0x8080] ;  /* 0x00808000ce9c783b */ /* 0x000fe20000004200 */
[----:B------:R-:W-:Y:S02]  /*14180*/  FMNMX.FTZ R5, R10, R3, !PT ;  /* 0x000000030a057209 */ /* 0x000fe40007810000 */
[----:B------:R-:W-:Y:S02]  /*14190*/  ISETP.GT.AND P0, PT, R4, RZ, P0 ;  /* 0x000000ff0400720c */ /* 0x000fe40000704270 */
[----:B------:R-:W-:Y:S02]  /*141a0*/  FMNMX.FTZ R5, R182, R5, !PT ;  /* 0x00000005b6057209 */ /* 0x000fe40007810000 */
[C---:B------:R-:W-:Y:S01]  /*141b0*/  ISETP.LT.OR P0, PT, R7.reuse, 0x1, P0 ;  /* 0x000000010700780c */ /* 0x040fe20000701670 */
[----:B------:R-:W-:Y:S01]  /*141c0*/  LDSM.16.MT88.4 R172, [R204+0x9880] ;  /* 0x00988000ccac783b */ /* 0x000fe20000004200 */
[----:B------:R-:W-:Y:S02]  /*141d0*/  FMNMX.FTZ R5, R8, R5, !PT ;  /* 0x0000000508057209 */ /* 0x000fe40007810000 */
[----:B------:R-:W-:Y:S02]  /*141e0*/  FSEL R13, R180, -INF , !P0 ;  /* 0xff800000b40d7808 */ /* 0x000fe40004000000 */
[----:B------:R-:W-:Y:S02]  /*141f0*/  PLOP3.LUT P0, PT, PT, PT, UP0, 0x80, 0x0 ;  /* 0x000000000000781c */ /* 0x000fe40003f0f008 */
[----:B------:R-:W-:Y:S01]  /*14200*/  FMNMX.FTZ R5, R6, R5, !PT ;  /* 0x0000000506057209 */ /* 0x000fe20007810000 */
[----:B------:R-:W-:Y:S01]  /*14210*/  LDSM.16.MT88.4 R176, [R211+0xa880] ;  /* 0x00a88000d3b0783b */ /* 0x000fe20000004200 */
[----:B------:R-:W-:Y:S02]  /*14220*/  ISETP.GT.AND P0, PT, R4, 0x1, P0 ;  /* 0x000000010400780c */ /* 0x000fe40000704270 */
[----:B------:R-:W-:Y:S02]  /*14230*/  FMNMX.FTZ R5, R168, R5, !PT ;  /* 0x00000005a8057209 */ /* 0x000fe40007810000 */
[----:B------:R-:W-:Y:S02]  /*14240*/  ISETP.LT.OR P0, PT, R7, 0x2, P0 ;  /* 0x000000020700780c */ /* 0x000fe40000701670 */
[----:B------:R-:W-:Y:S01]  /*14250*/  FMNMX.FTZ R5, R166, R5, !PT ;  /* 0x00000005a6057209 */ /* 0x000fe20007810000 */
[----:B------:R-:W-:Y:S01]  /*14260*/  LDSM.16.MT88.4 R192, [R206+0xb880] ;  /* 0x00b88000cec0783b */ /* 0x000fe20000004200 */
[----:B------:R-:W-:Y:S02]  /*14270*/  FSEL R181, R181, -INF , !P0 ;  /* 0xff800000b5b57808 */ /* 0x000fe40004000000 */
[----:B------:R-:W-:Y:S02]  /*14280*/  PLOP3.LUT P0, PT, PT, PT, UP0, 0x80, 0x0 ;  /* 0x000000000000781c */ /* 0x000fe40003f0f008 */
[----:B------:R-:W-:Y:S02]  /*14290*/  FMNMX.FTZ R5, R164, R5, !PT ;  /* 0x00000005a4057209 */ /* 0x000fe40007810000 */
[----:B------:R-:W-:Y:S02]  /*142a0*/  ISETP.GT.AND P0, PT, R4, 0x8, P0 ;  /* 0x000000080400780c */ /* 0x000fe40000704270 */
[----:B------:R-:W-:Y:S02]  /*142b0*/  FMNMX.FTZ R0, R162, R5, !PT ;  /* 0x00000005a2007209 */ /* 0x000fe40007810000 */
[----:B------:R-:W-:Y:S02]  /*142c0*/  ISETP.LT.OR P0, PT, R7, 0x9, P0 ;  /* 0x000000090700780c */ /* 0x000fe40000701670 */
[----:B------:R-:W-:Y:S01]  /*142d0*/  FMNMX.FTZ R12, R13, R2, !PT ;  /* 0x000000020d0c7209 */ /* 0x000fe20007810000 */
[----:B------:R-:W1:Y:S01]  /*142e0*/  SHFL.BFLY PT, R5, R0, 0x2, 0x1f ;  /* 0x0c401f0000057f89 */ /* 0x000e6200000e0000 */
[----:B------:R-:W-:Y:S02]  /*142f0*/  FSEL R11, R184, -INF , !P0 ;  /* 0xff800000b80b7808 */ /* 0x000fe40004000000 */
[----:B------:R-:W-:Y:S02]  /*14300*/  PLOP3.LUT P0, PT, PT, PT, UP0, 0x80, 0x0 ;  /* 0x000000000000781c */ /* 0x000fe40003f0f008 */
[----:B------:R-:W-:Y:S02]  /*14310*/  FMNMX.FTZ R12, R181, R12, !PT ;  /* 0x0000000cb50c7209 */ /* 0x000fe40007810000 */
[C---:B------:R-:W-:Y:S01]  /*14320*/  ISETP.GT.AND P0, PT, R4.reuse, 0x9, P0 ;  /* 0x000000090400780c */ /* 0x040fe20000704270 */
[----:B------:R-:W-:Y:S01]  /*14330*/  LDSM.16.MT88.4 R184, [R204+0xa880] ;  /* 0x00a88000ccb8783b */ /* 0x000fe20000004200 */
[----:B------:R-:W-:Y:S02]  /*14340*/  FMNMX.FTZ R12, R11, R12, !PT ;  /* 0x0000000c0b0c7209 */ /* 0x000fe40007810000 */
[----:B------:R-:W-:Y:S04]  /*14350*/  ISETP.LT.OR P0, PT, R7, 0xa, P0 ;  /* 0x0000000a0700780c */ /* 0x000fe80000701670 */
[----:B------:R-:W-:Y:S02]  /*14360*/  FSEL R9, R183, -INF , !P0 ;  /* 0xff800000b7097808 */ /* 0x000fe40004000000 */
[----:B------:R-:W-:Y:S02]  /*14370*/  PLOP3.LUT P0, PT, PT, PT, UP0, 0x80, 0x0 ;  /* 0x000000000000781c */ /* 0x000fe40003f0f008 */
[----:B------:R-:W-:Y:S02]  /*14380*/  FMNMX.FTZ R14, R9, R12, !PT ;  /* 0x0000000c090e7209 */ /* 0x000fe40007810000 */
[C---:B------:R-:W-:Y:S04]  /*14390*/  ISETP.GT.AND P0, PT, R4.reuse, 0x10, P0 ;  /* 0x000000100400780c */ /* 0x040fe80000704270 */
[----:B------:R-:W-:Y:S04]  /*143a0*/  ISETP.LT.OR P0, PT, R7, 0x11, P0 ;  /* 0x000000110700780c */ /* 0x000fe80000701670 */
[----:B------:R-:W-:Y:S02]  /*143b0*/  FSEL R165, R189, -INF , !P0 ;  /* 0xff800000bda57808 */ /* 0x000fe40004000000 */
[----:B------:R-:W-:Y:S02]  /*143c0*/  PLOP3.LUT P0, PT, PT, PT, UP0, 0x80, 0x0 ;  /* 0x000000000000781c */ /* 0x000fe40003f0f008 */
[----:B------:R-:W-:Y:S02]  /*143d0*/  FMNMX.FTZ R14, R165, R14, !PT ;  /* 0x0000000ea50e7209 */ /* 0x000fe40007810000 */
[----:B------:R-:W-:Y:S04]  /*143e0*/  ISETP.GT.AND P0, PT, R4, 0x11, P0 ;  /* 0x000000110400780c */ /* 0x000fe80000704270 */
[C---:B------:R-:W-:Y:S04]  /*143f0*/  ISETP.LT.OR P0, PT, R7.reuse, 0x12, P0 ;  /* 0x000000120700780c */ /* 0x040fe80000701670 */
[----:B------:R-:W-:Y:S02]  /*14400*/  FSEL R163, R188, -INF , !P0 ;  /* 0xff800000bca37808 */ /* 0x000fe40004000000 */
[----:B------:R-:W-:Y:S04]  /*14410*/  PLOP3.LUT P0, PT, PT, PT, UP0, 0x80, 0x0 ;  /* 0x000000000000781c */ /* 0x000fe80003f0f008 */
[----:B------:R-:W-:Y:S02]  /*14420*/  ISETP.GT.AND P0, PT, R4, 0x18, P0 ;  /* 0x000000180400780c */ /* 0x000fe40000704270 */
[----:B-1----:R-:W-:Y:S02]  /*14430*/  FMNMX.FTZ R12, R0, R5, !PT ;  /* 0x00000005000c7209 */ /* 0x002fe40007810000 */
[----:B------:R-:W-:Y:S02]  /*14440*/  ISETP.LT.OR P0, PT, R7, 0x19, P0 ;  /* 0x000000190700780c */ /* 0x000fe40000701670 */
[----:B------:R-:W-:Y:S01]  /*14450*/  FMNMX.FTZ R0, R163, R14, !PT ;  /* 0x0000000ea3007209 */ /* 0x000fe20007810000 */
[----:B------:R-:W1:Y:S01]  /*14460*/  SHFL.BFLY PT, R15, R12, 0x1, 0x1f ;  /* 0x0c201f000c0f7f89 */ /* 0x000e6200000e0000 */
[----:B------:R-:W-:Y:S02]  /*14470*/  FSEL R161, R191, -INF , !P0 ;  /* 0xff800000bfa17808 */ /* 0x000fe40004000000 */
[----:B------:R-:W-:Y:S01]  /*14480*/  PLOP3.LUT P0, PT, PT, PT, UP0, 0x80, 0x0 ;  /* 0x000000000000781c */ /* 0x000fe20003f0f008 */
[----:B------:R-:W-:Y:S01]  /*14490*/  UISETP.GT.AND UP0, UPT, UR10, UR4, UPT ;  /* 0x000000040a00728c */ /* 0x000fe2000bf04270 */
[----:B------:R-:W-:Y:S01]  /*144a0*/  FMNMX.FTZ R0, R161, R0, !PT ;  /* 0x00000000a1007209 */ /* 0x000fe20007810000 */
[----:B------:R-:W-:Y:S01]  /*144b0*/  UIADD3 UR10, UR10, -0x1, URZ ;  /* 0xffffffff0a0a7890 */ /* 0x000fe2000fffe03f */
[----:B------:R-:W-:Y:S04]  /*144c0*/  ISETP.GT.AND P0, PT, R4, 0x19, P0 ;  /* 0x000000190400780c */ /* 0x000fe80000704270 */
[----:B------:R-:W-:Y:S04]  /*144d0*/  ISETP.LT.OR P0, PT, R7, 0x1a, P0 ;  /* 0x0000001a0700780c */ /* 0x000fe80000701670 */
[----:B------:R-:W-:Y:S02]  /*144e0*/  FSEL R149, R190, -INF , !P0 ;  /* 0xff800000be957808 */ /* 0x000fe40004000000 */
[----:B------:R-:W-:Y:S02]  /*144f0*/  LDSM.16.MT88.4 R188, [R211+0xb880] ;  /* 0x00b88000d3bc783b */ /* 0x000fe40000004200 */
[----:B------:R-:W-:Y:S02]  /*14500*/  FMNMX.FTZ R4, R149, R0, !PT ;  /* 0x0000000095047209 */ /* 0x000fe40007810000 */
[----:B-1----:R-:W-:Y:S04]  /*14510*/  FMNMX.FTZ R0, R12, R15, !PT ;  /* 0x0000000f0c007209 */ /* 0x002fe80007810000 */
[----:B------:R-:W1:Y:S01]  /*14520*/  SHFL.BFLY PT, R7, R4, 0x2, 0x1f ;  /* 0x0c401f0004077f89 */ /* 0x000e6200000e0000 */
[C---:B------:R-:W-:Y:S01]  /*14530*/  FSETP.NEU.FTZ.AND P0, PT, R0.reuse, -INF , PT ;  /* 0xff8000000000780b */ /* 0x040fe20003f1d000 */
[----:B------:R-:W-:Y:S05]  /*14540*/  FMUL.FTZ R167, R0, c[0x0][0x2d0] ;  /* 0x0000b40000a77a20 */ /* 0x000fea0000410000 */
[----:B------:R-:W-:Y:S05]  /*14550*/  FSEL R167, R167, RZ, P0 ;  /* 0x000000ffa7a77208 */ /* 0x000fea0000000000 */
[--C-:B------:R-:W-:Y:S02]  /*14560*/  FFMA.FTZ R151, R182, c[0x0][0x2d0], -R167.reuse ;  /* 0x0000b400b6977a23 */ /* 0x100fe400000108a7 */
[--C-:B------:R-:W-:Y:S02]  /*14570*/  FFMA.FTZ R236, R10, c[0x0][0x2d0], -R167.reuse ;  /* 0x0000b4000aec7a23 */ /* 0x100fe400000108a7 */
[--C-:B------:R-:W-:Y:S02]  /*14580*/  FFMA.FTZ R150, R8, c[0x0][0x2d0], -R167.reuse ;  /* 0x0000b40008967a23 */ /* 0x100fe400000108a7 */
[--C-:B------:R-:W-:Y:S01]  /*14590*/  FFMA.FTZ R237, R6, c[0x0][0x2d0], -R167.reuse ;  /* 0x0000b40006ed7a23 */ /* 0x100fe200000108a7 */
[----:B------:R-:W-:Y:S01]  /*145a0*/  MUFU.EX2 R151, R151 ;  /* 0x0000009700977308 */ /* 0x000fe20000000800 */
[--C-:B------:R-:W-:Y:S01]  /*145b0*/  FFMA.FTZ R242, R168, c[0x0][0x2d0], -R167.reuse ;  /* 0x0000b400a8f27a23 */ /* 0x100fe200000108a7 */
[----:B-1----:R-:W-:Y:S01]  /*145c0*/  FMNMX.FTZ R5, R4, R7, !PT ;  /* 0x0000000704057209 */ /* 0x002fe20007810000 */
[----:B------:R-:W-:Y:S01]  /*145d0*/  LDSM.16.MT88.4 R168, [R206+0x9880] ;  /* 0x00988000cea8783b */ /* 0x000fe20000004200 */
[----:B------:R-:W-:Y:S01]  /*145e0*/  FSEL R4, R0, RZ, P0 ;  /* 0x000000ff00047208 */ /* 0x000fe20000000000 */
[--C-:B------:R-:W-:Y:S02]  /*145f0*/  FFMA.FTZ R243, R166, c[0x0][0x2d0], -R167.reuse ;  /* 0x0000b400a6f37a23 */ /* 0x100fe400000108a7 */
[----:B------:R-:W-:Y:S02]  /*14600*/  FFMA.FTZ R244, R164, c[0x0][0x2d0], -R167 ;  /* 0x0000b400a4f47a23 */ /* 0x000fe400000108a7 */
[----:B------:R-:W-:Y:S01]  /*14610*/  FADD.FTZ R3, -R4, R3 ;  /* 0x0000000304037221 */ /* 0x000fe20000010100 */
[----:B------:R-:W1:Y:S01]  /*14620*/  MUFU.EX2 R236, R236 ;  /* 0x000000ec00ec7308 */ /* 0x000e620000000800 */
[----:B------:R-:W2:Y:S01]  /*14630*/  SHFL.BFLY PT, R148, R5, 0x1, 0x1f ;  /* 0x0c201f0005947f89 */ /* 0x000ea200000e0000 */
[----:B------:R-:W-:Y:S02]  /*14640*/  FFMA.FTZ R167, R162, c[0x0][0x2d0], -R167 ;  /* 0x0000b400a2a77a23 */ /* 0x000fe400000108a7 */
[----:B------:R-:W-:Y:S06]  /*14650*/  FMUL.FTZ R6, R3, c[0x0][0x2d0] ;  /* 0x0000b40003067a20 */ /* 0x000fec0000410000 */
[----:B------:R-:W3:Y:S10]  /*14660*/  MUFU.EX2 R3, R6 ;  /* 0x0000000600037308 */ /* 0x000ef40000000800 */
[----:B------:R-:W-:Y:S01]  /*14670*/  MUFU.EX2 R150, R150 ;  /* 0x0000009600967308 */ /* 0x000fe20000000800 */
[----:B-1----:R-:W-:Y:S02]  /*14680*/  F2FP.BF16.PACK_AB R152, R151, R236 ;  /* 0x000000ec9798723e */ /* 0x002fe400000010ff */
[----:B--2---:R-:W-:Y:S04]  /*14690*/  FMNMX.FTZ R148, R148, R5, !PT ;  /* 0x0000000594947209 */ /* 0x004fe80007810000 */
[C---:B------:R-:W-:Y:S01]  /*146a0*/  FSETP.NEU.FTZ.AND P0, PT, R148.reuse, -INF , PT ;  /* 0xff8000009400780b */ /* 0x040fe20003f1d000 */
[C---:B------:R-:W-:Y:S02]  /*146b0*/  FMUL.FTZ R160, R148.reuse, c[0x0][0x2d0] ;  /* 0x0000b40094a07a20 */ /* 0x040fe40000410000 */
[----:B------:R-:W1:Y:S01]  /*146c0*/  MUFU.EX2 R237, R237 ;  /* 0x000000ed00ed7308 */ /* 0x000e620000000800 */
[----:B------:R-:W-:Y:S01]  /*146d0*/  FSEL R5, R148, RZ, P0 ;  /* 0x000000ff94057208 */ /* 0x000fe20000000000 */
[C---:B---3--:R-:W-:Y:S01]  /*146e0*/  FMUL.FTZ R4, R3.reuse, R144 ;  /* 0x0000009003047220 */ /* 0x048fe20000410000 */
[----:B------:R-:W-:Y:S01]  /*146f0*/  FSEL R160, R160, RZ, P0 ;  /* 0x000000ffa0a07208 */ /* 0x000fe20000000000 */
[----:B------:R-:W-:Y:S01]  /*14700*/  FMUL.FTZ R8, R3, R140 ;  /* 0x0000008c03087220 */ /* 0x000fe20000410000 */
[----:B------:R-:W-:Y:S01]  /*14710*/  PLOP3.LUT P0, PT, PT, PT, UP0, 0x80, 0x0 ;  /* 0x000000000000781c */ /* 0x000fe20003f0f008 */
[----:B------:R-:W-:Y:S02]  /*14720*/  FADD.FTZ R5, -R5, R2 ;  /* 0x0000000205057221 */ /* 0x000fe40000010100 */
[--C-:B------:R-:W-:Y:S02]  /*14730*/  FFMA.FTZ R241, R13, c[0x0][0x2d0], -R160.reuse ;  /* 0x0000b4000df17a23 */ /* 0x100fe400000108a0 */
[----:B------:R2:W-:Y:S01]  /*14740*/  MUFU.EX2 R245, R167 ;  /* 0x000000a700f57308 */ /* 0x0005e20000000800 */
[----:B------:R-:W3:Y:S01]  /*14750*/  LDSM.16.MT88.4 R12, [R211+0x8080] ;  /* 0x00808000d30c783b */ /* 0x000ee20000004200 */
[--C-:B------:R-:W-:Y:S02]  /*14760*/  FFMA.FTZ R240, R181, c[0x0][0x2d0], -R160.reuse ;  /* 0x0000b400b5f07a23 */ /* 0x100fe400000108a0 */
[--C-:B------:R-:W-:Y:S02]  /*14770*/  FFMA.FTZ R239, R11, c[0x0][0x2d0], -R160.reuse ;  /* 0x0000b4000bef7a23 */ /* 0x100fe400000108a0 */
[--C-:B------:R-:W-:Y:S02]  /*14780*/  FFMA.FTZ R238, R9, c[0x0][0x2d0], -R160.reuse ;  /* 0x0000b40009ee7a23 */ /* 0x100fe400000108a0 */
[----:B------:R-:W-:Y:S01]  /*14790*/  FMUL.FTZ R2, R5, c[0x0][0x2d0] ;  /* 0x0000b40005027a20 */ /* 0x000fe20000410000 */
[----:B------:R-:W-:Y:S01]  /*147a0*/  LDSM.16.MT88.4 R180, [R206+0xa880] ;  /* 0x00a88000ceb4783b */ /* 0x000fe20000004200 */
[----:B------:R-:W-:Y:S01]  /*147b0*/  MUFU.EX2 R241, R241 ;  /* 0x000000f100f17308 */ /* 0x000fe20000000800 */
[C---:B------:R-:W-:Y:S02]  /*147c0*/  FMUL.FTZ R5, R3.reuse, R145 ;  /* 0x0000009103057220 */ /* 0x040fe40000410000 */
[----:B------:R-:W-:Y:S01]  /*147d0*/  FMUL.FTZ R9, R3, R141 ;  /* 0x0000008d03097220 */ /* 0x000fe20000410000 */
[----:B-1----:R-:W-:Y:S01]  /*147e0*/  F2FP.BF16.PACK_AB R154, R237, R150 ;  /* 0x00000096ed9a723e */ /* 0x002fe200000010ff */
[C---:B------:R-:W-:Y:S02]  /*147f0*/  FMUL.FTZ R16, R3.reuse, R132 ;  /* 0x0000008403107220 */ /* 0x040fe40000410000 */
[----:B------:R-:W-:Y:S02]  /*14800*/  FMUL.FTZ R17, R3, R133 ;  /* 0x0000008503117220 */ /* 0x000fe40000410000 */
[--C-:B------:R-:W-:Y:S01]  /*14810*/  FFMA.FTZ R246, R165, c[0x0][0x2d0], -R160.reuse ;  /* 0x0000b400a5f67a23 */ /* 0x100fe200000108a0 */
[----:B------:R-:W1:Y:S01]  /*14820*/  MUFU.EX2 R2, R2 ;  /* 0x0000000200027308 */ /* 0x000e620000000800 */
[--C-:B------:R-:W-:Y:S02]  /*14830*/  FFMA.FTZ R247, R163, c[0x0][0x2d0], -R160.reuse ;  /* 0x0000b400a3f77a23 */ /* 0x100fe400000108a0 */
[--C-:B------:R-:W-:Y:S01]  /*14840*/  FFMA.FTZ R248, R161, c[0x0][0x2d0], -R160.reuse ;  /* 0x0000b400a1f87a23 */ /* 0x100fe200000108a0 */
[----:B--2---:R-:W-:Y:S01]  /*14850*/  LDSM.16.MT88.4 R164, [R204+0x8880] ;  /* 0x00888000cca4783b */ /* 0x004fe20000004200 */
[----:B------:R-:W-:Y:S02]  /*14860*/  FFMA.FTZ R160, R149, c[0x0][0x2d0], -R160 ;  /* 0x0000b40095a07a23 */ /* 0x000fe400000108a0 */
[C---:B------:R-:W-:Y:S02]  /*14870*/  FMUL.FTZ R28, R3.reuse, R28 ;  /* 0x0000001c031c7220 */ /* 0x040fe40000410000 */
[C---:B------:R-:W-:Y:S01]  /*14880*/  FMUL.FTZ R29, R3.reuse, R29 ;  /* 0x0000001d031d7220 */ /* 0x040fe20000410000 */
[----:B------:R-:W2:Y:S01]  /*14890*/  MUFU.EX2 R240, R240 ;  /* 0x000000f000f07308 */ /* 0x000ea20000000800 */
        /* <DEDUP_REMOVED lines=8> */
[C---:B-1----:R-:W-:Y:S02]  /*14920*/  FMUL.FTZ R6, R2.reuse, R146 ;  /* 0x0000009202067220 */ /* 0x042fe40000410000 */
[C---:B------:R-:W-:Y:S02]  /*14930*/  FMUL.FTZ R7, R2.reuse, R147 ;  /* 0x0000009302077220 */ /* 0x040fe40000410000 */
[----:B------:R-:W1:Y:S01]  /*14940*/  LDSM.16.MT88.4 R144, [R205+0x8080] ;  /* 0x00808000cd90783b */ /* 0x000e620000004200 */
[----:B------:R-:W4:Y:S01]  /*14950*/  MUFU.EX2 R238, R238 ;  /* 0x000000ee00ee7308 */ /* 0x000f220000000800 */
[C---:B------:R-:W-:Y:S02]  /*14960*/  FMUL.FTZ R10, R2.reuse, R142 ;  /* 0x0000008e020a7220 */ /* 0x040fe40000410000 */
[----:B------:R-:W-:Y:S01]  /*14970*/  FMUL.FTZ R11, R2, R143 ;  /* 0x0000008f020b7220 */ /* 0x000fe20000410000 */
[----:B--2---:R-:W-:Y:S01]  /*14980*/  F2FP.BF16.PACK_AB R153, R240, R241 ;  /* 0x000000f1f099723e */ /* 0x004fe200000010ff */
[C---:B------:R-:W-:Y:S02]  /*14990*/  FMUL.FTZ R18, R2.reuse, R134 ;  /* 0x0000008602127220 */ /* 0x040fe40000410000 */
[C---:B------:R-:W-:Y:S01]  /*149a0*/  FMUL.FTZ R19, R2.reuse, R135 ;  /* 0x0000008702137220 */ /* 0x040fe20000410000 */
[----:B------:R-:W-:Y:S01]  /*149b0*/  LDSM.16.MT88.4 R140, [R206+0x9080] ;  /* 0x00908000ce8c783b */ /* 0x000fe20000004200 */
[C---:B------:R-:W-:Y:S01]  /*149c0*/  FMUL.FTZ R30, R2.reuse, R30 ;  /* 0x0000001e021e7220 */ /* 0x040fe20000410000 */
[----:B------:R2:W-:Y:S01]  /*149d0*/  MUFU.EX2 R149, R160 ;  /* 0x000000a000957308 */ /* 0x0005e20000000800 */
[C---:B------:R-:W-:Y:S02]  /*149e0*/  FMUL.FTZ R31, R2.reuse, R31 ;  /* 0x0000001f021f7220 */ /* 0x040fe40000410000 */
[C---:B------:R-:W-:Y:S02]  /*149f0*/  FMUL.FTZ R34, R2.reuse, R34 ;  /* 0x0000002202227220 */ /* 0x040fe40000410000 */
[C---:B------:R-:W-:Y:S01]  /*14a00*/  FMUL.FTZ R35, R2.reuse, R35 ;  /* 0x0000002302237220 */ /* 0x040fe20000410000 */
[----:B------:R-:W-:Y:S01]  /*14a10*/  LDSM.16.MT88.4 R132, [R211+0x9080] ;  /* 0x00908000d384783b */ /* 0x000fe20000004200 */
[C---:B------:R-:W-:Y:S02]  /*14a20*/  FMUL.FTZ R38, R2.reuse, R38 ;  /* 0x0000002602267220 */ /* 0x040fe40000410000 */
[C---:B------:R-:W-:Y:S01]  /*14a30*/  FMUL.FTZ R39, R2.reuse, R39 ;  /* 0x0000002702277220 */ /* 0x040fe20000410000 */
[----:B------:R-:W-:Y:S01]  /*14a40*/  MUFU.EX2 R242, R242 ;  /* 0x000000f200f27308 */ /* 0x000fe20000000800 */
[C---:B------:R-:W-:Y:S02]  /*14a50*/  FMUL.FTZ R42, R2.reuse, R42 ;  /* 0x0000002a022a7220 */ /* 0x040fe40000410000 */
[----:B------:R-:W-:Y:S01]  /*14a60*/  FMUL.FTZ R43, R2, R43 ;  /* 0x0000002b022b7220 */ /* 0x000fe20000410000 */
[----:B----4-:R-:W-:Y:S01]  /*14a70*/  F2FP.BF16.PACK_AB R155, R238, R239 ;  /* 0x000000efee9b723e */ /* 0x010fe200000010ff */
[C---:B------:R-:W-:Y:S02]  /*14a80*/  FMUL.FTZ R45, R3.reuse, R45 ;  /* 0x0000002d032d7220 */ /* 0x040fe40000410000 */
[C---:B------:R-:W-:Y:S02]  /*14a90*/  FMUL.FTZ R46, R2.reuse, R46 ;  /* 0x0000002e022e7220 */ /* 0x040fe40000410000 */
[C---:B------:R-:W-:Y:S01]  /*14aa0*/  FMUL.FTZ R47, R2.reuse, R47 ;  /* 0x0000002f022f7220 */ /* 0x040fe20000410000 */
[----:B------:R-:W4:Y:S01]  /*14ab0*/  MUFU.EX2 R243, R243 ;  /* 0x000000f300f37308 */ /* 0x000f220000000800 */
[C---:B---3--:R-:W-:Y:S01]  /*14ac0*/  HMMA.16816.F32.BF16 R4, R152.reuse, R12, R4 ;  /* 0x0000000c9804723c */ /* 0x048fe20000041804 */
[----:B--2---:R-:W-:Y:S04]  /*14ad0*/  LDSM.16.MT88.4 R160, [R205+0x8880] ;  /* 0x00888000cda0783b */ /* 0x004fe80000004200 */
[C---:B------:R-:W-:Y:S02]  /*14ae0*/  FMUL.FTZ R48, R3.reuse, R48 ;  /* 0x0000003003307220 */ /* 0x040fe40000410000 */
[C---:B------:R-:W-:Y:S01]  /*14af0*/  FMUL.FTZ R12, R3.reuse, R136 ;  /* 0x00000088030c7220 */ /* 0x040fe20000410000 */
[C---:B------:R-:W-:Y:S01]  /*14b00*/  HMMA.16816.F32.BF16 R8, R152.reuse, R14, R8 ;  /* 0x0000000e9808723c */ /* 0x040fe20000041808 */
[----:B------:R-:W2:Y:S03]  /*14b10*/  MUFU.EX2 R244, R244 ;  /* 0x000000f400f47308 */ /* 0x000ea60000000800 */
[C---:B------:R-:W-:Y:S02]  /*14b20*/  FMUL.FTZ R13, R3.reuse, R137 ;  /* 0x00000089030d7220 */ /* 0x040fe40000410000 */
[C---:B------:R-:W-:Y:S02]  /*14b30*/  FMUL.FTZ R20, R3.reuse, R20 ;  /* 0x0000001403147220 */ /* 0x040fe40000410000 */
[C---:B------:R-:W-:Y:S03]  /*14b40*/  FMUL.FTZ R14, R2.reuse, R138 ;  /* 0x0000008a020e7220 */ /* 0x040fe60000410000 */
[----:B------:R-:W-:Y:S01]  /*14b50*/  MUFU.EX2 R246, R246 ;  /* 0x000000f600f67308 */ /* 0x000fe20000000800 */
[C---:B------:R-:W-:Y:S02]  /*14b60*/  FMUL.FTZ R15, R2.reuse, R139 ;  /* 0x0000008b020f7220 */ /* 0x040fe40000410000 */
[----:B------:R-:W3:Y:S01]  /*14b70*/  LDSM.16.MT88.4 R136, [R204+0x8080] ;  /* 0x00808000cc88783b */ /* 0x000ee20000004200 */
[C---:B------:R-:W-:Y:S02]  /*14b80*/  FMUL.FTZ R49, R3.reuse, R49 ;  /* 0x0000003103317220 */ /* 0x040fe40000410000 */
[C---:B------:R-:W-:Y:S02]  /*14b90*/  FMUL.FTZ R50, R2.reuse, R50 ;  /* 0x0000003202327220 */ /* 0x040fe40000410000 */
[C---:B------:R-:W-:Y:S02]  /*14ba0*/  HMMA.16816.F32.BF16 R12, R152.reuse, R156, R12 ;  /* 0x0000009c980c723c */ /* 0x040fe4000004180c */
[----:B------:R-:W5:Y:S01]  /*14bb0*/  MUFU.EX2 R247, R247 ;  /* 0x000000f700f77308 */ /* 0x000f620000000800 */
[C---:B------:R-:W-:Y:S02]  /*14bc0*/  FMUL.FTZ R51, R2.reuse, R51 ;  /* 0x0000003302337220 */ /* 0x040fe40000410000 */
[C---:B------:R-:W-:Y:S02]  /*14bd0*/  FMUL.FTZ R52, R3.reuse, R52 ;  /* 0x0000003403347220 */ /* 0x040fe40000410000 */
[C---:B------:R-:W-:Y:S01]  /*14be0*/  FMUL.FTZ R53, R3.reuse, R53 ;  /* 0x0000003503357220 */ /* 0x040fe20000410000 */
[C---:B------:R-:W-:Y:S01]  /*14bf0*/  HMMA.16816.F32.BF16 R16, R152.reuse, R158, R16 ;  /* 0x0000009e9810723c */ /* 0x040fe20000041810 */
[----:B------:R-:W-:Y:S03]  /*14c00*/  LDSM.16.MT88.4 R156, [R206+0x8880] ;  /* 0x00888000ce9c783b */ /* 0x000fe60000004200 */
[C---:B------:R-:W-:Y:S01]  /*14c10*/  FMUL.FTZ R21, R3.reuse, R21 ;  /* 0x0000001503157220 */ /* 0x040fe20000410000 */
[----:B------:R-:W2:Y:S01]  /*14c20*/  MUFU.EX2 R248, R248 ;  /* 0x000000f800f87308 */ /* 0x000ea20000000800 */
[C---:B------:R-:W-:Y:S02]  /*14c30*/  FMUL.FTZ R22, R2.reuse, R22 ;  /* 0x0000001602167220 */ /* 0x040fe40000410000 */
[C---:B------:R-:W-:Y:S04]  /*14c40*/  FMUL.FTZ R23, R2.reuse, R23 ;  /* 0x0000001702177220 */ /* 0x040fe80000410000 */
[C---:B------:R-:W-:Y:S02]  /*14c50*/  FMUL.FTZ R54, R2.reuse, R54 ;  /* 0x0000003602367220 */ /* 0x040fe40000410000 */
[C---:B------:R-:W-:Y:S01]  /*14c60*/  FMUL.FTZ R55, R2.reuse, R55 ;  /* 0x0000003702377220 */ /* 0x040fe20000410000 */
[C---:B-1----:R-:W-:Y:S03]  /*14c70*/  HMMA.16816.F32.BF16 R20, R152.reuse, R144, R20 ;  /* 0x000000909814723c */ /* 0x042fe60000041814 */
[C---:B------:R-:W-:Y:S02]  /*14c80*/  FMUL.FTZ R24, R3.reuse, R24 ;  /* 0x0000001803187220 */ /* 0x040fe40000410000 */
[C---:B------:R-:W-:Y:S02]  /*14c90*/  FMUL.FTZ R25, R3.reuse, R25 ;  /* 0x0000001903197220 */ /* 0x040fe40000410000 */
[C---:B------:R-:W-:Y:S02]  /*14ca0*/  FMUL.FTZ R26, R2.reuse, R26 ;  /* 0x0000001a021a7220 */ /* 0x040fe40000410000 */
[C---:B------:R-:W-:Y:S03]  /*14cb0*/  FMUL.FTZ R27, R2.reuse, R27 ;  /* 0x0000001b021b7220 */ /* 0x040fe60000410000 */
[C---:B------:R-:W-:Y:S02]  /*14cc0*/  FMUL.FTZ R56, R3.reuse, R56 ;  /* 0x0000003803387220 */ /* 0x040fe40000410000 */
[C---:B------:R-:W-:Y:S02]  /*14cd0*/  FMUL.FTZ R57, R3.reuse, R57 ;  /* 0x0000003903397220 */ /* 0x040fe40000410000 */
[C---:B------:R-:W-:Y:S03]  /*14ce0*/  HMMA.16816.F32.BF16 R24, R152.reuse, R146, R24 ;  /* 0x000000929818723c */ /* 0x040fe60000041818 */
[C---:B------:R-:W-:Y:S02]  /*14cf0*/  FMUL.FTZ R58, R2.reuse, R58 ;  /* 0x0000003a023a7220 */ /* 0x040fe40000410000 */
[C---:B------:R-:W-:Y:S02]  /*14d00*/  FMUL.FTZ R59, R2.reuse, R59 ;  /* 0x0000003b023b7220 */ /* 0x040fe40000410000 */
[C---:B------:R-:W-:Y:S01]  /*14d10*/  FMUL.FTZ R60, R3.reuse, R60 ;  /* 0x0000003c033c7220 */ /* 0x040fe20000410000 */
[C---:B---3--:R-:W-:Y:S04]  /*14d20*/  HMMA.16816.F32.BF16 R28, R152.reuse, R136, R28 ;  /* 0x00000088981c723c */ /* 0x048fe8000004181c */
[C---:B------:R-:W-:Y:S02]  /*14d30*/  FMUL.FTZ R61, R3.reuse, R61 ;  /* 0x0000003d033d7220 */ /* 0x040fe40000410000 */
[C---:B------:R-:W-:Y:S02]  /*14d40*/  FMUL.FTZ R62, R2.reuse, R62 ;  /* 0x0000003e023e7220 */ /* 0x040fe40000410000 */
[C---:B------:R-:W-:Y:S01]  /*14d50*/  HMMA.16816.F32.BF16 R32, R152.reuse, R138, R32 ;  /* 0x0000008a9820723c */ /* 0x040fe20000041820 */
[----:B------:R-:W1:Y:S03]  /*14d60*/  LDSM.16.MT88.4 R136, [R205+0x9080] ;  /* 0x00908000cd88783b */ /* 0x000e660000004200 */
[C---:B------:R-:W-:Y:S02]  /*14d70*/  FMUL.FTZ R63, R2.reuse, R63 ;  /* 0x0000003f023f7220 */ /* 0x040fe40000410000 */
[C---:B------:R-:W-:Y:S02]  /*14d80*/  FMUL.FTZ R64, R3.reuse, R64 ;  /* 0x0000004003407220 */ /* 0x040fe40000410000 */
[C---:B------:R-:W-:Y:S04]  /*14d90*/  HMMA.16816.F32.BF16 R36, R152.reuse, R132, R36 ;  /* 0x000000849824723c */ /* 0x040fe80000041824 */
[C---:B------:R-:W-:Y:S02]  /*14da0*/  FMUL.FTZ R65, R3.reuse, R65 ;  /* 0x0000004103417220 */ /* 0x040fe40000410000 */
[C---:B------:R-:W-:Y:S02]  /*14db0*/  FMUL.FTZ R66, R2.reuse, R66 ;  /* 0x0000004202427220 */ /* 0x040fe40000410000 */
[C---:B------:R-:W-:Y:S01]  /*14dc0*/  HMMA.16816.F32.BF16 R40, R152.reuse, R134, R40 ;  /* 0x000000869828723c */ /* 0x040fe20000041828 */
[----:B------:R-:W3:Y:S03]  /*14dd0*/  LDSM.16.MT88.4 R132, [R204+0x9080] ;  /* 0x00908000cc84783b */ /* 0x000ee60000004200 */
[C---:B------:R-:W-:Y:S02]  /*14de0*/  FMUL.FTZ R67, R2.reuse, R67 ;  /* 0x0000004302437220 */ /* 0x040fe40000410000 */
[C---:B------:R-:W-:Y:S02]  /*14df0*/  FMUL.FTZ R68, R3.reuse, R68 ;  /* 0x0000004403447220 */ /* 0x040fe40000410000 */
[C---:B------:R-:W-:Y:S04]  /*14e00*/  HMMA.16816.F32.BF16 R44, R152.reuse, R140, R44 ;  /* 0x0000008c982c723c */ /* 0x040fe8000004182c */
[C---:B------:R-:W-:Y:S02]  /*14e10*/  FMUL.FTZ R69, R3.reuse, R69 ;  /* 0x0000004503457220 */ /* 0x040fe40000410000 */
[C---:B------:R-:W-:Y:S02]  /*14e20*/  FMUL.FTZ R70, R2.reuse, R70 ;  /* 0x0000004602467220 */ /* 0x040fe40000410000 */
[C---:B------:R-:W-:Y:S01]  /*14e30*/  HMMA.16816.F32.BF16 R48, R152.reuse, R142, R48 ;  /* 0x0000008e9830723c */ /* 0x040fe20000041830 */
[----:B------:R-:W2:Y:S03]  /*14e40*/  LDSM.16.MT88.4 R140, [R211+0xa080] ;  /* 0x00a08000d38c783b */ /* 0x000ea60000004200 */
[C---:B------:R-:W-:Y:S02]  /*14e50*/  FMUL.FTZ R71, R2.reuse, R71 ;  /* 0x0000004702477220 */ /* 0x040fe40000410000 */
[C---:B------:R-:W-:Y:S02]  /*14e60*/  FMUL.FTZ R72, R3.reuse, R72 ;  /* 0x0000004803487220 */ /* 0x040fe40000410000 */
[C---:B------:R-:W-:Y:S01]  /*14e70*/  FMUL.FTZ R73, R3.reuse, R73 ;  /* 0x0000004903497220 */ /* 0x040fe20000410000 */
[C---:B-1----:R-:W-:Y:S03]  /*14e80*/  HMMA.16816.F32.BF16 R52, R152.reuse, R136, R52 ;  /* 0x000000889834723c */ /* 0x042fe60000041834 */
[C---:B------:R-:W-:Y:S02]  /*14e90*/  FMUL.FTZ R74, R2.reuse, R74 ;  /* 0x0000004a024a7220 */ /* 0x040fe40000410000 */
[C---:B------:R-:W-:Y:S02]  /*14ea0*/  FMUL.FTZ R75, R2.reuse, R75 ;  /* 0x0000004b024b7220 */ /* 0x040fe40000410000 */
[C---:B------:R-:W-:Y:S01]  /*14eb0*/  FMUL.FTZ R76, R3.reuse, R76 ;  /* 0x0000004c034c7220 */ /* 0x040fe20000410000 */
[C---:B------:R-:W-:Y:S01]  /*14ec0*/  HMMA.16816.F32.BF16 R56, R152.reuse, R138, R56 ;  /* 0x0000008a9838723c */ /* 0x040fe20000041838 */
[----:B------:R-:W1:Y:S03]  /*14ed0*/  LDSM.16.MT88.4 R136, [R206+0xa080] ;  /* 0x00a08000ce88783b */ /* 0x000e660000004200 */
[C---:B------:R-:W-:Y:S02]  /*14ee0*/  FMUL.FTZ R77, R3.reuse, R77 ;  /* 0x0000004d034d7220 */ /* 0x040fe40000410000 */
[C---:B------:R-:W-:Y:S02]  /*14ef0*/  FMUL.FTZ R78, R2.reuse, R78 ;  /* 0x0000004e024e7220 */ /* 0x040fe40000410000 */
[C---:B---3--:R-:W-:Y:S04]  /*14f00*/  HMMA.16816.F32.BF16 R60, R152.reuse, R132, R60 ;  /* 0x00000084983c723c */ /* 0x048fe8000004183c */
[C---:B------:R-:W-:Y:S02]  /*14f10*/  FMUL.FTZ R79, R2.reuse, R79 ;  /* 0x0000004f024f7220 */ /* 0x040fe40000410000 */
[C---:B------:R-:W-:Y:S02]  /*14f20*/  FMUL.FTZ R80, R3.reuse, R80 ;  /* 0x0000005003507220 */ /* 0x040fe40000410000 */
[C---:B------:R-:W-:Y:S01]  /*14f30*/  HMMA.16816.F32.BF16 R64, R152.reuse, R134, R64 ;  /* 0x000000869840723c */ /* 0x040fe20000041840 */
[----:B------:R-:W3:Y:S03]  /*14f40*/  LDSM.16.MT88.4 R132, [R205+0xa080] ;  /* 0x00a08000cd84783b */ /* 0x000ee60000004200 */
[C---:B------:R-:W-:Y:S02]  /*14f50*/  FMUL.FTZ R81, R3.reuse, R81 ;  /* 0x0000005103517220 */ /* 0x040fe40000410000 */
[C---:B------:R-:W-:Y:S02]  /*14f60*/  FMUL.FTZ R82, R2.reuse, R82 ;  /* 0x0000005202527220 */ /* 0x040fe40000410000 */
[C---:B--2---:R-:W-:Y:S04]  /*14f70*/  HMMA.16816.F32.BF16 R68, R152.reuse, R140, R68 ;  /* 0x0000008c9844723c */ /* 0x044fe80000041844 */
        /* <DEDUP_REMOVED lines=22> */
[C---:B------:R-:W-:Y:S03]  /*150e0*/  FMUL.FTZ R97, R3.reuse, R97 ;  /* 0x0000006103617220 */ /* 0x040fe60000410000 */
[C---:B--2---:R-:W-:Y:S03]  /*150f0*/  HMMA.16816.F32.BF16 R92, R152.reuse, R140, R92 ;  /* 0x0000008c985c723c */ /* 0x044fe6000004185c */
[C---:B------:R-:W-:Y:S02]  /*15100*/  FMUL.FTZ R98, R2.reuse, R98 ;  /* 0x0000006202627220 */ /* 0x040fe40000410000 */
[C---:B------:R-:W-:Y:S02]  /*15110*/  FMUL.FTZ R99, R2.reuse, R99 ;  /* 0x0000006302637220 */ /* 0x040fe40000410000 */
[C---:B------:R-:W-:Y:S02]  /*15120*/  FMUL.FTZ R100, R3.reuse, R100 ;  /* 0x0000006403647220 */ /* 0x040fe40000410000 */
[C---:B------:R-:W-:Y:S03]  /*15130*/  FMUL.FTZ R101, R3.reuse, R101 ;  /* 0x0000006503657220 */ /* 0x040fe60000410000 */
[C---:B------:R-:W-:Y:S01]  /*15140*/  HMMA.16816.F32.BF16 R96, R152.reuse, R142, R96 ;  /* 0x0000008e9860723c */ /* 0x040fe20000041860 */
[----:B------:R-:W2:Y:S02]  /*15150*/  LDSM.16.MT88.4 R140, [R205+0xb080] ;  /* 0x00b08000cd8c783b */ /* 0x000ea40000004200 */
[C---:B------:R-:W-:Y:S02]  /*15160*/  FMUL.FTZ R102, R2.reuse, R102 ;  /* 0x0000006602667220 */ /* 0x040fe40000410000 */
[C---:B------:R-:W-:Y:S02]  /*15170*/  FMUL.FTZ R103, R2.reuse, R103 ;  /* 0x0000006702677220 */ /* 0x040fe40000410000 */
[C---:B------:R-:W-:Y:S02]  /*15180*/  FMUL.FTZ R104, R3.reuse, R104 ;  /* 0x0000006803687220 */ /* 0x040fe40000410000 */
[C---:B------:R-:W-:Y:S03]  /*15190*/  FMUL.FTZ R105, R3.reuse, R105 ;  /* 0x0000006903697220 */ /* 0x040fe60000410000 */
[C---:B-1----:R-:W-:Y:S03]  /*151a0*/  HMMA.16816.F32.BF16 R100, R152.reuse, R136, R100 ;  /* 0x000000889864723c */ /* 0x042fe60000041864 */
[C---:B------:R-:W-:Y:S02]  /*151b0*/  FMUL.FTZ R106, R2.reuse, R106 ;  /* 0x0000006a026a7220 */ /* 0x040fe40000410000 */
[C---:B------:R-:W-:Y:S02]  /*151c0*/  FMUL.FTZ R107, R2.reuse, R107 ;  /* 0x0000006b026b7220 */ /* 0x040fe40000410000 */
[C---:B------:R-:W-:Y:S02]  /*151d0*/  FMUL.FTZ R108, R3.reuse, R108 ;  /* 0x0000006c036c7220 */ /* 0x040fe40000410000 */
[C---:B------:R-:W-:Y:S03]  /*151e0*/  FMUL.FTZ R109, R3.reuse, R109 ;  /* 0x0000006d036d7220 */ /* 0x040fe60000410000 */
[C---:B------:R-:W-:Y:S01]  /*151f0*/  HMMA.16816.F32.BF16 R104, R152.reuse, R138, R104 ;  /* 0x0000008a9868723c */ /* 0x040fe20000041868 */
[----:B------:R-:W1:Y:S02]  /*15200*/  LDSM.16.MT88.4 R136, [R204+0xb080] ;  /* 0x00b08000cc88783b */ /* 0x000e640000004200 */
[C---:B------:R-:W-:Y:S02]  /*15210*/  FMUL.FTZ R110, R2.reuse, R110 ;  /* 0x0000006e026e7220 */ /* 0x040fe40000410000 */
[C---:B------:R-:W-:Y:S02]  /*15220*/  FMUL.FTZ R111, R2.reuse, R111 ;  /* 0x0000006f026f7220 */ /* 0x040fe40000410000 */
[C---:B------:R-:W-:Y:S02]  /*15230*/  FMUL.FTZ R112, R3.reuse, R112 ;  /* 0x0000007003707220 */ /* 0x040fe40000410000 */
[C---:B------:R-:W-:Y:S03]  /*15240*/  FMUL.FTZ R113, R3.reuse, R113 ;  /* 0x0000007103717220 */ /* 0x040fe60000410000 */
[C---:B---3--:R-:W-:Y:S03]  /*15250*/  HMMA.16816.F32.BF16 R108, R152.reuse, R132, R108 ;  /* 0x00000084986c723c */ /* 0x048fe6000004186c */
[C---:B------:R-:W-:Y:S02]  /*15260*/  FMUL.FTZ R114, R2.reuse, R114 ;  /* 0x0000007202727220 */ /* 0x040fe40000410000 */
[C---:B------:R-:W-:Y:S02]  /*15270*/  FMUL.FTZ R115, R2.reuse, R115 ;  /* 0x0000007302737220 */ /* 0x040fe40000410000 */
[C---:B------:R-:W-:Y:S02]  /*15280*/  FMUL.FTZ R116, R3.reuse, R116 ;  /* 0x0000007403747220 */ /* 0x040fe40000410000 */
[C---:B------:R-:W-:Y:S03]  /*15290*/  FMUL.FTZ R117, R3.reuse, R117 ;  /* 0x0000007503757220 */ /* 0x040fe60000410000 */
[C---:B------:R-:W-:Y:S01]  /*152a0*/  HMMA.16816.F32.BF16 R112, R152.reuse, R134, R112 ;  /* 0x000000869870723c */ /* 0x040fe20000041870 */
[----:B------:R-:W3:Y:S02]  /*152b0*/  LDSM.16.MT88.4 R132, [R211+0x8880] ;  /* 0x00888000d384783b */ /* 0x000ee40000004200 */
[C---:B------:R-:W-:Y:S02]  /*152c0*/  FMUL.FTZ R118, R2.reuse, R118 ;  /* 0x0000007602767220 */ /* 0x040fe40000410000 */
        /* <DEDUP_REMOVED lines=8> */
[C---:B------:R-:W-:Y:S03]  /*15350*/  HMMA.16816.F32.BF16 R120, R152.reuse, R142, R120 ;  /* 0x0000008e9878723c */ /* 0x040fe60000041878 */
[C---:B------:R-:W-:Y:S02]  /*15360*/  FMUL.FTZ R126, R2.reuse, R126 ;  /* 0x0000007e027e7220 */ /* 0x040fe40000410000 */
[C---:B------:R-:W-:Y:S02]  /*15370*/  FMUL.FTZ R127, R2.reuse, R127 ;  /* 0x0000007f027f7220 */ /* 0x040fe40000410000 */
[C---:B------:R-:W-:Y:S02]  /*15380*/  FMUL.FTZ R128, R3.reuse, R128 ;  /* 0x0000008003807220 */ /* 0x040fe40000410000 */
[C---:B------:R-:W-:Y:S03]  /*15390*/  FMUL.FTZ R129, R3.reuse, R129 ;  /* 0x0000008103817220 */ /* 0x040fe60000410000 */
[C---:B-1----:R-:W-:Y:S03]  /*153a0*/  HMMA.16816.F32.BF16 R124, R152.reuse, R136, R124 ;  /* 0x00000088987c723c */ /* 0x042fe6000004187c */
[C---:B------:R-:W-:Y:S02]  /*153b0*/  FMUL.FTZ R130, R2.reuse, R130 ;  /* 0x0000008202827220 */ /* 0x040fe40000410000 */
[C---:B------:R-:W-:Y:S02]  /*153c0*/  FMUL.FTZ R131, R2.reuse, R131 ;  /* 0x0000008302837220 */ /* 0x040fe40000410000 */
[----:B------:R-:W-:Y:S02]  /*153d0*/  FFMA.FTZ R236, R3, R224, R236 ;  /* 0x000000e003ec7223 */ /* 0x000fe400000100ec */
[----:B------:R-:W-:Y:S03]  /*153e0*/  FFMA.FTZ R241, R2, R223, R241 ;  /* 0x000000df02f17223 */ /* 0x000fe600000100f1 */
[----:B------:R-:W-:Y:S03]  /*153f0*/  HMMA.16816.F32.BF16 R128, R152, R138, R128 ;  /* 0x0000008a9880723c */ /* 0x000fe60000041880 */
[----:B------:R-:W-:Y:S01]  /*15400*/  MOV R2, R148 ;  /* 0x0000009400027202 */ /* 0x000fe20000000f00 */
[----:B------:R-:W-:Y:S02]  /*15410*/  FADD.FTZ R151, R151, R236 ;  /* 0x000000ec97977221 */ /* 0x000fe40000010000 */
[----:B------:R-:W-:Y:S01]  /*15420*/  FADD.FTZ R240, R240, R241 ;  /* 0x000000f1f0f07221 */ /* 0x000fe20000010000 */
[----:B----4-:R-:W-:Y:S01]  /*15430*/  F2FP.BF16.PACK_AB R152, R243, R242 ;  /* 0x000000f2f398723e */ /* 0x010fe200000010ff */
[----:B------:R-:W-:Y:S01]  /*15440*/  FADD.FTZ R150, R150, R151 ;  /* 0x0000009796967221 */ /* 0x000fe20000010000 */
[----:B------:R-:W-:Y:S03]  /*15450*/  F2FP.BF16.PACK_AB R154, R245, R244 ;  /* 0x000000f4f59a723e */ /* 0x000fe600000010ff */
[----:B-----5:R-:W-:Y:S01]  /*15460*/  F2FP.BF16.PACK_AB R153, R247, R246 ;  /* 0x000000f6f799723e */ /* 0x020fe200000010ff */
[----:B------:R-:W-:Y:S01]  /*15470*/  FADD.FTZ R3, R239, R240 ;  /* 0x000000f0ef037221 */ /* 0x000fe20000010000 */
[----:B------:R-:W-:Y:S01]  /*15480*/  F2FP.BF16.PACK_AB R155, R149, R248 ;  /* 0x000000f8959b723e */ /* 0x000fe200000010ff */
[----:B------:R-:W-:Y:S02]  /*15490*/  FADD.FTZ R237, R237, R150 ;  /* 0x00000096eded7221 */ /* 0x000fe40000010000 */
[----:B------:R-:W-:Y:S02]  /*154a0*/  FADD.FTZ R3, R238, R3 ;  /* 0x00000003ee037221 */ /* 0x000fe40000010000 */
[----:B------:R-:W-:Y:S02]  /*154b0*/  FADD.FTZ R242, R242, R237 ;  /* 0x000000edf2f27221 */ /* 0x000fe40000010000 */
[C---:B---3--:R-:W-:Y:S01]  /*154c0*/  HMMA.16816.F32.BF16 R144, R152.reuse, R132, R4 ;  /* 0x000000849890723c */ /* 0x048fe20000041804 */
[----:B------:R-:W1:Y:S02]  /*154d0*/  LDSM.16.MT88.4 R4, [R211+0x9880] ;  /* 0x00988000d304783b */ /* 0x000e640000004200 */
[----:B------:R-:W-:Y:S01]  /*154e0*/  FADD.FTZ R246, R246, R3 ;  /* 0x00000003f6f67221 */ /* 0x000fe20000010000 */
[----:B------:R-:W-:Y:S01]  /*154f0*/  MOV R3, R0 ;  /* 0x0000000000037202 */ /* 0x000fe20000000f00 */
[----:B------:R-:W-:Y:S02]  /*15500*/  FADD.FTZ R243, R243, R242 ;  /* 0x000000f2f3f37221 */ /* 0x000fe40000010000 */
[----:B------:R-:W-:Y:S01]  /*15510*/  FADD.FTZ R247, R247, R246 ;  /* 0x000000f6f7f77221 */ /* 0x000fe20000010000 */
[C---:B------:R-:W-:Y:S01]  /*15520*/  HMMA.16816.F32.BF16 R140, R152.reuse, R134, R8 ;  /* 0x00000086988c723c */ /* 0x040fe20000041808 */
[----:B------:R-:W2:Y:S03]  /*15530*/  LDSM.16.MT88.4 R8, [R205+0x9880] ;  /* 0x00988000cd08783b */ /* 0x000ea60000004200 */
[----:B------:R-:W-:Y:S02]  /*15540*/  FADD.FTZ R224, R244, R243 ;  /* 0x000000f3f4e07221 */ /* 0x000fe40000010000 */
[----:B------:R-:W-:Y:S02]  /*15550*/  FADD.FTZ R248, R248, R247 ;  /* 0x000000f7f8f87221 */ /* 0x000fe40000010000 */
[C---:B------:R-:W-:Y:S01]  /*15560*/  HMMA.16816.F32.BF16 R136, R152.reuse, R156, R12 ;  /* 0x0000009c9888723c */ /* 0x040fe2000004180c */
[----:B------:R-:W3:Y:S03]  /*15570*/  LDSM.16.MT88.4 R12, [R205+0xa880] ;  /* 0x00a88000cd0c783b */ /* 0x000ee60000004200 */
[----:B------:R-:W-:Y:S02]  /*15580*/  FADD.FTZ R224, R245, R224 ;  /* 0x000000e0f5e07221 */ /* 0x000fe40000010000 */
[----:B------:R-:W-:Y:S02]  /*15590*/  FADD.FTZ R223, R149, R248 ;  /* 0x000000f895df7221 */ /* 0x000fe40000010000 */
[C---:B------:R-:W-:Y:S01]  /*155a0*/  HMMA.16816.F32.BF16 R132, R152.reuse, R158, R16 ;  /* 0x0000009e9884723c */ /* 0x040fe20000041810 */
[----:B------:R-:W4:Y:S07]  /*155b0*/  LDSM.16.MT88.4 R16, [R205+0xb880] ;  /* 0x00b88000cd10783b */ /* 0x000f2e0000004200 */
[C---:B------:R-:W-:Y:S01]  /*155c0*/  HMMA.16816.F32.BF16 R20, R152.reuse, R160, R20 ;  /* 0x000000a09814723c */ /* 0x040fe20000041814 */
[----:B------:R-:W5:Y:S07]  /*155d0*/  LDSM.16.MT88.4 R156, [R204+0xb880] ;  /* 0x00b88000cc9c783b */ /* 0x000f6e0000004200 */
[C---:B------:R-:W-:Y:S08]  /*155e0*/  HMMA.16816.F32.BF16 R24, R152.reuse, R162, R24 ;  /* 0x000000a29818723c */ /* 0x040ff00000041818 */
[C---:B------:R-:W-:Y:S08]  /*155f0*/  HMMA.16816.F32.BF16 R28, R152.reuse, R164, R28 ;  /* 0x000000a4981c723c */ /* 0x040ff0000004181c */
[C---:B------:R-:W-:Y:S08]  /*15600*/  HMMA.16816.F32.BF16 R32, R152.reuse, R166, R32 ;  /* 0x000000a69820723c */ /* 0x040ff00000041820 */
[C---:B-1----:R-:W-:Y:S08]  /*15610*/  HMMA.16816.F32.BF16 R36, R152.reuse, R4, R36 ;  /* 0x000000049824723c */ /* 0x042ff00000041824 */
[C---:B------:R-:W-:Y:S08]  /*15620*/  HMMA.16816.F32.BF16 R40, R152.reuse, R6, R40 ;  /* 0x000000069828723c */ /* 0x040ff00000041828 */
[C---:B------:R-:W-:Y:S08]  /*15630*/  HMMA.16816.F32.BF16 R44, R152.reuse, R168, R44 ;  /* 0x000000a8982c723c */ /* 0x040ff0000004182c */
[C---:B------:R-:W-:Y:S08]  /*15640*/  HMMA.16816.F32.BF16 R48, R152.reuse, R170, R48 ;  /* 0x000000aa9830723c */ /* 0x040ff00000041830 */
[C---:B--2---:R-:W-:Y:S08]  /*15650*/  HMMA.16816.F32.BF16 R52, R152.reuse, R8, R52 ;  /* 0x000000089834723c */ /* 0x044ff00000041834 */
        /* <DEDUP_REMOVED lines=20> */
.L_x_465:
[----:B------:R-:W1:Y:S01]  /*157a0*/  S2UR UR9, SR_CTAID.X ;  /* 0x00000000000979c3 */ /* 0x000e620000002500 */
[----:B------:R-:W-:Y:S01]  /*157b0*/  ULDC.64 UR4, c[0x0][0x2c8] ;  /* 0x0000b20000047ab9 */ /* 0x000fe20000000a00 */
[----:B------:R-:W-:Y:S01]  /*157c0*/  PLOP3.LUT P0, PT, PT, PT, UP2, 0x40, 0x0 ;  /* 0x000000000000781c */ /* 0x000fe20003f0e828 */
[----:B-1----:R-:W-:-:S04]  /*157d0*/  ULEA UR9, UR9, 0x7f, 0x7 ;  /* 0x0000007f09097891 */ /* 0x002fc8000f8e383f */
[----:B------:R-:W-:Y:S02]  /*157e0*/  UIMAD.WIDE.U32 UR28, UR9, UR4, URZ ;  /* 0x00000004091c72a5 */ /* 0x000fe4000f8e003f */
[----:B------:R-:W-:Y:S02]  /*157f0*/  UIADD3 UR4, UR11, 0x1, -UR20 ;  /* 0x000000010b047890 */ /* 0x000fe4000fffe814 */
[----:B------:R-:W-:-:S03]  /*15800*/  UMOV UR14, UR9 ;  /* 0x00000009000e7c82 */ /* 0x000fc60008000000 */
[----:B------:R-:W-:Y:S02]  /*15810*/  @UP3 UMOV UR9, UR29 ;  /* 0x0000001d00093c82 */ /* 0x000fe40008000000 */
[----:B------:R-:W-:-:S03]  /*15820*/  @UP3 USHF.R.U32.HI UR14, URZ, UR5, UR9 ;  /* 0x000000053f0e3299 */ /* 0x000fc60008011609 */
[----:B------:R-:W-:Y:S02]  /*15830*/  ULDC UR9, c[0x0][0x324] ;  /* 0x0000c90000097ab9 */ /* 0x000fe40000000800 */
[----:B------:R-:W-:-:S04]  /*15840*/  UIADD3 UR14, UR14, UR4, URZ ;  /* 0x000000040e0e7290 */ /* 0x000fc8000fffe03f */
        /* <DEDUP_REMOVED lines=15> */
.L_x_478:
[----:B------:R-:W-:Y:S02]  /*15940*/  UMOV UR5, 0x1 ;  /* 0x0000000100057882 */ /* 0x000fe40000000000 */
[----:B------:R-:W-:Y:S02]  /*15950*/  ULDC UR4, c[0x0][0x32c] ;  /* 0x0000cb0000047ab9 */ /* 0x000fe40000000800 */
[----:B------:R-:W-:-:S03]  /*15960*/  UISETP.NE.AND UP0, UPT, UR5, UR4, UPT ;  /* 0x000000040500728c */ /* 0x000fc6000bf05270 */
[----:B------:R-:W-:Y:S02]  /*15970*/  ULDC.64 UR4, c[0x0][0x330] ;  /* 0x0000cc0000047ab9 */ /* 0x000fe40000000a00 */
[----:B------:R-:W-:-:S07]  /*15980*/  UIMAD.WIDE.U32 UR28, UR14, UR4, URZ ;  /* 0x000000040e1c72a5 */ /* 0x000fce000f8e003f */
[----:B------:R-:W-:Y:S02]  /*15990*/  @UP0 UMOV UR15, UR29 ;  /* 0x0000001d000f0c82 */ /* 0x000fe40008000000 */
[----:B------:R-:W-:Y:S02]  /*159a0*/  @UP0 USHF.R.U32.HI UR14, URZ, UR5, UR15 ;  /* 0x000000053f0e0299 */ /* 0x000fe4000801160f */
.L_x_479:
[----:B------:R-:W-:Y:S02]  /*159b0*/  ULDC UR4, c[0x0][0x32c] ;  /* 0x0000cb0000047ab9 */ /* 0x000fe40000000800 */
[----:B------:R-:W-:-:S04]  /*159c0*/  UIMAD UR4, UR14, UR4, URZ ;  /* 0x000000040e0472a4 */ /* 0x000fc8000f8e023f */
[----:B------:R-:W-:-:S04]  /*159d0*/  UISETP.LT.AND UP0, UPT, UR9, UR4, UPT ;  /* 0x000000040900728c */ /* 0x000fc8000bf01270 */
[----:B------:R-:W-:-:S04]  /*159e0*/  USEL UR9, UR9, UR4, !UP0 ;  /* 0x0000000409097287 */ /* 0x000fc8000c000000 */
.L_x_477:
[----:B------:R-:W-:-:S04]  /*159f0*/  UIADD3 UR9, UR9, 0x1f, URZ ;  /* 0x0000001f09097890 */ /* 0x000fc8000fffe03f */
        /* <DEDUP_REMOVED lines=14> */
[C---:B------:R-:W-:Y:S01]  /*15ae0*/  IMAD.SHL.U32 R231, R228.reuse, 0x2, RZ ;  /* 0x00000002e4e77824 */ /* 0x040fe200078e00ff */
[----:B------:R-:W-:Y:S01]  /*15af0*/  SHF.L.U64.HI R235, R227, 0x1, R2 ;  /* 0x00000001e3eb7819 */ /* 0x000fe20000010202 */
[C---:B------:R-:W-:Y:S01]  /*15b00*/  IMAD.SHL.U32 R230, R225.reuse, 0x2, RZ ;  /* 0x00000002e1e67824 */ /* 0x040fe200078e00ff */
[----:B------:R-:W-:Y:S02]  /*15b10*/  SHF.L.U64.HI R233, R225, 0x1, R0 ;  /* 0x00000001e1e97819 */ /* 0x000fe40000010200 */
[----:B------:R-:W-:-:S02]  /*15b20*/  SHF.L.U64.HI R232, R228, 0x1, R5 ;  /* 0x00000001e4e87819 */ /* 0x000fc40000010205 */
.L_x_483:
        /* <DEDUP_REMOVED lines=24> */
[----:B------:R-:W-:Y:S02]  /*15cb0*/  LEA.HI.X R12, R0, c[0x0][0x1fc], R5, 0x1, P0 ;  /* 0x00007f00000c7a11 */ /* 0x000fe400000f0c05 */
        /* <DEDUP_REMOVED lines=15> */
.L_x_481:
        /* <DEDUP_REMOVED lines=134> */
[----:B------:R1:W1:Y:S10]  /*16610*/  MUFU.TANH R169, R10 ;  /* 0x0000000a00a97308 */ /* 0x0002740000002400 */
[----:B------:R-:W1:Y:S10]  /*16620*/  MUFU.TANH R9, R9 ;  /* 0x0000000900097308 */ /* 0x000e740000002400 */
[----:B------:R-:W1:Y:S10]  /*16630*/  MUFU.TANH R166, R166 ;  /* 0x000000a600a67308 */ /* 0x000e740000002400 */
[----:B------:R1:W1:Y:S10]  /*16640*/  MUFU.TANH R164, R13 ;  /* 0x0000000d00a47308 */ /* 0x0002740000002400 */
[----:B------:R1:W1:Y:S10]  /*16650*/  MUFU.TANH R167, R14 ;  /* 0x0000000e00a77308 */ /* 0x0002740000002400 */
[----:B------:R1:W1:Y:S10]  /*16660*/  MUFU.TANH R165, R15 ;  /* 0x0000000f00a57308 */ /* 0x0002740000002400 */
[----:B------:R-:W1:Y:S10]  /*16670*/  MUFU.TANH R162, R162 ;  /* 0x000000a200a27308 */ /* 0x000e740000002400 */
[----:B------:R1:W1:Y:S10]  /*16680*/  MUFU.TANH R161, R17 ;  /* 0x0000001100a17308 */ /* 0x0002740000002400 */
[----:B------:R1:W1:Y:S10]  /*16690*/  MUFU.TANH R151, R18 ;  /* 0x0000001200977308 */ /* 0x0002740000002400 */
[----:B------:R1:W1:Y:S01]  /*166a0*/  MUFU.TANH R150, R19 ;  /* 0x0000001300967308 */ /* 0x0002620000002400 */
        /* <DEDUP_REMOVED lines=21> */
[----:B-12---:R-:W-:Y:S03]  /*16800*/  SHF.R.S32.HI R10, RZ, 0x1f, R217 ;  /* 0x0000001fff0a7819 */ /* 0x006fe600000114d9 */
        /* <DEDUP_REMOVED lines=22> */
.L_x_482:
[----:B-1234-:R-:W-:Y:S01]  /*16970*/  FMNMX.FTZ R5, R158, R3, !PT ;  /* 0x000000039e057209 */ /* 0x01efe20007810000 */
[----:B------:R-:W-:Y:S01]  /*16980*/  LDSM.16.MT88.4 R12, [R211+0x8080] ;  /* 0x00808000d30c783b */ /* 0x000fe20000004200 */
[----:B------:R-:W-:Y:S01]  /*16990*/  FMNMX.FTZ R0, R168, R149, !PT ;  /* 0x00000095a8007209 */ /* 0x000fe20007810000 */
[----:B------:R-:W-:Y:S01]  /*169a0*/  UISETP.GT.AND UP0, UPT, UR10, UR4, UPT ;  /* 0x000000040a00728c */ /* 0x000fe2000bf04270 */
[----:B------:R-:W-:Y:S01]  /*169b0*/  FMNMX.FTZ R5, R170, R5, !PT ;  /* 0x00000005aa057209 */ /* 0x000fe20007810000 */
[----:B------:R-:W-:Y:S01]  /*169c0*/  UIADD3 UR10, UR10, -0x1, URZ ;  /* 0xffffffff0a0a7890 */ /* 0x000fe2000fffe03f */
        /* <DEDUP_REMOVED lines=16> */
[----:B------:R-:W-:Y:S01]  /*16ad0*/  PLOP3.LUT P0, PT, PT, PT, UP0, 0x80, 0x0 ;  /* 0x000000000000781c */ /* 0x000fe20003f0f008 */
[----:B------:R-:W1:Y:S08]  /*16ae0*/  SHFL.BFLY PT, R11, R10, 0x2, 0x1f ;  /* 0x0c401f000a0b7f89 */ /* 0x000e7000000e0000 */
[----:B------:R-:W2:Y:S08]  /*16af0*/  SHFL.BFLY PT, R7, R4, 0x2, 0x1f ;  /* 0x0c401f0004077f89 */ /* 0x000eb000000e0000 */
        /* <DEDUP_REMOVED lines=9> */
[C---:B------:R-:W-:Y:S02]  /*16b90*/  FADD.FTZ R2, -R0.reuse, R3 ;  /* 0x0000000300027221 */ /* 0x040fe40000010100 */
[----:B------:R-:W-:Y:S01]  /*16ba0*/  FMUL.FTZ R163, R0, c[0x0][0x2d0] ;  /* 0x0000b40000a37a20 */ /* 0x000fe20000410000 */
[----:B--2---:R-:W-:Y:S01]  /*16bb0*/  FMNMX.FTZ R148, R148, R5, !PT ;  /* 0x0000000594947209 */ /* 0x004fe20007810000 */
[----:B------:R-:W-:Y:S02]  /*16bc0*/  FMUL.FTZ R3, R2, c[0x0][0x2d0] ;  /* 0x0000b40002037a20 */ /* 0x000fe40000410000 */
[----:B------:R-:W-:Y:S02]  /*16bd0*/  FFMA.FTZ R242, R158, c[0x0][0x2d0], -R163 ;  /* 0x0000b4009ef27a23 */ /* 0x000fe400000108a3 */
[C---:B------:R-:W-:Y:S02]  /*16be0*/  FMUL.FTZ R160, R148.reuse, c[0x0][0x2d0] ;  /* 0x0000b40094a07a20 */ /* 0x040fe40000410000 */
[----:B------:R-:W-:Y:S01]  /*16bf0*/  FADD.FTZ R2, -R148, R149 ;  /* 0x0000009594027221 */ /* 0x000fe20000010100 */
[----:B------:R-:W1:Y:S01]  /*16c00*/  MUFU.EX2 R3, R3 ;  /* 0x0000000300037308 */ /* 0x000e620000000800 */
[--C-:B------:R-:W-:Y:S02]  /*16c10*/  FFMA.FTZ R241, R170, c[0x0][0x2d0], -R163.reuse ;  /* 0x0000b400aaf17a23 */ /* 0x100fe400000108a3 */
[--C-:B------:R-:W-:Y:S02]  /*16c20*/  FFMA.FTZ R240, R172, c[0x0][0x2d0], -R163.reuse ;  /* 0x0000b400acf07a23 */ /* 0x100fe400000108a3 */
[--C-:B------:R-:W-:Y:S01]  /*16c30*/  FFMA.FTZ R238, R168, c[0x0][0x2d0], -R160.reuse ;  /* 0x0000b400a8ee7a23 */ /* 0x100fe200000108a0 */
[----:B------:R-:W-:Y:S01]  /*16c40*/  LDSM.16.MT88.4 R172, [R204+0x9880] ;  /* 0x00988000ccac783b */ /* 0x000fe20000004200 */
[--C-:B------:R-:W-:Y:S02]  /*16c50*/  FFMA.FTZ R237, R159, c[0x0][0x2d0], -R160.reuse ;  /* 0x0000b4009fed7a23 */ /* 0x100fe400000108a0 */
[--C-:B------:R-:W-:Y:S01]  /*16c60*/  FFMA.FTZ R236, R169, c[0x0][0x2d0], -R160.reuse ;  /* 0x0000b400a9ec7a23 */ /* 0x100fe200000108a0 */
[----:B------:R-:W-:Y:S01]  /*16c70*/  MUFU.EX2 R242, R242 ;  /* 0x000000f200f27308 */ /* 0x000fe20000000800 */
[--C-:B------:R-:W-:Y:S02]  /*16c80*/  FFMA.FTZ R239, R8, c[0x0][0x2d0], -R163.reuse ;  /* 0x0000b40008ef7a23 */ /* 0x100fe400000108a3 */
[--C-:B------:R-:W-:Y:S01]  /*16c90*/  FFMA.FTZ R149, R9, c[0x0][0x2d0], -R160.reuse ;  /* 0x0000b40009957a23 */ /* 0x100fe200000108a0 */
[----:B------:R-:W2:Y:S01]  /*16ca0*/  LDSM.16.MT88.4 R156, [R205+0x8080] ;  /* 0x00808000cd9c783b */ /* 0x000ea20000004200 */
[----:B------:R-:W-:Y:S02]  /*16cb0*/  FMUL.FTZ R4, R2, c[0x0][0x2d0] ;  /* 0x0000b40002047a20 */ /* 0x000fe40000410000 */
[--C-:B------:R-:W-:Y:S02]  /*16cc0*/  FFMA.FTZ R243, R166, c[0x0][0x2d0], -R163.reuse ;  /* 0x0000b400a6f37a23 */ /* 0x100fe400000108a3 */
[--C-:B------:R-:W-:Y:S01]  /*16cd0*/  FFMA.FTZ R244, R164, c[0x0][0x2d0], -R163.reuse ;  /* 0x0000b400a4f47a23 */ /* 0x100fe200000108a3 */
[----:B------:R3:W4:Y:S01]  /*16ce0*/  MUFU.EX2 R2, R4 ;  /* 0x0000000400027308 */ /* 0x0007220000000800 */
[--C-:B------:R-:W-:Y:S01]  /*16cf0*/  FFMA.FTZ R245, R167, c[0x0][0x2d0], -R160.reuse ;  /* 0x0000b400a7f57a23 */ /* 0x100fe200000108a0 */
[----:B------:R-:W-:Y:S01]  /*16d00*/  LDSM.16.MT88.4 R168, [R206+0x9880] ;  /* 0x00988000cea8783b */ /* 0x000fe20000004200 */
[--C-:B------:R-:W-:Y:S02]  /*16d10*/  FFMA.FTZ R246, R165, c[0x0][0x2d0], -R160.reuse ;  /* 0x0000b400a5f67a23 */ /* 0x100fe400000108a0 */
[C---:B-1----:R-:W-:Y:S02]  /*16d20*/  FMUL.FTZ R5, R3.reuse, R145 ;  /* 0x0000009103057220 */ /* 0x042fe40000410000 */
[C---:B------:R-:W-:Y:S02]  /*16d30*/  FMUL.FTZ R8, R3.reuse, R140 ;  /* 0x0000008c03087220 */ /* 0x040fe40000410000 */
[C---:B------:R-:W-:Y:S01]  /*16d40*/  FMUL.FTZ R9, R3.reuse, R141 ;  /* 0x0000008d03097220 */ /* 0x040fe20000410000 */
[----:B------:R-:W1:Y:S01]  /*16d50*/  MUFU.EX2 R241, R241 ;  /* 0x000000f100f17308 */ /* 0x000e620000000800 */
[----:B------:R-:W-:Y:S01]  /*16d60*/  LDSM.16.MT88.4 R164, [R204+0x8880] ;  /* 0x00888000cca4783b */ /* 0x000fe20000004200 */
[C---:B------:R-:W-:Y:S02]  /*16d70*/  FMUL.FTZ R16, R3.reuse, R132 ;  /* 0x0000008403107220 */ /* 0x040fe40000410000 */
[----:B------:R-:W-:Y:S02]  /*16d80*/  FMUL.FTZ R17, R3, R133 ;  /* 0x0000008503117220 */ /* 0x000fe40000410000 */
[--C-:B------:R-:W-:Y:S02]  /*16d90*/  FFMA.FTZ R247, R162, c[0x0][0x2d0], -R163.reuse ;  /* 0x0000b400a2f77a23 */ /* 0x100fe400000108a3 */
[----:B------:R-:W-:Y:S02]  /*16da0*/  FFMA.FTZ R163, R161, c[0x0][0x2d0], -R163 ;  /* 0x0000b400a1a37a23 */ /* 0x000fe400000108a3 */
[----:B------:R-:W-:Y:S01]  /*16db0*/  MUFU.EX2 R240, R240 ;  /* 0x000000f000f07308 */ /* 0x000fe20000000800 */
[C---:B------:R-:W-:Y:S02]  /*16dc0*/  FMUL.FTZ R20, R3.reuse, R20 ;  /* 0x0000001403147220 */ /* 0x040fe40000410000 */
[C---:B------:R-:W-:Y:S02]  /*16dd0*/  FMUL.FTZ R21, R3.reuse, R21 ;  /* 0x0000001503157220 */ /* 0x040fe40000410000 */
[----:B---3--:R-:W-:Y:S02]  /*16de0*/  FMUL.FTZ R4, R3, R144 ;  /* 0x0000009003047220 */ /* 0x008fe40000410000 */
[C---:B----4-:R-:W-:Y:S02]  /*16df0*/  FMUL.FTZ R6, R2.reuse, R146 ;  /* 0x0000009202067220 */ /* 0x050fe40000410000 */
[C---:B------:R-:W-:Y:S01]  /*16e00*/  FMUL.FTZ R7, R2.reuse, R147 ;  /* 0x0000009302077220 */ /* 0x040fe20000410000 */
[----:B------:R-:W3:Y:S01]  /*16e10*/  MUFU.EX2 R239, R239 ;  /* 0x000000ef00ef7308 */ /* 0x000ee20000000800 */
[C---:B------:R-:W-:Y:S02]  /*16e20*/  FMUL.FTZ R10, R2.reuse, R142 ;  /* 0x0000008e020a7220 */ /* 0x040fe40000410000 */
[C---:B------:R-:W-:Y:S01]  /*16e30*/  FMUL.FTZ R11, R2.reuse, R143 ;  /* 0x0000008f020b7220 */ /* 0x040fe20000410000 */
[----:B-1----:R-:W-:Y:S01]  /*16e40*/  F2FP.BF16.PACK_AB R144, R241, R242 ;  /* 0x000000f2f190723e */ /* 0x002fe200000010ff */
[----:B------:R-:W-:Y:S01]  /*16e50*/  LDSM.16.MT88.4 R140, [R206+0x9080] ;  /* 0x00908000ce8c783b */ /* 0x000fe20000004200 */
[C---:B------:R-:W-:Y:S02]  /*16e60*/  FMUL.FTZ R18, R2.reuse, R134 ;  /* 0x0000008602127220 */ /* 0x040fe40000410000 */
[C---:B------:R-:W-:Y:S02]  /*16e70*/  FMUL.FTZ R19, R2.reuse, R135 ;  /* 0x0000008702137220 */ /* 0x040fe40000410000 */
[----:B------:R-:W-:Y:S01]  /*16e80*/  MUFU.EX2 R238, R238 ;  /* 0x000000ee00ee7308 */ /* 0x000fe20000000800 */
[C---:B------:R-:W-:Y:S02]  /*16e90*/  FMUL.FTZ R22, R2.reuse, R22 ;  /* 0x0000001602167220 */ /* 0x040fe40000410000 */
[----:B------:R-:W-:Y:S01]  /*16ea0*/  LDSM.16.MT88.4 R132, [R211+0x9080] ;  /* 0x00908000d384783b */ /* 0x000fe20000004200 */
[C---:B------:R-:W-:Y:S02]  /*16eb0*/  FMUL.FTZ R23, R2.reuse, R23 ;  /* 0x0000001702177220 */ /* 0x040fe40000410000 */
[C---:B------:R-:W-:Y:S02]  /*16ec0*/  FMUL.FTZ R24, R3.reuse, R24 ;  /* 0x0000001803187220 */ /* 0x040fe40000410000 */
[----:B------:R-:W-:Y:S02]  /*16ed0*/  FMUL.FTZ R25, R3, R25 ;  /* 0x0000001903197220 */ /* 0x000fe40000410000 */
[----:B------:R-:W1:Y:S01]  /*16ee0*/  MUFU.EX2 R237, R237 ;  /* 0x000000ed00ed7308 */ /* 0x000e620000000800 */
[C---:B------:R-:W-:Y:S02]  /*16ef0*/  FMUL.FTZ R26, R2.reuse, R26 ;  /* 0x0000001a021a7220 */ /* 0x040fe40000410000 */
[C---:B------:R-:W-:Y:S01]  /*16f00*/  FMUL.FTZ R27, R2.reuse, R27 ;  /* 0x0000001b021b7220 */ /* 0x040fe20000410000 */
[----:B---3--:R-:W-:Y:S01]  /*16f10*/  F2FP.BF16.PACK_AB R146, R239, R240 ;  /* 0x000000f0ef92723e */ /* 0x008fe200000010ff */
        /* <DEDUP_REMOVED lines=11> */
[----:B------:R-:W-:Y:S01]  /*16fd0*/  FMUL.FTZ R37, R3, R37 ;  /* 0x0000002503257220 */ /* 0x000fe20000410000 */
[----:B-1----:R-:W-:Y:S01]  /*16fe0*/  F2FP.BF16.PACK_AB R145, R237, R238 ;  /* 0x000000eeed91723e */ /* 0x002fe200000010ff */
        /* <DEDUP_REMOVED lines=8> */
[----:B------:R-:W-:Y:S01]  /*17070*/  FMUL.FTZ R45, R3, R45 ;  /* 0x0000002d032d7220 */ /* 0x000fe20000410000 */
[----:B------:R-:W-:Y:S01]  /*17080*/  MUFU.EX2 R243, R243 ;  /* 0x000000f300f37308 */ /* 0x000fe20000000800 */
[C---:B------:R-:W-:Y:S02]  /*17090*/  FMUL.FTZ R46, R2.reuse, R46 ;  /* 0x0000002e022e7220 */ /* 0x040fe40000410000 */
[C---:B------:R-:W-:Y:S01]  /*170a0*/  FMUL.FTZ R47, R2.reuse, R47 ;  /* 0x0000002f022f7220 */ /* 0x040fe20000410000 */
[----:B---3--:R-:W-:Y:S01]  /*170b0*/  F2FP.BF16.PACK_AB R147, R149, R236 ;  /* 0x000000ec9593723e */ /* 0x008fe200000010ff */
[C---:B------:R-:W-:Y:S02]  /*170c0*/  FMUL.FTZ R48, R3.reuse, R48 ;  /* 0x0000003003307220 */ /* 0x040fe40000410000 */
[C---:B------:R-:W-:Y:S02]  /*170d0*/  FMUL.FTZ R49, R3.reuse, R49 ;  /* 0x0000003103317220 */ /* 0x040fe40000410000 */
[C---:B------:R-:W-:Y:S01]  /*170e0*/  FMUL.FTZ R50, R2.reuse, R50 ;  /* 0x0000003202327220 */ /* 0x040fe20000410000 */
[----:B------:R-:W1:Y:S01]  /*170f0*/  MUFU.EX2 R244, R244 ;  /* 0x000000f400f47308 */ /* 0x000e620000000800 */
[C---:B------:R-:W-:Y:S05]  /*17100*/  HMMA.16816.F32.BF16 R4, R144.reuse, R12, R4 ;  /* 0x0000000c9004723c */ /* 0x040fea0000041804 */
[C---:B------:R-:W-:Y:S02]  /*17110*/  FMUL.FTZ R51, R2.reuse, R51 ;  /* 0x0000003302337220 */ /* 0x040fe40000410000 */
[C---:B------:R-:W-:Y:S01]  /*17120*/  FMUL.FTZ R12, R3.reuse, R136 ;  /* 0x00000088030c7220 */ /* 0x040fe20000410000 */
[C---:B------:R-:W-:Y:S01]  /*17130*/  HMMA.16816.F32.BF16 R8, R144.reuse, R14, R8 ;  /* 0x0000000e9008723c */ /* 0x040fe20000041808 */
[----:B------:R-:W-:Y:S03]  /*17140*/  MUFU.EX2 R245, R245 ;  /* 0x000000f500f57308 */ /* 0x000fe60000000800 */
[C---:B------:R-:W-:Y:S02]  /*17150*/  FMUL.FTZ R13, R3.reuse, R137 ;  /* 0x00000089030d7220 */ /* 0x040fe40000410000 */
[C---:B------:R-:W-:Y:S02]  /*17160*/  FMUL.FTZ R52, R3.reuse, R52 ;  /* 0x0000003403347220 */ /* 0x040fe40000410000 */
[C---:B------:R-:W-:Y:S03]  /*17170*/  FMUL.FTZ R14, R2.reuse, R138 ;  /* 0x0000008a020e7220 */ /* 0x040fe60000410000 */
[----:B------:R-:W3:Y:S01]  /*17180*/  MUFU.EX2 R246, R246 ;  /* 0x000000f600f67308 */ /* 0x000ee20000000800 */
[C---:B------:R-:W-:Y:S02]  /*17190*/  FMUL.FTZ R15, R2.reuse, R139 ;  /* 0x0000008b020f7220 */ /* 0x040fe40000410000 */
[----:B------:R-:W4:Y:S01]  /*171a0*/  LDSM.16.MT88.4 R136, [R204+0x8080] ;  /* 0x00808000cc88783b */ /* 0x000f220000004200 */
[C---:B------:R-:W-:Y:S02]  /*171b0*/  FMUL.FTZ R53, R3.reuse, R53 ;  /* 0x0000003503357220 */ /* 0x040fe40000410000 */
[C---:B------:R-:W-:Y:S02]  /*171c0*/  FMUL.FTZ R54, R2.reuse, R54 ;  /* 0x0000003602367220 */ /* 0x040fe40000410000 */
[C---:B------:R-:W-:Y:S02]  /*171d0*/  HMMA.16816.F32.BF16 R12, R144.reuse, R152, R12 ;  /* 0x00000098900c723c */ /* 0x040fe4000004180c */
[----:B------:R-:W5:Y:S01]  /*171e0*/  MUFU.EX2 R247, R247 ;  /* 0x000000f700f77308 */ /* 0x000f620000000800 */
[C---:B------:R-:W-:Y:S02]  /*171f0*/  FMUL.FTZ R55, R2.reuse, R55 ;  /* 0x0000003702377220 */ /* 0x040fe40000410000 */
[C---:B------:R-:W-:Y:S02]  /*17200*/  FMUL.FTZ R56, R3.reuse, R56 ;  /* 0x0000003803387220 */ /* 0x040fe40000410000 */
[C---:B------:R-:W-:Y:S01]  /*17210*/  FMUL.FTZ R57, R3.reuse, R57 ;  /* 0x0000003903397220 */ /* 0x040fe20000410000 */
[C---:B------:R-:W-:Y:S04]  /*17220*/  HMMA.16816.F32.BF16 R16, R144.reuse, R154, R16 ;  /* 0x0000009a9010723c */ /* 0x040fe80000041810 */
[----:B------:R-:W-:Y:S01]  /*17230*/  FMUL.FTZ R58, R2, R58 ;  /* 0x0000003a023a7220 */ /* 0x000fe20000410000 */
[----:B-1----:R-:W-:Y:S01]  /*17240*/  F2FP.BF16.PACK_AB R152, R244, R243 ;  /* 0x000000f3f498723e */ /* 0x002fe200000010ff */
[----:B------:R-:W-:Y:S02]  /*17250*/  FMUL.FTZ R59, R2, R59 ;  /* 0x0000003b023b7220 */ /* 0x000fe40000410000 */
[C---:B--2---:R-:W-:Y:S04]  /*17260*/  HMMA.16816.F32.BF16 R20, R144.reuse, R156, R20 ;  /* 0x0000009c9014723c */ /* 0x044fe80000041814 */
[C---:B------:R-:W-:Y:S01]  /*17270*/  FMUL.FTZ R60, R3.reuse, R60 ;  /* 0x0000003c033c7220 */ /* 0x040fe20000410000 */
[----:B---3--:R-:W-:Y:S01]  /*17280*/  F2FP.BF16.PACK_AB R153, R246, R245 ;  /* 0x000000f5f699723e */ /* 0x008fe200000010ff */
[C---:B------:R-:W-:Y:S02]  /*17290*/  FMUL.FTZ R61, R3.reuse, R61 ;  /* 0x0000003d033d7220 */ /* 0x040fe40000410000 */
[C---:B------:R-:W-:Y:S01]  /*172a0*/  HMMA.16816.F32.BF16 R24, R144.reuse, R158, R24 ;  /* 0x0000009e9018723c */ /* 0x040fe20000041818 */
[----:B------:R-:W-:Y:S03]  /*172b0*/  LDSM.16.MT88.4 R156, [R206+0x8880] ;  /* 0x00888000ce9c783b */ /* 0x000fe60000004200 */
[----:B------:R-:W-:Y:S01]  /*172c0*/  FMUL.FTZ R62, R2, R62 ;  /* 0x0000003e023e7220 */ /* 0x000fe20000410000 */
[----:B-----5:R-:W-:Y:S01]  /*172d0*/  F2FP.BF16.PACK_AB R154, R248, R247 ;  /* 0x000000f7f89a723e */ /* 0x020fe200000010ff */
[C---:B------:R-:W-:Y:S02]  /*172e0*/  FMUL.FTZ R63, R2.reuse, R63 ;  /* 0x0000003f023f7220 */ /* 0x040fe40000410000 */
[C---:B------:R-:W-:Y:S01]  /*172f0*/  FMUL.FTZ R64, R3.reuse, R64 ;  /* 0x0000004003407220 */ /* 0x040fe20000410000 */
[C---:B----4-:R-:W-:Y:S03]  /*17300*/  HMMA.16816.F32.BF16 R28, R144.reuse, R136, R28 ;  /* 0x00000088901c723c */ /* 0x050fe6000004181c */
[C---:B------:R-:W-:Y:S02]  /*17310*/  FMUL.FTZ R65, R3.reuse, R65 ;  /* 0x0000004103417220 */ /* 0x040fe40000410000 */
[C---:B------:R-:W-:Y:S02]  /*17320*/  FMUL.FTZ R66, R2.reuse, R66 ;  /* 0x0000004202427220 */ /* 0x040fe40000410000 */
[C---:B------:R-:W-:Y:S01]  /*17330*/  FMUL.FTZ R67, R2.reuse, R67 ;  /* 0x0000004302437220 */ /* 0x040fe20000410000 */
        /* <DEDUP_REMOVED lines=68> */
[C---:B------:R-:W-:Y:S02]  /*17780*/  FMUL.FTZ R109, R3.reuse, R109 ;  /* 0x0000006d036d7220 */ /* 0x040fe40000410000 */
[C---:B------:R-:W-:Y:S01]  /*17790*/  FMUL.FTZ R110, R2.reuse, R110 ;  /* 0x0000006e026e7220 */ /* 0x040fe20000410000 */
[C---:B------:R-:W-:Y:S01]  /*177a0*/  HMMA.16816.F32.BF16 R104, R144.reuse, R138, R104 ;  /* 0x0000008a9068723c */ /* 0x040fe20000041868 */
[----:B------:R-:W1:Y:S02]  /*177b0*/  LDSM.16.MT88.4 R136, [R204+0xb080] ;  /* 0x00b08000cc88783b */ /* 0x000e640000004200 */
[C---:B------:R-:W-:Y:S02]  /*177c0*/  FMUL.FTZ R111, R2.reuse, R111 ;  /* 0x0000006f026f7220 */ /* 0x040fe40000410000 */
[C---:B------:R-:W-:Y:S02]  /*177d0*/  FMUL.FTZ R112, R3.reuse, R112 ;  /* 0x0000007003707220 */ /* 0x040fe40000410000 */
[----:B------:R-:W-:Y:S02]  /*177e0*/  FMUL.FTZ R113, R3, R113 ;  /* 0x0000007103717220 */ /* 0x000fe40000410000 */
[C---:B------:R-:W-:Y:S01]  /*177f0*/  FMUL.FTZ R114, R2.reuse, R114 ;  /* 0x0000007202727220 */ /* 0x040fe20000410000 */
[C---:B--2---:R-:W-:Y:S03]  /*17800*/  HMMA.16816.F32.BF16 R108, R144.reuse, R132, R108 ;  /* 0x00000084906c723c */ /* 0x044fe6000004186c */
[----:B------:R-:W-:Y:S02]  /*17810*/  FMUL.FTZ R115, R2, R115 ;  /* 0x0000007302737220 */ /* 0x000fe40000410000 */
[--C-:B------:R-:W-:Y:S02]  /*17820*/  FFMA.FTZ R151, R151, c[0x0][0x2d0], -R160.reuse ;  /* 0x0000b40097977a23 */ /* 0x100fe400000108a0 */
[----:B------:R-:W-:Y:S02]  /*17830*/  FFMA.FTZ R160, R150, c[0x0][0x2d0], -R160 ;  /* 0x0000b40096a07a23 */ /* 0x000fe400000108a0 */
[C---:B------:R-:W-:Y:S01]  /*17840*/  FMUL.FTZ R116, R3.reuse, R116 ;  /* 0x0000007403747220 */ /* 0x040fe20000410000 */
[C---:B------:R-:W-:Y:S01]  /*17850*/  HMMA.16816.F32.BF16 R112, R144.reuse, R134, R112 ;  /* 0x000000869070723c */ /* 0x040fe20000041870 */
[----:B------:R-:W2:Y:S01]  /*17860*/  LDSM.16.MT88.4 R132, [R211+0x8880] ;  /* 0x00888000d384783b */ /* 0x000ea20000004200 */
[----:B------:R4:W-:Y:S01]  /*17870*/  MUFU.EX2 R150, R160 ;  /* 0x000000a000967308 */ /* 0x0009e20000000800 */
[C---:B------:R-:W-:Y:S02]  /*17880*/  FMUL.FTZ R117, R3.reuse, R117 ;  /* 0x0000007503757220 */ /* 0x040fe40000410000 */
[C---:B------:R-:W-:Y:S02]  /*17890*/  FMUL.FTZ R118, R2.reuse, R118 ;  /* 0x0000007602767220 */ /* 0x040fe40000410000 */
[C---:B------:R-:W-:Y:S02]  /*178a0*/  FMUL.FTZ R119, R2.reuse, R119 ;  /* 0x0000007702777220 */ /* 0x040fe40000410000 */
[C---:B------:R-:W-:Y:S03]  /*178b0*/  FMUL.FTZ R120, R3.reuse, R120 ;  /* 0x0000007803787220 */ /* 0x040fe60000410000 */
[----:B------:R-:W5:Y:S01]  /*178c0*/  MUFU.EX2 R151, R151 ;  /* 0x0000009700977308 */ /* 0x000f620000000800 */
[C---:B------:R-:W-:Y:S01]  /*178d0*/  FMUL.FTZ R121, R3.reuse, R121 ;  /* 0x0000007903797220 */ /* 0x040fe20000410000 */
[C---:B---3--:R-:W-:Y:S03]  /*178e0*/  HMMA.16816.F32.BF16 R116, R144.reuse, R140, R116 ;  /* 0x0000008c9074723c */ /* 0x048fe60000041874 */
[C---:B------:R-:W-:Y:S02]  /*178f0*/  FMUL.FTZ R122, R2.reuse, R122 ;  /* 0x0000007a027a7220 */ /* 0x040fe40000410000 */
[C---:B------:R-:W-:Y:S02]  /*17900*/  FMUL.FTZ R123, R2.reuse, R123 ;  /* 0x0000007b027b7220 */ /* 0x040fe40000410000 */
[C---:B------:R-:W-:Y:S02]  /*17910*/  FMUL.FTZ R124, R3.reuse, R124 ;  /* 0x0000007c037c7220 */ /* 0x040fe40000410000 */
[C---:B------:R-:W-:Y:S03]  /*17920*/  FMUL.FTZ R125, R3.reuse, R125 ;  /* 0x0000007d037d7220 */ /* 0x040fe60000410000 */
[C---:B------:R-:W-:Y:S01]  /*17930*/  HMMA.16816.F32.BF16 R120, R144.reuse, R142, R120 ;  /* 0x0000008e9078723c */ /* 0x040fe20000041878 */
[----:B----4-:R-:W3:Y:S02]  /*17940*/  LDSM.16.MT88.4 R160, [R205+0x8880] ;  /* 0x00888000cda0783b */ /* 0x010ee40000004200 */
[C---:B------:R-:W-:Y:S02]  /*17950*/  FMUL.FTZ R126, R2.reuse, R126 ;  /* 0x0000007e027e7220 */ /* 0x040fe40000410000 */
[C---:B------:R-:W-:Y:S02]  /*17960*/  FMUL.FTZ R127, R2.reuse, R127 ;  /* 0x0000007f027f7220 */ /* 0x040fe40000410000 */
[C---:B------:R-:W-:Y:S02]  /*17970*/  FMUL.FTZ R128, R3.reuse, R128 ;  /* 0x0000008003807220 */ /* 0x040fe40000410000 */
[C---:B------:R-:W-:Y:S03]  /*17980*/  FMUL.FTZ R129, R3.reuse, R129 ;  /* 0x0000008103817220 */ /* 0x040fe60000410000 */
[C---:B-1----:R-:W-:Y:S03]  /*17990*/  HMMA.16816.F32.BF16 R124, R144.reuse, R136, R124 ;  /* 0x00000088907c723c */ /* 0x042fe6000004187c */
[----:B------:R-:W-:Y:S01]  /*179a0*/  FMUL.FTZ R130, R2, R130 ;  /* 0x0000008202827220 */ /* 0x000fe20000410000 */
[----:B-----5:R-:W-:Y:S01]  /*179b0*/  F2FP.BF16.PACK_AB R155, R150, R151 ;  /* 0x00000097969b723e */ /* 0x020fe200000010ff */
[C---:B------:R-:W-:Y:S02]  /*179c0*/  FMUL.FTZ R131, R2.reuse, R131 ;  /* 0x0000008302837220 */ /* 0x040fe40000410000 */
[----:B------:R-:W-:Y:S01]  /*179d0*/  FFMA.FTZ R242, R3, R224, R242 ;  /* 0x000000e003f27223 */ /* 0x000fe200000100f2 */
[----:B------:R-:W-:Y:S01]  /*179e0*/  MOV R3, R0 ;  /* 0x0000000000037202 */ /* 0x000fe20000000f00 */
[----:B------:R-:W-:Y:S03]  /*179f0*/  FFMA.FTZ R238, R2, R223, R238 ;  /* 0x000000df02ee7223 */ /* 0x000fe600000100ee */
[----:B------:R-:W-:Y:S03]  /*17a00*/  HMMA.16816.F32.BF16 R128, R144, R138, R128 ;  /* 0x0000008a9080723c */ /* 0x000fe60000041880 */
[----:B------:R-:W-:Y:S02]  /*17a10*/  FADD.FTZ R241, R241, R242 ;  /* 0x000000f2f1f17221 */ /* 0x000fe40000010000 */
[----:B------:R-:W-:Y:S02]  /*17a20*/  FADD.FTZ R237, R237, R238 ;  /* 0x000000eeeded7221 */ /* 0x000fe40000010000 */
[----:B------:R-:W-:Y:S01]  /*17a30*/  FADD.FTZ R240, R240, R241 ;  /* 0x000000f1f0f07221 */ /* 0x000fe20000010000 */
[C---:B--2---:R-:W-:Y:S01]  /*17a40*/  HMMA.16816.F32.BF16 R144, R152.reuse, R132, R4 ;  /* 0x000000849890723c */ /* 0x044fe20000041804 */
[----:B------:R-:W1:Y:S04]  /*17a50*/  LDSM.16.MT88.4 R4, [R211+0x9880] ;  /* 0x00988000d304783b */ /* 0x000e680000004200 */
[----:B------:R-:W-:Y:S02]  /*17a60*/  FADD.FTZ R2, R236, R237 ;  /* 0x000000edec027221 */ /* 0x000fe40000010000 */
[----:B------:R-:W-:Y:S01]  /*17a70*/  FADD.FTZ R240, R239, R240 ;  /* 0x000000f0eff07221 */ /* 0x000fe20000010000 */
[C---:B------:R-:W-:Y:S01]  /*17a80*/  HMMA.16816.F32.BF16 R140, R152.reuse, R134, R8 ;  /* 0x00000086988c723c */ /* 0x040fe20000041808 */
[----:B------:R-:W2:Y:S03]  /*17a90*/  LDSM.16.MT88.4 R8, [R205+0x9880] ;  /* 0x00988000cd08783b */ /* 0x000ea60000004200 */
[----:B------:R-:W-:Y:S01]  /*17aa0*/  FADD.FTZ R2, R149, R2 ;  /* 0x0000000295027221 */ /* 0x000fe20000010000 */
[----:B------:R-:W-:Y:S01]  /*17ab0*/  MOV R149, R148 ;  /* 0x0000009400957202 */ /* 0x000fe20000000f00 */
[----:B------:R-:W-:Y:S02]  /*17ac0*/  FADD.FTZ R243, R243, R240 ;  /* 0x000000f0f3f37221 */ /* 0x000fe40000010000 */
[C---:B------:R-:W-:Y:S01]  /*17ad0*/  HMMA.16816.F32.BF16 R136, R152.reuse, R156, R12 ;  /* 0x0000009c9888723c */ /* 0x040fe2000004180c */
[----:B------:R-:W4:Y:S03]  /*17ae0*/  LDSM.16.MT88.4 R12, [R205+0xa880] ;  /* 0x00a88000cd0c783b */ /* 0x000f260000004200 */
[----:B------:R-:W-:Y:S02]  /*17af0*/  FADD.FTZ R245, R245, R2 ;  /* 0x00000002f5f57221 */ /* 0x000fe40000010000 */
[----:B------:R-:W-:Y:S02]  /*17b00*/  FADD.FTZ R244, R244, R243 ;  /* 0x000000f3f4f47221 */ /* 0x000fe40000010000 */
[C---:B------:R-:W-:Y:S01]  /*17b10*/  HMMA.16816.F32.BF16 R132, R152.reuse, R158, R16 ;  /* 0x0000009e9884723c */ /* 0x040fe20000041810 */
[----:B------:R-:W5:Y:S03]  /*17b20*/  LDSM.16.MT88.4 R16, [R205+0xb880] ;  /* 0x00b88000cd10783b */ /* 0x000f660000004200 */
[----:B------:R-:W-:Y:S02]  /*17b30*/  FADD.FTZ R246, R246, R245 ;  /* 0x000000f5f6f67221 */ /* 0x000fe40000010000 */
[----:B------:R-:W-:Y:S02]  /*17b40*/  FADD.FTZ R247, R247, R244 ;  /* 0x000000f4f7f77221 */ /* 0x000fe40000010000 */
[C---:B---3--:R-:W-:Y:S01]  /*17b50*/  HMMA.16816.F32.BF16 R20, R152.reuse, R160, R20 ;  /* 0x000000a09814723c */ /* 0x048fe20000041814 */
[----:B------:R-:W3:Y:S03]  /*17b60*/  LDSM.16.MT88.4 R156, [R204+0xb880] ;  /* 0x00b88000cc9c783b */ /* 0x000ee60000004200 */
[----:B------:R-:W-:Y:S02]  /*17b70*/  FADD.FTZ R151, R151, R246 ;  /* 0x000000f697977221 */ /* 0x000fe40000010000 */
[----:B------:R-:W-:Y:S02]  /*17b80*/  FADD.FTZ R224, R248, R247 ;  /* 0x000000f7f8e07221 */ /* 0x000fe40000010000 */
[C---:B------:R-:W-:Y:S04]  /*17b90*/  HMMA.16816.F32.BF16 R24, R152.reuse, R162, R24 ;  /* 0x000000a29818723c */ /* 0x040fe80000041818 */
[----:B------:R-:W-:Y:S04]  /*17ba0*/  FADD.FTZ R223, R150, R151 ;  /* 0x0000009796df7221 */ /* 0x000fe80000010000 */
        /* <DEDUP_REMOVED lines=24> */
[C---:B---3--:R-:W-:Y:S08]  /*17d30*/  HMMA.16816.F32.BF16 R124, R152.reuse, R156, R124 ;  /* 0x0000009c987c723c */ /* 0x048ff0000004187c */
[----:B------:R-:W-:Y:S01]  /*17d40*/  HMMA.16816.F32.BF16 R128, R152, R158, R128 ;  /* 0x0000009e9880723c */ /* 0x000fe20000041880 */
[----:B------:R-:W-:-:S07]  /*17d50*/  @P0 BRA `(.L_x_483) ;  /* 0xffffddd000000947 */ /* 0x000fce000383ffff */
.L_x_480:
[----:B------:R-:W-:-:S06]  /*17d60*/  UISETP.GE.AND UP0, UPT, UR10, UR8, UPT ;  /* 0x000000080a00728c */ /* 0x000fcc000bf06270 */
[----:B------:R-:W-:-:S13]  /*17d70*/  PLOP3.LUT P0, PT, PT, PT, UP0, 0x40, 0x0 ;  /* 0x000000000000781c */ /* 0x000fda0003f0e808 */
[----:B------:R-:W-:Y:S05]  /*17d80*/  @P0 BRA `(.L_x_484) ;  /* 0x00002c0000000947 */ /* 0x000fea0003800000 */
[----:B------:R-:W-:Y:S01]  /*17d90*/  IMAD.MOV.U32 R3, RZ, RZ, R0 ;  /* 0x000000ffff037224 */ /* 0x000fe200078e0000 */
[----:B------:R-:W-:Y:S01]  /*17da0*/  SHF.R.S32.HI R5, RZ, 0x1f, R228 ;  /* 0x0000001fff057819 */ /* 0x000fe200000114e4 */
[----:B------:R-:W-:Y:S01]  /*17db0*/  IMAD.SHL.U32 R231, R226, 0x2, RZ ;  /* 0x00000002e2e77824 */ /* 0x000fe200078e00ff */
[----:B------:R-:W-:Y:S01]  /*17dc0*/  SHF.R.S32.HI R230, RZ, 0x1f, R225 ;  /* 0x0000001fffe67819 */ /* 0x000fe200000114e1 */
[----:B------:R-:W-:Y:S01]  /*17dd0*/  IMAD.SHL.U32 R232, R228, 0x2, RZ ;  /* 0x00000002e4e87824 */ /* 0x000fe200078e00ff */
[----:B------:R-:W-:Y:S01]  /*17de0*/  SHF.R.S32.HI R0, RZ, 0x1f, R227 ;  /* 0x0000001fff007819 */ /* 0x000fe200000114e3 */
[----:B------:R-:W-:Y:S01]  /*17df0*/  IMAD.MOV.U32 R2, RZ, RZ, R148 ;  /* 0x000000ffff027224 */ /* 0x000fe200078e0094 */
[----:B------:R-:W-:Y:S02]  /*17e00*/  SHF.L.U64.HI R229, R226, 0x1, R229 ;  /* 0x00000001e2e57819 */ /* 0x000fe400000102e5 */
[----:B------:R-:W-:Y:S02]  /*17e10*/  SHF.L.U64.HI R226, R228, 0x1, R5 ;  /* 0x00000001e4e27819 */ /* 0x000fe40000010205 */
[C---:B------:R-:W-:Y:S01]  /*17e20*/  SHF.L.U64.HI R230, R225.reuse, 0x1, R230 ;  /* 0x00000001e1e67819 */ /* 0x040fe200000102e6 */
[----:B------:R-:W-:Y:S01]  /*17e30*/  IMAD.SHL.U32 R225, R225, 0x2, RZ ;  /* 0x00000002e1e17824 */ /* 0x000fe200078e00ff */
[C---:B------:R-:W-:Y:S01]  /*17e40*/  SHF.L.U64.HI R228, R227.reuse, 0x1, R0 ;  /* 0x00000001e3e47819 */ /* 0x040fe20000010200 */
[----:B------:R-:W-:-:S02]  /*17e50*/  IMAD.SHL.U32 R227, R227, 0x2, RZ ;  /* 0x00000002e3e37824 */ /* 0x000fc400078e00ff */
.L_x_494:
[----:B------:R-:W-:Y:S01]  /*17e60*/  SHF.R.S32.HI R5, RZ, 0x1f, R218 ;  /* 0x0000001fff057819 */ /* 0x000fe200000114da */
[C---:B------:R-:W-:Y:S01]  /*17e70*/  IMAD.WIDE.U32 R6, R218.reuse, c[0x0][0x208], RZ ;  /* 0x00008200da067a25 */ /* 0x040fe200078e00ff */
[----:B------:R-:W-:Y:S04]  /*17e80*/  DEPBAR.LE SB0, 0x0 ;  /* 0x000080000000791a */ /* 0x000fe80000000000 */
[----:B------:R-:W-:Y:S01]  /*17e90*/  IMAD R5, R5, c[0x0][0x208], RZ ;  /* 0x0000820005057a24 */ /* 0x000fe200078e02ff */
[----:B------:R-:W-:Y:S01]  /*17ea0*/  BAR.SYNC.DEFER_BLOCKING 0x0 ;  /* 0x0000000000007b1d */ /* 0x000fe20000010000 */
[----:B------:R-:W-:Y:S01]  /*17eb0*/  SHF.R.S32.HI R4, RZ, 0x1f, R217 ;  /* 0x0000001fff047819 */ /* 0x000fe200000114d9 */
[----:B------:R-:W-:Y:S01]  /*17ec0*/  UISETP.GT.AND UP0, UPT, UR10, UR8, UPT ;  /* 0x000000080a00728c */ /* 0x000fe2000bf04270 */
[----:B------:R-:W-:Y:S01]  /*17ed0*/  IMAD R5, R218, c[0x0][0x20c], R5 ;  /* 0x00008300da057a24 */ /* 0x000fe200078e0205 */
[----:B------:R-:W-:Y:S02]  /*17ee0*/  ISETP.GE.AND P1, PT, R219, c[0x0][0x1d4], PT ;  /* 0x00007500db007a0c */ /* 0x000fe40003f26270 */
[----:B------:R-:W-:Y:S02]  /*17ef0*/  IMAD R4, R4, c[0x0][0x218], RZ ;  /* 0x0000860004047a24 */ /* 0x000fe400078e02ff */
[----:B------:R-:W-:Y:S02]  /*17f00*/  IADD3 R7, R7, R5, RZ ;  /* 0x0000000507077210 */ /* 0x000fe40007ffe0ff */
[C---:B------:R-:W-:Y:S03]  /*17f10*/  IMAD R4, R217.reuse, c[0x0][0x21c], R4 ;  /* 0x00008700d9047a24 */ /* 0x040fe600078e0204 */
[----:B------:R-:W-:Y:S05]  /*17f20*/  IMAD.WIDE.U32 R6, R217, c[0x0][0x218], R6 ;  /* 0x00008600d9067a25 */ /* 0x000fea00078e0006 */
[----:B------:R-:W-:Y:S04]  /*17f30*/  IADD3 R0, P0, R6, UR26, RZ ;  /* 0x0000001a06007c10 */ /* 0x000fe8000ff1e0ff */
[----:B------:R-:W-:Y:S02]  /*17f40*/  IADD3.X R7, R7, UR12, R4, P0, !PT ;  /* 0x0000000c07077c10 */ /* 0x000fe400087fe404 */
[C---:B------:R-:W-:Y:S01]  /*17f50*/  LEA R180, P0, R0.reuse, c[0x0][0x1f8], 0x1 ;  /* 0x00007e0000b47a11 */ /* 0x040fe200078008ff */
[----:B------:R-:W-:Y:S03]  /*17f60*/  LDSM.16.M88.4 R16, [R214+0x10080] ;  /* 0x01008000d610783b */ /* 0x000fe60000000200 */
[----:B------:R-:W-:Y:S02]  /*17f70*/  LEA.HI.X R5, R0, c[0x0][0x1fc], R7, 0x1, P0 ;  /* 0x00007f0000057a11 */ /* 0x000fe400000f0c07 */
[----:B------:R-:W1:Y:S05]  /*17f80*/  SHFL.IDX PT, R180, R180, RZ, 0x181f ;  /* 0x00181fffb4b47589 */ /* 0x000e6a00000e0000 */
[----:B------:R-:W-:Y:S05]  /*17f90*/  LDSM.16.M88.4 R8, [R213+0xc080] ;  /* 0x00c08000d508783b */ /* 0x000fea0000000200 */
[----:B------:R-:W2:Y:S05]  /*17fa0*/  SHFL.IDX PT, R5, R5, RZ, 0x181f ;  /* 0x00181fff05057589 */ /* 0x000eaa00000e0000 */
[----:B------:R-:W3:Y:S05]  /*17fb0*/  LDSM.16.M88.4 R148, [R213+0xc880] ;  /* 0x00c88000d594783b */ /* 0x000eea0000000200 */
[----:B------:R-:W-:Y:S05]  /*17fc0*/  LDSM.16.M88.4 R152, [R210+0x10080] ;  /* 0x01008000d298783b */ /* 0x000fea0000000200 */
[----:B------:R-:W4:Y:S05]  /*17fd0*/  LDSM.16.M88.4 R156, [R212] ;  /* 0x00000000d49c783b */ /* 0x000f2a0000000200 */
[----:B------:R-:W5:Y:S01]  /*17fe0*/  LDSM.16.M88.4 R160, [R203] ;  /* 0x00000000cba0783b */ /* 0x000f620000000200 */
[C---:B-1----:R-:W-:Y:S04]  /*17ff0*/  IADD3 R172, P0, R180.reuse, R225, RZ ;  /* 0x000000e1b4ac7210 */ /* 0x042fe80007f1e0ff */
[C---:B--2---:R-:W-:Y:S02]  /*18000*/  IADD3.X R173, R5.reuse, R230, RZ, P0, !PT ;  /* 0x000000e605ad7210 */ /* 0x044fe400007fe4ff */
[C---:B------:R-:W-:Y:S03]  /*18010*/  IADD3 R176, P0, R180.reuse, R232, RZ ;  /* 0x000000e8b4b07210 */ /* 0x040fe60007f1e0ff */
[----:B------:R-:W-:Y:S01]  /*18020*/  @!PT LDS RZ, [RZ] ;  /* 0x00000000fffff984 */ /* 0x000fe20000000800 */
[----:B------:R-:W-:Y:S01]  /*18030*/  @!PT LDS RZ, [RZ] ;  /* 0x00000000fffff984 */ /* 0x000fe20000000800 */
[----:B------:R-:W-:Y:S01]  /*18040*/  @!PT LDS RZ, [RZ] ;  /* 0x00000000fffff984 */ /* 0x000fe20000000800 */
[----:B------:R1:W-:Y:S01]  /*18050*/  LDGSTS.E.BYPASS.LTC128B.128 [R220+0x8080], [R172.64], !P5 ;  /* 0x08080000acdc7fae */ /* 0x0003e2000e901d58 */
[C---:B------:R-:W-:Y:S02]  /*18060*/  IADD3.X R177, R5.reuse, R226, RZ, P0, !PT ;  /* 0x000000e205b17210 */ /* 0x040fe400007fe4ff */
[C---:B------:R-:W-:Y:S03]  /*18070*/  IADD3 R182, P0, R180.reuse, R227, RZ ;  /* 0x000000e3b4b67210 */ /* 0x040fe60007f1e0ff */
[----:B------:R2:W-:Y:S01]  /*18080*/  LDGSTS.E.BYPASS.LTC128B.128 [R220+0x9080], [R176.64], !P1 ;  /* 0x09080000b0dc7fae */ /* 0x0005e2000c901d58 */
[C---:B------:R-:W-:Y:S02]  /*18090*/  IADD3.X R183, R5.reuse, R228, RZ, P0, !PT ;  /* 0x000000e405b77210 */ /* 0x040fe400007fe4ff */
[----:B------:R-:W-:Y:S03]  /*180a0*/  IADD3 R180, P0, R180, R231, RZ ;  /* 0x000000e7b4b47210 */ /* 0x000fe60007f1e0ff */
[----:B------:R1:W-:Y:S01]  /*180b0*/  LDGSTS.E.BYPASS.LTC128B.128 [R220+0xa080], [R182.64], !P4 ;  /* 0x0a080000b6dc7fae */ /* 0x0003e2000e101d58 */
[----:B------:R-:W-:Y:S02]  /*180c0*/  IADD3.X R181, R5, R229, RZ, P0, !PT ;  /* 0x000000e505b57210 */ /* 0x000fe400007fe4ff */
[C---:B------:R-:W-:Y:S01]  /*180d0*/  HMMA.16816.F32.BF16 R4, R16.reuse, R8, RZ ;  /* 0x000000081004723c */ /* 0x040fe200000418ff */
[----:B------:R-:W-:Y:S02]  /*180e0*/  PLOP3.LUT P0, PT, PT, PT, UP0, 0x40, 0x0 ;  /* 0x000000000000781c */ /* 0x000fe40003f0e808 */
[----:B------:R1:W-:Y:S05]  /*180f0*/  LDGSTS.E.BYPASS.LTC128B.128 [R220+0xb080], [R180.64], !P3 ;  /* 0x0b080000b4dc7fae */ /* 0x0003ea000d901d58 */
[C---:B------:R-:W-:Y:S01]  /*18100*/  HMMA.16816.F32.BF16 R8, R16.reuse, R10, RZ ;  /* 0x0000000a1008723c */ /* 0x040fe200000418ff */
[----:B------:R-:W-:Y:S05]  /*18110*/  LDSM.16.M88.4 R164, [R209+0x10080] ;  /* 0x01008000d1a4783b */ /* 0x000fea0000000200 */
[----:B------:R-:W0:Y:S02]  /*18120*/  LDGDEPBAR ;  /* 0x00000000000079af */ /* 0x000e240000000000 */
[C---:B---3--:R-:W-:Y:S03]  /*18130*/  HMMA.16816.F32.BF16 R12, R16.reuse, R148, RZ ;  /* 0x00000094100c723c */ /* 0x048fe600000418ff */
[----:B------:R-:W3:Y:S05]  /*18140*/  LDSM.16.M88.4 R168, [R208+0xc080] ;  /* 0x00c08000d0a8783b */ /* 0x000eea0000000200 */
[----:B------:R-:W-:Y:S01]  /*18150*/  HMMA.16816.F32.BF16 R16, R16, R150, RZ ;  /* 0x000000961010723c */ /* 0x000fe200000418ff */
[----:B------:R-:W3:Y:S05]  /*18160*/  LDSM.16.M88.4 R148, [R208+0xc880] ;  /* 0x00c88000d094783b */ /* 0x000eea0000000200 */
[----:B-1----:R-:W-:Y:S02]  /*18170*/  LDSM.16.M88.4 R172, [R207+0x10080] ;  /* 0x01008000cfac783b */ /* 0x002fe40000000200 */
[C---:B----4-:R-:W-:Y:S03]  /*18180*/  HMMA.16816.F32.BF16 R4, R152.reuse, R156, R4 ;  /* 0x0000009c9804723c */ /* 0x050fe60000041804 */
[----:B--2---:R-:W1:Y:S05]  /*18190*/  LDSM.16.M88.4 R176, [R202] ;  /* 0x00000000cab0783b */ /* 0x004e6a0000000200 */
[C---:B------:R-:W-:Y:S01]  /*181a0*/  HMMA.16816.F32.BF16 R8, R152.reuse, R158, R8 ;  /* 0x0000009e9808723c */ /* 0x040fe20000041808 */
[----:B------:R-:W-:Y:S07]  /*181b0*/  LDSM.16.M88.4 R156, [R214+0x14080] ;  /* 0x01408000d69c783b */ /* 0x000fee0000000200 */
[C---:B-----5:R-:W-:Y:S08]  /*181c0*/  HMMA.16816.F32.BF16 R12, R152.reuse, R160, R12 ;  /* 0x000000a0980c723c */ /* 0x060ff0000004180c */
[----:B------:R-:W-:Y:S01]  /*181d0*/  HMMA.16816.F32.BF16 R16, R152, R162, R16 ;  /* 0x000000a29810723c */ /* 0x000fe20000041810 */
[----:B------:R-:W2:Y:S05]  /*181e0*/  LDSM.16.M88.4 R152, [R202+0x800] ;  /* 0x00080000ca98783b */ /* 0x000eaa0000000200 */
[----:B------:R-:W4:Y:S02]  /*181f0*/  LDSM.16.M88.4 R160, [R213+0xd080] ;  /* 0x00d08000d5a0783b */ /* 0x000f240000000200 */
[C---:B---3--:R-:W-:Y:S08]  /*18200*/  HMMA.16816.F32.BF16 R4, R164.reuse, R168, R4 ;  /* 0x000000a8a404723c */ /* 0x048ff00000041804 */
[C---:B------:R-:W-:Y:S01]  /*18210*/  HMMA.16816.F32.BF16 R8, R164.reuse, R170, R8 ;  /* 0x000000aaa408723c */ /* 0x040fe20000041808 */
[----:B------:R-:W-:Y:S07]  /*18220*/  LDSM.16.M88.4 R168, [R201] ;  /* 0x00000000c9a8783b */ /* 0x000fee0000000200 */
[C---:B------:R-:W-:Y:S08]  /*18230*/  HMMA.16816.F32.BF16 R12, R164.reuse, R148, R12 ;  /* 0x00000094a40c723c */ /* 0x040ff0000004180c */
[----:B------:R-:W-:Y:S01]  /*18240*/  HMMA.16816.F32.BF16 R16, R164, R150, R16 ;  /* 0x00000096a410723c */ /* 0x000fe20000041810 */
[----:B------:R-:W3:Y:S05]  /*18250*/  LDSM.16.M88.4 R148, [R213+0xd880] ;  /* 0x00d88000d594783b */ /* 0x000eea0000000200 */
[----:B------:R-:W5:Y:S02]  /*18260*/  LDSM.16.M88.4 R164, [R210+0x14080] ;  /* 0x01408000d2a4783b */ /* 0x000f640000000200 */
[C---:B-1----:R-:W-:Y:S08]  /*18270*/  HMMA.16816.F32.BF16 R4, R172.reuse, R176, R4 ;  /* 0x000000b0ac04723c */ /* 0x042ff00000041804 */
[C---:B------:R-:W-:Y:S01]  /*18280*/  HMMA.16816.F32.BF16 R8, R172.reuse, R178, R8 ;  /* 0x000000b2ac08723c */ /* 0x040fe20000041808 */
[----:B------:R-:W-:Y:S07]  /*18290*/  LDSM.16.M88.4 R176, [R208+0xd080] ;  /* 0x00d08000d0b0783b */ /* 0x000fee0000000200 */
[C---:B--2---:R-:W-:Y:S08]  /*182a0*/  HMMA.16816.F32.BF16 R12, R172.reuse, R152, R12 ;  /* 0x00000098ac0c723c */ /* 0x044ff0000004180c */
[----:B------:R-:W-:Y:S01]  /*182b0*/  HMMA.16816.F32.BF16 R16, R172, R154, R16 ;  /* 0x0000009aac10723c */ /* 0x000fe20000041810 */
[----:B------:R-:W1:Y:S05]  /*182c0*/  LDSM.16.M88.4 R152, [R200] ;  /* 0x00000000c898783b */ /* 0x000e6a0000000200 */
[----:B------:R-:W2:Y:S02]  /*182d0*/  LDSM.16.M88.4 R172, [R209+0x14080] ;  /* 0x01408000d1ac783b */ /* 0x000ea40000000200 */
[C---:B----4-:R-:W-:Y:S08]  /*182e0*/  HMMA.16816.F32.BF16 R4, R156.reuse, R160, R4 ;  /* 0x000000a09c04723c */ /* 0x050ff00000041804 */
[C---:B------:R-:W-:Y:S01]  /*182f0*/  HMMA.16816.F32.BF16 R8, R156.reuse, R162, R8 ;  /* 0x000000a29c08723c */ /* 0x040fe20000041808 */
[----:B------:R-:W-:Y:S07]  /*18300*/  LDSM.16.M88.4 R160, [R202+0x1000] ;  /* 0x00100000caa0783b */ /* 0x000fee0000000200 */
[C---:B---3--:R-:W-:Y:S08]  /*18310*/  HMMA.16816.F32.BF16 R12, R156.reuse, R148, R12 ;  /* 0x000000949c0c723c */ /* 0x048ff0000004180c */
[----:B------:R-:W-:Y:S01]  /*18320*/  HMMA.16816.F32.BF16 R16, R156, R150, R16 ;  /* 0x000000969c10723c */ /* 0x000fe20000041810 */
[----:B------:R-:W3:Y:S05]  /*18330*/  LDSM.16.M88.4 R148, [R208+0xd880] ;  /* 0x00d88000d094783b */ /* 0x000eea0000000200 */
[----:B------:R-:W4:Y:S02]  /*18340*/  LDSM.16.M88.4 R156, [R207+0x14080] ;  /* 0x01408000cf9c783b */ /* 0x000f240000000200 */
[C---:B-----5:R-:W-:Y:S08]  /*18350*/  HMMA.16816.F32.BF16 R4, R164.reuse, R168, R4 ;  /* 0x000000a8a404723c */ /* 0x060ff00000041804 */
[C---:B------:R-:W-:Y:S01]  /*18360*/  HMMA.16816.F32.BF16 R8, R164.reuse, R170, R8 ;  /* 0x000000aaa408723c */ /* 0x040fe20000041808 */
[----:B------:R-:W-:Y:S07]  /*18370*/  LDSM.16.M88.4 R168, [R213+0xe080] ;  /* 0x00e08000d5a8783b */ /* 0x000fee0000000200 */
[C---:B-1----:R-:W-:Y:S08]  /*18380*/  HMMA.16816.F32.BF16 R12, R164.reuse, R152, R12 ;  /* 0x00000098a40c723c */ /* 0x042ff0000004180c */
[----:B------:R-:W-:Y:S01]  /*18390*/  HMMA.16816.F32.BF16 R16, R164, R154, R16 ;  /* 0x0000009aa410723c */ /* 0x000fe20000041810 */
[----:B------:R-:W1:Y:S05]  /*183a0*/  LDSM.16.M88.4 R152, [R202+0x1800] ;  /* 0x00180000ca98783b */ /* 0x000e6a0000000200 */
[----:B------:R-:W5:Y:S02]  /*183b0*/  LDSM.16.M88.4 R164, [R214+0x18080] ;  /* 0x01808000d6a4783b */ /* 0x000f640000000200 */
[C---:B--2---:R-:W-:Y:S08]  /*183c0*/  HMMA.16816.F32.BF16 R4, R172.reuse, R176, R4 ;  /* 0x000000b0ac04723c */ /* 0x044ff00000041804 */
[C---:B------:R-:W-:Y:S01]  /*183d0*/  HMMA.16816.F32.BF16 R8, R172.reuse, R178, R8 ;  /* 0x000000b2ac08723c */ /* 0x040fe20000041808 */
[----:B------:R-:W-:Y:S07]  /*183e0*/  LDSM.16.M88.4 R176, [R199] ;  /* 0x00000000c7b0783b */ /* 0x000fee0000000200 */
[C---:B---3--:R-:W-:Y:S08]  /*183f0*/  HMMA.16816.F32.BF16 R12, R172.reuse, R148, R12 ;  /* 0x00000094ac0c723c */ /* 0x048ff0000004180c */
[----:B------:R-:W-:Y:S01]  /*18400*/  HMMA.16816.F32.BF16 R16, R172, R150, R16 ;  /* 0x00000096ac10723c */ /* 0x000fe20000041810 */
[----:B------:R-:W2:Y:S05]  /*18410*/  LDSM.16.M88.4 R148, [R213+0xe880] ;  /* 0x00e88000d594783b */ /* 0x000eaa0000000200 */
[----:B------:R-:W3:Y:S02]  /*18420*/  LDSM.16.M88.4 R172, [R210+0x18080] ;  /* 0x01808000d2ac783b */ /* 0x000ee40000000200 */
[C---:B----4-:R-:W-:Y:S08]  /*18430*/  HMMA.16816.F32.BF16 R4, R156.reuse, R160, R4 ;  /* 0x000000a09c04723c */ /* 0x050ff00000041804 */
[C---:B------:R-:W-:Y:S01]  /*18440*/  HMMA.16816.F32.BF16 R8, R156.reuse, R162, R8 ;  /* 0x000000a29c08723c */ /* 0x040fe20000041808 */
[----:B------:R-:W-:Y:S07]  /*18450*/  LDSM.16.M88.4 R160, [R208+0xe080] ;  /* 0x00e08000d0a0783b */ /* 0x000fee0000000200 */
[C---:B-1----:R-:W-:Y:S08]  /*18460*/  HMMA.16816.F32.BF16 R12, R156.reuse, R152, R12 ;  /* 0x000000989c0c723c */ /* 0x042ff0000004180c */
[----:B------:R-:W-:Y:S01]  /*18470*/  HMMA.16816.F32.BF16 R16, R156, R154, R16 ;  /* 0x0000009a9c10723c */ /* 0x000fe20000041810 */
[----:B------:R-:W1:Y:S05]  /*18480*/  LDSM.16.M88.4 R152, [R198] ;  /* 0x00000000c698783b */ /* 0x000e6a0000000200 */
[----:B------:R-:W4:Y:S02]  /*18490*/  LDSM.16.M88.4 R156, [R209+0x18080] ;  /* 0x01808000d19c783b */ /* 0x000f240000000200 */
[C---:B-----5:R-:W-:Y:S08]  /*184a0*/  HMMA.16816.F32.BF16 R4, R164.reuse, R168, R4 ;  /* 0x000000a8a404723c */ /* 0x060ff00000041804 */
[C---:B------:R-:W-:Y:S01]  /*184b0*/  HMMA.16816.F32.BF16 R8, R164.reuse, R170, R8 ;  /* 0x000000aaa408723c */ /* 0x040fe20000041808 */
[----:B------:R-:W-:Y:S07]  /*184c0*/  LDSM.16.M88.4 R168, [R202+0x2000] ;  /* 0x00200000caa8783b */ /* 0x000fee0000000200 */
[C---:B--2---:R-:W-:Y:S08]  /*184d0*/  HMMA.16816.F32.BF16 R12, R164.reuse, R148, R12 ;  /* 0x00000094a40c723c */ /* 0x044ff0000004180c */
[----:B------:R-:W-:Y:S01]  /*184e0*/  HMMA.16816.F32.BF16 R16, R164, R150, R16 ;  /* 0x00000096a410723c */ /* 0x000fe20000041810 */
[----:B------:R-:W2:Y:S05]  /*184f0*/  LDSM.16.M88.4 R148, [R208+0xe880] ;  /* 0x00e88000d094783b */ /* 0x000eaa0000000200 */
[----:B------:R-:W5:Y:S02]  /*18500*/  LDSM.16.M88.4 R164, [R207+0x18080] ;  /* 0x01808000cfa4783b */ /* 0x000f640000000200 */
[C---:B---3--:R-:W-:Y:S08]  /*18510*/  HMMA.16816.F32.BF16 R4, R172.reuse, R176, R4 ;  /* 0x000000b0ac04723c */ /* 0x048ff00000041804 */
[C---:B------:R-:W-:Y:S01]  /*18520*/  HMMA.16816.F32.BF16 R8, R172.reuse, R178, R8 ;  /* 0x000000b2ac08723c */ /* 0x040fe20000041808 */
[----:B------:R-:W-:Y:S07]  /*18530*/  LDSM.16.M88.4 R176, [R213+0xf080] ;  /* 0x00f08000d5b0783b */ /* 0x000fee0000000200 */
[C---:B-1----:R-:W-:Y:S08]  /*18540*/  HMMA.16816.F32.BF16 R12, R172.reuse, R152, R12 ;  /* 0x00000098ac0c723c */ /* 0x042ff0000004180c */
[----:B------:R-:W-:Y:S01]  /*18550*/  HMMA.16816.F32.BF16 R16, R172, R154, R16 ;  /* 0x0000009aac10723c */ /* 0x000fe20000041810 */
[----:B------:R-:W1:Y:S05]  /*18560*/  LDSM.16.M88.4 R152, [R202+0x2800] ;  /* 0x00280000ca98783b */ /* 0x000e6a0000000200 */
[----:B------:R-:W3:Y:S02]  /*18570*/  LDSM.16.M88.4 R172, [R214+0x1c080] ;  /* 0x01c08000d6ac783b */ /* 0x000ee40000000200 */
[C---:B----4-:R-:W-:Y:S08]  /*18580*/  HMMA.16816.F32.BF16 R4, R156.reuse, R160, R4 ;  /* 0x000000a09c04723c */ /* 0x050ff00000041804 */
[C---:B------:R-:W-:Y:S01]  /*18590*/  HMMA.16816.F32.BF16 R8, R156.reuse, R162, R8 ;  /* 0x000000a29c08723c */ /* 0x040fe20000041808 */
[----:B------:R-:W-:Y:S07]  /*185a0*/  LDSM.16.M88.4 R160, [R197] ;  /* 0x00000000c5a0783b */ /* 0x000fee0000000200 */
[C---:B--2---:R-:W-:Y:S08]  /*185b0*/  HMMA.16816.F32.BF16 R12, R156.reuse, R148, R12 ;  /* 0x000000949c0c723c */ /* 0x044ff0000004180c */
[----:B------:R-:W-:Y:S01]  /*185c0*/  HMMA.16816.F32.BF16 R16, R156, R150, R16 ;  /* 0x000000969c10723c */ /* 0x000fe20000041810 */
[----:B------:R-:W2:Y:S05]  /*185d0*/  LDSM.16.M88.4 R148, [R213+0xf880] ;  /* 0x00f88000d594783b */ /* 0x000eaa0000000200 */
[----:B------:R-:W4:Y:S02]  /*185e0*/  LDSM.16.M88.4 R156, [R210+0x1c080] ;  /* 0x01c08000d29c783b */ /* 0x000f240000000200 */
[C---:B-----5:R-:W-:Y:S08]  /*185f0*/  HMMA.16816.F32.BF16 R4, R164.reuse, R168, R4 ;  /* 0x000000a8a404723c */ /* 0x060ff00000041804 */
[C---:B------:R-:W-:Y:S01]  /*18600*/  HMMA.16816.F32.BF16 R8, R164.reuse, R170, R8 ;  /* 0x000000aaa408723c */ /* 0x040fe20000041808 */
[----:B------:R-:W-:Y:S07]  /*18610*/  LDSM.16.M88.4 R168, [R208+0xf080] ;  /* 0x00f08000d0a8783b */ /* 0x000fee0000000200 */
[C---:B-1----:R-:W-:Y:S08]  /*18620*/  HMMA.16816.F32.BF16 R12, R164.reuse, R152, R12 ;  /* 0x00000098a40c723c */ /* 0x042ff0000004180c */
[----:B------:R-:W-:Y:S01]  /*18630*/  HMMA.16816.F32.BF16 R16, R164, R154, R16 ;  /* 0x0000009aa410723c */ /* 0x000fe20000041810 */
[----:B------:R-:W1:Y:S05]  /*18640*/  LDSM.16.M88.4 R152, [R196] ;  /* 0x00000000c498783b */ /* 0x000e6a0000000200 */
[----:B------:R-:W5:Y:S02]  /*18650*/  LDSM.16.M88.4 R164, [R209+0x1c080] ;  /* 0x01c08000d1a4783b */ /* 0x000f640000000200 */
[C---:B---3--:R-:W-:Y:S08]  /*18660*/  HMMA.16816.F32.BF16 R4, R172.reuse, R176, R4 ;  /* 0x000000b0ac04723c */ /* 0x048ff00000041804 */
[C---:B------:R-:W-:Y:S01]  /*18670*/  HMMA.16816.F32.BF16 R8, R172.reuse, R178, R8 ;  /* 0x000000b2ac08723c */ /* 0x040fe20000041808 */
[----:B------:R-:W-:Y:S07]  /*18680*/  LDSM.16.M88.4 R176, [R202+0x3000] ;  /* 0x00300000cab0783b */ /* 0x000fee0000000200 */
[C---:B--2---:R-:W-:Y:S08]  /*18690*/  HMMA.16816.F32.BF16 R12, R172.reuse, R148, R12 ;  /* 0x00000094ac0c723c */ /* 0x044ff0000004180c */
[----:B------:R-:W-:Y:S01]  /*186a0*/  HMMA.16816.F32.BF16 R16, R172, R150, R16 ;  /* 0x00000096ac10723c */ /* 0x000fe20000041810 */
[----:B------:R-:W2:Y:S05]  /*186b0*/  LDSM.16.M88.4 R148, [R208+0xf880] ;  /* 0x00f88000d094783b */ /* 0x000eaa0000000200 */
[----:B------:R-:W3:Y:S02]  /*186c0*/  LDSM.16.M88.4 R172, [R207+0x1c080] ;  /* 0x01c08000cfac783b */ /* 0x000ee40000000200 */
[C---:B----4-:R-:W-:Y:S08]  /*186d0*/  HMMA.16816.F32.BF16 R4, R156.reuse, R160, R4 ;  /* 0x000000a09c04723c */ /* 0x050ff00000041804 */
[C---:B------:R-:W-:Y:S08]  /*186e0*/  HMMA.16816.F32.BF16 R8, R156.reuse, R162, R8 ;  /* 0x000000a29c08723c */ /* 0x040ff00000041808 */
[C---:B-1----:R-:W-:Y:S08]  /*186f0*/  HMMA.16816.F32.BF16 R12, R156.reuse, R152, R12 ;  /* 0x000000989c0c723c */ /* 0x042ff0000004180c */
[----:B------:R-:W-:Y:S08]  /*18700*/  HMMA.16816.F32.BF16 R16, R156, R154, R16 ;  /* 0x0000009a9c10723c */ /* 0x000ff00000041810 */
[C---:B-----5:R-:W-:Y:S08]  /*18710*/  HMMA.16816.F32.BF16 R4, R164.reuse, R168, R4 ;  /* 0x000000a8a404723c */ /* 0x060ff00000041804 */
[C---:B------:R-:W-:Y:S08]  /*18720*/  HMMA.16816.F32.BF16 R8, R164.reuse, R170, R8 ;  /* 0x000000aaa408723c */ /* 0x040ff00000041808 */
[C---:B--2---:R-:W-:Y:S08]  /*18730*/  HMMA.16816.F32.BF16 R12, R164.reuse, R148, R12 ;  /* 0x00000094a40c723c */ /* 0x044ff0000004180c */
[----:B------:R-:W-:Y:S01]  /*18740*/  HMMA.16816.F32.BF16 R16, R164, R150, R16 ;  /* 0x00000096a410723c */ /* 0x000fe20000041810 */
[----:B------:R-:W1:Y:S01]  /*18750*/  LDSM.16.M88.4 R148, [R202+0x3800] ;  /* 0x00380000ca94783b */ /* 0x000e620000000200 */
[----:B------:R-:W-:Y:S04]  /*18760*/  DEPBAR.LE SB0, 0x0 ;  /* 0x000080000000791a */ /* 0x000fe80000000000 */
[----:B------:R-:W-:Y:S02]  /*18770*/  BAR.SYNC.DEFER_BLOCKING 0x0 ;  /* 0x0000000000007b1d */ /* 0x000fe40000010000 */
[C---:B---3--:R-:W-:Y:S08]  /*18780*/  HMMA.16816.F32.BF16 R4, R172.reuse, R176, R4 ;  /* 0x000000b0ac04723c */ /* 0x048ff00000041804 */
        /* <DEDUP_REMOVED lines=14> */
[----:B------:R3:W4:Y:S06]  /*18870*/  MUFU.TANH R4, R154 ;  /* 0x0000009a00047308 */ /* 0x00072c0000002400 */
[----:B------:R-:W-:Y:S02]  /*18880*/  FMUL.FTZ R168, R12, c[0x0][0x320] ;  /* 0x0000c8000ca87a20 */ /* 0x000fe40000410000 */
[----:B------:R-:W-:Y:S02]  /*18890*/  FMUL.FTZ R13, R13, c[0x0][0x320] ;  /* 0x0000c8000d0d7a20 */ /* 0x000fe40000410000 */
[----:B------:R3:W1:Y:S01]  /*188a0*/  MUFU.TANH R5, R153 ;  /* 0x0000009900057308 */ /* 0x0006620000002400 */
        /* <DEDUP_REMOVED lines=19> */
[----:B--2-4-:R-:W-:Y:S01]  /*189e0*/  IMAD.MOV.U32 R217, RZ, RZ, RZ ;  /* 0x000000ffffd97224 */ /* 0x014fe200078e00ff */
[----:B------:R-:W-:Y:S01]  /*189f0*/  ULEA UR4, UR10, UR16, 0x5 ;  /* 0x000000100a047291 */ /* 0x000fe2000f8e283f */
[----:B------:R-:W-:Y:S05]  /*18a00*/  ISETP.NE.AND P6, PT, R215, 0x1, PT ;  /* 0x00000001d700780c */ /* 0x000fea0003fc5270 */
[----:B------:R-:W-:Y:S05]  /*18a10*/  IMAD.U32 R11, RZ, RZ, UR4 ;  /* 0x00000004ff0b7e24 */ /* 0x000fea000f8e00ff */
[----:B------:R-:W-:Y:S05]  /*18a20*/  IADD3 R218, R11, -0x20, R216 ;  /* 0xffffffe00bda7810 */ /* 0x000fea0007ffe0d8 */
[----:B------:R-:W-:Y:S04]  /*18a30*/  @P6 IMAD.HI.U32 R11, R218, c[0x0][0x2bc], RZ ;  /* 0x0000af00da0b6a27 */ /* 0x000fe800078e00ff */
[----:B------:R-:W-:Y:S01]  /*18a40*/  IMAD.MOV.U32 R10, RZ, RZ, R218 ;  /* 0x000000ffff0a7224 */ /* 0x000fe200078e00da */
[----:B------:R-:W-:Y:S04]  /*18a50*/  @P6 SHF.R.U32.HI R10, RZ, c[0x0][0x2c0], R11 ;  /* 0x0000b000ff0a6a19 */ /* 0x000fe8000001160b */
[C---:B---3--:R-:W-:Y:S04]  /*18a60*/  @!P2 IADD3 R14, P0, R10.reuse, UR18, RZ ;  /* 0x000000120a0eac10 */ /* 0x048fe8000ff1e0ff */
[----:B------:R-:W-:Y:S02]  /*18a70*/  @!P2 LEA.HI.X.SX32 R11, R10, UR6, 0x1, P0 ;  /* 0x000000060a0bac11 */ /* 0x000fe400080f0eff */
[C---:B------:R-:W-:Y:S04]  /*18a80*/  @!P2 LEA R12, P0, R14.reuse, c[0x0][0x2a0], 0x2 ;  /* 0x0000a8000e0caa11 */ /* 0x040fe800078010ff */
[----:B------:R-:W-:Y:S01]  /*18a90*/  @!P2 LEA.HI.X R13, R14, c[0x0][0x2a4], R11, 0x2, P0 ;  /* 0x0000a9000e0daa11 */ /* 0x000fe200000f140b */
[----:B------:R-:W-:Y:S04]  /*18aa0*/  IMAD.MOV R11, RZ, RZ, -R10 ;  /* 0x000000ffff0b7224 */ /* 0x000fe800078e0a0a */
[----:B------:R2:W3:Y:S01]  /*18ab0*/  @!P2 LDG.E R217, [R12.64] ;  /* 0x000000180cd9a981 */ /* 0x0004e2000c1e1900 */
[----:B------:R-:W-:Y:S05]  /*18ac0*/  IMAD R218, R11, c[0x0][0x2b8], R218 ;  /* 0x0000ae000bda7a24 */ /* 0x000fea00078e02da */
[----:B------:R-:W-:Y:S05]  /*18ad0*/  SHF.R.S32.HI R11, RZ, 0x1f, R218 ;  /* 0x0000001fff0b7819 */ /* 0x000fea00000114da */
[----:B------:R-:W-:Y:S04]  /*18ae0*/  IMAD R11, R11, c[0x0][0x1e0], RZ ;  /* 0x000078000b0b7a24 */ /* 0x000fe800078e02ff */
[C---:B------:R-:W-:Y:S02]  /*18af0*/  IMAD R11, R218.reuse, c[0x0][0x1e4], R11 ;  /* 0x00007900da0b7a24 */ /* 0x040fe400078e020b */
[----:B--2---:R-:W-:Y:S04]  /*18b00*/  IMAD.WIDE.U32 R12, R218, c[0x0][0x1e0], RZ ;  /* 0x00007800da0c7a25 */ /* 0x004fe800078e00ff */
[----:B------:R-:W-:Y:S01]  /*18b10*/  IMAD.IADD R13, R13, 0x1, R11 ;  /* 0x000000010d0d7824 */ /* 0x000fe200078e020b */
[----:B---3--:R-:W-:Y:S03]  /*18b20*/  SHF.R.S32.HI R10, RZ, 0x1f, R217 ;  /* 0x0000001fff0a7819 */ /* 0x008fe600000114d9 */
        /* <DEDUP_REMOVED lines=15> */
[C---:B------:R-:W-:Y:S04]  /*18c20*/  IADD3 R12, P0, R10.reuse, R227, RZ ;  /* 0x000000e30a0c7210 */ /* 0x040fe80007f1e0ff */
[----:B------:R2:W-:Y:S01]  /*18c30*/  LDGSTS.E.BYPASS.LTC128B.128 [R220+0xd080], [R14.64], !P1 ;  /* 0x0d0800000edc7fae */ /* 0x0005e2000c901d58 */
[C---:B------:R-:W-:Y:S01]  /*18c40*/  IMAD.X R13, R11.reuse, 0x1, R228, P0 ;  /* 0x000000010b0d7824 */ /* 0x040fe200000e06e4 */
[----:B------:R-:W-:Y:S04]  /*18c50*/  IADD3 R10, P0, R10, R231, RZ ;  /* 0x000000e70a0a7210 */ /* 0x000fe80007f1e0ff */
[----:B------:R2:W-:Y:S01]  /*18c60*/  LDGSTS.E.BYPASS.LTC128B.128 [R220+0xe080], [R12.64], !P4 ;  /* 0x0e0800000cdc7fae */ /* 0x0005e2000e101d58 */
[----:B------:R-:W-:Y:S05]  /*18c70*/  IMAD.X R11, R11, 0x1, R229, P0 ;  /* 0x000000010b0b7824 */ /* 0x000fea00000e06e5 */
[----:B------:R2:W-:Y:S03]  /*18c80*/  LDGSTS.E.BYPASS.LTC128B.128 [R220+0xf080], [R10.64], !P3 ;  /* 0x0f0800000adc7fae */ /* 0x0005e6000d901d58 */
.L_x_485:
[----:B--2-4-:R-:W-:Y:S01]  /*18c90*/  PLOP3.LUT P0, PT, PT, PT, UP3, 0x80, 0x0 ;  /* 0x000000000000781c */ /* 0x014fe20003f0f038 */
[----:B------:R-:W0:Y:S01]  /*18ca0*/  LDGDEPBAR ;  /* 0x00000000000079af */ /* 0x000e220000000000 */
[----:B---3--:R-:W-:Y:S01]  /*18cb0*/  IMAD.MOV.U32 R17, RZ, RZ, R221 ;  /* 0x000000ffff117224 */ /* 0x008fe200078e00dd */
[----:B------:R-:W-:Y:S01]  /*18cc0*/  USHF.L.U32 UR4, UR10, 0x5, URZ ;  /* 0x000000050a047899 */ /* 0x000fe2000800063f */
[----:B------:R-:W-:Y:S05]  /*18cd0*/  IMAD.U32 R13, RZ, RZ, UR20 ;  /* 0x00000014ff0d7e24 */ /* 0x000fea000f8e00ff */
[----:B------:R-:W-:Y:S04]  /*18ce0*/  IMAD.U32 R11, RZ, RZ, UR4 ;  /* 0x00000004ff0b7e24 */ /* 0x000fe8000f8e00ff */
[----:B------:R-:W-:Y:S01]  /*18cf0*/  @P0 IMAD.HI.U32 R10, R221, c[0x0][0x2c8], RZ ;  /* 0x0000b200dd0a0a27 */ /* 0x000fe200078e00ff */
[----:B------:R-:W-:Y:S11]  /*18d00*/  PLOP3.LUT P0, PT, PT, PT, UP3, 0x80, 0x0 ;  /* 0x000000000000781c */ /* 0x000ff60003f0f038 */
[----:B------:R-:W-:Y:S02]  /*18d10*/  @!UPT UIADD3 URZ, URZ, URZ, URZ ;  /* 0x0000003f3f3ff290 */ /* 0x000fe4000fffe03f */
[----:B------:R-:W-:Y:S02]  /*18d20*/  @P0 SHF.R.U32.HI R17, RZ, c[0x0][0x2cc], R10 ;  /* 0x0000b300ff110a19 */ /* 0x000fe4000001160a */
[----:B------:R-:W-:Y:S02]  /*18d30*/  PLOP3.LUT P0, PT, PT, PT, UP2, 0x40, 0x0 ;  /* 0x000000000000781c */ /* 0x000fe40003f0e828 */
[----:B------:R-:W-:Y:S01]  /*18d40*/  IADD3 R10, -R222, 0x1, -R11 ;  /* 0x00000001de0a7810 */ /* 0x000fe20007ffe90b */
[----:B------:R-:W2:Y:S03]  /*18d50*/  SHFL.IDX PT, R19, R17, RZ, 0x1c1f ;  /* 0x001c1fff11137589 */ /* 0x000ea600000e0000 */
        /* <DEDUP_REMOVED lines=20> */
.L_x_488:
[----:B------:R-:W-:Y:S04]  /*18ea0*/  MOV R10, c[0x0][0x32c] ;  /* 0x0000cb00000a7a02 */ /* 0x000fe80000000f00 */
[----:B------:R-:W-:Y:S11]  /*18eb0*/  ISETP.NE.AND P0, PT, R10, 0x1, PT ;  /* 0x000000010a00780c */ /* 0x000ff60003f05270 */
[----:B------:R-:W-:Y:S02]  /*18ec0*/  @!UPT UIADD3 URZ, URZ, URZ, URZ ;  /* 0x0000003f3f3ff290 */ /* 0x000fe4000fffe03f */
[----:B------:R-:W-:Y:S05]  /*18ed0*/  @P0 IMAD.HI.U32 R10, R12, c[0x0][0x330], RZ ;  /* 0x0000cc000c0a0a27 */ /* 0x000fea00078e00ff */
[----:B------:R-:W-:Y:S02]  /*18ee0*/  @P0 SHF.R.U32.HI R12, RZ, c[0x0][0x334], R10 ;  /* 0x0000cd00ff0c0a19 */ /* 0x000fe4000001160a */
.L_x_489:
[----:B------:R-:W-:Y:S05]  /*18ef0*/  BSYNC B0 ;  /* 0x0000000000007941 */ /* 0x000fea0003800000 */
.L_x_487:
[----:B------:R-:W-:Y:S04]  /*18f00*/  IMAD R19, R12, c[0x0][0x32c], -R11 ;  /* 0x0000cb000c137a24 */ /* 0x000fe800078e0a0b */
[----:B------:R-:W-:Y:S05]  /*18f10*/  IMAD.IADD R10, R19, 0x1, -R222 ;  /* 0x00000001130a7824 */ /* 0x000fea00078e0ade */
[----:B------:R-:W-:Y:S02]  /*18f20*/  IADD3 R19, R10, c[0x0][0x32c], RZ ;  /* 0x0000cb000a137a10 */ /* 0x000fe40007ffe0ff */
[----:B------:R-:W-:Y:S02]  /*18f30*/  IMNMX R15, R15, R10, !PT ;  /* 0x0000000a0f0f7217 */ /* 0x000fe40007800200 */
[----:B------:R-:W-:Y:S02]  /*18f40*/  IMNMX R16, R16, R19, PT ;  /* 0x0000001310107217 */ /* 0x000fe40003800200 */
.L_x_486:
[----:B------:R-:W-:Y:S06]  /*18f50*/  UISETP.GT.AND UP0, UPT, UR10, -0x1, UPT ;  /* 0xffffffff0a00788c */ /* 0x000fec000bf04270 */
[----:B------:R-:W-:Y:S04]  /*18f60*/  PLOP3.LUT P0, PT, PT, PT, UP0, 0x80, 0x0 ;  /* 0x000000000000781c */ /* 0x000fe80003f0f008 */
[C---:B------:R-:W-:Y:S04]  /*18f70*/  ISETP.GT.AND P0, PT, R15.reuse, RZ, P0 ;  /* 0x000000ff0f00720c */ /* 0x040fe80000704270 */
[----:B------:R-:W-:Y:S04]  /*18f80*/  ISETP.LT.OR P0, PT, R16, 0x1, P0 ;  /* 0x000000011000780c */ /* 0x000fe80000701670 */
[----:B------:R-:W-:Y:S02]  /*18f90*/  FSEL R12, R0, -INF , !P0 ;  /* 0xff800000000c7808 */ /* 0x000fe40004000000 */
[----:B------:R-:W-:Y:S04]  /*18fa0*/  PLOP3.LUT P0, PT, PT, PT, UP0, 0x80, 0x0 ;  /* 0x000000000000781c */ /* 0x000fe80003f0f008 */
[C---:B------:R-:W-:Y:S04]  /*18fb0*/  ISETP.GT.AND P0, PT, R15.reuse, 0x1, P0 ;  /* 0x000000010f00780c */ /* 0x040fe80000704270 */
[----:B------:R-:W-:Y:S04]  /*18fc0*/  ISETP.LT.OR P0, PT, R16, 0x2, P0 ;  /* 0x000000021000780c */ /* 0x000fe80000701670 */
[----:B-1----:R-:W-:Y:S02]  /*18fd0*/  FSEL R152, R152, -INF , !P0 ;  /* 0xff80000098987808 */ /* 0x002fe40004000000 */
[----:B------:R-:W-:Y:S04]  /*18fe0*/  PLOP3.LUT P0, PT, PT, PT, UP0, 0x80, 0x0 ;  /* 0x000000000000781c */ /* 0x000fe80003f0f008 */
        /* <DEDUP_REMOVED lines=10> */
[----:B------:R-:W-:Y:S01]  /*19090*/  ISETP.LT.OR P0, PT, R16, 0x11, P0 ;  /* 0x000000111000780c */ /* 0x000fe20000701670 */
[--C-:B-1----:R-:W-:Y:S03]  /*190a0*/  IMAD.IADD R14, R14, 0x1, R7.reuse ;  /* 0x000000010e0e7824 */ /* 0x102fe600078e0207 */
[----:B------:R-:W-:Y:S01]  /*190b0*/  FSEL R168, R168, -INF , !P0 ;  /* 0xff800000a8a87808 */ /* 0x000fe20004000000 */
[----:B------:R-:W-:Y:S01]  /*190c0*/  IMAD.IADD R0, R13, 0x1, R7 ;  /* 0x000000010d007824 */ /* 0x000fe200078e0207 */
        /* <DEDUP_REMOVED lines=29> */
.L_x_492:
[----:B------:R-:W-:Y:S04]  /*192a0*/  MOV R7, c[0x0][0x32c] ;  /* 0x0000cb0000077a02 */ /* 0x000fe80000000f00 */
[----:B------:R-:W-:Y:S11]  /*192b0*/  ISETP.NE.AND P0, PT, R7, 0x1, PT ;  /* 0x000000010700780c */ /* 0x000ff60003f05270 */
[----:B------:R-:W-:Y:S02]  /*192c0*/  @!UPT UIADD3 URZ, URZ, URZ, URZ ;  /* 0x0000003f3f3ff290 */ /* 0x000fe4000fffe03f */
[----:B------:R-:W-:Y:S05]  /*192d0*/  @P0 IMAD.HI.U32 R7, R16, c[0x0][0x330], RZ ;  /* 0x0000cc0010070a27 */ /* 0x000fea00078e00ff */
[----:B------:R-:W-:Y:S02]  /*192e0*/  @P0 SHF.R.U32.HI R16, RZ, c[0x0][0x334], R7 ;  /* 0x0000cd00ff100a19 */ /* 0x000fe40000011607 */
.L_x_493:
[----:B------:R-:W-:Y:S05]  /*192f0*/  BSYNC B0 ;  /* 0x0000000000007941 */ /* 0x000fea0003800000 */
.L_x_491:
[----:B------:R-:W-:Y:S04]  /*19300*/  IMAD R11, R16, c[0x0][0x32c], -R11 ;  /* 0x0000cb00100b7a24 */ /* 0x000fe800078e0a0b */
[----:B------:R-:W-:Y:S05]  /*19310*/  IMAD.IADD R11, R11, 0x1, -R222 ;  /* 0x000000010b0b7824 */ /* 0x000fea00078e0ade */
[----:B------:R-:W-:Y:S02]  /*19320*/  IADD3 R7, R11, c[0x0][0x32c], RZ ;  /* 0x0000cb000b077a10 */ /* 0x000fe40007ffe0ff */
[----:B------:R-:W-:Y:S02]  /*19330*/  IMNMX R0, R0, R11, !PT ;  /* 0x0000000b00007217 */ /* 0x000fe40007800200 */
[----:B------:R-:W-:Y:S02]  /*19340*/  IMNMX R14, R14, R7, PT ;  /* 0x000000070e0e7217 */ /* 0x000fe40003800200 */
.L_x_490:
[----:B------:R-:W-:Y:S01]  /*19350*/  PLOP3.LUT P0, PT, PT, PT, UP0, 0x80, 0x0 ;  /* 0x000000000000781c */ /* 0x000fe20003f0f008 */
[----:B------:R-:W-:Y:S03]  /*19360*/  LDSM.16.MT88.4 R156, [R206+0x8080] ;  /* 0x00808000ce9c783b */ /* 0x000fe60000004200 */
[----:B------:R-:W-:Y:S04]  /*19370*/  ISETP.GT.AND P0, PT, R0, RZ, P0 ;  /* 0x000000ff0000720c */ /* 0x000fe80000704270 */
[----:B------:R-:W-:Y:S01]  /*19380*/  ISETP.LT.OR P0, PT, R14, 0x1, P0 ;  /* 0x000000010e00780c */ /* 0x000fe20000701670 */
[----:B------:R-:W-:Y:S03]  /*19390*/  LDSM.16.MT88.4 R172, [R204+0x9880] ;  /* 0x00988000ccac783b */ /* 0x000fe60000004200 */
[----:B------:R-:W-:Y:S02]  /*193a0*/  FSEL R15, R4, -INF , !P0 ;  /* 0xff800000040f7808 */ /* 0x000fe40004000000 */
[----:B------:R-:W-:Y:S03]  /*193b0*/  PLOP3.LUT P0, PT, PT, PT, UP0, 0x80, 0x0 ;  /* 0x000000000000781c */ /* 0x000fe60003f0f008 */
[----:B------:R-:W-:Y:S01]  /*193c0*/  LDSM.16.MT88.4 R176, [R211+0xa880] ;  /* 0x00a88000d3b0783b */ /* 0x000fe20000004200 */
[----:B------:R-:W-:Y:S04]  /*193d0*/  ISETP.GT.AND P0, PT, R0, 0x1, P0 ;  /* 0x000000010000780c */ /* 0x000fe80000704270 */
[----:B------:R-:W-:Y:S03]  /*193e0*/  ISETP.LT.OR P0, PT, R14, 0x2, P0 ;  /* 0x000000020e00780c */ /* 0x000fe60000701670 */
[----:B------:R-:W-:Y:S01]  /*193f0*/  LDSM.16.MT88.4 R180, [R206+0xa880] ;  /* 0x00a88000ceb4783b */ /* 0x000fe20000004200 */
[----:B------:R-:W-:Y:S02]  /*19400*/  FSEL R13, R5, -INF , !P0 ;  /* 0xff800000050d7808 */ /* 0x000fe40004000000 */
[----:B------:R-:W-:Y:S02]  /*19410*/  PLOP3.LUT P0, PT, PT, PT, UP0, 0x80, 0x0 ;  /* 0x000000000000781c */ /* 0x000fe40003f0f008 */
[----:B------:R-:W-:Y:S02]  /*19420*/  FMNMX.FTZ R5, R12, R3, !PT ;  /* 0x000000030c057209 */ /* 0x000fe40007810000 */
[----:B------:R-:W-:Y:S01]  /*19430*/  ISETP.GT.AND P0, PT, R0, 0x8, P0 ;  /* 0x000000080000780c */ /* 0x000fe20000704270 */
[----:B------:R-:W-:Y:S01]  /*19440*/  LDSM.16.MT88.4 R184, [R204+0xa880] ;  /* 0x00a88000ccb8783b */ /* 0x000fe20000004200 */
[----:B------:R-:W-:Y:S02]  /*19450*/  FMNMX.FTZ R5, R152, R5, !PT ;  /* 0x0000000598057209 */ /* 0x000fe40007810000 */
[----:B------:R-:W-:Y:S02]  /*19460*/  ISETP.LT.OR P0, PT, R14, 0x9, P0 ;  /* 0x000000090e00780c */ /* 0x000fe40000701670 */
[----:B------:R-:W-:Y:S02]  /*19470*/  FMNMX.FTZ R5, R10, R5, !PT ;  /* 0x000000050a057209 */ /* 0x000fe40007810000 */
[----:B------:R-:W-:Y:S01]  /*19480*/  FSEL R11, R6, -INF , !P0 ;  /* 0xff800000060b7808 */ /* 0x000fe20004000000 */
[----:B------:R-:W-:Y:S01]  /*19490*/  LDSM.16.MT88.4 R188, [R211+0xb880] ;  /* 0x00b88000d3bc783b */ /* 0x000fe20000004200 */
[----:B------:R-:W-:Y:S02]  /*194a0*/  PLOP3.LUT P0, PT, PT, PT, UP0, 0x80, 0x0 ;  /* 0x000000000000781c */ /* 0x000fe40003f0f008 */
[----:B------:R-:W-:Y:S02]  /*194b0*/  FMNMX.FTZ R5, R8, R5, !PT ;  /* 0x0000000508057209 */ /* 0x000fe40007810000 */
[----:B------:R-:W-:Y:S02]  /*194c0*/  ISETP.GT.AND P0, PT, R0, 0x9, P0 ;  /* 0x000000090000780c */ /* 0x000fe40000704270 */
[----:B------:R-:W-:Y:S01]  /*194d0*/  FMNMX.FTZ R5, R168, R5, !PT ;  /* 0x00000005a8057209 */ /* 0x000fe20007810000 */
[----:B------:R-:W-:Y:S01]  /*194e0*/  LDSM.16.MT88.4 R192, [R206+0xb880] ;  /* 0x00b88000cec0783b */ /* 0x000fe20000004200 */
[----:B------:R-:W-:Y:S02]  /*194f0*/  ISETP.LT.OR P0, PT, R14, 0xa, P0 ;  /* 0x0000000a0e00780c */ /* 0x000fe40000701670 */
[----:B------:R-:W-:Y:S02]  /*19500*/  FMNMX.FTZ R5, R166, R5, !PT ;  /* 0x00000005a6057209 */ /* 0x000fe40007810000 */
        /* <DEDUP_REMOVED lines=11> */
[----:B------:R-:W-:Y:S02]  /*195c0*/  ISETP.GT.AND P0, PT, R0, 0x11, P0 ;  /* 0x000000110000780c */ /* 0x000fe40000704270 */
[----:B------:R-:W-:Y:S02]  /*195d0*/  FMNMX.FTZ R6, R11, R6, !PT ;  /* 0x000000060b067209 */ /* 0x000fe40007810000 */
[----:B------:R-:W-:Y:S02]  /*195e0*/  ISETP.LT.OR P0, PT, R14, 0x12, P0 ;  /* 0x000000120e00780c */ /* 0x000fe40000701670 */
[----:B------:R-:W-:Y:S02]  /*195f0*/  FMNMX.FTZ R16, R9, R6, !PT ;  /* 0x0000000609107209 */ /* 0x000fe40007810000 */
[----:B------:R-:W-:Y:S02]  /*19600*/  FSEL R163, R163, -INF , !P0 ;  /* 0xff800000a3a37808 */ /* 0x000fe40004000000 */
[----:B------:R-:W-:Y:S04]  /*19610*/  PLOP3.LUT P0, PT, PT, PT, UP0, 0x80, 0x0 ;  /* 0x000000000000781c */ /* 0x000fe80003f0f008 */
[----:B------:R-:W-:Y:S02]  /*19620*/  ISETP.GT.AND P0, PT, R0, 0x18, P0 ;  /* 0x000000180000780c */ /* 0x000fe40000704270 */
[----:B-1----:R-:W-:Y:S02]  /*19630*/  FMNMX.FTZ R6, R4, R5, !PT ;  /* 0x0000000504067209 */ /* 0x002fe40007810000 */
[----:B------:R-:W-:Y:S03]  /*19640*/  ISETP.LT.OR P0, PT, R14, 0x19, P0 ;  /* 0x000000190e00780c */ /* 0x000fe60000701670 */
[----:B------:R-:W1:Y:S01]  /*19650*/  SHFL.BFLY PT, R17, R6, 0x1, 0x1f ;  /* 0x0c201f0006117f89 */ /* 0x000e6200000e0000 */
[----:B------:R-:W-:Y:S02]  /*19660*/  FSEL R161, R161, -INF , !P0 ;  /* 0xff800000a1a17808 */ /* 0x000fe40004000000 */
[----:B------:R-:W-:Y:S01]  /*19670*/  PLOP3.LUT P0, PT, PT, PT, UP0, 0x80, 0x0 ;  /* 0x000000000000781c */ /* 0x000fe20003f0f008 */
[----:B------:R-:W-:Y:S02]  /*19680*/  UISETP.GT.AND UP0, UPT, UR10, UR8, UPT ;  /* 0x000000080a00728c */ /* 0x000fe4000bf04270 */
[----:B------:R-:W-:Y:S01]  /*19690*/  UIADD3 UR10, UR10, -0x1, URZ ;  /* 0xffffffff0a0a7890 */ /* 0x000fe2000fffe03f */
[----:B------:R-:W-:Y:S02]  /*196a0*/  ISETP.GT.AND P0, PT, R0, 0x19, P0 ;  /* 0x000000190000780c */ /* 0x000fe40000704270 */
[----:B------:R-:W-:Y:S02]  /*196b0*/  FMNMX.FTZ R0, R165, R16, !PT ;  /* 0x00000010a5007209 */ /* 0x000fe40007810000 */
[----:B------:R-:W-:Y:S02]  /*196c0*/  ISETP.LT.OR P0, PT, R14, 0x1a, P0 ;  /* 0x0000001a0e00780c */ /* 0x000fe40000701670 */
[----:B------:R-:W-:Y:S02]  /*196d0*/  FMNMX.FTZ R0, R163, R0, !PT ;  /* 0x00000000a3007209 */ /* 0x000fe40007810000 */
[----:B------:R-:W-:Y:S02]  /*196e0*/  FSEL R149, R149, -INF , !P0 ;  /* 0xff80000095957808 */ /* 0x000fe40004000000 */
[----:B------:R-:W-:Y:S04]  /*196f0*/  FMNMX.FTZ R0, R161, R0, !PT ;  /* 0x00000000a1007209 */ /* 0x000fe80007810000 */
[----:B------:R-:W-:Y:S02]  /*19700*/  FMNMX.FTZ R4, R149, R0, !PT ;  /* 0x0000000095047209 */ /* 0x000fe40007810000 */
[----:B-1----:R-:W-:Y:S03]  /*19710*/  FMNMX.FTZ R0, R6, R17, !PT ;  /* 0x0000001106007209 */ /* 0x002fe60007810000 */
        /* <DEDUP_REMOVED lines=9> */
[--C-:B------:R-:W-:Y:S02]  /*197b0*/  FFMA.FTZ R239, R168, c[0x0][0x2d0], -R167.reuse ;  /* 0x0000b400a8ef7a23 */ /* 0x100fe400000108a7 */
[----:B------:R-:W-:Y:S01]  /*197c0*/  LDSM.16.MT88.4 R168, [R206+0x9880] ;  /* 0x00988000cea8783b */ /* 0x000fe20000004200 */
[----:B-1----:R-:W-:Y:S01]  /*197d0*/  FMNMX.FTZ R5, R4, R7, !PT ;  /* 0x0000000704057209 */ /* 0x002fe20007810000 */
[--C-:B------:R-:W-:Y:S01]  /*197e0*/  FFMA.FTZ R240, R166, c[0x0][0x2d0], -R167.reuse ;  /* 0x0000b400a6f07a23 */ /* 0x100fe200000108a7 */
[----:B------:R-:W-:Y:S01]  /*197f0*/  FSEL R4, R0, RZ, P0 ;  /* 0x000000ff00047208 */ /* 0x000fe20000000000 */
[--C-:B------:R-:W-:Y:S02]  /*19800*/  FFMA.FTZ R241, R164, c[0x0][0x2d0], -R167.reuse ;  /* 0x0000b400a4f17a23 */ /* 0x100fe400000108a7 */
[----:B------:R-:W-:Y:S01]  /*19810*/  FFMA.FTZ R167, R162, c[0x0][0x2d0], -R167 ;  /* 0x0000b400a2a77a23 */ /* 0x000fe200000108a7 */
[----:B------:R-:W1:Y:S01]  /*19820*/  MUFU.EX2 R151, R151 ;  /* 0x0000009700977308 */ /* 0x000e620000000800 */
[----:B------:R-:W2:Y:S01]  /*19830*/  SHFL.BFLY PT, R148, R5, 0x1, 0x1f ;  /* 0x0c201f0005947f89 */ /* 0x000ea200000e0000 */
[----:B------:R-:W-:Y:S04]  /*19840*/  FADD.FTZ R4, -R4, R3 ;  /* 0x0000000304047221 */ /* 0x000fe80000010100 */
[----:B------:R-:W-:Y:S04]  /*19850*/  FMUL.FTZ R3, R4, c[0x0][0x2d0] ;  /* 0x0000b40004037a20 */ /* 0x000fe80000410000 */
[----:B------:R-:W-:Y:S10]  /*19860*/  MUFU.EX2 R150, R150 ;  /* 0x0000009600967308 */ /* 0x000ff40000000800 */
[----:B------:R-:W3:Y:S01]  /*19870*/  MUFU.EX2 R3, R3 ;  /* 0x0000000300037308 */ /* 0x000ee20000000800 */
[----:B-1----:R-:W-:Y:S02]  /*19880*/  F2FP.BF16.PACK_AB R152, R151, R234 ;  /* 0x000000ea9798723e */ /* 0x002fe400000010ff */
[----:B--2---:R-:W-:Y:S04]  /*19890*/  FMNMX.FTZ R148, R148, R5, !PT ;  /* 0x0000000594947209 */ /* 0x004fe80007810000 */
[C---:B------:R-:W-:Y:S01]  /*198a0*/  FSETP.NEU.FTZ.AND P0, PT, R148.reuse, -INF , PT ;  /* 0xff8000009400780b */ /* 0x040fe20003f1d000 */
[C---:B------:R-:W-:Y:S02]  /*198b0*/  FMUL.FTZ R160, R148.reuse, c[0x0][0x2d0] ;  /* 0x0000b40094a07a20 */ /* 0x040fe40000410000 */
[----:B------:R-:W1:Y:S01]  /*198c0*/  MUFU.EX2 R233, R233 ;  /* 0x000000e900e97308 */ /* 0x000e620000000800 */
[----:B------:R-:W-:Y:S02]  /*198d0*/  FSEL R5, R148, RZ, P0 ;  /* 0x000000ff94057208 */ /* 0x000fe40000000000 */
[----:B------:R-:W-:Y:S02]  /*198e0*/  FSEL R160, R160, RZ, P0 ;  /* 0x000000ffa0a07208 */ /* 0x000fe40000000000 */
[----:B------:R-:W-:Y:S01]  /*198f0*/  PLOP3.LUT P0, PT, PT, PT, UP0, 0x80, 0x0 ;  /* 0x000000000000781c */ /* 0x000fe20003f0f008 */
[----:B------:R-:W-:Y:S02]  /*19900*/  FADD.FTZ R5, -R5, R2 ;  /* 0x0000000205057221 */ /* 0x000fe40000010100 */
[--C-:B------:R-:W-:Y:S02]  /*19910*/  FFMA.FTZ R238, R15, c[0x0][0x2d0], -R160.reuse ;  /* 0x0000b4000fee7a23 */ /* 0x100fe400000108a0 */
[----:B------:R2:W-:Y:S01]  /*19920*/  MUFU.EX2 R242, R167 ;  /* 0x000000a700f27308 */ /* 0x0005e20000000800 */
[--C-:B------:R-:W-:Y:S02]  /*19930*/  FFMA.FTZ R237, R13, c[0x0][0x2d0], -R160.reuse ;  /* 0x0000b4000ded7a23 */ /* 0x100fe400000108a0 */
[----:B------:R-:W4:Y:S01]  /*19940*/  LDSM.16.MT88.4 R12, [R211+0x8080] ;  /* 0x00808000d30c783b */ /* 0x000f220000004200 */
[--C-:B------:R-:W-:Y:S02]  /*19950*/  FFMA.FTZ R236, R11, c[0x0][0x2d0], -R160.reuse ;  /* 0x0000b4000bec7a23 */ /* 0x100fe400000108a0 */
[--C-:B------:R-:W-:Y:S02]  /*19960*/  FFMA.FTZ R235, R9, c[0x0][0x2d0], -R160.reuse ;  /* 0x0000b40009eb7a23 */ /* 0x100fe400000108a0 */
[----:B------:R-:W-:Y:S02]  /*19970*/  FMUL.FTZ R2, R5, c[0x0][0x2d0] ;  /* 0x0000b40005027a20 */ /* 0x000fe40000410000 */
[----:B------:R-:W-:Y:S01]  /*19980*/  MUFU.EX2 R238, R238 ;  /* 0x000000ee00ee7308 */ /* 0x000fe20000000800 */
[C---:B---3--:R-:W-:Y:S02]  /*19990*/  FMUL.FTZ R4, R3.reuse, R144 ;  /* 0x0000009003047220 */ /* 0x048fe40000410000 */
[----:B------:R-:W-:Y:S01]  /*199a0*/  FMUL.FTZ R5, R3, R145 ;  /* 0x0000009103057220 */ /* 0x000fe20000410000 */
[----:B-1----:R-:W-:Y:S01]  /*199b0*/  F2FP.BF16.PACK_AB R154, R233, R150 ;  /* 0x00000096e99a723e */ /* 0x002fe200000010ff */
[C---:B------:R-:W-:Y:S02]  /*199c0*/  FMUL.FTZ R8, R3.reuse, R140 ;  /* 0x0000008c03087220 */ /* 0x040fe40000410000 */
[C---:B------:R-:W-:Y:S02]  /*199d0*/  FMUL.FTZ R9, R3.reuse, R141 ;  /* 0x0000008d03097220 */ /* 0x040fe40000410000 */
[C---:B------:R-:W-:Y:S01]  /*199e0*/  FMUL.FTZ R16, R3.reuse, R132 ;  /* 0x0000008403107220 */ /* 0x040fe20000410000 */
[----:B------:R-:W1:Y:S01]  /*199f0*/  MUFU.EX2 R2, R2 ;  /* 0x0000000200027308 */ /* 0x000e620000000800 */
[----:B------:R-:W-:Y:S02]  /*19a00*/  FMUL.FTZ R17, R3, R133 ;  /* 0x0000008503117220 */ /* 0x000fe40000410000 */
[--C-:B------:R-:W-:Y:S02]  /*19a10*/  FFMA.FTZ R243, R165, c[0x0][0x2d0], -R160.reuse ;  /* 0x0000b400a5f37a23 */ /* 0x100fe400000108a0 */
[----:B--2---:R-:W-:Y:S01]  /*19a20*/  LDSM.16.MT88.4 R164, [R204+0x8880] ;  /* 0x00888000cca4783b */ /* 0x004fe20000004200 */
[--C-:B------:R-:W-:Y:S02]  /*19a30*/  FFMA.FTZ R244, R163, c[0x0][0x2d0], -R160.reuse ;  /* 0x0000b400a3f47a23 */ /* 0x100fe400000108a0 */
[--C-:B------:R-:W-:Y:S02]  /*19a40*/  FFMA.FTZ R245, R161, c[0x0][0x2d0], -R160.reuse ;  /* 0x0000b400a1f57a23 */ /* 0x100fe400000108a0 */
[----:B------:R-:W2:Y:S01]  /*19a50*/  MUFU.EX2 R237, R237 ;  /* 0x000000ed00ed7308 */ /* 0x000ea20000000800 */
[----:B------:R-:W-:Y:S02]  /*19a60*/  FFMA.FTZ R160, R149, c[0x0][0x2d0], -R160 ;  /* 0x0000b40095a07a23 */ /* 0x000fe400000108a0 */
[C---:B------:R-:W-:Y:S02]  /*19a70*/  FMUL.FTZ R28, R3.reuse, R28 ;  /* 0x0000001c031c7220 */ /* 0x040fe40000410000 */
[C---:B------:R-:W-:Y:S02]  /*19a80*/  FMUL.FTZ R29, R3.reuse, R29 ;  /* 0x0000001d031d7220 */ /* 0x040fe40000410000 */
[C---:B------:R-:W-:Y:S02]  /*19a90*/  FMUL.FTZ R32, R3.reuse, R32 ;  /* 0x0000002003207220 */ /* 0x040fe40000410000 */
[C---:B------:R-:W-:Y:S01]  /*19aa0*/  FMUL.FTZ R33, R3.reuse, R33 ;  /* 0x0000002103217220 */ /* 0x040fe20000410000 */
[----:B------:R-:W-:Y:S01]  /*19ab0*/  MUFU.EX2 R236, R236 ;  /* 0x000000ec00ec7308 */ /* 0x000fe20000000800 */
[C---:B------:R-:W-:Y:S02]  /*19ac0*/  FMUL.FTZ R36, R3.reuse, R36 ;  /* 0x0000002403247220 */ /* 0x040fe40000410000 */
[----:B------:R-:W-:Y:S02]  /*19ad0*/  FMUL.FTZ R37, R3, R37 ;  /* 0x0000002503257220 */ /* 0x000fe40000410000 */
[C---:B-1----:R-:W-:Y:S02]  /*19ae0*/  FMUL.FTZ R6, R2.reuse, R146 ;  /* 0x0000009202067220 */ /* 0x042fe40000410000 */
[C---:B------:R-:W-:Y:S02]  /*19af0*/  FMUL.FTZ R7, R2.reuse, R147 ;  /* 0x0000009302077220 */ /* 0x040fe40000410000 */
[----:B------:R-:W1:Y:S01]  /*19b00*/  LDSM.16.MT88.4 R144, [R205+0x8080] ;  /* 0x00808000cd90783b */ /* 0x000e620000004200 */
[----:B------:R-:W3:Y:S01]  /*19b10*/  MUFU.EX2 R235, R235 ;  /* 0x000000eb00eb7308 */ /* 0x000ee20000000800 */
[C---:B------:R-:W-:Y:S02]  /*19b20*/  FMUL.FTZ R10, R2.reuse, R142 ;  /* 0x0000008e020a7220 */ /* 0x040fe40000410000 */
[C---:B------:R-:W-:Y:S01]  /*19b30*/  FMUL.FTZ R11, R2.reuse, R143 ;  /* 0x0000008f020b7220 */ /* 0x040fe20000410000 */
        /* <DEDUP_REMOVED lines=15> */
[----:B---3--:R-:W-:Y:S01]  /*19c30*/  F2FP.BF16.PACK_AB R155, R235, R236 ;  /* 0x000000eceb9b723e */ /* 0x008fe200000010ff */
[C---:B------:R-:W-:Y:S02]  /*19c40*/  FMUL.FTZ R42, R2.reuse, R42 ;  /* 0x0000002a022a7220 */ /* 0x040fe40000410000 */
[C---:B------:R-:W-:Y:S02]  /*19c50*/  FMUL.FTZ R43, R2.reuse, R43 ;  /* 0x0000002b022b7220 */ /* 0x040fe40000410000 */
[C---:B------:R-:W-:Y:S01]  /*19c60*/  FMUL.FTZ R44, R3.reuse, R44 ;  /* 0x0000002c032c7220 */ /* 0x040fe20000410000 */
[----:B------:R-:W3:Y:S01]  /*19c70*/  MUFU.EX2 R240, R240 ;  /* 0x000000f000f07308 */ /* 0x000ee20000000800 */
[C---:B----4-:R-:W-:Y:S01]  /*19c80*/  HMMA.16816.F32.BF16 R4, R152.reuse, R12, R4 ;  /* 0x0000000c9804723c */ /* 0x050fe20000041804 */
        /* <DEDUP_REMOVED lines=37> */
[C---:B----4-:R-:W-:Y:S04]  /*19ee0*/  HMMA.16816.F32.BF16 R28, R152.reuse, R136, R28 ;  /* 0x00000088981c723c */ /* 0x050fe8000004181c */
        /* <DEDUP_REMOVED lines=10> */
[----:B------:R-:W4:Y:S03]  /*19f90*/  LDSM.16.MT88.4 R132, [R204+0x9080] ;  /* 0x00908000cc84783b */ /* 0x000f260000004200 */
        /* <DEDUP_REMOVED lines=18> */
[C---:B----4-:R-:W-:Y:S04]  /*1a0c0*/  HMMA.16816.F32.BF16 R60, R152.reuse, R132, R60 ;  /* 0x00000084983c723c */ /* 0x050fe8000004183c */
[C---:B------:R-:W-:Y:S02]  /*1a0d0*/  FMUL.FTZ R76, R3.reuse, R76 ;  /* 0x0000004c034c7220 */ /* 0x040fe40000410000 */
[C---:B------:R-:W-:Y:S02]  /*1a0e0*/  FMUL.FTZ R77, R3.reuse, R77 ;  /* 0x0000004d034d7220 */ /* 0x040fe40000410000 */
[C---:B------:R-:W-:Y:S01]  /*1a0f0*/  HMMA.16816.F32.BF16 R64, R152.reuse, R134, R64 ;  /* 0x000000869840723c */ /* 0x040fe20000041840 */
[----:B------:R-:W4:Y:S03]  /*1a100*/  LDSM.16.MT88.4 R132, [R205+0xa080] ;  /* 0x00a08000cd84783b */ /* 0x000f260000004200 */
        /* <DEDUP_REMOVED lines=21> */
[C---:B------:R-:W-:Y:S04]  /*1a260*/  FMUL.FTZ R92, R3.reuse, R92 ;  /* 0x0000005c035c7220 */ /* 0x040fe80000410000 */
[C---:B------:R-:W-:Y:S01]  /*1a270*/  FMUL.FTZ R93, R3.reuse, R93 ;  /* 0x0000005d035d7220 */ /* 0x040fe20000410000 */
[C---:B------:R-:W-:Y:S01]  /*1a280*/  HMMA.16816.F32.BF16 R88, R152.reuse, R134, R88 ;  /* 0x000000869858723c */ /* 0x040fe20000041858 */
[----:B------:R-:W4:Y:S02]  /*1a290*/  LDSM.16.MT88.4 R132, [R206+0xb080] ;  /* 0x00b08000ce84783b */ /* 0x000f240000004200 */
        /* <DEDUP_REMOVED lines=26> */
[C---:B----4-:R-:W-:Y:S03]  /*1a440*/  HMMA.16816.F32.BF16 R108, R152.reuse, R132, R108 ;  /* 0x00000084986c723c */ /* 0x050fe6000004186c */
[C---:B------:R-:W-:Y:S02]  /*1a450*/  FMUL.FTZ R114, R2.reuse, R114 ;  /* 0x0000007202727220 */ /* 0x040fe40000410000 */
[C---:B------:R-:W-:Y:S02]  /*1a460*/  FMUL.FTZ R115, R2.reuse, R115 ;  /* 0x0000007302737220 */ /* 0x040fe40000410000 */
[C---:B------:R-:W-:Y:S02]  /*1a470*/  FMUL.FTZ R116, R3.reuse, R116 ;  /* 0x0000007403747220 */ /* 0x040fe40000410000 */
[C---:B------:R-:W-:Y:S03]  /*1a480*/  FMUL.FTZ R117, R3.reuse, R117 ;  /* 0x0000007503757220 */ /* 0x040fe60000410000 */
        /* <DEDUP_REMOVED lines=19> */
[----:B------:R-:W-:Y:S01]  /*1a5c0*/  FFMA.FTZ R234, R3, R224, R234 ;  /* 0x000000e003ea7223 */ /* 0x000fe200000100ea */
[----:B------:R-:W-:Y:S01]  /*1a5d0*/  MOV R3, R0 ;  /* 0x0000000000037202 */ /* 0x000fe20000000f00 */
[----:B------:R-:W-:Y:S03]  /*1a5e0*/  FFMA.FTZ R238, R2, R223, R238 ;  /* 0x000000df02ee7223 */ /* 0x000fe600000100ee */
[----:B------:R-:W-:Y:S03]  /*1a5f0*/  HMMA.16816.F32.BF16 R128, R152, R138, R128 ;  /* 0x0000008a9880723c */ /* 0x000fe60000041880 */
[----:B------:R-:W-:Y:S02]  /*1a600*/  FADD.FTZ R151, R151, R234 ;  /* 0x000000ea97977221 */ /* 0x000fe40000010000 */
[----:B------:R-:W-:Y:S02]  /*1a610*/  FADD.FTZ R237, R237, R238 ;  /* 0x000000eeeded7221 */ /* 0x000fe40000010000 */
[----:B---3--:R-:W-:Y:S01]  /*1a620*/  F2FP.BF16.PACK_AB R152, R240, R239 ;  /* 0x000000eff098723e */ /* 0x008fe200000010ff */
        /* <DEDUP_REMOVED lines=8> */
[C---:B----4-:R-:W-:Y:S01]  /*1a6b0*/  HMMA.16816.F32.BF16 R144, R152.reuse, R132, R4 ;  /* 0x000000849890723c */ /* 0x050fe20000041804 */
        /* <DEDUP_REMOVED lines=45> */
.L_x_484:
[----:B------:R-:W1:Y:S01]  /*1a990*/  SHFL.BFLY PT, R3, R224, 0x2, 0x1f ;  /* 0x0c401f00e0037f89 */ /* 0x000e6200000e0000 */
[----:B------:R-:W-:-:S02]  /*1a9a0*/  MOV R4, RZ ;  /* 0x000000ff00047202 */ /* 0x000fc40000000f00 */
[----:B------:R-:W-:Y:S01]  /*1a9b0*/  MOV R8, 0xff800000 ;  /* 0xff80000000087802 */ /* 0x000fe20000000f00 */
[----:B------:R-:W2:Y:S01]  /*1a9c0*/  SHFL.BFLY PT, R2, R223, 0x2, 0x1f ;  /* 0x0c401f00df027f89 */ /* 0x000ea200000e0000 */
[----:B------:R-:W-:Y:S01]  /*1a9d0*/  PLOP3.LUT P2, PT, PT, PT, PT, 0x8, 0x0 ;  /* 0x000000000000781c */ /* 0x000fe20003f4e170 */
[----:B-1----:R-:W-:Y:S01]  /*1a9e0*/  FADD.FTZ R6, R3, R224 ;  /* 0x000000e003067221 */ /* 0x002fe20000010000 */
[----:B------:R-:W-:Y:S01]  /*1a9f0*/  MOV R3, RZ ;  /* 0x000000ff00037202 */ /* 0x000fe20000000f00 */
        /* <DEDUP_REMOVED lines=148> */
.L_x_382:
        /* <DEDUP_REMOVED lines=178> */
[----:B------:R-:W4:Y:S02]  /*1be60*/  @P0 LDG.E R12, [R10.64] ;  /* 0x000000180a0c0981 */ /* 0x000f24000c1e1900 */
[----:B------:R-:W-:-:S03]  /*1be70*/  ULDC.64 UR4, c[0x0][0x508] ;  /* 0x0001420000047ab9 */ /* 0x000fc60000000a00 */
[----:B------:R-:W-:-:S05]  /*1be80*/  PLOP3.LUT P1, PT, PT, PT, UP0, 0x80, 0x0 ;  /* 0x000000000000781c */ /* 0x000fca0003f2f008 */
[----:B------:R-:W-:Y:S01]  /*1be90*/  @UP0 UIMAD.WIDE UR4, UR21, UR6, UR4 ;  /* 0x00000006150402a5 */ /* 0x000fe2000f8e0204 */
[----:B------:R-:W-:-:S05]  /*1bea0*/  IMAD.MOV.U32 R4, RZ, RZ, c[0x0][0x388] ;  /* 0x0000e200ff047624 */ /* 0x000fca00078e00ff */
[----:B------:R-:W-:Y:S02]  /*1beb0*/  IMAD.U32 R14, RZ, RZ, UR4 ;  /* 0x00000004ff0e7e24 */ /* 0x000fe4000f8e00ff */
[----:B--2---:R-:W-:-:S05]  /*1bec0*/  IMAD.U32 R15, RZ, RZ, UR5 ;  /* 0x00000005ff0f7e24 */ /* 0x004fca000f8e00ff */
[----:B------:R3:W5:Y:S01]  /*1bed0*/  @P1 LDG.E R4, [R14.64] ;  /* 0x000000180e041981 */ /* 0x000762000c1e1900 */
[----:B------:R-:W-:Y:S02]  /*1bee0*/  UMOV UR18, URZ ;  /* 0x0000003f00127c82 */ /* 0x000fe40008000000 */
[----:B------:R-:W-:Y:S01]  /*1bef0*/  UMOV UR19, URZ ;  /* 0x0000003f00137c82 */ /* 0x000fe20008000000 */
[----:B----4-:R-:W1:Y:S02]  /*1bf00*/  @P0 R2UR UR5, R12 ;  /* 0x000000000c0503c2 */ /* 0x010e6400000e0000 */
[----:B-1----:R-:W-:Y:S02]  /*1bf10*/  @UP1 USHF.R.S32.HI UR4, URZ, 0x1f, UR5 ;  /* 0x0000001f3f041899 */ /* 0x002fe40008011405 */
[----:B------:R-:W-:-:S05]  /*1bf20*/  @UP1 UMOV UR18, UR5 ;  /* 0x0000000500121c82 */ /* 0x000fca0008000000 */
[----:B------:R-:W-:Y:S01]  /*1bf30*/  @UP1 UMOV UR19, UR4 ;  /* 0x0000000400131c82 */ /* 0x000fe20008000000 */
[----:B------:R-:W-:Y:S05]  /*1bf40*/  @P1 BRA `(.L_x_496) ;  /* 0x0000004000001947 */ /* 0x000fea0003800000 */
[----:B---3--:R-:W-:Y:S05]  /*1bf50*/  @!P0 BRA `(.L_x_496) ;  /* 0x0000003000008947 */ /* 0x008fea0003800000 */
[----:B-----5:R-:W2:Y:S04]  /*1bf60*/  LDG.E R4, [R10.64] ;  /* 0x000000180a047981 */ /* 0x020ea8000c1e1900 */
[----:B------:R-:W2:Y:S02]  /*1bf70*/  LDG.E R3, [R10.64+0x4] ;  /* 0x000004180a037981 */ /* 0x000ea4000c1e1900 */
[----:B--2---:R-:W-:Y:S02]  /*1bf80*/  IADD3 R4, -R4, R3, RZ ;  /* 0x0000000304047210 */ /* 0x004fe40007ffe1ff */
.L_x_496:
[----:B---3--:R-:W-:Y:S01]  /*1bf90*/  SHF.R.S32.HI R3, RZ, 0x1f, R2 ;  /* 0x0000001fff037819 */ /* 0x008fe20000011402 */
[----:B------:R-:W1:Y:S01]  /*1bfa0*/  S2R R75, SR_CTAID.X ;  /* 0x00000000004b7919 */ /* 0x000e620000002500 */
[----:B------:R-:W-:Y:S01]  /*1bfb0*/  LOP3.LUT R11, R7, 0xffffffe0, RZ, 0xc0, !PT ;  /* 0xffffffe0070b7812 */ /* 0x000fe200078ec0ff */
[----:B------:R-:W-:Y:S01]  /*1bfc0*/  IMAD.MOV.U32 R10, RZ, RZ, c[0x0][0x4e8] ;  /* 0x00013a00ff0a7624 */ /* 0x000fe200078e00ff */
[----:B------:R-:W-:Y:S01]  /*1bfd0*/  LEA.HI R3, R3, R2, RZ, 0x3 ;  /* 0x0000000203037211 */ /* 0x000fe200078f18ff */
[----:B------:R-:W-:Y:S01]  /*1bfe0*/  ULDC.64 UR6, c[0x0][0x490] ;  /* 0x0001240000067ab9 */ /* 0x000fe20000000a00 */
[-C--:B------:R-:W-:Y:S01]  /*1bff0*/  LEA.HI R16, R5, R0.reuse, RZ, 0x3 ;  /* 0x0000000005107211 */ /* 0x080fe200078f18ff */
[----:B------:R-:W-:Y:S01]  /*1c000*/  USHF.R.S32.HI UR12, URZ, 0x1f, UR21 ;  /* 0x0000001f3f0c7899 */ /* 0x000fe20008011415 */
[----:B------:R-:W-:Y:S01]  /*1c010*/  LOP3.LUT R7, R3, 0xffffff8, RZ, 0xc0, !PT ;  /* 0x0ffffff803077812 */ /* 0x000fe200078ec0ff */
[----:B------:R-:W-:Y:S01]  /*1c020*/  IMAD.IADD R3, R0, 0x1, -R11 ;  /* 0x0000000100037824 */ /* 0x000fe200078e0a0b */
        /* <DEDUP_REMOVED lines=91> */
[----:B------:R-:W-:-:S03]  /*1c5e0*/  IADD3 R21, R21, R22, RZ ;  /* 0x0000001615157210 */ /* 0x000fc60007ffe0ff */
[----:B-1----:R1:W-:Y:S01]  /*1c5f0*/  @!P1 ST.E [R12.64], R6 ;  /* 0x000000060c009985 */ /* 0x0023e2000c101918 */
[----:B--2---:R-:W-:-:S03]  /*1c600*/  IMAD.SHL.U32 R14, R5, 0x8, RZ ;  /* 0x00000008050e7824 */ /* 0x004fc600078e00ff */
[----:B---3--:R1:W-:Y:S01]  /*1c610*/  @!P0 ST.E [R10.64], R8 ;  /* 0x000000080a008985 */ /* 0x0083e2000c101918 */
[----:B------:R-:W-:Y:S01]  /*1c620*/  IMAD R5, R4, c[0x0][0x3d8], RZ ;  /* 0x0000f60004057a24 */ /* 0x000fe200078e02ff */
[----:B------:R-:W-:-:S03]  /*1c630*/  LOP3.LUT R14, R3, 0x7ffffe00, R14, 0xf8, !PT ;  /* 0x7ffffe00030e7812 */ /* 0x000fc600078ef80e */
[C---:B------:R-:W-:Y:S02]  /*1c640*/  IMAD R3, R18.reuse, c[0x0][0x3dc], R5 ;  /* 0x0000f70012037a24 */ /* 0x040fe400078e0205 */
[----:B------:R-:W-:-:S04]  /*1c650*/  IMAD.WIDE.U32 R18, R18, c[0x0][0x3d8], R20 ;  /* 0x0000f60012127a25 */ /* 0x000fc800078e0014 */
[----:B------:R-:W-:Y:S01]  /*1c660*/  IMAD.SHL.U32 R76, R14, 0x2, RZ ;  /* 0x000000020e4c7824 */ /* 0x000fe200078e00ff */
[----:B------:R-:W-:Y:S01]  /*1c670*/  LEA R74, P0, R18, c[0x0][0x380], 0x1 ;  /* 0x0000e000124a7a11 */ /* 0x000fe200078008ff */
[----:B------:R-:W-:-:S03]  /*1c680*/  IMAD.IADD R3, R19, 0x1, R3 ;  /* 0x0000000113037824 */ /* 0x000fc600078e0203 */
        /* <DEDUP_REMOVED lines=45> */
.L_x_498:
[----:B--234-:R-:W-:Y:S05]  /*1c960*/  BSYNC B0 ;  /* 0x0000000000007941 */ /* 0x01cfea0003800000 */
.L_x_497:
        /* <DEDUP_REMOVED lines=30> */
.L_x_500:
[----:B------:R-:W-:Y:S05]  /*1cb50*/  BSYNC B0 ;  /* 0x0000000000007941 */ /* 0x000fea0003800000 */
.L_x_499:
        /* <DEDUP_REMOVED lines=30> */
.L_x_502:
[----:B------:R-:W-:Y:S05]  /*1cd40*/  BSYNC B0 ;  /* 0x0000000000007941 */ /* 0x000fea0003800000 */
.L_x_501:
        /* <DEDUP_REMOVED lines=31> */
.L_x_495:
        /* <DEDUP_REMOVED lines=28> */
[----:B-----5:R-:W2:Y:S04]  /*1d100*/  LDG.E R4, [R6.64] ;  /* 0x0000001806047981 */ /* 0x020ea8000c1e1900 */
[----:B------:R-:W2:Y:S02]  /*1d110*/  LDG.E R3, [R6.64+0x4] ;  /* 0x0000041806037981 */ /* 0x000ea4000c1e1900 */
[----:B--2---:R-:W-:Y:S02]  /*1d120*/  IADD3 R4, -R4, R3, RZ ;  /* 0x0000000304047210 */ /* 0x004fe40007ffe1ff */
.L_x_503:
        /* <DEDUP_REMOVED lines=38> */
[----:B------:R-:W-:Y:S01]  /*1d390*/  LEA R2, P0, R6, c[0x0][0x450], 0x2 ;  /* 0x0001140006027a11 */ /* 0x000fe200078010ff */
[----:B------:R-:W-:-:S03]  /*1d3a0*/  IMAD.MOV.U32 R5, RZ, RZ, -0x800000 ;  /* 0xff800000ff057424 */ /* 0x000fc600078e00ff */
[----:B------:R-:W-:-:S04]  /*1d3b0*/  IADD3 R3, R7, R0, RZ ;  /* 0x0000000007037210 */ /* 0x000fc80007ffe0ff */
[----:B------:R-:W-:-:S05]  /*1d3c0*/  LEA.HI.X R3, R6, c[0x0][0x454], R3, 0x2, P0 ;  /* 0x0001150006037a11 */ /* 0x000fca00000f1403 */
[----:B------:R1:W-:Y:S02]  /*1d3d0*/  STG.E [R2.64], R5 ;  /* 0x0000000502007986 */ /* 0x0003e4000c101918 */
.L_x_505:
[----:B------:R-:W-:Y:S05]  /*1d3e0*/  BSYNC B0 ;  /* 0x0000000000007941 */ /* 0x000fea0003800000 */
.L_x_504:
        /* <DEDUP_REMOVED lines=8> */
[----:B------:R-:W-:Y:S01]  /*1d470*/  ISETP.NE.AND P0, PT, R2, 0x1, PT ;  /* 0x000000010200780c */ /* 0x000fe20003f05270 */
[----:B------:R-:W-:Y:S01]  /*1d480*/  UIMAD UR7, UR10, UR5, UR7 ;  /* 0x000000050a0772a4 */ /* 0x000fe2000f8e0207 */
[----:B------:R-:W-:Y:S01]  /*1d490*/  LOP3.LUT R6, R0, 0xfffffff8, RZ, 0xc0, !PT ;  /* 0xfffffff800067812 */ /* 0x000fe200078ec0ff */
[----:B------:R-:W-:Y:S01]  /*1d4a0*/  BSSY B0, `(.L_x_506) ;  /* 0x0000042000007945 */ /* 0x000fe20003800000 */
[----:B------:R-:W-:Y:S01]  /*1d4b0*/  SHF.R.S32.HI R0, RZ, 0x3, R0 ;  /* 0x00000003ff007819 */ /* 0x000fe20000011400 */
[----:B------:R-:W-:-:S02]  /*1d4c0*/  ULDC.64 UR4, c[0x0][0x3e8] ;  /* 0x0000fa0000047ab9 */ /* 0x000fc40000000a00 */
[----:B------:R-:W-:Y:S01]  /*1d4d0*/  IMAD.IADD R9, R9, 0x1, -R6 ;  /* 0x0000000109097824 */ /* 0x000fe200078e0a06 */
[----:B------:R-:W-:Y:S02]  /*1d4e0*/  UIADD3 UR15, UR15, UR7, URZ ;  /* 0x000000070f0f7290 */ /* 0x000fe4000fffe03f */
        /* <DEDUP_REMOVED lines=61> */
.L_x_507:
[----:B------:R-:W-:Y:S05]  /*1d8c0*/  BSYNC B0 ;  /* 0x0000000000007941 */ /* 0x000fea0003800000 */
.L_x_506:
        /* <DEDUP_REMOVED lines=27> */
.L_x_509:
[----:B------:R-:W-:Y:S05]  /*1da80*/  BSYNC B0 ;  /* 0x0000000000007941 */ /* 0x000fea0003800000 */
.L_x_508:
        /* <DEDUP_REMOVED lines=27> */
.L_x_511:
[----:B------:R-:W-:Y:S05]  /*1dc40*/  BSYNC B0 ;  /* 0x0000000000007941 */ /* 0x000fea0003800000 */
.L_x_510:
        /* <DEDUP_REMOVED lines=22> */
[----:B--2---:R-:W-:-:S04]  /*1ddb0*/  SHF.R.S32.HI R5, RZ, 0x1f, R6 ;  /* 0x0000001fff057819 */ /* 0x004fc80000011406 */
[----:B------:R-:W-:-:S04]  /*1ddc0*/  LEA.HI R5, R5, R6, RZ, 0x3 ;  /* 0x0000000605057211 */ /* 0x000fc800078f18ff */
[----:B------:R-:W-:-:S05]  /*1ddd0*/  LOP3.LUT R5, R5, 0xfffffff8, RZ, 0xc0, !PT ;  /* 0xfffffff805057812 */ /* 0x000fca00078ec0ff */
[----:B------:R-:W-:-:S05]  /*1dde0*/  IMAD.WIDE R2, R5, 0x2, R2 ;  /* 0x0000000205027825 */ /* 0x000fca00078e0202 */
[----:B------:R-:W-:Y:S01]  /*1ddf0*/  ST.E.128 [R2.64], RZ ;  /* 0x000000ff02007985 */ /* 0x000fe2000c101d18 */
[----:B------:R-:W-:Y:S05]  /*1de00*/  EXIT ;  /* 0x000000000000794d */ /* 0x000fea0003800000 */
.L_x_512:
        /* <DEDUP_REMOVED lines=15> */
.L_x_1773:


//--------------------- .text._ZN7cutlass13device_kernelIN5flash19enable_sm80_to_sm89INS1_16FlashAttnFwdSm80INS1_25CollectiveMainloopFwdSm80ILi8ELi1ELb1EN4cute5tupleIJNS5_1CILi128EEENS7_ILi64EEENS7_ILi256EEEEEELi256ENS_10bfloat16_tEfNS_4arch4Sm80ELb1ELb0ELb1ELb0ELb1ELb0ELb1ELb0EEENS1_21CollectiveEpilogueFwdINS6_IJS8_SA_S9_EEENS6_IJNS7_ILi1EEESI_SI_EEESC_SE_Li256ELb0ELb1ELb0ELb0EEENS1_30DynamicPersistentTileSchedulerILi256ELi256ELb0ELb1ELb0EEEEEEEEEvNT_6ParamsE --------------------------
	.section	.text._ZN7cutlass13device_kernelIN5flash19enable_sm80_to_sm89INS1_16FlashAttnFwdSm80INS1_25CollectiveMainloopFwdSm80ILi8ELi1ELb1EN4cute5tupleIJNS5_1CILi128EEENS7_ILi64EEENS7_ILi256EEEEEELi256ENS_10bfloat16_tEfNS_4arch4Sm80ELb1ELb0ELb1ELb0ELb1ELb0ELb1ELb0EEENS1_21CollectiveEpilogueFwdINS6_IJS8_SA_S9_EEENS6_IJNS7_ILi1EEESI_SI_EEESC_SE_Li256ELb0ELb1ELb0ELb0EEENS1_30DynamicPersistentTileSchedulerILi256ELi256ELb0ELb1ELb0EEEEEEEEEvNT_6ParamsE,"ax",@progbits
	.sectioninfo	@"SHI_REGISTERS=255"
	.align	128
.text._ZN7cutlass13device_kernelIN5flash19enable_sm80_to_sm89INS1_16FlashAttnFwdSm80INS1_25CollectiveMainloopFwdSm80ILi8ELi1ELb1EN4cute5tupleIJNS5_1CILi128EEENS7_ILi64EEENS7_ILi256EEEEEELi256ENS_10bfloat16_tEfNS_4arch4Sm80ELb1ELb0ELb1ELb0ELb1ELb0ELb1ELb0EEENS1_21CollectiveEpilogueFwdINS6_IJS8_SA_S9_EEENS6_IJNS7_ILi1EEESI_SI_EEESC_SE_Li256ELb0ELb1ELb0ELb0EEENS1_30DynamicPersistentTileSchedulerILi256ELi256ELb0ELb1ELb0EEEEEEEEEvNT_6ParamsE:
        .type           _ZN7cutlass13device_kernelIN5flash19enable_sm80_to_sm89INS1_16FlashAttnFwdSm80INS1_25CollectiveMainloopFwdSm80ILi8ELi1ELb1EN4cute5tupleIJNS5_1CILi128EEENS7_ILi64EEENS7_ILi256EEEEEELi256ENS_10bfloat16_tEfNS_4arch4Sm80ELb1ELb0ELb1ELb0ELb1ELb0ELb1ELb0EEENS1_21CollectiveEpilogueFwdINS6_IJS8_SA_S9_EEENS6_IJNS7_ILi1EEESI_SI_EEESC_SE_Li256ELb0ELb1ELb0ELb0EEENS1_30DynamicPersistentTileSchedulerILi256ELi256ELb0ELb1ELb0EEEEEEEEEvNT_6ParamsE,@function
        .size           _ZN7cutlass13device_kernelIN5flash19enable_sm80_to_sm89INS1_16FlashAttnFwdSm80INS1_25CollectiveMainloopFwdSm80ILi8ELi1ELb1EN4cute5tupleIJNS5_1CILi128EEENS7_ILi64EEENS7_ILi256EEEEEELi256ENS_10bfloat16_tEfNS_4arch4Sm80ELb1ELb0ELb1ELb0ELb1ELb0ELb1ELb0EEENS1_21CollectiveEpilogueFwdINS6_IJS8_SA_S9_EEENS6_IJNS7_ILi1EEESI_SI_EEESC_SE_Li256ELb0ELb1ELb0ELb0EEENS1_30DynamicPersistentTileSchedulerILi256ELi256ELb0ELb1ELb0EEEEEEEEEvNT_6ParamsE,(.L_x_1774 - _ZN7cutlass13device_kernelIN5flash19enable_sm80_to_sm89INS1_16FlashAttnFwdSm80INS1_25CollectiveMainloopFwdSm80ILi8ELi1ELb1EN4cute5tupleIJNS5_1CILi128EEENS7_ILi64EEENS7_ILi256EEEEEELi256ENS_10bfloat16_tEfNS_4arch4Sm80ELb1ELb0ELb1ELb0ELb1ELb0ELb1ELb0EEENS1_21CollectiveEpilogueFwdINS6_IJS8_SA_S9_EEENS6_IJNS7_ILi1EEESI_SI_EEESC_SE_Li256ELb0ELb1ELb0ELb0EEENS1_30DynamicPersistentTileSchedulerILi256ELi256ELb0ELb1ELb0EEEEEEEEEvNT_6ParamsE)
        .other          _ZN7cutlass13device_kernelIN5flash19enable_sm80_to_sm89INS1_16FlashAttnFwdSm80INS1_25CollectiveMainloopFwdSm80ILi8ELi1ELb1EN4cute5tupleIJNS5_1CILi128EEENS7_ILi64EEENS7_ILi256EEEEEELi256ENS_10bfloat16_tEfNS_4arch4Sm80ELb1ELb0ELb1ELb0ELb1ELb0ELb1ELb0EEENS1_21CollectiveEpilogueFwdINS6_IJS8_SA_S9_EEENS6_IJNS7_ILi1EEESI_SI_EEESC_SE_Li256ELb0ELb1ELb0ELb0EEENS1_30DynamicPersistentTileSchedulerILi256ELi256ELb0ELb1ELb0EEEEEEEEEvNT_6ParamsE,@"STO_CUDA_ENTRY STV_DEFAULT"
_ZN7cutlass13device_kernelIN5flash19enable_sm80_to_sm89INS1_16FlashAttnFwdSm80INS1_25CollectiveMainloopFwdSm80ILi8ELi1ELb1EN4cute5tupleIJNS5_1CILi128EEENS7_ILi64EEENS7_ILi256EEEEEELi256ENS_10bfloat16_tEfNS_4arch4Sm80ELb1ELb0ELb1ELb0ELb1ELb0ELb1ELb0EEENS1_21CollectiveEpilogueFwdINS6_IJS8_SA_S9_EEENS6_IJNS7_ILi1EEESI_SI_EEESC_SE_Li256ELb0ELb1ELb0ELb0EEENS1_30DynamicPersistentTileSchedulerILi256ELi256ELb0ELb1ELb0EEEEEEEEEvNT_6ParamsE:
[----:B------:R-:W-:-:S03]  /*0000*/  MOV R1, c[0x0][0x28] ;  /* 0x00000a0000017a02 */ /* 0x000fc60000000f00 */
[----:B------:R-:W1:Y:S01]  /*0010*/  S2R R22, SR_TID.X ;  /* 0x0000000000167919 */ /* 0x000e620000002100 */
[----:B------:R-:W-:-:S03]  /*0020*/  IADD3 R1, R1, -0x130, RZ ;  /* 0xfffffed001017810 */ /* 0x000fc60007ffe0ff */
[----:B------:R-:W2:Y:S01]  /*0030*/  S2R R16, SR_CTAID.X ;  /* 0x0000000000107919 */ /* 0x000ea20000002500 */
[----:B-1----:R-:W-:-:S05]  /*0040*/  SHF.R.U32.HI R2, RZ, 0x5, R22 ;  /* 0x00000005ff027819 */ /* 0x002fca0000011616 */
[----:B------:R-:W1:Y:S02]  /*0050*/  SHFL.IDX PT, R0, R2, RZ, 0x1f ;  /* 0x00001fff02007589 */ /* 0x000e6400000e0000 */
[----:B-1----:R-:W-:Y:S02]  /*0060*/  ISETP.GE.AND P0, PT, R0, 0x1, PT ;  /* 0x000000010000780c */ /* 0x002fe40003f06270 */
[----:B------:R1:W-:Y:S11]  /*0070*/  STL [R1+0xf8], R0 ;  /* 0x0000f80001007387 */ /* 0x0003f60000100800 */
[----:B------:R-:W-:Y:S06]  /*0080*/  @P0 BAR.ARV 0x4, 0x100 ;  /* 0x0104000000000b1d */ /* 0x000fec0000002000 */
[----:B--2---:R-:W-:-:S13]  /*0090*/  ISETP.GE.AND P0, PT, R16, c[0x0][0x538], PT ;  /* 0x00014e0010007a0c */ /* 0x004fda0003f06270 */
[----:B------:R-:W-:Y:S05]  /*00a0*/  @P0 EXIT ;  /* 0x000000000000094d */ /* 0x000fea0003800000 */
[----:B-1----:R-:W-:Y:S01]  /*00b0*/  SHF.R.S32.HI R14, RZ, 0x1f, R22 ;  /* 0x0000001fff0e7819 */ /* 0x002fe20000011416 */
[----:B------:R-:W-:Y:S01]  /*00c0*/  IMAD.MOV.U32 R15, RZ, RZ, 0x20 ;  /* 0x00000020ff0f7424 */ /* 0x000fe200078e00ff */
[----:B------:R-:W-:Y:S02]  /*00d0*/  ULDC.64 UR6, c[0x0][0x118] ;  /* 0x0000460000067ab9 */ /* 0x000fe40000000a00 */
[CC--:B------:R-:W-:Y:S02]  /*00e0*/  LEA.HI R2, R14.reuse, R22.reuse, RZ, 0x4 ;  /* 0x000000160e027211 */ /* 0x0c0fe400078f20ff */
[----:B------:R-:W-:Y:S02]  /*00f0*/  LEA.HI R11, R14, R22, RZ, 0x2 ;  /* 0x000000160e0b7211 */ /* 0x000fe400078f10ff */
[----:B------:R-:W-:Y:S02]  /*0100*/  SHF.R.S32.HI R3, RZ, 0x4, R2 ;  /* 0x00000004ff037819 */ /* 0x000fe40000011402 */
[----:B------:R-:W-:-:S02]  /*0110*/  SHF.R.S32.HI R8, RZ, 0x2, R11 ;  /* 0x00000002ff087819 */ /* 0x000fc4000001140b */
[----:B------:R-:W-:Y:S02]  /*0120*/  LEA.HI R0, R2, R3, RZ, 0x1 ;  /* 0x0000000302007211 */ /* 0x000fe400078f08ff */
[----:B------:R-:W-:Y:S02]  /*0130*/  SHF.R.S32.HI R4, RZ, 0x1f, R11 ;  /* 0x0000001fff047819 */ /* 0x000fe4000001140b */
[----:B------:R-:W-:Y:S02]  /*0140*/  LOP3.LUT R0, R0, 0xfffffffe, RZ, 0xc0, !PT ;  /* 0xfffffffe00007812 */ /* 0x000fe400078ec0ff */
[CC--:B------:R-:W-:Y:S02]  /*0150*/  LEA.HI R9, R14.reuse, R22.reuse, RZ, 0x3 ;  /* 0x000000160e097211 */ /* 0x0c0fe400078f18ff */
[----:B------:R-:W-:Y:S01]  /*0160*/  LEA.HI R7, R14, R22, RZ, 0x5 ;  /* 0x000000160e077211 */ /* 0x000fe200078f28ff */
[----:B------:R-:W-:Y:S01]  /*0170*/  IMAD.IADD R12, R3, 0x1, -R0 ;  /* 0x00000001030c7824 */ /* 0x000fe200078e0a00 */
[----:B------:R-:W-:-:S02]  /*0180*/  LOP3.LUT R0, R2, 0xfffffff0, RZ, 0xc0, !PT ;  /* 0xfffffff002007812 */ /* 0x000fc400078ec0ff */
[----:B------:R-:W-:Y:S02]  /*0190*/  LEA.HI R3, R4, R8, RZ, 0x3 ;  /* 0x0000000804037211 */ /* 0x000fe400078f18ff */
[----:B------:R-:W-:Y:S01]  /*01a0*/  SHF.R.S32.HI R21, RZ, 0x3, R9 ;  /* 0x00000003ff157819 */ /* 0x000fe20000011409 */
[C---:B------:R-:W-:Y:S01]  /*01b0*/  IMAD.IADD R2, R22.reuse, 0x1, -R0 ;  /* 0x0000000116027824 */ /* 0x040fe200078e0a00 */
[----:B------:R-:W-:Y:S02]  /*01c0*/  LOP3.LUT R4, R9, 0xfffffff8, RZ, 0xc0, !PT ;  /* 0xfffffff809047812 */ /* 0x000fe400078ec0ff */
[----:B------:R-:W-:Y:S01]  /*01d0*/  LOP3.LUT R0, R3, 0xfffffff8, RZ, 0xc0, !PT ;  /* 0xfffffff803007812 */ /* 0x000fe200078ec0ff */
[----:B------:R-:W-:Y:S02]  /*01e0*/  IMAD.SHL.U32 R3, R21, 0x40, RZ ;  /* 0x0000004015037824 */ /* 0x000fe400078e00ff */
[----:B------:R-:W-:Y:S01]  /*01f0*/  IMAD.IADD R20, R22, 0x1, -R4 ;  /* 0x0000000116147824 */ /* 0x000fe200078e0a04 */
[----:B------:R-:W-:Y:S01]  /*0200*/  SHF.R.S32.HI R4, RZ, 0x1f, R2 ;  /* 0x0000001fff047819 */ /* 0x000fe20000011402 */
[----:B------:R-:W-:Y:S01]  /*0210*/  IMAD.IADD R8, R8, 0x1, -R0 ;  /* 0x0000000108087824 */ /* 0x000fe200078e0a00 */
[----:B------:R-:W-:Y:S01]  /*0220*/  LOP3.LUT R0, R3, 0x1c0, RZ, 0xc0, !PT ;  /* 0x000001c003007812 */ /* 0x000fe200078ec0ff */
[----:B------:R-:W-:Y:S01]  /*0230*/  IMAD.SHL.U32 R19, R20, 0x8, RZ ;  /* 0x0000000814137824 */ /* 0x000fe200078e00ff */
[----:B------:R-:W-:Y:S01]  /*0240*/  LEA.HI R13, R4, R2, RZ, 0x3 ;  /* 0x00000002040d7211 */ /* 0x000fe200078f18ff */
[----:B------:R-:W-:Y:S01]  /*0250*/  IMAD.SHL.U32 R6, R20, 0x40, RZ ;  /* 0x0000004014067824 */ /* 0x000fe200078e00ff */
[----:B------:R-:W-:-:S02]  /*0260*/  SHF.R.U32.HI R5, RZ, 0x3, R0 ;  /* 0x00000003ff057819 */ /* 0x000fc40000011600 */
[----:B------:R-:W-:Y:S01]  /*0270*/  LOP3.LUT R3, R0, 0x38, R19, 0xf8, !PT ;  /* 0x0000003800037812 */ /* 0x000fe200078ef813 */
[----:B------:R-:W-:Y:S01]  /*0280*/  STL [R1+0x54], R19 ;  /* 0x0000541301007387 */ /* 0x000fe20000100800 */
[----:B------:R-:W-:Y:S02]  /*0290*/  LOP3.LUT R4, R13, 0xfffffff8, RZ, 0xc0, !PT ;  /* 0xfffffff80d047812 */ /* 0x000fe400078ec0ff */
[----:B------:R-:W-:Y:S02]  /*02a0*/  LOP3.LUT R10, R3, R5, RZ, 0x3c, !PT ;  /* 0x00000005030a7212 */ /* 0x000fe400078e3cff */
[----:B------:R-:W-:Y:S02]  /*02b0*/  LOP3.LUT R3, R7, 0xffffffe0, RZ, 0xc0, !PT ;  /* 0xffffffe007037812 */ /* 0x000fe400078ec0ff */
[----:B------:R-:W-:Y:S01]  /*02c0*/  LOP3.LUT R0, R6, 0x1c0, RZ, 0xc0, !PT ;  /* 0x000001c006007812 */ /* 0x000fe200078ec0ff */
[----:B------:R-:W-:Y:S01]  /*02d0*/  IMAD.IADD R6, R2, 0x1, -R4 ;  /* 0x0000000102067824 */ /* 0x000fe200078e0a04 */
[----:B------:R-:W-:Y:S01]  /*02e0*/  LOP3.LUT R5, R8, 0x1, RZ, 0xc0, !PT ;  /* 0x0000000108057812 */ /* 0x000fe200078ec0ff */
[----:B------:R-:W-:Y:S01]  /*02f0*/  IMAD.IADD R18, R22, 0x1, -R3 ;  /* 0x0000000116127824 */ /* 0x000fe200078e0a03 */
[----:B------:R-:W-:-:S02]  /*0300*/  LOP3.LUT R4, R0, 0x8, R9, 0xf8, !PT ;  /* 0x0000000800047812 */ /* 0x000fc400078ef809 */
[----:B------:R-:W-:Y:S02]  /*0310*/  SHF.R.U32.HI R2, RZ, 0x3, R0 ;  /* 0x00000003ff027819 */ /* 0x000fe40000011600 */
[--C-:B------:R-:W-:Y:S02]  /*0320*/  SHF.R.S32.HI R9, RZ, 0x5, R7.reuse ;  /* 0x00000005ff097819 */ /* 0x100fe40000011407 */
[----:B------:R-:W-:Y:S02]  /*0330*/  SHF.R.S32.HI R0, RZ, 0x1f, R7 ;  /* 0x0000001fff007819 */ /* 0x000fe40000011407 */
[----:B------:R-:W-:Y:S02]  /*0340*/  LOP3.LUT R252, R4, R2, RZ, 0x3c, !PT ;  /* 0x0000000204fc7212 */ /* 0x000fe400078e3cff */
[----:B------:R-:W-:Y:S02]  /*0350*/  LEA.HI R0, R0, R9, RZ, 0x3 ;  /* 0x0000000900007211 */ /* 0x000fe400078f18ff */
[----:B------:R-:W-:Y:S01]  /*0360*/  SHF.R.S32.HI R3, RZ, 0x1f, R18 ;  /* 0x0000001fff037819 */ /* 0x000fe20000011412 */
[----:B------:R-:W-:Y:S01]  /*0370*/  IMAD R252, R12, 0x200, R252 ;  /* 0x000002000cfc7824 */ /* 0x000fe200078e02fc */
[----:B------:R-:W-:-:S02]  /*0380*/  LOP3.LUT R2, R11, 0xfffffffc, RZ, 0xc0, !PT ;  /* 0xfffffffc0b027812 */ /* 0x000fc400078ec0ff */
[----:B------:R-:W-:Y:S02]  /*0390*/  LOP3.LUT R0, R0, 0xffffff8, RZ, 0xc0, !PT ;  /* 0x0ffffff800007812 */ /* 0x000fe400078ec0ff */
[----:B------:R-:W-:Y:S01]  /*03a0*/  LEA.HI R11, R3, R18, RZ, 0x2 ;  /* 0x00000012030b7211 */ /* 0x000fe200078f10ff */
[----:B------:R-:W-:Y:S01]  /*03b0*/  IMAD.IADD R2, R22, 0x1, -R2 ;  /* 0x0000000116027824 */ /* 0x000fe200078e0a02 */
[----:B------:R-:W-:Y:S01]  /*03c0*/  LEA.HI R7, R14, R22, RZ, 0x6 ;  /* 0x000000160e077211 */ /* 0x000fe200078f30ff */
[----:B------:R-:W-:Y:S01]  /*03d0*/  IMAD.IADD R4, R9, 0x1, -R0 ;  /* 0x0000000109047824 */ /* 0x000fe200078e0a00 */
[----:B------:R-:W-:Y:S02]  /*03e0*/  SHF.R.S32.HI R3, RZ, 0x2, R11 ;  /* 0x00000002ff037819 */ /* 0x000fe4000001140b */
[----:B------:R-:W-:Y:S01]  /*03f0*/  LEA.HI R0, R2, R2, RZ, 0x1 ;  /* 0x0000000202007211 */ /* 0x000fe200078f08ff */
[----:B------:R-:W-:Y:S01]  /*0400*/  IMAD.SHL.U32 R7, R7, 0x8, RZ ;  /* 0x0000000807077824 */ /* 0x000fe200078e00ff */
[----:B------:R-:W-:Y:S01]  /*0410*/  ISETP.NE.U32.AND P4, PT, R5, 0x1, PT ;  /* 0x000000010500780c */ /* 0x000fe20003f85070 */
[----:B------:R-:W-:Y:S01]  /*0420*/  IMAD R17, R4, 0x10, R3 ;  /* 0x0000001004117824 */ /* 0x000fe200078e0203 */
[----:B------:R-:W-:Y:S01]  /*0430*/  LOP3.LUT R3, R0, 0x1ffffffe, RZ, 0xc0, !PT ;  /* 0x1ffffffe00037812 */ /* 0x000fe200078ec0ff */
[----:B------:R-:W-:Y:S01]  /*0440*/  IMAD.SHL.U32 R0, R6, 0x40, RZ ;  /* 0x0000004006007824 */ /* 0x000fe200078e00ff */
[C---:B------:R-:W-:Y:S01]  /*0450*/  R2P PR, R8.reuse, 0x6 ;  /* 0x0000000608007804 */ /* 0x040fe20000000000 */
[----:B------:R-:W-:Y:S01]  /*0460*/  IMAD.SHL.U32 R4, R8, 0x40, RZ ;  /* 0x0000004008047824 */ /* 0x000fe200078e00ff */
[----:B------:R-:W-:Y:S01]  /*0470*/  LOP3.LUT R10, R10, 0x7ffffe00, R7, 0xf8, !PT ;  /* 0x7ffffe000a0a7812 */ /* 0x000fe200078ef807 */
[----:B------:R-:W-:Y:S01]  /*0480*/  IMAD.SHL.U32 R5, R12, 0x8, RZ ;  /* 0x000000080c057824 */ /* 0x000fe200078e00ff */
[----:B------:R-:W-:Y:S01]  /*0490*/  LOP3.LUT R0, R0, 0x1c0, RZ, 0xc0, !PT ;  /* 0x000001c000007812 */ /* 0x000fe200078ec0ff */
[----:B------:R-:W-:Y:S01]  /*04a0*/  IMAD.IADD R8, R2, 0x1, -R3 ;  /* 0x0000000102087824 */ /* 0x000fe200078e0a03 */
[----:B------:R-:W-:Y:S01]  /*04b0*/  LOP3.LUT R3, R4, 0x1c0, RZ, 0xc0, !PT ;  /* 0x000001c004037812 */ /* 0x000fe200078ec0ff */
[----:B------:R-:W-:Y:S01]  /*04c0*/  IMAD.MOV.U32 R7, RZ, RZ, 0x10 ;  /* 0x00000010ff077424 */ /* 0x000fe200078e00ff */
[C---:B------:R-:W-:Y:S01]  /*04d0*/  LOP3.LUT P3, RZ, R6.reuse, 0x2, RZ, 0xc0, !PT ;  /* 0x0000000206ff7812 */ /* 0x040fe2000786c0ff */
[----:B------:R-:W-:Y:S01]  /*04e0*/  STL [R1+0xfc], R17 ;  /* 0x0000fc1101007387 */ /* 0x000fe20000100800 */
[----:B------:R-:W-:Y:S01]  /*04f0*/  LOP3.LUT P0, RZ, R6, 0x4, RZ, 0xc0, !PT ;  /* 0x0000000406ff7812 */ /* 0x000fe2000780c0ff */
[----:B------:R-:W-:Y:S01]  /*0500*/  IMAD R6, R9, 0x200, R2 ;  /* 0x0000020009067824 */ /* 0x000fe200078e0202 */
[----:B------:R-:W-:Y:S01]  /*0510*/  LOP3.LUT R5, R0, 0x8, R5, 0xf8, !PT ;  /* 0x0000000800057812 */ /* 0x000fe200078ef805 */
[----:B------:R-:W-:Y:S01]  /*0520*/  STL [R1+0xc4], R16 ;  /* 0x0000c41001007387 */ /* 0x000fe20000100800 */
[----:B------:R-:W-:Y:S01]  /*0530*/  SHF.R.U32.HI R2, RZ, 0x3, R0 ;  /* 0x00000003ff027819 */ /* 0x000fe20000011600 */
[----:B------:R-:W-:Y:S01]  /*0540*/  IMAD.MOV.U32 R12, RZ, RZ, 0x40 ;  /* 0x00000040ff0c7424 */ /* 0x000fe200078e00ff */
[----:B------:R-:W-:Y:S01]  /*0550*/  LEA.HI R0, R3, R3, RZ, 0x1d ;  /* 0x0000000303007211 */ /* 0x000fe200078fe8ff */
[----:B------:R-:W-:Y:S01]  /*0560*/  IMAD.SHL.U32 R10, R10, 0x2, RZ ;  /* 0x000000020a0a7824 */ /* 0x000fe200078e00ff */
[----:B------:R-:W-:-:S02]  /*0570*/  SEL R3, R7, 0xfffffff0, !P3 ;  /* 0xfffffff007037807 */ /* 0x000fc40005800000 */
[----:B------:R-:W-:Y:S01]  /*0580*/  SEL R4, R15, 0xffffffe0, !P0 ;  /* 0xffffffe00f047807 */ /* 0x000fe20004000000 */
[----:B------:R-:W-:Y:S01]  /*0590*/  IMAD.U32 R7, R6, 0x2, R0 ;  /* 0x0000000206077824 */ /* 0x000fe200078e0000 */
[----:B------:R-:W-:Y:S01]  /*05a0*/  LOP3.LUT R2, R5, R2, RZ, 0x3c, !PT ;  /* 0x0000000205027212 */ /* 0x000fe200078e3cff */
[----:B------:R-:W-:Y:S01]  /*05b0*/  IMAD.SHL.U32 R5, R13, 0x40, RZ ;  /* 0x000000400d057824 */ /* 0x000fe200078e00ff */
[----:B------:R-:W-:Y:S01]  /*05c0*/  LEA.HI R0, R14, R22, RZ, 0x7 ;  /* 0x000000160e007211 */ /* 0x000fe200078f38ff */
[----:B------:R-:W-:Y:S01]  /*05d0*/  IMAD.IADD R4, R3, 0x1, R4 ;  /* 0x0000000103047824 */ /* 0x000fe200078e0204 */
[----:B------:R-:W-:Y:S02]  /*05e0*/  IADD3 R6, R19, 0x40, RZ ;  /* 0x0000004013067810 */ /* 0x000fe40007ffe0ff */
[----:B------:R-:W-:Y:S02]  /*05f0*/  LOP3.LUT R3, R2, 0x7ffffe00, R5, 0xf8, !PT ;  /* 0x7ffffe0002037812 */ /* 0x000fe400078ef805 */
[----:B------:R-:W-:Y:S01]  /*0600*/  SHF.R.S32.HI R2, RZ, 0x7, R0 ;  /* 0x00000007ff027819 */ /* 0x000fe20000011400 */
[----:B------:R-:W-:Y:S01]  /*0610*/  IMAD R0, R20, 0x20, R21 ;  /* 0x0000002014007824 */ /* 0x000fe200078e0215 */
[----:B------:R-:W-:-:S02]  /*0620*/  SHF.R.S32.HI R13, RZ, 0x1f, R19 ;  /* 0x0000001fff0d7819 */ /* 0x000fc40000011413 */
[C---:B------:R-:W-:Y:S02]  /*0630*/  IADD3 R5, R19.reuse, 0x80, RZ ;  /* 0x0000008013057810 */ /* 0x040fe40007ffe0ff */
[----:B------:R-:W-:Y:S01]  /*0640*/  IADD3 R2, R19, 0xc0, RZ ;  /* 0x000000c013027810 */ /* 0x000fe20007ffe0ff */
[----:B------:R1:W-:Y:S01]  /*0650*/  STL [R1+0x7c], R0 ;  /* 0x00007c0001007387 */ /* 0x0003e20000100800 */
[----:B------:R-:W-:Y:S02]  /*0660*/  LEA R7, R7, 0x80, 0x1 ;  /* 0x0000008007077811 */ /* 0x000fe400078e08ff */
[----:B------:R-:W-:Y:S01]  /*0670*/  LEA R252, R252, 0x10100, 0x1 ;  /* 0x00010100fcfc7811 */ /* 0x000fe200078e08ff */
[----:B------:R2:W-:Y:S04]  /*0680*/  STL [R1+0x6c], R6 ;  /* 0x00006c0601007387 */ /* 0x0005e80000100800 */
[----:B------:R-:W-:Y:S04]  /*0690*/  STL [R1+0xf4], R13 ;  /* 0x0000f40d01007387 */ /* 0x000fe80000100800 */
[----:B------:R3:W-:Y:S04]  /*06a0*/  STL [R1+0x68], R5 ;  /* 0x0000680501007387 */ /* 0x0007e80000100800 */
[----:B------:R4:W-:Y:S01]  /*06b0*/  STL [R1+0x70], R2 ;  /* 0x0000700201007387 */ /* 0x0009e20000100800 */
[----:B-1----:R-:W-:-:S02]  /*06c0*/  LOP3.LUT R0, R11, 0x7ffffffc, RZ, 0xc0, !PT ;  /* 0x7ffffffc0b007812 */ /* 0x002fc400078ec0ff */
[----:B--2---:R-:W-:-:S03]  /*06d0*/  SHF.R.S32.HI R6, RZ, 0x1f, R6 ;  /* 0x0000001fff067819 */ /* 0x004fc60000011406 */
[----:B------:R-:W-:Y:S02]  /*06e0*/  IMAD.IADD R0, R18, 0x1, -R0 ;  /* 0x0000000112007824 */ /* 0x000fe400078e0a00 */
[----:B------:R1:W-:Y:S01]  /*06f0*/  STL [R1+0xf0], R6 ;  /* 0x0000f00601007387 */ /* 0x0003e20000100800 */
[----:B---3--:R-:W-:Y:S02]  /*0700*/  SHF.R.S32.HI R5, RZ, 0x1f, R5 ;  /* 0x0000001fff057819 */ /* 0x008fe40000011405 */
[----:B----4-:R-:W-:-:S03]  /*0710*/  SHF.R.S32.HI R2, RZ, 0x1f, R2 ;  /* 0x0000001fff027819 */ /* 0x010fc60000011402 */
[----:B------:R2:W-:Y:S04]  /*0720*/  STL [R1+0xec], R5 ;  /* 0x0000ec0501007387 */ /* 0x0005e80000100800 */
[----:B------:R3:W-:Y:S04]  /*0730*/  STL [R1+0xe8], R2 ;  /* 0x0000e80201007387 */ /* 0x0007e80000100800 */
[----:B------:R4:W-:Y:S01]  /*0740*/  STL [R1+0x4c], R10 ;  /* 0x00004c0a01007387 */ /* 0x0009e20000100800 */
[----:B-1----:R-:W-:Y:S02]  /*0750*/  SEL R6, R12, 0xffffffc0, !P2 ;  /* 0xffffffc00c067807 */ /* 0x002fe40005000000 */
[----:B--2---:R-:W-:Y:S01]  /*0760*/  SEL R5, R15, 0xffffffe0, !P1 ;  /* 0xffffffe00f057807 */ /* 0x004fe20004800000 */
[----:B---3--:R-:W-:-:S02]  /*0770*/  IMAD.SHL.U32 R2, R0, 0x2, RZ ;  /* 0x0000000200027824 */ /* 0x008fc400078e00ff */
[----:B------:R-:W-:Y:S02]  /*0780*/  IMAD R0, R8, 0x8, R17 ;  /* 0x0000000808007824 */ /* 0x000fe400078e0211 */
[C---:B------:R-:W-:Y:S01]  /*0790*/  IMAD.IADD R11, R7.reuse, 0x1, R5 ;  /* 0x00000001070b7824 */ /* 0x040fe200078e0205 */
[----:B------:R1:W-:Y:S01]  /*07a0*/  STL [R1+0xc0], R2 ;  /* 0x0000c00201007387 */ /* 0x0003e20000100800 */
[C---:B----4-:R-:W-:Y:S01]  /*07b0*/  IADD3 R10, R7.reuse, -0x10, RZ ;  /* 0xfffffff0070a7810 */ /* 0x050fe20007ffe0ff */
[C---:B------:R-:W-:Y:S01]  /*07c0*/  IMAD.IADD R8, R7.reuse, 0x1, R6 ;  /* 0x0000000107087824 */ /* 0x040fe200078e0206 */
[----:B------:R-:W-:Y:S01]  /*07d0*/  @P4 IADD3 R10, R7, 0x10, RZ ;  /* 0x00000010070a4810 */ /* 0x000fe20007ffe0ff */
[----:B------:R2:W-:Y:S04]  /*07e0*/  STL [R1+0xc8], R7 ;  /* 0x0000c80701007387 */ /* 0x0005e80000100800 */
[----:B------:R3:W-:Y:S04]  /*07f0*/  STL [R1+0xbc], R0 ;  /* 0x0000bc0001007387 */ /* 0x0007e80000100800 */
[----:B------:R-:W-:Y:S04]  /*0800*/  STL [R1+0xd4], R11 ;  /* 0x0000d40b01007387 */ /* 0x000fe80000100800 */
[----:B------:R4:W-:Y:S04]  /*0810*/  STL [R1+0xe4], R8 ;  /* 0x0000e40801007387 */ /* 0x0009e80000100800 */
[----:B------:R-:W-:Y:S01]  /*0820*/  STL [R1+0xcc], R10 ;  /* 0x0000cc0a01007387 */ /* 0x000fe20000100800 */
[----:B-1----:R-:W-:-:S02]  /*0830*/  SEL R2, R15, 0xffffffe0, !P3 ;  /* 0xffffffe00f027807 */ /* 0x002fc40005800000 */
[----:B--2---:R-:W-:Y:S01]  /*0840*/  LEA R7, R3, 0x100, 0x1 ;  /* 0x0000010003077811 */ /* 0x004fe200078e08ff */
[----:B------:R-:W-:Y:S01]  /*0850*/  IMAD.IADD R3, R11, 0x1, R6 ;  /* 0x000000010b037824 */ /* 0x000fe200078e0206 */
[----:B---3--:R-:W-:-:S04]  /*0860*/  SEL R0, R12, 0xffffffc0, !P0 ;  /* 0xffffffc00c007807 */ /* 0x008fc80004000000 */
[----:B------:R1:W-:Y:S04]  /*0870*/  STL [R1+0xe0], R3 ;  /* 0x0000e00301007387 */ /* 0x0003e80000100800 */
[----:B------:R-:W-:Y:S01]  /*0880*/  STL [R1+0x28], R7 ;  /* 0x0000280701007387 */ /* 0x000fe20000100800 */
[----:B----4-:R-:W-:Y:S02]  /*0890*/  IMAD.IADD R8, R5, 0x1, R10 ;  /* 0x0000000105087824 */ /* 0x010fe400078e020a */
[--C-:B------:R-:W-:Y:S02]  /*08a0*/  IMAD R5, R9, 0x800, R7.reuse ;  /* 0x0000080009057824 */ /* 0x100fe400078e0207 */
[----:B------:R-:W-:Y:S01]  /*08b0*/  IMAD R9, R4, 0x2, R7 ;  /* 0x0000000204097824 */ /* 0x000fe200078e0207 */
[----:B------:R-:W-:Y:S01]  /*08c0*/  IADD3 R4, R0, R7, R2 ;  /* 0x0000000700047210 */ /* 0x000fe20007ffe002 */
[----:B-1----:R-:W-:-:S02]  /*08d0*/  IMAD.IADD R3, R6, 0x1, R10 ;  /* 0x0000000106037824 */ /* 0x002fc400078e020a */
[----:B------:R-:W-:-:S03]  /*08e0*/  IMAD.IADD R6, R8, 0x1, R6 ;  /* 0x0000000108067824 */ /* 0x000fc600078e0206 */
[----:B------:R1:W-:Y:S04]  /*08f0*/  STL [R1+0xdc], R3 ;  /* 0x0000dc0301007387 */ /* 0x0003e80000100800 */
[----:B------:R-:W-:Y:S04]  /*0900*/  STL [R1+0xd0], R8 ;  /* 0x0000d00801007387 */ /* 0x000fe80000100800 */
[----:B------:R-:W-:Y:S04]  /*0910*/  STL [R1+0x38], R9 ;  /* 0x0000380901007387 */ /* 0x000fe80000100800 */
[----:B------:R-:W-:Y:S01]  /*0920*/  STL [R1+0x3c], R5 ;  /* 0x00003c0501007387 */ /* 0x000fe20000100800 */
[----:B-1----:R-:W-:-:S05]  /*0930*/  IMAD.IADD R3, R7, 0x1, R2 ;  /* 0x0000000107037824 */ /* 0x002fca00078e0202 */
[----:B------:R1:W-:Y:S04]  /*0940*/  STL [R1+0x30], R3 ;  /* 0x0000300301007387 */ /* 0x0003e80000100800 */
[----:B------:R2:W-:Y:S04]  /*0950*/  STL [R1+0x34], R4 ;  /* 0x0000340401007387 */ /* 0x0005e80000100800 */
[----:B------:R3:W-:Y:S01]  /*0960*/  STL [R1+0xd8], R6 ;  /* 0x0000d80601007387 */ /* 0x0007e20000100800 */
[--C-:B-1----:R-:W-:Y:S02]  /*0970*/  IMAD.IADD R3, R2, 0x1, R5.reuse ;  /* 0x0000000102037824 */ /* 0x102fe400078e0205 */
[----:B------:R-:W-:-:S02]  /*0980*/  IMAD.IADD R2, R0, 0x1, R5 ;  /* 0x0000000100027824 */ /* 0x000fc400078e0205 */
[----:B--2---:R-:W-:Y:S01]  /*0990*/  IMAD.IADD R4, R7, 0x1, R0 ;  /* 0x0000000107047824 */ /* 0x004fe200078e0200 */
[----:B------:R3:W-:Y:S01]  /*09a0*/  STL [R1+0x40], R3 ;  /* 0x0000400301007387 */ /* 0x0007e20000100800 */
[----:B------:R-:W-:-:S03]  /*09b0*/  IMAD.IADD R0, R0, 0x1, R3 ;  /* 0x0000000100007824 */ /* 0x000fc600078e0203 */
[----:B------:R3:W-:Y:S04]  /*09c0*/  STL [R1+0x2c], R4 ;  /* 0x00002c0401007387 */ /* 0x0007e80000100800 */
[----:B------:R3:W-:Y:S04]  /*09d0*/  STL [R1+0x48], R2 ;  /* 0x0000480201007387 */ /* 0x0007e80000100800 */
[----:B------:R3:W-:Y:S02]  /*09e0*/  STL [R1+0x44], R0 ;  /* 0x0000440001007387 */ /* 0x0007e40000100800 */
.L_x_574:
[----:B---3--:R-:W2:Y:S01]  /*09f0*/  LDL R4, [R1+0xc4] ;  /* 0x0000c40001047983 */ /* 0x008ea20000100800 */
[----:B------:R-:W-:Y:S01]  /*0a00*/  IMAD.MOV.U32 R0, RZ, RZ, c[0x0][0x560] ;  /* 0x00015800ff007624 */ /* 0x000fe200078e00ff */
[----:B------:R-:W-:Y:S01]  /*0a10*/  YIELD ;  /* 0x0000000000007946 */ /* 0x000fe20003800000 */
[----:B------:R-:W-:Y:S03]  /*0a20*/  BSSY B0, `(.L_x_513) ;  /* 0x0000016000007945 */ /* 0x000fe60003800000 */
[----:B------:R-:W-:-:S13]  /*0a30*/  ISETP.NE.AND P0, PT, R0, 0x1, PT ;  /* 0x000000010000780c */ /* 0x000fda0003f05270 */
[----:B--2---:R-:W-:Y:S01]  /*0a40*/  @P0 IMAD.HI.U32 R0, R4, c[0x0][0x564], RZ ;  /* 0x0001590004000a27 */ /* 0x004fe200078e00ff */
[----:B------:R-:W-:-:S04]  /*0a50*/  MOV R3, R4 ;  /* 0x0000000400037202 */ /* 0x000fc80000000f00 */
[----:B------:R-:W-:-:S04]  /*0a60*/  @P0 SHF.R.U32.HI R3, RZ, c[0x0][0x568], R0 ;  /* 0x00015a00ff030a19 */ /* 0x000fc80000011600 */
[----:B------:R-:W-:Y:S01]  /*0a70*/  ISETP.GE.AND P0, PT, R3, c[0x0][0x578], PT ;  /* 0x00015e0003007a0c */ /* 0x000fe20003f06270 */
[----:B------:R-:W-:-:S04]  /*0a80*/  IMAD.MOV R2, RZ, RZ, -R3 ;  /* 0x000000ffff027224 */ /* 0x000fc800078e0a03 */
[----:B------:R-:W-:-:S08]  /*0a90*/  IMAD R2, R2, c[0x0][0x560], R4 ;  /* 0x0001580002027a24 */ /* 0x000fd000078e0204 */
[----:B------:R-:W-:Y:S05]  /*0aa0*/  @!P0 BRA `(.L_x_514) ;  /* 0x0000007000008947 */ /* 0x000fea0003800000 */
[----:B------:R-:W-:-:S04]  /*0ab0*/  MOV R0, c[0x0][0x56c] ;  /* 0x00015b0000007a02 */ /* 0x000fc80000000f00 */
[----:B------:R-:W-:Y:S02]  /*0ac0*/  ISETP.NE.AND P0, PT, R0, 0x1, PT ;  /* 0x000000010000780c */ /* 0x000fe40003f05270 */
[----:B------:R-:W-:-:S11]  /*0ad0*/  MOV R0, R2 ;  /* 0x0000000200007202 */ /* 0x000fd60000000f00 */
[----:B------:R-:W-:-:S05]  /*0ae0*/  @P0 IMAD.HI.U32 R4, R2, c[0x0][0x570], RZ ;  /* 0x00015c0002040a27 */ /* 0x000fca00078e00ff */
[----:B------:R-:W-:-:S05]  /*0af0*/  @P0 SHF.R.U32.HI R0, RZ, c[0x0][0x574], R4 ;  /* 0x00015d00ff000a19 */ /* 0x000fca0000011604 */
[----:B------:R-:W-:Y:S01]  /*0b00*/  IMAD R4, R0, c[0x0][0x56c], RZ ;  /* 0x00015b0000047a24 */ /* 0x000fe200078e02ff */
[----:B------:R-:W-:Y:S05]  /*0b10*/  BRA `(.L_x_515) ;  /* 0x0000006000007947 */ /* 0x000fea0003800000 */
.L_x_514:
[----:B------:R-:W-:-:S04]  /*0b20*/  MOV R0, c[0x0][0x554] ;  /* 0x0001550000007a02 */ /* 0x000fc80000000f00 */
[----:B------:R-:W-:Y:S02]  /*0b30*/  ISETP.NE.AND P0, PT, R0, 0x1, PT ;  /* 0x000000010000780c */ /* 0x000fe40003f05270 */
[----:B------:R-:W-:-:S11]  /*0b40*/  MOV R0, R2 ;  /* 0x0000000200007202 */ /* 0x000fd60000000f00 */
[----:B------:R-:W-:-:S05]  /*0b50*/  @P0 IMAD.HI.U32 R4, R2, c[0x0][0x558], RZ ;  /* 0x0001560002040a27 */ /* 0x000fca00078e00ff */
[----:B------:R-:W-:-:S05]  /*0b60*/  @P0 SHF.R.U32.HI R0, RZ, c[0x0][0x55c], R4 ;  /* 0x00015700ff000a19 */ /* 0x000fca0000011604 */
[----:B------:R-:W-:Y:S02]  /*0b70*/  IMAD R4, R0, c[0x0][0x554], RZ ;  /* 0x0001550000047a24 */ /* 0x000fe400078e02ff */
.L_x_515:
[----:B------:R-:W-:Y:S05]  /*0b80*/  BSYNC B0 ;  /* 0x0000000000007941 */ /* 0x000fea0003800000 */
.L_x_513:
[----:B------:R-:W-:Y:S01]  /*0b90*/  IMAD.MOV.U32 R5, RZ, RZ, c[0x0][0x548] ;  /* 0x00015200ff057624 */ /* 0x000fe200078e00ff */
[----:B------:R-:W-:Y:S01]  /*0ba0*/  ISETP.NE.U32.AND P0, PT, RZ, c[0x0][0x370], PT ;  /* 0x0000dc00ff007a0c */ /* 0x000fe20003f05070 */
[----:B------:R-:W-:Y:S01]  /*0bb0*/  IMAD.IADD R4, R2, 0x1, -R4 ;  /* 0x0000000102047824 */ /* 0x000fe200078e0a04 */
[----:B------:R-:W-:Y:S02]  /*0bc0*/  CS2R R114, SRZ ;  /* 0x0000000000727805 */ /* 0x000fe4000001ff00 */
[----:B------:R-:W-:Y:S01]  /*0bd0*/  ISETP.NE.AND P1, PT, R5, 0x1, PT ;  /* 0x000000010500780c */ /* 0x000fe20003f25270 */
[----:B------:R-:W-:Y:S01]  /*0be0*/  IMAD R4, R3, c[0x0][0x554], R4 ;  /* 0x0001550003047a24 */ /* 0x000fe200078e0204 */
[----:B------:R-:W-:-:S04]  /*0bf0*/  ISETP.NE.AND.EX P0, PT, RZ, c[0x0][0x374], PT, P0 ;  /* 0x0000dd00ff007a0c */ /* 0x000fc80003f05300 */
[----:B------:R-:W-:-:S07]  /*0c00*/  MOV R16, R4 ;  /* 0x0000000400107202 */ /* 0x000fce0000000f00 */
[----:B------:R-:W-:-:S04]  /*0c10*/  @P1 IMAD.HI.U32 R2, R4, c[0x0][0x54c], RZ ;  /* 0x0001530004021a27 */ /* 0x000fc800078e00ff */
[----:B------:R-:W-:Y:S01]  /*0c20*/  @P0 IMAD.MOV.U32 R3, RZ, RZ, 0x4 ;  /* 0x00000004ff030424 */ /* 0x000fe200078e00ff */
[----:B------:R-:W-:-:S05]  /*0c30*/  @P1 SHF.R.U32.HI R16, RZ, c[0x0][0x550], R2 ;  /* 0x00015400ff101a19 */ /* 0x000fca0000011602 */
[----:B------:R-:W-:Y:S01]  /*0c40*/  @P0 IMAD.WIDE R2, R16, R3, c[0x0][0x370] ;  /* 0x0000dc0010020625 */ /* 0x000fe200078e0203 */
[----:B------:R-:W-:Y:S01]  /*0c50*/  LOP3.LUT R0, R0, 0x1ffffff, RZ, 0x3c, !PT ;  /* 0x01ffffff00007812 */ /* 0x000fe200078e3cff */
[----:B------:R1:W-:Y:S04]  /*0c60*/  STL [R1+0xb4], R16 ;  /* 0x0000b41001007387 */ /* 0x0003e80000100800 */
[----:B------:R2:W3:Y:S01]  /*0c70*/  @P0 LDG.E R115, [R2.64] ;  /* 0x0000000602730981 */ /* 0x0004e2000c1e1900 */
[----:B------:R-:W-:Y:S01]  /*0c80*/  IMAD.MOV.U32 R51, RZ, RZ, c[0x0][0x2c4] ;  /* 0x0000b100ff337624 */ /* 0x000fe200078e00ff */
[----:B------:R-:W-:Y:S01]  /*0c90*/  IADD3 R0, R0, c[0x0][0x53c], RZ ;  /* 0x00014f0000007a10 */ /* 0x000fe20007ffe0ff */
[----:B------:R-:W-:Y:S01]  /*0ca0*/  IMAD.MOV.U32 R46, RZ, RZ, 0x40 ;  /* 0x00000040ff2e7424 */ /* 0x000fe200078e00ff */
[----:B------:R-:W-:Y:S01]  /*0cb0*/  CS2R R130, SRZ ;  /* 0x0000000000827805 */ /* 0x000fe2000001ff00 */
[----:B------:R-:W-:Y:S01]  /*0cc0*/  CS2R R128, SRZ ;  /* 0x0000000000807805 */ /* 0x000fe2000001ff00 */
[----:B------:R-:W-:Y:S01]  /*0cd0*/  ISETP.NE.AND P2, PT, R51, 0x1, PT ;  /* 0x000000013300780c */ /* 0x000fe20003f45270 */
[----:B------:R-:W-:Y:S01]  /*0ce0*/  CS2R R126, SRZ ;  /* 0x00000000007e7805 */ /* 0x000fe2000001ff00 */
[----:B------:R-:W-:Y:S01]  /*0cf0*/  SHF.L.U32 R50, R0, 0x7, RZ ;  /* 0x0000000700327819 */ /* 0x000fe200000006ff */
[----:B------:R-:W-:Y:S01]  /*0d00*/  CS2R R124, SRZ ;  /* 0x00000000007c7805 */ /* 0x000fe2000001ff00 */
[----:B------:R-:W-:Y:S01]  /*0d10*/  IADD3 R5, R46, -c[0x0][0x168], RZ ;  /* 0x80005a002e057a10 */ /* 0x000fe20007ffe0ff */
[----:B------:R-:W-:Y:S01]  /*0d20*/  IMAD.MOV.U32 R122, RZ, RZ, RZ ;  /* 0x000000ffff7a7224 */ /* 0x000fe200078e00ff */
[----:B------:R-:W-:Y:S01]  /*0d30*/  IADD3 R0, R50, 0x7f, RZ ;  /* 0x0000007f32007810 */ /* 0x000fe20007ffe0ff */
[----:B------:R1:W-:Y:S01]  /*0d40*/  STL [R1+0xb0], R50 ;  /* 0x0000b03201007387 */ /* 0x0003e20000100800 */
[----:B------:R-:W-:Y:S01]  /*0d50*/  CS2R R120, SRZ ;  /* 0x0000000000787805 */ /* 0x000fe2000001ff00 */
[----:B------:R-:W-:Y:S01]  /*0d60*/  CS2R R6, SRZ ;  /* 0x0000000000067805 */ /* 0x000fe2000001ff00 */
[----:B------:R-:W-:Y:S01]  /*0d70*/  MOV R118, RZ ;  /* 0x000000ff00767202 */ /* 0x000fe20000000f00 */
[----:B------:R-:W-:Y:S01]  /*0d80*/  CS2R R116, SRZ ;  /* 0x0000000000747805 */ /* 0x000fe2000001ff00 */
[----:B------:R-:W-:Y:S01]  /*0d90*/  CS2R R8, SRZ ;  /* 0x0000000000087805 */ /* 0x000fe2000001ff00 */
[----:B------:R-:W-:Y:S01]  /*0da0*/  CS2R R112, SRZ ;  /* 0x0000000000707805 */ /* 0x000fe2000001ff00 */
[----:B------:R-:W-:Y:S01]  /*0db0*/  CS2R R10, SRZ ;  /* 0x00000000000a7805 */ /* 0x000fe2000001ff00 */
[----:B------:R-:W-:Y:S01]  /*0dc0*/  IMAD.MOV.U32 R110, RZ, RZ, RZ ;  /* 0x000000ffff6e7224 */ /* 0x000fe200078e00ff */
[----:B------:R-:W-:Y:S01]  /*0dd0*/  CS2R R108, SRZ ;  /* 0x00000000006c7805 */ /* 0x000fe2000001ff00 */
[----:B------:R-:W-:Y:S01]  /*0de0*/  CS2R R12, SRZ ;  /* 0x00000000000c7805 */ /* 0x000fe2000001ff00 */
[----:B------:R-:W-:Y:S01]  /*0df0*/  IMAD.MOV.U32 R106, RZ, RZ, RZ ;  /* 0x000000ffff6a7224 */ /* 0x000fe200078e00ff */
[----:B------:R-:W-:Y:S01]  /*0e00*/  CS2R R104, SRZ ;  /* 0x0000000000687805 */ /* 0x000fe2000001ff00 */
[----:B--2---:R-:W-:Y:S01]  /*0e10*/  IMAD.MOV.U32 R2, RZ, RZ, c[0x0][0x2ac] ;  /* 0x0000ab00ff027624 */ /* 0x004fe200078e00ff */
[----:B------:R-:W-:Y:S01]  /*0e20*/  CS2R R14, SRZ ;  /* 0x00000000000e7805 */ /* 0x000fe2000001ff00 */
[----:B------:R-:W-:Y:S01]  /*0e30*/  @P2 IMAD.HI.U32 R3, R0, c[0x0][0x2c8], RZ ;  /* 0x0000b20000032a27 */ /* 0x000fe200078e00ff */
[----:B------:R-:W-:Y:S01]  /*0e40*/  MOV R102, RZ ;  /* 0x000000ff00667202 */ /* 0x000fe20000000f00 */
[----:B------:R-:W-:Y:S01]  /*0e50*/  CS2R R100, SRZ ;  /* 0x0000000000647805 */ /* 0x000fe2000001ff00 */
[----:B------:R-:W-:Y:S01]  /*0e60*/  CS2R R96, SRZ ;  /* 0x0000000000607805 */ /* 0x000fe2000001ff00 */
[C---:B------:R-:W-:Y:S01]  /*0e70*/  IMAD R48, R2.reuse, c[0x0][0x1d0], RZ ;  /* 0x0000740002307a24 */ /* 0x040fe200078e02ff */
[----:B------:R-:W-:Y:S01]  /*0e80*/  @P2 SHF.R.U32.HI R0, RZ, c[0x0][0x2cc], R3 ;  /* 0x0000b300ff002a19 */ /* 0x000fe20000011603 */
[----:B------:R-:W-:Y:S01]  /*0e90*/  IMAD R2, R2, c[0x0][0x1d0], R5 ;  /* 0x0000740002027a24 */ /* 0x000fe200078e0205 */
[----:B------:R-:W-:Y:S01]  /*0ea0*/  CS2R R18, SRZ ;  /* 0x0000000000127805 */ /* 0x000fe2000001ff00 */
[----:B------:R-:W-:Y:S01]  /*0eb0*/  IMAD.MOV.U32 R17, RZ, RZ, RZ ;  /* 0x000000ffff117224 */ /* 0x000fe200078e00ff */
[----:B------:R-:W-:Y:S01]  /*0ec0*/  IADD3 R5, R48, 0x3f, RZ ;  /* 0x0000003f30057810 */ /* 0x000fe20007ffe0ff */
[----:B------:R-:W-:Y:S01]  /*0ed0*/  IMAD.MOV.U32 R98, RZ, RZ, RZ ;  /* 0x000000ffff627224 */ /* 0x000fe200078e00ff */
[----:B------:R-:W-:Y:S01]  /*0ee0*/  IADD3 R0, R2, R0, RZ ;  /* 0x0000000002007210 */ /* 0x000fe20007ffe0ff */
[----:B------:R-:W-:Y:S01]  /*0ef0*/  CS2R R92, SRZ ;  /* 0x00000000005c7805 */ /* 0x000fe2000001ff00 */
[----:B------:R-:W-:Y:S01]  /*0f00*/  SHF.R.S32.HI R2, RZ, 0x1f, R5 ;  /* 0x0000001fff027819 */ /* 0x000fe20000011405 */
[----:B------:R-:W-:Y:S01]  /*0f10*/  CS2R R20, SRZ ;  /* 0x0000000000147805 */ /* 0x000fe2000001ff00 */
[----:B------:R-:W-:Y:S01]  /*0f20*/  SHF.R.S32.HI R3, RZ, 0x1f, R0 ;  /* 0x0000001fff037819 */ /* 0x000fe20000011400 */
[----:B------:R-:W-:Y:S01]  /*0f30*/  IMAD.MOV.U32 R90, RZ, RZ, RZ ;  /* 0x000000ffff5a7224 */ /* 0x000fe200078e00ff */
[----:B------:R-:W-:Y:S01]  /*0f40*/  LEA.HI R2, R2, R5, RZ, 0x6 ;  /* 0x0000000502027211 */ /* 0x000fe200078f30ff */
[----:B------:R-:W-:Y:S01]  /*0f50*/  CS2R R88, SRZ ;  /* 0x0000000000587805 */ /* 0x000fe2000001ff00 */
[----:B------:R-:W-:Y:S01]  /*0f60*/  LEA.HI R3, R3, R0, RZ, 0x6 ;  /* 0x0000000003037211 */ /* 0x000fe200078f30ff */
[----:B------:R-:W-:Y:S01]  /*0f70*/  IMAD.MOV R0, RZ, RZ, -R16 ;  /* 0x000000ffff007224 */ /* 0x000fe200078e0a10 */
[----:B------:R-:W-:Y:S01]  /*0f80*/  SHF.R.S32.HI R2, RZ, 0x6, R2 ;  /* 0x00000006ff027819 */ /* 0x000fe20000011402 */
[----:B------:R-:W-:Y:S01]  /*0f90*/  CS2R R22, SRZ ;  /* 0x0000000000167805 */ /* 0x000fe2000001ff00 */
[----:B------:R-:W-:Y:S01]  /*0fa0*/  SHF.R.S32.HI R3, RZ, 0x6, R3 ;  /* 0x00000006ff037819 */ /* 0x000fe20000011403 */
[----:B------:R-:W-:Y:S01]  /*0fb0*/  IMAD R47, R0, c[0x0][0x548], R4 ;  /* 0x00015200002f7a24 */ /* 0x000fe200078e0204 */
[----:B------:R-:W-:Y:S01]  /*0fc0*/  PRMT R0, RZ, 0x7610, R0 ;  /* 0x00007610ff007816 */ /* 0x000fe20000000000 */
[----:B------:R-:W-:Y:S01]  /*0fd0*/  CS2R R4, SRZ ;  /* 0x0000000000047805 */ /* 0x000fe2000001ff00 */
[----:B------:R-:W-:Y:S01]  /*0fe0*/  IMNMX R111, R2, R3, PT ;  /* 0x00000003026f7217 */ /* 0x000fe20003800200 */
[----:B------:R-:W-:Y:S01]  /*0ff0*/  IMAD.MOV.U32 R86, RZ, RZ, RZ ;  /* 0x000000ffff567224 */ /* 0x000fe200078e00ff */
[----:B------:R1:W-:Y:S01]  /*1000*/  STL [R1+0xb8], R47 ;  /* 0x0000b82f01007387 */ /* 0x0003e20000100800 */
[----:B------:R-:W-:Y:S01]  /*1010*/  MOV R94, RZ ;  /* 0x000000ff005e7202 */ /* 0x000fe20000000f00 */
[----:B------:R-:W-:Y:S01]  /*1020*/  CS2R R84, SRZ ;  /* 0x0000000000547805 */ /* 0x000fe2000001ff00 */
[----:B------:R-:W-:Y:S01]  /*1030*/  ISETP.GE.AND P0, PT, R111, 0x1, PT ;  /* 0x000000016f00780c */ /* 0x000fe20003f06270 */
[----:B------:R1:W-:Y:S01]  /*1040*/  STL [R1+0x50], R111 ;  /* 0x0000506f01007387 */ /* 0x0003e20000100800 */
[----:B------:R-:W-:Y:S01]  /*1050*/  CS2R R24, SRZ ;  /* 0x0000000000187805 */ /* 0x000fe2000001ff00 */
[----:B------:R-:W-:Y:S01]  /*1060*/  MOV R82, RZ ;  /* 0x000000ff00527202 */ /* 0x000fe20000000f00 */
[----:B------:R-:W-:Y:S01]  /*1070*/  CS2R R26, SRZ ;  /* 0x00000000001a7805 */ /* 0x000fe2000001ff00 */
[----:B------:R-:W-:Y:S01]  /*1080*/  IMAD.MOV.U32 R80, RZ, RZ, RZ ;  /* 0x000000ffff507224 */ /* 0x000fe200078e00ff */
[----:B------:R-:W-:Y:S01]  /*1090*/  CS2R R28, SRZ ;  /* 0x00000000001c7805 */ /* 0x000fe2000001ff00 */
[----:B------:R-:W-:Y:S01]  /*10a0*/  IMAD.MOV.U32 R78, RZ, RZ, RZ ;  /* 0x000000ffff4e7224 */ /* 0x000fe200078e00ff */
[----:B------:R-:W-:Y:S01]  /*10b0*/  MOV R76, RZ ;  /* 0x000000ff004c7202 */ /* 0x000fe20000000f00 */
[----:B------:R-:W-:Y:S01]  /*10c0*/  IMAD.MOV.U32 R74, RZ, RZ, RZ ;  /* 0x000000ffff4a7224 */ /* 0x000fe200078e00ff */
[----:B------:R-:W-:Y:S01]  /*10d0*/  CS2R R30, SRZ ;  /* 0x00000000001e7805 */ /* 0x000fe2000001ff00 */
[----:B------:R-:W-:Y:S01]  /*10e0*/  IMAD.MOV.U32 R72, RZ, RZ, RZ ;  /* 0x000000ffff487224 */ /* 0x000fe200078e00ff */
[----:B------:R-:W-:Y:S01]  /*10f0*/  MOV R70, RZ ;  /* 0x000000ff00467202 */ /* 0x000fe20000000f00 */
[----:B------:R-:W-:Y:S01]  /*1100*/  CS2R R32, SRZ ;  /* 0x0000000000207805 */ /* 0x000fe2000001ff00 */
[----:B------:R-:W-:Y:S01]  /*1110*/  IMAD.MOV.U32 R68, RZ, RZ, RZ ;  /* 0x000000ffff447224 */ /* 0x000fe200078e00ff */
        /* <DEDUP_REMOVED lines=13> */
[----:B------:R-:W-:Y:S01]  /*11f0*/  CS2R R136, SRZ ;  /* 0x0000000000887805 */ /* 0x000fe2000001ff00 */
[----:B------:R-:W-:Y:S01]  /*1200*/  IMAD.MOV.U32 R138, RZ, RZ, RZ ;  /* 0x000000ffff8a7224 */ /* 0x000fe200078e00ff */
[----:B------:R-:W-:Y:S01]  /*1210*/  CS2R R142, SRZ ;  /* 0x00000000008e7805 */ /* 0x000fe2000001ff00 */
[----:B------:R-:W-:Y:S01]  /*1220*/  CS2R R140, SRZ ;  /* 0x00000000008c7805 */ /* 0x000fe2000001ff00 */
[----:B------:R-:W-:Y:S01]  /*1230*/  MOV R53, RZ ;  /* 0x000000ff00357202 */ /* 0x000fe20000000f00 */
[----:B------:R-:W-:Y:S01]  /*1240*/  IMAD.MOV.U32 R146, RZ, RZ, RZ ;  /* 0x000000ffff927224 */ /* 0x000fe200078e00ff */
[----:B------:R-:W-:Y:S01]  /*1250*/  CS2R R144, SRZ ;  /* 0x0000000000907805 */ /* 0x000fe2000001ff00 */
        /* <DEDUP_REMOVED lines=13> */
[----:B---3--:R1:W-:Y:S01]  /*1330*/  STL [R1+0x84], R115 ;  /* 0x0000847301007387 */ /* 0x0083e20000100800 */
[----:B------:R-:W-:Y:S05]  /*1340*/  @!P0 BRA `(.L_x_516) ;  /* 0x0000d9b000008947 */ /* 0x000fea0003800000 */
[----:B------:R-:W-:-:S04]  /*1350*/  ISETP.NE.U32.AND P0, PT, RZ, c[0x0][0x340], PT ;  /* 0x0000d000ff007a0c */ /* 0x000fc80003f05070 */
[----:B------:R-:W-:-:S13]  /*1360*/  ISETP.NE.AND.EX P0, PT, RZ, c[0x0][0x344], PT, P0 ;  /* 0x0000d100ff007a0c */ /* 0x000fda0003f05300 */
[----:B------:R-:W-:-:S04]  /*1370*/  @P0 IMAD.MOV.U32 R2, RZ, RZ, 0x4 ;  /* 0x00000004ff020424 */ /* 0x000fc800078e00ff */
[----:B------:R-:W-:-:S05]  /*1380*/  @P0 IMAD.WIDE R2, R16, R2, c[0x0][0x340] ;  /* 0x0000d00010020625 */ /* 0x000fca00078e0202 */
[----:B------:R2:W5:Y:S01]  /*1390*/  @P0 LDG.E R0, [R2.64] ;  /* 0x0000000602000981 */ /* 0x000562000c1e1900 */
[----:B------:R-:W-:Y:S01]  /*13a0*/  WARPSYNC 0xffffffff ;  /* 0xffffffff00007948 */ /* 0x000fe20003800000 */
[----:B------:R-:W-:-:S03]  /*13b0*/  @!P0 MOV R0, R16 ;  /* 0x0000001000008202 */ /* 0x000fc60000000f00 */
[----:B--2---:R-:W2:Y:S01]  /*13c0*/  LDL R107, [R1+0x7c] ;  /* 0x00007c00016b7983 */ /* 0x004ea20000100800 */
[----:B-----5:R-:W-:Y:S01]  /*13d0*/  SHF.R.S32.HI R3, RZ, 0x1f, R0 ;  /* 0x0000001fff037819 */ /* 0x020fe20000011400 */
[----:B------:R-:W-:-:S04]  /*13e0*/  IMAD.WIDE.U32 R102, R0, c[0x0][0x2b0], RZ ;  /* 0x0000ac0000667a25 */ /* 0x000fc800078e00ff */
[----:B------:R-:W-:Y:S01]  /*13f0*/  IMAD.MOV.U32 R101, RZ, RZ, c[0x0][0x2b8] ;  /* 0x0000ae00ff657624 */ /* 0x000fe200078e00ff */
[----:B------:R-:W-:Y:S01]  /*1400*/  STL.64 [R1+0x98], R102 ;  /* 0x0000986601007387 */ /* 0x000fe20000100a00 */
[----:B------:R-:W-:-:S03]  /*1410*/  IMAD.MOV.U32 R25, RZ, RZ, RZ ;  /* 0x000000ffff197224 */ /* 0x000fc600078e00ff */
[----:B------:R-:W-:Y:S02]  /*1420*/  ISETP.NE.AND P1, PT, R101, 0x1, PT ;  /* 0x000000016500780c */ /* 0x000fe40003f25270 */
[----:B------:R-:W-:-:S05]  /*1430*/  SHF.R.S32.HI R24, RZ, 0x1f, R47 ;  /* 0x0000001fff187819 */ /* 0x000fca000001142f */
[----:B------:R-:W-:Y:S01]  /*1440*/  IMAD R5, R24, c[0x0][0x1b8], RZ ;  /* 0x00006e0018057a24 */ /* 0x000fe200078e02ff */
[----:B------:R-:W-:-:S03]  /*1450*/  SHF.R.S32.HI R6, RZ, 0x1f, R16 ;  /* 0x0000001fff067819 */ /* 0x000fc60000011410 */
[----:B------:R-:W-:Y:S01]  /*1460*/  IMAD R5, R47, c[0x0][0x1bc], R5 ;  /* 0x00006f002f057a24 */ /* 0x000fe200078e0205 */
[----:B------:R-:W3:Y:S04]  /*1470*/  S2R R52, SR_TID.X ;  /* 0x0000000000347919 */ /* 0x000ee80000002100 */
[----:B------:R-:W-:Y:S01]  /*1480*/  BAR.SYNC.DEFER_BLOCKING 0x0 ;  /* 0x0000000000007b1d */ /* 0x000fe20000010000 */
[----:B--2---:R-:W-:-:S05]  /*1490*/  IMAD R2, R111, 0x40, R107 ;  /* 0x000000406f027824 */ /* 0x004fca00078e026b */
[----:B------:R-:W-:-:S04]  /*14a0*/  IADD3 R2, R2, -0x40, RZ ;  /* 0xffffffc002027810 */ /* 0x000fc80007ffe0ff */
[C---:B------:R-:W-:Y:S01]  /*14b0*/  ISETP.GE.AND P0, PT, R2.reuse, R48, PT ;  /* 0x000000300200720c */ /* 0x040fe20003f06270 */
[----:B------:R-:W-:Y:S02]  /*14c0*/  IMAD.IADD R22, R2, 0x1, R115 ;  /* 0x0000000102167824 */ /* 0x000fe400078e0273 */
[----:B------:R-:W-:Y:S01]  /*14d0*/  IMAD R2, R3, c[0x0][0x2b0], RZ ;  /* 0x0000ac0003027a24 */ /* 0x000fe200078e02ff */
[----:B------:R-:W-:Y:S01]  /*14e0*/  ISETP.GT.OR P0, PT, R107, 0x3f, P0 ;  /* 0x0000003f6b00780c */ /* 0x000fe20000704670 */
[----:B------:R-:W-:-:S04]  /*14f0*/  @P1 IMAD.HI.U32 R3, R22, c[0x0][0x2bc], RZ ;  /* 0x0000af0016031a27 */ /* 0x000fc800078e00ff */
[----:B------:R-:W-:Y:S02]  /*1500*/  IMAD R2, R0, c[0x0][0x2b4], R2 ;  /* 0x0000ad0000027a24 */ /* 0x000fe400078e0202 */
[----:B------:R-:W-:Y:S01]  /*1510*/  IMAD.MOV.U32 R21, RZ, RZ, R22 ;  /* 0x000000ffff157224 */ /* 0x000fe200078e0016 */
[----:B------:R-:W-:Y:S01]  /*1520*/  @P1 SHF.R.U32.HI R21, RZ, c[0x0][0x2c0], R3 ;  /* 0x0000b000ff151a19 */ /* 0x000fe20000011603 */
[----:B------:R-:W-:-:S04]  /*1530*/  IMAD.IADD R100, R103, 0x1, R2 ;  /* 0x0000000167647824 */ /* 0x000fc800078e0202 */
[C---:B------:R-:W-:Y:S01]  /*1540*/  @!P0 IADD3 R0, P1, R21.reuse, R102, RZ ;  /* 0x0000006615008210 */ /* 0x040fe20007f3e0ff */
[----:B------:R-:W-:Y:S03]  /*1550*/  STL [R1+0xa8], R100 ;  /* 0x0000a86401007387 */ /* 0x000fe60000100800 */
[----:B------:R-:W-:Y:S01]  /*1560*/  @!P0 LEA.HI.X.SX32 R3, R21, R100, 0x1, P1 ;  /* 0x0000006415038211 */ /* 0x000fe200008f0eff */
[----:B------:R-:W2:Y:S01]  /*1570*/  LDL R41, [R1+0x6c] ;  /* 0x00006c0001297983 */ /* 0x000ea20000100800 */
[----:B------:R-:W-:-:S03]  /*1580*/  @!P0 LEA R2, P1, R0, c[0x0][0x2a0], 0x2 ;  /* 0x0000a80000028a11 */ /* 0x000fc600078210ff */
[----:B------:R-:W4:Y:S01]  /*1590*/  LDL R30, [R1+0xf0] ;  /* 0x0000f000011e7983 */ /* 0x000f220000100800 */
[----:B------:R-:W-:-:S03]  /*15a0*/  @!P0 LEA.HI.X R3, R0, c[0x0][0x2a4], R3, 0x2, P1 ;  /* 0x0000a90000038a11 */ /* 0x000fc600008f1403 */
[----:B------:R-:W4:Y:S04]  /*15b0*/  LDL R45, [R1+0x70] ;  /* 0x00007000012d7983 */ /* 0x000f280000100800 */
[----:B------:R-:W4:Y:S04]  /*15c0*/  LDL R28, [R1+0xe8] ;  /* 0x0000e800011c7983 */ /* 0x000f280000100800 */
[----:B------:R-:W4:Y:S04]  /*15d0*/  LDL R31, [R1+0x54] ;  /* 0x00005400011f7983 */ /* 0x000f280000100800 */
[----:B------:R-:W4:Y:S04]  /*15e0*/  LDL R40, [R1+0x68] ;  /* 0x0000680001287983 */ /* 0x000f280000100800 */
[----:B------:R-:W4:Y:S04]  /*15f0*/  LDL R32, [R1+0xf4] ;  /* 0x0000f40001207983 */ /* 0x000f280000100800 */
[----:B------:R-:W4:Y:S04]  /*1600*/  LDL R29, [R1+0xec] ;  /* 0x0000ec00011d7983 */ /* 0x000f280000100800 */
[----:B------:R-:W4:Y:S04]  /*1610*/  LDL R44, [R1+0x4c] ;  /* 0x00004c00012c7983 */ /* 0x000f280000100800 */
[----:B------:R1:W4:Y:S01]  /*1620*/  @!P0 LDG.E R25, [R2.64] ;  /* 0x0000000602198981 */ /* 0x000322000c1e1900 */
[----:B------:R-:W-:-:S04]  /*1630*/  IMAD.IADD R4, R107, 0x1, R50 ;  /* 0x000000016b047824 */ /* 0x000fc800078e0232 */
[----:B------:R-:W-:-:S04]  /*1640*/  @P2 IMAD.HI.U32 R7, R4, c[0x0][0x2c8], RZ ;  /* 0x0000b20004072a27 */ /* 0x000fc800078e00ff */
[----:B------:R-:W-:Y:S01]  /*1650*/  IMAD.MOV.U32 R0, RZ, RZ, R4 ;  /* 0x000000ffff007224 */ /* 0x000fe200078e0004 */
[----:B------:R-:W-:-:S04]  /*1660*/  @P2 SHF.R.U32.HI R0, RZ, c[0x0][0x2cc], R7 ;  /* 0x0000b300ff002a19 */ /* 0x000fc80000011607 */
[----:B------:R-:W-:Y:S01]  /*1670*/  SHF.R.S32.HI R7, RZ, 0x1f, R0 ;  /* 0x0000001fff077819 */ /* 0x000fe20000011400 */
[----:B-1----:R-:W-:-:S04]  /*1680*/  IMAD.WIDE.U32 R2, R47, c[0x0][0x1b8], RZ ;  /* 0x00006e002f027a25 */ /* 0x002fc800078e00ff */
[----:B------:R-:W-:Y:S02]  /*1690*/  IMAD.IADD R3, R3, 0x1, R5 ;  /* 0x0000000103037824 */ /* 0x000fe400078e0205 */
[----:B------:R-:W-:Y:S02]  /*16a0*/  IMAD R5, R6, c[0x0][0x1c0], RZ ;  /* 0x0000700006057a24 */ /* 0x000fe400078e02ff */
[----:B------:R-:W-:-:S04]  /*16b0*/  IMAD.WIDE.U32 R2, R16, c[0x0][0x1c0], R2 ;  /* 0x0000700010027a25 */ /* 0x000fc800078e0002 */
[----:B------:R-:W-:Y:S02]  /*16c0*/  IMAD R6, R16, c[0x0][0x1c4], R5 ;  /* 0x0000710010067a24 */ /* 0x000fe400078e0205 */
[----:B------:R-:W-:-:S04]  /*16d0*/  IMAD.MOV R5, RZ, RZ, -R0 ;  /* 0x000000ffff057224 */ /* 0x000fc800078e0a00 */
[----:B------:R-:W-:Y:S02]  /*16e0*/  IMAD R4, R5, c[0x0][0x2c4], R4 ;  /* 0x0000b10005047a24 */ /* 0x000fe400078e0204 */
[----:B------:R-:W-:Y:S02]  /*16f0*/  IMAD R5, R7, c[0x0][0x1b0], RZ ;  /* 0x00006c0007057a24 */ /* 0x000fe400078e02ff */
[----:B------:R-:W-:Y:S02]  /*1700*/  IMAD.IADD R3, R3, 0x1, R6 ;  /* 0x0000000103037824 */ /* 0x000fe400078e0206 */
[C---:B------:R-:W-:Y:S01]  /*1710*/  IMAD R6, R0.reuse, c[0x0][0x1b4], R5 ;  /* 0x00006d0000067a24 */ /* 0x040fe200078e0205 */
[----:B------:R-:W-:Y:S01]  /*1720*/  SHF.R.S32.HI R5, RZ, 0x1f, R4 ;  /* 0x0000001fff057819 */ /* 0x000fe20000011404 */
[----:B------:R-:W-:-:S04]  /*1730*/  IMAD.WIDE.U32 R2, R0, c[0x0][0x1b0], R2 ;  /* 0x00006c0000027a25 */ /* 0x000fc800078e0002 */
[----:B------:R-:W-:Y:S02]  /*1740*/  IMAD R0, R5, c[0x0][0x1a8], RZ ;  /* 0x00006a0005007a24 */ /* 0x000fe400078e02ff */
[----:B------:R-:W-:Y:S02]  /*1750*/  IMAD.IADD R3, R3, 0x1, R6 ;  /* 0x0000000103037824 */ /* 0x000fe400078e0206 */
[C---:B------:R-:W-:Y:S02]  /*1760*/  IMAD R0, R4.reuse, c[0x0][0x1ac], R0 ;  /* 0x00006b0004007a24 */ /* 0x040fe400078e0200 */
[----:B------:R-:W-:Y:S01]  /*1770*/  IMAD.WIDE.U32 R2, R4, c[0x0][0x1a8], R2 ;  /* 0x00006a0004027a25 */ /* 0x000fe200078e0002 */
[----:B---3--:R-:W-:-:S03]  /*1780*/  SHF.R.S32.HI R27, RZ, 0x1f, R52 ;  /* 0x0000001fff1b7819 */ /* 0x008fc60000011434 */
[----:B------:R-:W-:Y:S01]  /*1790*/  IMAD.IADD R0, R3, 0x1, R0 ;  /* 0x0000000103007824 */ /* 0x000fe200078e0200 */
[C---:B------:R-:W-:Y:S02]  /*17a0*/  LEA R17, P0, R2.reuse, c[0x0][0x160], 0x1 ;  /* 0x0000580002117a11 */ /* 0x040fe400078008ff */
[----:B------:R-:W-:Y:S02]  /*17b0*/  LEA.HI R27, R27, R52, RZ, 0x3 ;  /* 0x000000341b1b7211 */ /* 0x000fe400078f18ff */
[----:B------:R-:W-:Y:S01]  /*17c0*/  LEA.HI.X R16, R2, c[0x0][0x164], R0, 0x1, P0 ;  /* 0x0000590002107a11 */ /* 0x000fe200000f0c00 */
[----:B------:R-:W2:Y:S01]  /*17d0*/  SHFL.IDX PT, R3, R17, RZ, 0x181f ;  /* 0x00181fff11037589 */ /* 0x000ea200000e0000 */
[----:B------:R-:W-:Y:S01]  /*17e0*/  SHF.R.S32.HI R27, RZ, 0x3, R27 ;  /* 0x00000003ff1b7819 */ /* 0x000fe2000001141b */
[----:B------:R-:W-:Y:S02]  /*17f0*/  IMAD R23, R51, c[0x0][0x168], RZ ;  /* 0x00005a0033177a24 */ /* 0x000fe400078e02ff */
[----:B------:R-:W4:Y:S02]  /*1800*/  SHFL.IDX PT, R4, R16, RZ, 0x181f ;  /* 0x00181fff10047589 */ /* 0x000f2400000e0000 */
[----:B------:R-:W-:-:S05]  /*1810*/  IMAD.IADD R20, R27, 0x1, R50 ;  /* 0x000000011b147824 */ /* 0x000fca00078e0232 */
[C---:B------:R-:W-:Y:S01]  /*1820*/  ISETP.GE.AND P0, PT, R20.reuse, R23, PT ;  /* 0x000000171400720c */ /* 0x040fe20003f06270 */
[----:B------:R-:W1:Y:S01]  /*1830*/  SHFL.IDX PT, R0, R17, 0x1, 0x181f ;  /* 0x00381f0011007f89 */ /* 0x000e6200000e0000 */
[----:B------:R-:W-:-:S03]  /*1840*/  IADD3 R5, R20, 0x20, RZ ;  /* 0x0000002014057810 */ /* 0x000fc60007ffe0ff */
[----:B------:R-:W3:Y:S01]  /*1850*/  SHFL.IDX PT, R2, R16, 0x1, 0x181f ;  /* 0x00381f0010027f89 */ /* 0x000ee200000e0000 */
[----:B------:R-:W-:Y:S01]  /*1860*/  ISETP.GE.AND P1, PT, R5, R23, PT ;  /* 0x000000170500720c */ /* 0x000fe20003f26270 */
[----:B------:R-:W-:-:S06]  /*1870*/  IMAD.WIDE.U32 R98, R47, c[0x0][0x1e8], RZ ;  /* 0x00007a002f627a25 */ /* 0x000fcc00078e00ff */
[----:B--2---:R-:W-:-:S04]  /*1880*/  @!P0 LEA R10, P3, R41, R3, 0x1 ;  /* 0x00000003290a8211 */ /* 0x004fc800078608ff */
[-C--:B----4-:R-:W-:Y:S02]  /*1890*/  @!P0 LEA.HI.X R11, R41, R4.reuse, R30, 0x1, P3 ;  /* 0x00000004290b8211 */ /* 0x090fe400018f0c1e */
[-C--:B------:R-:W-:Y:S02]  /*18a0*/  @!P0 LEA R6, P3, R45, R3.reuse, 0x1 ;  /* 0x000000032d068211 */ /* 0x080fe400078608ff */
[----:B------:R-:W-:Y:S02]  /*18b0*/  ISETP.GE.AND P4, PT, R41, c[0x0][0x198], PT ;  /* 0x0000660029007a0c */ /* 0x000fe40003f86270 */
[----:B------:R-:W-:Y:S02]  /*18c0*/  @!P0 LEA.HI.X R7, R45, R4, R28, 0x1, P3 ;  /* 0x000000042d078211 */ /* 0x000fe400018f0c1c */
[C---:B------:R-:W-:Y:S02]  /*18d0*/  ISETP.GE.AND P3, PT, R31.reuse, c[0x0][0x198], PT ;  /* 0x000066001f007a0c */ /* 0x040fe40003f66270 */
[----:B------:R-:W-:-:S02]  /*18e0*/  @!P0 LEA R12, P2, R31, R3, 0x1 ;  /* 0x000000031f0c8211 */ /* 0x000fc400078408ff */
[C---:B------:R-:W-:Y:S02]  /*18f0*/  ISETP.GE.AND P5, PT, R40.reuse, c[0x0][0x198], PT ;  /* 0x0000660028007a0c */ /* 0x040fe40003fa6270 */
[----:B------:R-:W-:Y:S02]  /*1900*/  ISETP.GE.AND P6, PT, R45, c[0x0][0x198], PT ;  /* 0x000066002d007a0c */ /* 0x000fe40003fc6270 */
[----:B------:R-:W-:Y:S02]  /*1910*/  @!P0 LEA.HI.X R13, R31, R4, R32, 0x1, P2 ;  /* 0x000000041f0d8211 */ /* 0x000fe400010f0c20 */
[----:B------:R-:W-:-:S04]  /*1920*/  @!P0 LEA R8, P2, R40, R3, 0x1 ;  /* 0x0000000328088211 */ /* 0x000fc800078408ff */
[----:B------:R-:W-:Y:S01]  /*1930*/  @!P0 LEA.HI.X R9, R40, R4, R29, 0x1, P2 ;  /* 0x0000000428098211 */ /* 0x000fe200010f0c1d */
[----:B------:R2:W-:Y:S04]  /*1940*/  @!P0 LDGSTS.E.BYPASS.LTC128B.128 [R44+0x100], [R12.64], !P3 ;  /* 0x001000000c2c8fae */ /* 0x0005e8000d901d46 */
[----:B------:R4:W-:Y:S04]  /*1950*/  @!P0 LDGSTS.E.BYPASS.LTC128B.128 [R44+0x4100], [R10.64], !P4 ;  /* 0x041000000a2c8fae */ /* 0x0009e8000e101d46 */
[----:B------:R2:W-:Y:S04]  /*1960*/  @!P0 LDGSTS.E.BYPASS.LTC128B.128 [R44+0x8100], [R8.64], !P5 ;  /* 0x08100000082c8fae */ /* 0x0005e8000e901d46 */
[----:B------:R4:W-:Y:S01]  /*1970*/  @!P0 LDGSTS.E.BYPASS.LTC128B.128 [R44+0xc100], [R6.64], !P6 ;  /* 0x0c100000062c8fae */ /* 0x0009e2000f101d46 */
[----:B-1----:R-:W-:-:S04]  /*1980*/  @!P1 LEA R18, P2, R31, R0, 0x1 ;  /* 0x000000001f129211 */ /* 0x002fc800078408ff */
[----:B---3--:R-:W-:Y:S02]  /*1990*/  @!P1 LEA.HI.X R19, R31, R2, R32, 0x1, P2 ;  /* 0x000000021f139211 */ /* 0x008fe400010f0c20 */
[----:B------:R-:W-:-:S03]  /*19a0*/  IADD3 R3, R20, 0x40, RZ ;  /* 0x0000004014037810 */ /* 0x000fc60007ffe0ff */
[----:B------:R1:W-:Y:S01]  /*19b0*/  @!P1 LDGSTS.E.BYPASS.LTC128B.128 [R44+0x1100], [R18.64], !P3 ;  /* 0x01100000122c9fae */ /* 0x0003e2000d901d46 */
[----:B--2---:R-:W-:-:S04]  /*19c0*/  @!P1 LEA R8, P0, R41, R0, 0x1 ;  /* 0x0000000029089211 */ /* 0x004fc800078008ff */
[----:B------:R-:W-:Y:S02]  /*19d0*/  @!P1 LEA.HI.X R9, R41, R2, R30, 0x1, P0 ;  /* 0x0000000229099211 */ /* 0x000fe400000f0c1e */
[----:B----4-:R-:W-:-:S03]  /*19e0*/  @!P1 LEA R6, P0, R40, R0, 0x1 ;  /* 0x0000000028069211 */ /* 0x010fc600078008ff */
[----:B------:R2:W-:Y:S01]  /*19f0*/  @!P1 LDGSTS.E.BYPASS.LTC128B.128 [R44+0x5100], [R8.64], !P4 ;  /* 0x05100000082c9fae */ /* 0x0005e2000e101d46 */
[----:B------:R-:W-:Y:S02]  /*1a00*/  @!P1 LEA.HI.X R7, R40, R2, R29, 0x1, P0 ;  /* 0x0000000228079211 */ /* 0x000fe400000f0c1d */
[C---:B------:R-:W-:Y:S02]  /*1a10*/  @!P1 LEA R4, P0, R45.reuse, R0, 0x1 ;  /* 0x000000002d049211 */ /* 0x040fe400078008ff */
[----:B------:R-:W3:Y:S02]  /*1a20*/  SHFL.IDX PT, R0, R17, 0x2, 0x181f ;  /* 0x00581f0011007f89 */ /* 0x000ee400000e0000 */
[----:B------:R-:W-:Y:S02]  /*1a30*/  @!P1 LEA.HI.X R5, R45, R2, R28, 0x1, P0 ;  /* 0x000000022d059211 */ /* 0x000fe400000f0c1c */
[----:B------:R-:W4:Y:S01]  /*1a40*/  SHFL.IDX PT, R2, R16, 0x2, 0x181f ;  /* 0x00581f0010027f89 */ /* 0x000f2200000e0000 */
[----:B------:R-:W-:-:S03]  /*1a50*/  ISETP.GE.AND P0, PT, R3, R23, PT ;  /* 0x000000170300720c */ /* 0x000fc60003f06270 */
[----:B------:R1:W-:Y:S04]  /*1a60*/  @!P1 LDGSTS.E.BYPASS.LTC128B.128 [R44+0x9100], [R6.64], !P5 ;  /* 0x09100000062c9fae */ /* 0x0003e8000e901d46 */
[----:B------:R1:W-:Y:S06]  /*1a70*/  @!P1 LDGSTS.E.BYPASS.LTC128B.128 [R44+0xd100], [R4.64], !P6 ;  /* 0x0d100000042c9fae */ /* 0x0003ec000f101d46 */
[----:B---3--:R-:W-:-:S04]  /*1a80*/  @!P0 LEA R10, P1, R41, R0, 0x1 ;  /* 0x00000000290a8211 */ /* 0x008fc800078208ff */
[----:B----4-:R-:W-:Y:S02]  /*1a90*/  @!P0 LEA.HI.X R11, R41, R2, R30, 0x1, P1 ;  /* 0x00000002290b8211 */ /* 0x010fe400008f0c1e */
[CC--:B--2---:R-:W-:Y:S02]  /*1aa0*/  @!P0 LEA R8, P1, R40.reuse, R0.reuse, 0x1 ;  /* 0x0000000028088211 */ /* 0x0c4fe400078208ff */
[C---:B------:R-:W-:Y:S02]  /*1ab0*/  @!P0 LEA R14, P2, R31.reuse, R0, 0x1 ;  /* 0x000000001f0e8211 */ /* 0x040fe400078408ff */
[-C--:B------:R-:W-:Y:S02]  /*1ac0*/  @!P0 LEA.HI.X R9, R40, R2.reuse, R29, 0x1, P1 ;  /* 0x0000000228098211 */ /* 0x080fe400008f0c1d */
[----:B------:R-:W-:Y:S02]  /*1ad0*/  @!P0 LEA.HI.X R15, R31, R2, R32, 0x1, P2 ;  /* 0x000000021f0f8211 */ /* 0x000fe400010f0c20 */
[----:B-1----:R-:W-:Y:S01]  /*1ae0*/  @!P0 LEA R4, P1, R45, R0, 0x1 ;  /* 0x000000002d048211 */ /* 0x002fe200078208ff */
[----:B------:R-:W-:-:S02]  /*1af0*/  IMAD.MOV R0, RZ, RZ, -R21 ;  /* 0x000000ffff007224 */ /* 0x000fc400078e0a15 */
[----:B------:R1:W-:Y:S02]  /*1b00*/  @!P0 LDGSTS.E.BYPASS.LTC128B.128 [R44+0x2100], [R14.64], !P3 ;  /* 0x021000000e2c8fae */ /* 0x0003e4000d901d46 */
[----:B------:R-:W-:Y:S02]  /*1b10*/  IMAD R26, R0, c[0x0][0x2b8], R22 ;  /* 0x0000ae00001a7a24 */ /* 0x000fe400078e0216 */
[----:B------:R2:W-:Y:S01]  /*1b20*/  @!P0 LDGSTS.E.BYPASS.LTC128B.128 [R44+0x6100], [R10.64], !P4 ;  /* 0x061000000a2c8fae */ /* 0x0005e2000e101d46 */
[----:B------:R-:W-:Y:S01]  /*1b30*/  @!P0 LEA.HI.X R5, R45, R2, R28, 0x1, P1 ;  /* 0x000000022d058211 */ /* 0x000fe200008f0c1c */
[----:B------:R-:W-:Y:S02]  /*1b40*/  IMAD.WIDE.U32 R2, R26, c[0x0][0x1e0], RZ ;  /* 0x000078001a027a25 */ /* 0x000fe400078e00ff */
[----:B------:R-:W-:Y:S01]  /*1b50*/  STL [R1+0x58], R25 ;  /* 0x0000581901007387 */ /* 0x000fe20000100800 */
[----:B--2---:R-:W-:-:S03]  /*1b60*/  SHF.R.S32.HI R11, RZ, 0x1f, R26 ;  /* 0x0000001fff0b7819 */ /* 0x004fc6000001141a */
[----:B------:R2:W2:Y:S02]  /*1b70*/  SHFL.IDX PT, R12, R17, 0x3, 0x181f ;  /* 0x00781f00110c7f89 */ /* 0x0004a400000e0000 */
[----:B------:R-:W-:Y:S02]  /*1b80*/  IMAD R0, R11, c[0x0][0x1e0], RZ ;  /* 0x000078000b007a24 */ /* 0x000fe400078e02ff */
[----:B------:R4:W1:Y:S02]  /*1b90*/  SHFL.IDX PT, R13, R16, 0x3, 0x181f ;  /* 0x00781f00100d7f89 */ /* 0x00086400000e0000 */
[----:B------:R-:W-:Y:S01]  /*1ba0*/  IMAD R0, R26, c[0x0][0x1e4], R0 ;  /* 0x000079001a007a24 */ /* 0x000fe200078e0200 */
[----:B------:R-:W-:Y:S01]  /*1bb0*/  IADD3 R20, R20, 0x60, RZ ;  /* 0x0000006014147810 */ /* 0x000fe20007ffe0ff */
[----:B------:R1:W-:Y:S02]  /*1bc0*/  @!P0 LDGSTS.E.BYPASS.LTC128B.128 [R44+0xa100], [R8.64], !P5 ;  /* 0x0a100000082c8fae */ /* 0x0003e4000e901d46 */
[----:B------:R-:W-:-:S02]  /*1bd0*/  IMAD.IADD R3, R3, 0x1, R0 ;  /* 0x0000000103037824 */ /* 0x000fc400078e0200 */
[----:B------:R-:W-:Y:S01]  /*1be0*/  IMAD R0, R24, c[0x0][0x1e8], RZ ;  /* 0x00007a0018007a24 */ /* 0x000fe200078e02ff */
[----:B------:R-:W-:Y:S03]  /*1bf0*/  STL [R1+0x5c], R26 ;  /* 0x00005c1a01007387 */ /* 0x000fe60000100800 */
[----:B------:R-:W-:Y:S01]  /*1c00*/  IMAD R0, R47, c[0x0][0x1ec], R0 ;  /* 0x00007b002f007a24 */ /* 0x000fe200078e0200 */
[----:B------:R-:W-:Y:S01]  /*1c10*/  ISETP.GE.AND P2, PT, R20, R23, PT ;  /* 0x000000171400720c */ /* 0x000fe20003f46270 */
[----:B------:R2:W-:Y:S02]  /*1c20*/  @!P0 LDGSTS.E.BYPASS.LTC128B.128 [R44+0xe100], [R4.64], !P6 ;  /* 0x0e100000042c8fae */ /* 0x0005e4000f101d46 */
[----:B------:R-:W-:Y:S02]  /*1c30*/  IMAD.IADD R97, R99, 0x1, R0 ;  /* 0x0000000163617824 */ /* 0x000fe400078e0200 */
[----:B------:R-:W-:Y:S04]  /*1c40*/  STL.64 [R1+0x90], R98 ;  /* 0x0000906201007387 */ /* 0x000fe80000100a00 */
[----:B------:R-:W-:Y:S04]  /*1c50*/  STL [R1+0x88], R97 ;  /* 0x0000886101007387 */ /* 0x000fe80000100800 */
[----:B------:R-:W3:Y:S04]  /*1c60*/  LDL R18, [R1+0x3c] ;  /* 0x00003c0001127983 */ /* 0x000ee80000100800 */
[----:B--2---:R-:W2:Y:S04]  /*1c70*/  LDL R17, [R1+0x40] ;  /* 0x0000400001117983 */ /* 0x004ea80000100800 */
[----:B----4-:R-:W4:Y:S04]  /*1c80*/  LDL R16, [R1+0x48] ;  /* 0x0000480001107983 */ /* 0x010f280000100800 */
[----:B-1----:R-:W4:Y:S01]  /*1c90*/  LDL R15, [R1+0x44] ;  /* 0x00004400010f7983 */ /* 0x002f220000100800 */
[----:B------:R-:W-:-:S02]  /*1ca0*/  @!P2 LEA R6, P1, R31, R12, 0x1 ;  /* 0x0000000c1f06a211 */ /* 0x000fc400078208ff */
[----:B------:R-:W-:Y:S02]  /*1cb0*/  SHF.R.S32.HI R14, RZ, 0x1f, R25 ;  /* 0x0000001fff0e7819 */ /* 0x000fe40000011419 */
[----:B------:R-:W-:Y:S01]  /*1cc0*/  @!P2 LEA.HI.X R7, R31, R13, R32, 0x1, P1 ;  /* 0x0000000d1f07a211 */ /* 0x000fe200008f0c20 */
[----:B------:R-:W-:Y:S01]  /*1cd0*/  IMAD.WIDE.U32 R2, R25, c[0x0][0x1f0], R2 ;  /* 0x00007c0019027a25 */ /* 0x000fe200078e0002 */
[----:B------:R-:W-:-:S03]  /*1ce0*/  @!P2 LEA R4, P0, R41, R12, 0x1 ;  /* 0x0000000c2904a211 */ /* 0x000fc600078008ff */
[----:B------:R1:W-:Y:S01]  /*1cf0*/  @!P2 LDGSTS.E.BYPASS.LTC128B.128 [R44+0x3100], [R6.64], !P3 ;  /* 0x03100000062cafae */ /* 0x0003e2000d901d46 */
[----:B------:R-:W-:Y:S02]  /*1d00*/  @!P2 LEA.HI.X R5, R41, R13, R30, 0x1, P0 ;  /* 0x0000000d2905a211 */ /* 0x000fe400000f0c1e */
[----:B------:R-:W-:-:S03]  /*1d10*/  IADD3 R0, P0, R2, R98, RZ ;  /* 0x0000006202007210 */ /* 0x000fc60007f1e0ff */
[----:B------:R1:W-:Y:S02]  /*1d20*/  @!P2 LDGSTS.E.BYPASS.LTC128B.128 [R44+0x7100], [R4.64], !P4 ;  /* 0x07100000042cafae */ /* 0x0003e4000e101d46 */
[----:B-1----:R-:W-:-:S04]  /*1d30*/  IMAD R6, R14, c[0x0][0x1f0], RZ ;  /* 0x00007c000e067a24 */ /* 0x002fc800078e02ff */
[----:B------:R-:W-:-:S05]  /*1d40*/  IMAD R6, R25, c[0x0][0x1f4], R6 ;  /* 0x00007d0019067a24 */ /* 0x000fca00078e0206 */
[----:B------:R-:W-:Y:S02]  /*1d50*/  IADD3.X R2, R97, R3, R6, P0, !PT ;  /* 0x0000000361027210 */ /* 0x000fe400007fe406 */
[----:B------:R-:W-:Y:S02]  /*1d60*/  LEA R3, R111, 0xffffffc0, 0x6 ;  /* 0xffffffc06f037811 */ /* 0x000fe400078e30ff */
[----:B------:R-:W-:-:S03]  /*1d70*/  LEA R8, P0, R0, c[0x0][0x1c8], 0x1 ;  /* 0x0000720000087a11 */ /* 0x000fc600078008ff */
[----:B------:R-:W-:Y:S01]  /*1d80*/  IMAD.IADD R92, R48, 0x1, -R3 ;  /* 0x00000001305c7824 */ /* 0x000fe200078e0a03 */
[----:B------:R-:W-:Y:S02]  /*1d90*/  LEA.HI.X R9, R0, c[0x0][0x1cc], R2, 0x1, P0 ;  /* 0x0000730000097a11 */ /* 0x000fe400000f0c02 */
[----:B------:R-:W1:Y:S01]  /*1da0*/  SHFL.IDX PT, R0, R8, RZ, 0x181f ;  /* 0x00181fff08007589 */ /* 0x000e6200000e0000 */
[----:B------:R-:W-:-:S03]  /*1db0*/  IMAD.IADD R10, R92, 0x1, -R27 ;  /* 0x000000015c0a7824 */ /* 0x000fc600078e0a1b */
[----:B------:R-:W1:Y:S02]  /*1dc0*/  SHFL.IDX PT, R6, R9, RZ, 0x181f ;  /* 0x00181fff09067589 */ /* 0x000e6400000e0000 */
[----:B------:R-:W-:Y:S02]  /*1dd0*/  ISETP.GE.AND P1, PT, R10, 0x1, PT ;  /* 0x000000010a00780c */ /* 0x000fe40003f26270 */
[----:B------:R-:W-:-:S04]  /*1de0*/  @!P2 LEA R2, P0, R40, R12, 0x1 ;  /* 0x0000000c2802a211 */ /* 0x000fc800078008ff */
[-C--:B------:R-:W-:Y:S02]  /*1df0*/  @!P2 LEA.HI.X R3, R40, R13.reuse, R29, 0x1, P0 ;  /* 0x0000000d2803a211 */ /* 0x080fe400000f0c1d */
[C---:B------:R-:W-:Y:S01]  /*1e00*/  @!P2 LEA R4, P0, R45.reuse, R12, 0x1 ;  /* 0x0000000c2d04a211 */ /* 0x040fe200078008ff */
[----:B------:R-:W1:Y:S03]  /*1e10*/  SHFL.IDX PT, R8, R8, 0x1, 0x181f ;  /* 0x00381f0008087f89 */ /* 0x000e6600000e0000 */
[----:B------:R-:W-:Y:S01]  /*1e20*/  @!P2 LEA.HI.X R5, R45, R13, R28, 0x1, P0 ;  /* 0x0000000d2d05a211 */ /* 0x000fe200000f0c1c */
[----:B------:R1:W-:Y:S01]  /*1e30*/  @!P2 LDGSTS.E.BYPASS.LTC128B.128 [R44+0xb100], [R2.64], !P5 ;  /* 0x0b100000022cafae */ /* 0x0003e2000e901d46 */
[----:B------:R-:W-:Y:S02]  /*1e40*/  @P1 ISETP.GE.AND P4, PT, R31, c[0x0][0x1d4], PT ;  /* 0x000075001f001a0c */ /* 0x000fe40003f86270 */
[----:B------:R-:W-:Y:S01]  /*1e50*/  @P1 ISETP.GE.AND P3, PT, R41, c[0x0][0x1d4], PT ;  /* 0x0000750029001a0c */ /* 0x000fe20003f66270 */
[----:B------:R1:W-:Y:S04]  /*1e60*/  @!P2 LDGSTS.E.BYPASS.LTC128B.128 [R44+0xf100], [R4.64], !P6 ;  /* 0x0f100000042cafae */ /* 0x0003e8000f101d46 */
[----:B------:R-:W1:Y:S04]  /*1e70*/  SHFL.IDX PT, R9, R9, 0x1, 0x181f ;  /* 0x00381f0009097f89 */ /* 0x000e6800000e0000 */
[----:B------:R-:W0:Y:S01]  /*1e80*/  LDGDEPBAR ;  /* 0x00000000000079af */ /* 0x000e220000000000 */
[----:B-1----:R-:W-:-:S02]  /*1e90*/  @P1 LEA R2, P0, R31, R0, 0x1 ;  /* 0x000000001f021211 */ /* 0x002fc400078008ff */
[----:B------:R-:W-:Y:S02]  /*1ea0*/  @P1 LEA R4, P2, R41, R0, 0x1 ;  /* 0x0000000029041211 */ /* 0x000fe400078408ff */
[-C--:B------:R-:W-:Y:S02]  /*1eb0*/  @P1 LEA.HI.X R3, R31, R6.reuse, R32, 0x1, P0 ;  /* 0x000000061f031211 */ /* 0x080fe400000f0c20 */
[----:B------:R-:W-:Y:S02]  /*1ec0*/  @P1 LEA.HI.X R5, R41, R6, R30, 0x1, P2 ;  /* 0x0000000629051211 */ /* 0x000fe400010f0c1e */
[----:B------:R-:W-:Y:S01]  /*1ed0*/  ISETP.GE.AND P0, PT, R10, 0x21, PT ;  /* 0x000000210a00780c */ /* 0x000fe20003f06270 */
[----:B------:R1:W-:Y:S01]  /*1ee0*/  @P1 LDGSTS.E.BYPASS.LTC128B.128 [R44+0x10100], [R2.64], !P4 ;  /* 0x10100000022c1fae */ /* 0x0003e2000e101d46 */
[----:B------:R-:W-:-:S03]  /*1ef0*/  @P1 ISETP.GE.AND P4, PT, R40, c[0x0][0x1d4], PT ;  /* 0x0000750028001a0c */ /* 0x000fc60003f86270 */
[----:B------:R1:W-:Y:S01]  /*1f00*/  @P1 LDGSTS.E.BYPASS.LTC128B.128 [R44+0x12100], [R4.64], !P3 ;  /* 0x12100000042c1fae */ /* 0x0003e2000d901d46 */
[----:B------:R-:W-:-:S07]  /*1f10*/  @P1 ISETP.GE.AND P3, PT, R45, c[0x0][0x1d4], PT ;  /* 0x000075002d001a0c */ /* 0x000fce0003f66270 */
[----:B------:R-:W-:Y:S02]  /*1f20*/  @P0 ISETP.GE.AND P5, PT, R31, c[0x0][0x1d4], PT ;  /* 0x000075001f000a0c */ /* 0x000fe40003fa6270 */
[----:B-1----:R-:W-:-:S04]  /*1f30*/  @P1 LEA R2, P2, R40, R0, 0x1 ;  /* 0x0000000028021211 */ /* 0x002fc800078408ff */
[----:B------:R-:W-:Y:S02]  /*1f40*/  @P1 LEA.HI.X R3, R40, R6, R29, 0x1, P2 ;  /* 0x0000000628031211 */ /* 0x000fe400010f0c1d */
[----:B------:R-:W-:-:S03]  /*1f50*/  @P1 LEA R4, P2, R45, R0, 0x1 ;  /* 0x000000002d041211 */ /* 0x000fc600078408ff */
[----:B------:R1:W-:Y:S01]  /*1f60*/  @P1 LDGSTS.E.BYPASS.LTC128B.128 [R44+0x14100], [R2.64], !P4 ;  /* 0x14100000022c1fae */ /* 0x0003e2000e101d46 */
[----:B------:R-:W-:-:S05]  /*1f70*/  @P1 LEA.HI.X R5, R45, R6, R28, 0x1, P2 ;  /* 0x000000062d051211 */ /* 0x000fca00010f0c1c */
[----:B------:R1:W-:Y:S01]  /*1f80*/  @P1 LDGSTS.E.BYPASS.LTC128B.128 [R44+0x16100], [R4.64], !P3 ;  /* 0x16100000042c1fae */ /* 0x0003e2000d901d46 */
[CC--:B------:R-:W-:Y:S02]  /*1f90*/  @P0 LEA R6, P1, R41.reuse, R8.reuse, 0x1 ;  /* 0x0000000829060211 */ /* 0x0c0fe400078208ff */
[C---:B------:R-:W-:Y:S02]  /*1fa0*/  @P0 ISETP.GE.AND P4, PT, R41.reuse, c[0x0][0x1d4], PT ;  /* 0x0000750029000a0c */ /* 0x040fe40003f86270 */
[----:B------:R-:W-:Y:S02]  /*1fb0*/  @P0 ISETP.GE.AND P3, PT, R40, c[0x0][0x1d4], PT ;  /* 0x0000750028000a0c */ /* 0x000fe40003f66270 */
[----:B------:R-:W-:Y:S02]  /*1fc0*/  @P0 LEA.HI.X R7, R41, R9, R30, 0x1, P1 ;  /* 0x0000000929070211 */ /* 0x000fe400008f0c1e */
[----:B------:R-:W-:Y:S02]  /*1fd0*/  @P0 ISETP.GE.AND P1, PT, R45, c[0x0][0x1d4], PT ;  /* 0x000075002d000a0c */ /* 0x000fe40003f26270 */
[----:B-1----:R-:W-:-:S04]  /*1fe0*/  @P0 LEA R2, P2, R31, R8, 0x1 ;  /* 0x000000081f020211 */ /* 0x002fc800078408ff */
[----:B------:R-:W-:Y:S02]  /*1ff0*/  @P0 LEA.HI.X R3, R31, R9, R32, 0x1, P2 ;  /* 0x000000091f030211 */ /* 0x000fe400010f0c20 */
[----:B------:R-:W-:-:S03]  /*2000*/  @P0 LEA R4, P2, R40, R8, 0x1 ;  /* 0x0000000828040211 */ /* 0x000fc600078408ff */
[----:B------:R1:W-:Y:S01]  /*2010*/  @P0 LDGSTS.E.BYPASS.LTC128B.128 [R44+0x11100], [R2.64], !P5 ;  /* 0x11100000022c0fae */ /* 0x0003e2000e901d46 */
[----:B------:R-:W-:-:S03]  /*2020*/  @P0 LEA.HI.X R5, R40, R9, R29, 0x1, P2 ;  /* 0x0000000928050211 */ /* 0x000fc600010f0c1d */
[----:B------:R2:W-:Y:S04]  /*2030*/  @P0 LDGSTS.E.BYPASS.LTC128B.128 [R44+0x13100], [R6.64], !P4 ;  /* 0x13100000062c0fae */ /* 0x0005e8000e101d46 */
[----:B------:R2:W-:Y:S01]  /*2040*/  @P0 LDGSTS.E.BYPASS.LTC128B.128 [R44+0x15100], [R4.64], !P3 ;  /* 0x15100000042c0fae */ /* 0x0005e2000d901d46 */
[----:B-1----:R-:W-:-:S04]  /*2050*/  @P0 LEA R2, P2, R45, R8, 0x1 ;  /* 0x000000082d020211 */ /* 0x002fc800078408ff */
[----:B------:R-:W-:-:S05]  /*2060*/  @P0 LEA.HI.X R3, R45, R9, R28, 0x1, P2 ;  /* 0x000000092d030211 */ /* 0x000fca00010f0c1c */
[----:B------:R1:W-:Y:S04]  /*2070*/  @P0 LDGSTS.E.BYPASS.LTC128B.128 [R44+0x17100], [R2.64], !P1 ;  /* 0x17100000022c0fae */ /* 0x0003e8000c901d46 */
[----:B------:R-:W0:Y:S01]  /*2080*/  LDGDEPBAR ;  /* 0x00000000000079af */ /* 0x000e220000000000 */
[----:B------:R-:W-:-:S04]  /*2090*/  DEPBAR.LE SB0, 0x1 ;  /* 0x000080400000791a */ /* 0x000fc80000000000 */
[----:B------:R-:W-:Y:S06]  /*20a0*/  BAR.SYNC.DEFER_BLOCKING 0x0 ;  /* 0x0000000000007b1d */ /* 0x000fec0000010000 */
[----:B---3--:R-:W-:Y:S04]  /*20b0*/  LDSM.16.M88.4 R168, [R18] ;  /* 0x0000000012a8783b */ /* 0x008fe80000000200 */
[----:B--2---:R-:W-:Y:S04]  /*20c0*/  LDSM.16.M88.4 R172, [R17] ;  /* 0x0000000011ac783b */ /* 0x004fe80000000200 */
[----:B----4-:R-:W-:Y:S04]  /*20d0*/  LDSM.16.M88.4 R192, [R16] ;  /* 0x0000000010c0783b */ /* 0x010fe80000000200 */
[----:B------:R-:W-:Y:S04]  /*20e0*/  LDSM.16.M88.4 R196, [R15] ;  /* 0x000000000fc4783b */ /* 0x000fe80000000200 */
[----:B------:R-:W-:Y:S04]  /*20f0*/  LDSM.16.M88.4 R200, [R18+0x4000] ;  /* 0x0040000012c8783b */ /* 0x000fe80000000200 */
        /* <DEDUP_REMOVED lines=10> */
[----:B------:R2:W-:Y:S04]  /*21a0*/  LDSM.16.M88.4 R244, [R15+0xc000] ;  /* 0x00c000000ff4783b */ /* 0x0005e80000000200 */
[----:B------:R-:W-:Y:S06]  /*21b0*/  BAR.SYNC.DEFER_BLOCKING 0x0 ;  /* 0x0000000000007b1d */ /* 0x000fec0000010000 */
[----:B------:R-:W2:Y:S01]  /*21c0*/  S2R R48, SR_TID.X ;  /* 0x0000000000307919 */ /* 0x000ea20000002100 */
[----:B------:R-:W-:-:S04]  /*21d0*/  DEPBAR.LE SB0, 0x0 ;  /* 0x000080000000791a */ /* 0x000fc80000000000 */
[----:B------:R-:W-:Y:S01]  /*21e0*/  BAR.SYNC.DEFER_BLOCKING 0x0 ;  /* 0x0000000000007b1d */ /* 0x000fe20000010000 */
[----:B--2---:R-:W-:-:S04]  /*21f0*/  SHF.R.S32.HI R15, RZ, 0x1f, R48 ;  /* 0x0000001fff0f7819 */ /* 0x004fc80000011430 */
[----:B------:R-:W-:-:S04]  /*2200*/  LEA.HI R15, R15, R48, RZ, 0x3 ;  /* 0x000000300f0f7211 */ /* 0x000fc800078f18ff */
[----:B------:R-:W-:Y:S01]  /*2210*/  LOP3.LUT R15, R15, 0xfffffff8, RZ, 0xc0, !PT ;  /* 0xfffffff80f0f7812 */ /* 0x000fe200078ec0ff */
[----:B------:R-:W2:Y:S04]  /*2220*/  LDSM.16.M88.4 R4, [R252] ;  /* 0x00000000fc04783b */ /* 0x000ea80000000200 */
[----:B------:R-:W-:Y:S02]  /*2230*/  IMAD.IADD R15, R48, 0x1, -R15 ;  /* 0x00000001300f7824 */ /* 0x000fe400078e0a0f */
[----:B------:R-:W-:Y:S01]  /*2240*/  IMAD R0, R11, c[0x0][0x208], RZ ;  /* 0x000082000b007a24 */ /* 0x000fe200078e02ff */
[----:B------:R-:W-:Y:S01]  /*2250*/  IADD3 R135, R252, 0x20, RZ ;  /* 0x00000020fc877810 */ /* 0x000fe20007ffe0ff */
[C---:B-1----:R-:W-:Y:S01]  /*2260*/  IMAD.WIDE.U32 R2, R26.reuse, c[0x0][0x208], RZ ;  /* 0x000082001a027a25 */ /* 0x042fe200078e00ff */
[----:B------:R-:W-:Y:S01]  /*2270*/  R2P PR, R15, 0x6 ;  /* 0x000000060f007804 */ /* 0x000fe20000000000 */
[----:B------:R-:W-:Y:S02]  /*2280*/  LDSM.16.M88.4 R36, [R252+0x1000] ;  /* 0x00100000fc24783b */ /* 0x000fe40000000200 */
[----:B------:R-:W-:-:S04]  /*2290*/  IMAD R0, R26, c[0x0][0x20c], R0 ;  /* 0x000083001a007a24 */ /* 0x000fc800078e0200 */
[----:B------:R-:W-:Y:S02]  /*22a0*/  IMAD.IADD R3, R3, 0x1, R0 ;  /* 0x0000000103037824 */ /* 0x000fe400078e0200 */
[----:B------:R-:W-:-:S04]  /*22b0*/  IMAD R0, R24, c[0x0][0x210], RZ ;  /* 0x0000840018007a24 */ /* 0x000fc800078e02ff */
[----:B------:R-:W-:Y:S01]  /*22c0*/  @P1 IADD3 R135, R252, -0x20, RZ ;  /* 0xffffffe0fc871810 */ /* 0x000fe20007ffe0ff */
[----:B------:R-:W-:-:S04]  /*22d0*/  IMAD.WIDE.U32 R8, R47, c[0x0][0x210], RZ ;  /* 0x000084002f087a25 */ /* 0x000fc800078e00ff */
[----:B------:R-:W1:Y:S01]  /*22e0*/  LDSM.16.M88.4 R20, [R135] ;  /* 0x000000008714783b */ /* 0x000e620000000200 */
[----:B------:R-:W-:Y:S01]  /*22f0*/  IMAD.WIDE.U32 R2, R25, c[0x0][0x218], R2 ;  /* 0x0000860019027a25 */ /* 0x000fe200078e0002 */
[----:B--2---:R-:W-:Y:S03]  /*2300*/  HMMA.16816.F32.BF16 R16, R168, R4, RZ ;  /* 0x00000004a810723c */ /* 0x004fe600000418ff */
[----:B------:R-:W-:Y:S02]  /*2310*/  IMAD.SHL.U32 R93, R31, 0x2, RZ ;  /* 0x000000021f5d7824 */ /* 0x000fe400078e00ff */
[----:B------:R-:W-:Y:S01]  /*2320*/  IMAD.SHL.U32 R94, R41, 0x2, RZ ;  /* 0x00000002295e7824 */ /* 0x000fe200078e00ff */
[----:B------:R-:W-:Y:S01]  /*2330*/  SHF.L.U64.HI R88, R31, 0x1, R32 ;  /* 0x000000011f587819 */ /* 0x000fe20000010220 */
[----:B------:R-:W-:Y:S01]  /*2340*/  STL.64 [R1+0xa0], R8 ;  /* 0x0000a00801007387 */ /* 0x000fe20000100a00 */
[----:B------:R-:W-:-:S02]  /*2350*/  IMAD R4, R47, c[0x0][0x214], R0 ;  /* 0x000085002f047a24 */ /* 0x000fc400078e0200 */
[----:B------:R-:W-:Y:S01]  /*2360*/  IMAD R0, R14, c[0x0][0x218], RZ ;  /* 0x000086000e007a24 */ /* 0x000fe200078e02ff */
[----:B------:R-:W-:Y:S01]  /*2370*/  SHF.L.U64.HI R89, R41, 0x1, R30 ;  /* 0x0000000129597819 */ /* 0x000fe2000001021e */
[----:B------:R-:W-:Y:S02]  /*2380*/  IMAD.IADD R5, R9, 0x1, R4 ;  /* 0x0000000109057824 */ /* 0x000fe400078e0204 */
[C---:B------:R-:W-:Y:S01]  /*2390*/  IMAD.SHL.U32 R95, R40.reuse, 0x2, RZ ;  /* 0x00000002285f7824 */ /* 0x040fe200078e00ff */
[----:B------:R-:W-:Y:S01]  /*23a0*/  SHF.L.U64.HI R90, R40, 0x1, R29 ;  /* 0x00000001285a7819 */ /* 0x000fe2000001021d */
[----:B------:R-:W-:Y:S01]  /*23b0*/  IMAD R4, R25, c[0x0][0x21c], R0 ;  /* 0x0000870019047a24 */ /* 0x000fe200078e0200 */
[----:B------:R-:W-:Y:S01]  /*23c0*/  IADD3 R0, P0, R2, R8, RZ ;  /* 0x0000000802007210 */ /* 0x000fe20007f1e0ff */
[----:B------:R-:W-:Y:S03]  /*23d0*/  STL [R1+0xac], R5 ;  /* 0x0000ac0501007387 */ /* 0x000fe60000100800 */
[----:B------:R-:W-:Y:S01]  /*23e0*/  IADD3.X R3, R5, R3, R4, P0, !PT ;  /* 0x0000000305037210 */ /* 0x000fe200007fe404 */
[----:B------:R-:W-:Y:S01]  /*23f0*/  HMMA.16816.F32.BF16 R12, R168, R6, RZ ;  /* 0x00000006a80c723c */ /* 0x000fe200000418ff */
[C---:B------:R-:W-:Y:S01]  /*2400*/  LEA R2, P0, R0.reuse, c[0x0][0x1f8], 0x1 ;  /* 0x00007e0000027a11 */ /* 0x040fe200078008ff */
[----:B------:R-:W-:Y:S03]  /*2410*/  LDSM.16.M88.4 R24, [R252+0x800] ;  /* 0x00080000fc18783b */ /* 0x000fe60000000200 */
[----:B------:R-:W-:Y:S01]  /*2420*/  LEA.HI.X R3, R0, c[0x0][0x1fc], R3, 0x1, P0 ;  /* 0x00007f0000037a11 */ /* 0x000fe200000f0c03 */
[----:B------:R-:W2:Y:S04]  /*2430*/  SHFL.IDX PT, R4, R2, RZ, 0x181f ;  /* 0x00181fff02047589 */ /* 0x000ea800000e0000 */
[----:B------:R-:W3:Y:S04]  /*2440*/  SHFL.IDX PT, R5, R3, RZ, 0x181f ;  /* 0x00181fff03057589 */ /* 0x000ee800000e0000 */
[----:B------:R-:W4:Y:S04]  /*2450*/  SHFL.IDX PT, R2, R2, 0x1, 0x181f ;  /* 0x00381f0002027f89 */ /* 0x000f2800000e0000 */
[----:B------:R-:W4:Y:S01]  /*2460*/  SHFL.IDX PT, R3, R3, 0x1, 0x181f ;  /* 0x00381f0003037f89 */ /* 0x000f2200000e0000 */
[----:B-1----:R-:W-:Y:S01]  /*2470*/  HMMA.16816.F32.BF16 R80, R172, R20, R16 ;  /* 0x00000014ac50723c */ /* 0x002fe20000041810 */
[----:B------:R-:W-:Y:S01]  /*2480*/  ISETP.GE.AND P5, PT, R31, c[0x0][0x1d4], PT ;  /* 0x000075001f007a0c */ /* 0x000fe20003fa6270 */
[C---:B------:R-:W-:Y:S01]  /*2490*/  IMAD.SHL.U32 R96, R45.reuse, 0x2, RZ ;  /* 0x000000022d607824 */ /* 0x040fe200078e00ff */
[----:B------:R-:W1:Y:S01]  /*24a0*/  LDSM.16.M88.4 R32, [R135+0x800] ;  /* 0x000800008720783b */ /* 0x000e620000000200 */
[----:B------:R-:W-:-:S03]  /*24b0*/  SHF.L.U64.HI R91, R45, 0x1, R28 ;  /* 0x000000012d5b7819 */ /* 0x000fc6000001021c */
[----:B------:R-:W-:Y:S01]  /*24c0*/  LDSM.16.M88.4 R48, [R135+0x1000] ;  /* 0x001000008730783b */ /* 0x000fe20000000200 */
[----:B--2---:R-:W-:-:S03]  /*24d0*/  IADD3 R18, P1, R4, R93, RZ ;  /* 0x0000005d04127210 */ /* 0x004fc60007f3e0ff */
[----:B------:R-:W-:Y:S01]  /*24e0*/  LDSM.16.M88.4 R60, [R135+0x1800] ;  /* 0x00180000873c783b */ /* 0x000fe20000000200 */
[----:B------:R-:W-:Y:S01]  /*24f0*/  IADD3 R16, P0, R4, R94, RZ ;  /* 0x0000005e04107210 */ /* 0x000fe20007f1e0ff */
[----:B------:R-:W-:Y:S01]  /*2500*/  HMMA.16816.F32.BF16 R76, R172, R22, R12 ;  /* 0x00000016ac4c723c */ /* 0x000fe2000004180c */
[----:B---3--:R-:W-:-:S03]  /*2510*/  IMAD.X R19, R5, 0x1, R88, P1 ;  /* 0x0000000105137824 */ /* 0x008fc600008e0658 */
[--C-:B------:R-:W-:Y:S01]  /*2520*/  IMAD.X R17, R5, 0x1, R89.reuse, P0 ;  /* 0x0000000105117824 */ /* 0x100fe200000e0659 */
[----:B----4-:R-:W-:Y:S02]  /*2530*/  IADD3 R8, P1, R2, R94, RZ ;  /* 0x0000005e02087210 */ /* 0x010fe40007f3e0ff */
[----:B------:R-:W-:Y:S02]  /*2540*/  IADD3 R14, P3, R4, R95, RZ ;  /* 0x0000005f040e7210 */ /* 0x000fe40007f7e0ff */
[----:B------:R-:W-:Y:S01]  /*2550*/  IADD3 R12, P0, R2, R93, RZ ;  /* 0x0000005d020c7210 */ /* 0x000fe20007f1e0ff */
[----:B------:R-:W-:Y:S01]  /*2560*/  IMAD.X R9, R3, 0x1, R89, P1 ;  /* 0x0000000103097824 */ /* 0x000fe200008e0659 */
[----:B------:R-:W-:Y:S01]  /*2570*/  ISETP.GE.AND P1, PT, R40, c[0x0][0x1d4], PT ;  /* 0x0000750028007a0c */ /* 0x000fe20003f26270 */
[----:B------:R-:W-:Y:S01]  /*2580*/  IMAD.X R15, R5, 0x1, R90, P3 ;  /* 0x00000001050f7824 */ /* 0x000fe200018e065a */
[----:B------:R-:W-:Y:S01]  /*2590*/  ISETP.GE.AND P3, PT, R41, c[0x0][0x1d4], PT ;  /* 0x0000750029007a0c */ /* 0x000fe20003f66270 */
[----:B------:R-:W-:Y:S01]  /*25a0*/  IMAD.X R13, R3, 0x1, R88, P0 ;  /* 0x00000001030d7824 */ /* 0x000fe200000e0658 */
[----:B------:R-:W-:Y:S01]  /*25b0*/  IADD3 R6, P0, R2, R95, RZ ;  /* 0x0000005f02067210 */ /* 0x000fe20007f1e0ff */
[----:B------:R-:W2:Y:S01]  /*25c0*/  LDSM.16.M88.4 R40, [R252+0x1800] ;  /* 0x00180000fc28783b */ /* 0x000ea20000000200 */
[----:B------:R-:W-:-:S02]  /*25d0*/  ISETP.LT.OR P4, PT, R10, 0x1, P5 ;  /* 0x000000010a00780c */ /* 0x000fc40002f81670 */
[----:B------:R-:W-:Y:S01]  /*25e0*/  SEL R0, R46, 0xffffffc0, !P2 ;  /* 0xffffffc02e007807 */ /* 0x000fe20005000000 */
[----:B------:R-:W-:Y:S01]  /*25f0*/  IMAD.X R7, R3, 0x1, R90, P0 ;  /* 0x0000000103077824 */ /* 0x000fe200000e065a */
[----:B------:R-:W-:Y:S02]  /*2600*/  ISETP.LT.OR P0, PT, R10, 0x1, P3 ;  /* 0x000000010a00780c */ /* 0x000fe40001f01670 */
[----:B------:R-:W-:Y:S01]  /*2610*/  IADD3 R4, P2, R4, R96, RZ ;  /* 0x0000006004047210 */ /* 0x000fe20007f5e0ff */
[C---:B------:R-:W-:Y:S04]  /*2620*/  HMMA.16816.F32.BF16 R28, R168.reuse, R24, RZ ;  /* 0x00000018a81c723c */ /* 0x040fe800000418ff */
[----:B------:R-:W-:Y:S01]  /*2630*/  IMAD.X R5, R5, 0x1, R91, P2 ;  /* 0x0000000105057824 */ /* 0x000fe200010e065b */
[----:B------:R-:W-:Y:S01]  /*2640*/  ISETP.LT.OR P2, PT, R10, 0x1, P1 ;  /* 0x000000010a00780c */ /* 0x000fe20000f41670 */
[----:B------:R-:W-:Y:S01]  /*2650*/  @!PT LDS RZ, [RZ] ;  /* 0x00000000fffff984 */ /* 0x000fe20000000800 */
[----:B------:R-:W-:Y:S01]  /*2660*/  @!PT LDS RZ, [RZ] ;  /* 0x00000000fffff984 */ /* 0x000fe20000000800 */
[----:B------:R-:W-:Y:S01]  /*2670*/  @!PT LDS RZ, [RZ] ;  /* 0x00000000fffff984 */ /* 0x000fe20000000800 */
[----:B------:R3:W-:Y:S02]  /*2680*/  LDGSTS.E.BYPASS.LTC128B.128 [R44+0x100], [R18.64], !P4 ;  /* 0x00100000122c7fae */ /* 0x0007e4000e101d46 */
[----:B------:R-:W-:Y:S02]  /*2690*/  HMMA.16816.F32.BF16 R24, R168, R26, RZ ;  /* 0x0000001aa818723c */ /* 0x000fe400000418ff */
[----:B------:R3:W-:Y:S01]  /*26a0*/  LDGSTS.E.BYPASS.LTC128B.128 [R44+0x2100], [R16.64], !P0 ;  /* 0x02100000102c7fae */ /* 0x0007e2000c101d46 */
[----:B------:R-:W-:-:S02]  /*26b0*/  ISETP.GE.AND P0, PT, R45, c[0x0][0x1d4], PT ;  /* 0x000075002d007a0c */ /* 0x000fc40003f06270 */
[C---:B------:R-:W-:Y:S02]  /*26c0*/  ISETP.LT.OR P5, PT, R10.reuse, 0x21, P5 ;  /* 0x000000210a00780c */ /* 0x040fe40002fa1670 */
[C---:B------:R-:W-:Y:S02]  /*26d0*/  ISETP.LT.OR P4, PT, R10.reuse, 0x1, P0 ;  /* 0x000000010a00780c */ /* 0x040fe40000781670 */
[C---:B------:R-:W-:Y:S01]  /*26e0*/  ISETP.LT.OR P3, PT, R10.reuse, 0x21, P3 ;  /* 0x000000210a00780c */ /* 0x040fe20001f61670 */
[----:B------:R4:W-:Y:S01]  /*26f0*/  LDGSTS.E.BYPASS.LTC128B.128 [R44+0x4100], [R14.64], !P2 ;  /* 0x041000000e2c7fae */ /* 0x0009e2000d101d46 */
[C---:B------:R-:W-:Y:S02]  /*2700*/  ISETP.LT.OR P2, PT, R10.reuse, 0x21, P1 ;  /* 0x000000210a00780c */ /* 0x040fe40000f41670 */
[----:B------:R-:W-:Y:S02]  /*2710*/  ISETP.LT.OR P1, PT, R10, 0x21, P0 ;  /* 0x000000210a00780c */ /* 0x000fe40000721670 */
[----:B------:R-:W-:Y:S01]  /*2720*/  IADD3 R2, P0, R2, R96, RZ ;  /* 0x0000006002027210 */ /* 0x000fe20007f1e0ff */
[----:B------:R-:W-:-:S04]  /*2730*/  IMAD.IADD R104, R252, 0x1, R0 ;  /* 0x00000001fc687824 */ /* 0x000fc800078e0200 */
[----:B------:R-:W-:Y:S01]  /*2740*/  IMAD.X R3, R3, 0x1, R91, P0 ;  /* 0x0000000103037824 */ /* 0x000fe200000e065b */
[----:B------:R3:W-:Y:S01]  /*2750*/  LDGSTS.E.BYPASS.LTC128B.128 [R44+0x6100], [R4.64], !P4 ;  /* 0x06100000042c7fae */ /* 0x0007e2000e101d46 */
[----:B------:R-:W-:Y:S03]  /*2760*/  HMMA.16816.F32.BF16 R20, R168, R36, RZ ;  /* 0x00000024a814723c */ /* 0x000fe600000418ff */
[----:B------:R4:W-:Y:S04]  /*2770*/  LDGSTS.E.BYPASS.LTC128B.128 [R44+0x1100], [R12.64], !P5 ;  /* 0x011000000c2c7fae */ /* 0x0009e8000e901d46 */
[----:B------:R2:W-:Y:S01]  /*2780*/  LDGSTS.E.BYPASS.LTC128B.128 [R44+0x3100], [R8.64], !P3 ;  /* 0x03100000082c7fae */ /* 0x0005e2000d901d46 */
[C---:B-1----:R-:W-:Y:S03]  /*2790*/  HMMA.16816.F32.BF16 R64, R172.reuse, R34, R24 ;  /* 0x00000022ac40723c */ /* 0x042fe60000041818 */
[----:B------:R3:W-:Y:S04]  /*27a0*/  LDGSTS.E.BYPASS.LTC128B.128 [R44+0x5100], [R6.64], !P2 ;  /* 0x05100000062c7fae */ /* 0x0007e8000d101d46 */
[----:B------:R3:W-:Y:S04]  /*27b0*/  LDGSTS.E.BYPASS.LTC128B.128 [R44+0x7100], [R2.64], !P1 ;  /* 0x07100000022c7fae */ /* 0x0007e8000c901d46 */
[----:B------:R-:W1:Y:S01]  /*27c0*/  LDSM.16.M88.4 R24, [R104] ;  /* 0x000000006818783b */ /* 0x000e620000000200 */
[----:B------:R-:W-:Y:S03]  /*27d0*/  HMMA.16816.F32.BF16 R68, R172, R32, R28 ;  /* 0x00000020ac44723c */ /* 0x000fe6000004181c */
[----:B------:R-:W1:Y:S04]  /*27e0*/  LDSM.16.M88.4 R28, [R104+0x800] ;  /* 0x00080000681c783b */ /* 0x000e680000000200 */
[----:B------:R-:W-:Y:S01]  /*27f0*/  LDSM.16.M88.4 R52, [R104+0x1800] ;  /* 0x001800006834783b */ /* 0x000fe20000000200 */
[C---:B----4-:R-:W-:Y:S03]  /*2800*/  HMMA.16816.F32.BF16 R12, R168.reuse, R38, RZ ;  /* 0x00000026a80c723c */ /* 0x050fe600000418ff */
[----:B------:R-:W0:Y:S05]  /*2810*/  LDGDEPBAR ;  /* 0x00000000000079af */ /* 0x000e2a0000000000 */
[----:B--2---:R-:W-:Y:S01]  /*2820*/  HMMA.16816.F32.BF16 R8, R168, R40, RZ ;  /* 0x00000028a808723c */ /* 0x004fe200000418ff */
[----:B---3--:R-:W2:Y:S01]  /*2830*/  LDSM.16.M88.4 R44, [R104+0x1000] ;  /* 0x00100000682c783b */ /* 0x008ea20000000200 */
[----:B------:R-:W-:-:S06]  /*2840*/  IADD3 R2, R135, 0x6000, RZ ;  /* 0x0000600087027810 */ /* 0x000fcc0007ffe0ff */
[----:B------:R-:W-:Y:S01]  /*2850*/  HMMA.16816.F32.BF16 R16, R168, R42, RZ ;  /* 0x0000002aa810723c */ /* 0x000fe200000418ff */
[----:B------:R-:W-:-:S05]  /*2860*/  IMAD.IADD R0, R2, 0x1, R0 ;  /* 0x0000000102007824 */ /* 0x000fca00078e0200 */
[----:B------:R-:W-:Y:S02]  /*2870*/  LDSM.16.M88.4 R72, [R0+-0x5000] ;  /* 0xffb000000048783b */ /* 0x000fe40000000200 */
[C---:B------:R-:W-:Y:S02]  /*2880*/  HMMA.16816.F32.BF16 R4, R172.reuse, R50, R12 ;  /* 0x00000032ac04723c */ /* 0x040fe4000004180c */
[----:B------:R-:W-:Y:S06]  /*2890*/  LDSM.16.M88.4 R84, [R0+-0x4800] ;  /* 0xffb800000054783b */ /* 0x000fec0000000200 */
[C---:B------:R-:W-:Y:S01]  /*28a0*/  HMMA.16816.F32.BF16 R56, R172.reuse, R48, R20 ;  /* 0x00000030ac38723c */ /* 0x040fe20000041814 */
[----:B------:R-:W-:Y:S07]  /*28b0*/  LDSM.16.M88.4 R48, [R0+-0x5800] ;  /* 0xffa800000030783b */ /* 0x000fee0000000200 */
[C---:B------:R-:W-:Y:S01]  /*28c0*/  HMMA.16816.F32.BF16 R12, R172.reuse, R60, R8 ;  /* 0x0000003cac0c723c */ /* 0x040fe20000041808 */
[----:B------:R-:W3:Y:S07]  /*28d0*/  LDSM.16.M88.4 R8, [R0+-0x6000] ;  /* 0xffa000000008783b */ /* 0x000eee0000000200 */
[----:B------:R-:W-:Y:S01]  /*28e0*/  HMMA.16816.F32.BF16 R16, R172, R62, R16 ;  /* 0x0000003eac10723c */ /* 0x000fe20000041810 */
[----:B------:R-:W-:Y:S07]  /*28f0*/  LDSM.16.M88.4 R60, [R252+0x3000] ;  /* 0x00300000fc3c783b */ /* 0x000fee0000000200 */
[C---:B-1----:R-:W-:Y:S01]  /*2900*/  HMMA.16816.F32.BF16 R20, R192.reuse, R24, R80 ;  /* 0x00000018c014723c */ /* 0x042fe20000041850 */
[----:B------:R-:W-:Y:S07]  /*2910*/  LDSM.16.M88.4 R80, [R0+-0x2800] ;  /* 0xffd800000050783b */ /* 0x000fee0000000200 */
[C---:B------:R-:W-:Y:S01]  /*2920*/  HMMA.16816.F32.BF16 R24, R192.reuse, R26, R76 ;  /* 0x0000001ac018723c */ /* 0x040fe2000004184c */
[----:B------:R-:W-:Y:S07]  /*2930*/  LDSM.16.M88.4 R76, [R135+0x3800] ;  /* 0x00380000874c783b */ /* 0x000fee0000000200 */
[C---:B------:R-:W-:Y:S01]  /*2940*/  HMMA.16816.F32.BF16 R32, R192.reuse, R28, R68 ;  /* 0x0000001cc020723c */ /* 0x040fe20000041844 */
[----:B------:R-:W-:Y:S07]  /*2950*/  LDSM.16.M88.4 R68, [R252+0x3800] ;  /* 0x00380000fc44783b */ /* 0x000fee0000000200 */
[C---:B------:R-:W-:Y:S01]  /*2960*/  HMMA.16816.F32.BF16 R36, R192.reuse, R30, R64 ;  /* 0x0000001ec024723c */ /* 0x040fe20000041840 */
[----:B------:R-:W-:Y:S04]  /*2970*/  LDSM.16.M88.4 R28, [R135+0x2000] ;  /* 0x00200000871c783b */ /* 0x000fe80000000200 */
[----:B------:R-:W-:Y:S03]  /*2980*/  LDSM.16.M88.4 R64, [R104+0x3000] ;  /* 0x003000006840783b */ /* 0x000fe60000000200 */
[C---:B--2---:R-:W-:Y:S01]  /*2990*/  HMMA.16816.F32.BF16 R40, R192.reuse, R44, R56 ;  /* 0x0000002cc028723c */ /* 0x044fe20000041838 */
[----:B------:R-:W-:Y:S07]  /*29a0*/  LDSM.16.M88.4 R56, [R252+0x2800] ;  /* 0x00280000fc38783b */ /* 0x000fee0000000200 */
[C---:B------:R-:W-:Y:S01]  /*29b0*/  HMMA.16816.F32.BF16 R4, R192.reuse, R46, R4 ;  /* 0x0000002ec004723c */ /* 0x040fe20000041804 */
[----:B------:R-:W1:Y:S07]  /*29c0*/  LDSM.16.M88.4 R44, [R252+0x2000] ;  /* 0x00200000fc2c783b */ /* 0x000e6e0000000200 */
[C---:B------:R-:W-:Y:S08]  /*29d0*/  HMMA.16816.F32.BF16 R12, R192.reuse, R52, R12 ;  /* 0x00000034c00c723c */ /* 0x040ff0000004180c */
[----:B------:R-:W-:Y:S01]  /*29e0*/  HMMA.16816.F32.BF16 R16, R192, R54, R16 ;  /* 0x00000036c010723c */ /* 0x000fe20000041810 */
[----:B------:R-:W-:Y:S07]  /*29f0*/  LDSM.16.M88.4 R52, [R135+0x3000] ;  /* 0x003000008734783b */ /* 0x000fee0000000200 */
[C---:B---3--:R-:W-:Y:S08]  /*2a00*/  HMMA.16816.F32.BF16 R20, R196.reuse, R8, R20 ;  /* 0x00000008c414723c */ /* 0x048ff00000041814 */
[C---:B------:R-:W-:Y:S08]  /*2a10*/  HMMA.16816.F32.BF16 R24, R196.reuse, R10, R24 ;  /* 0x0000000ac418723c */ /* 0x040ff00000041818 */
[C---:B------:R-:W-:Y:S08]  /*2a20*/  HMMA.16816.F32.BF16 R32, R196.reuse, R48, R32 ;  /* 0x00000030c420723c */ /* 0x040ff00000041820 */
[C---:B------:R-:W-:Y:S01]  /*2a30*/  HMMA.16816.F32.BF16 R36, R196.reuse, R50, R36 ;  /* 0x00000032c424723c */ /* 0x040fe20000041824 */
[----:B------:R-:W2:Y:S07]  /*2a40*/  LDSM.16.M88.4 R48, [R135+0x2800] ;  /* 0x002800008730783b */ /* 0x000eae0000000200 */
[C---:B------:R-:W-:Y:S08]  /*2a50*/  HMMA.16816.F32.BF16 R40, R196.reuse, R72, R40 ;  /* 0x00000048c428723c */ /* 0x040ff00000041828 */
[C---:B------:R-:W-:Y:S01]  /*2a60*/  HMMA.16816.F32.BF16 R8, R196.reuse, R74, R4 ;  /* 0x0000004ac408723c */ /* 0x040fe20000041804 */
[----:B------:R-:W-:Y:S07]  /*2a70*/  LDSM.16.M88.4 R72, [R104+0x3800] ;  /* 0x003800006848783b */ /* 0x000fee0000000200 */
[C---:B------:R-:W-:Y:S08]  /*2a80*/  HMMA.16816.F32.BF16 R4, R196.reuse, R84, R12 ;  /* 0x00000054c404723c */ /* 0x040ff0000004180c */
[----:B------:R-:W-:Y:S08]  /*2a90*/  HMMA.16816.F32.BF16 R16, R196, R86, R16 ;  /* 0x00000056c410723c */ /* 0x000ff00000041810 */
[C---:B-1----:R-:W-:Y:S08]  /*2aa0*/  HMMA.16816.F32.BF16 R20, R200.reuse, R44, R20 ;  /* 0x0000002cc814723c */ /* 0x042ff00000041814 */
[C---:B------:R-:W-:Y:S01]  /*2ab0*/  HMMA.16816.F32.BF16 R24, R200.reuse, R46, R24 ;  /* 0x0000002ec818723c */ /* 0x040fe20000041818 */
[----:B------:R-:W1:Y:S07]  /*2ac0*/  LDSM.16.M88.4 R44, [R104+0x2000] ;  /* 0x00200000682c783b */ /* 0x000e6e0000000200 */
[C---:B------:R-:W-:Y:S08]  /*2ad0*/  HMMA.16816.F32.BF16 R32, R200.reuse, R56, R32 ;  /* 0x00000038c820723c */ /* 0x040ff00000041820 */
[C---:B------:R-:W-:Y:S01]  /*2ae0*/  HMMA.16816.F32.BF16 R36, R200.reuse, R58, R36 ;  /* 0x0000003ac824723c */ /* 0x040fe20000041824 */
[----:B------:R-:W3:Y:S07]  /*2af0*/  LDSM.16.M88.4 R56, [R104+0x2800] ;  /* 0x002800006838783b */ /* 0x000eee0000000200 */
[C---:B------:R-:W-:Y:S08]  /*2b00*/  HMMA.16816.F32.BF16 R40, R200.reuse, R60, R40 ;  /* 0x0000003cc828723c */ /* 0x040ff00000041828 */
[C---:B------:R-:W-:Y:S01]  /*2b10*/  HMMA.16816.F32.BF16 R12, R200.reuse, R62, R8 ;  /* 0x0000003ec80c723c */ /* 0x040fe20000041808 */
[----:B------:R-:W-:Y:S07]  /*2b20*/  LDSM.16.M88.4 R60, [R0+-0x3000] ;  /* 0xffd00000003c783b */ /* 0x000fee0000000200 */
[C---:B------:R-:W-:Y:S08]  /*2b30*/  HMMA.16816.F32.BF16 R8, R200.reuse, R68, R4 ;  /* 0x00000044c808723c */ /* 0x040ff00000041804 */
[----:B------:R-:W-:Y:S01]  /*2b40*/  HMMA.16816.F32.BF16 R4, R200, R70, R16 ;  /* 0x00000046c804723c */ /* 0x000fe20000041810 */
[----:B------:R-:W-:Y:S07]  /*2b50*/  LDSM.16.M88.4 R68, [R252+0x5000] ;  /* 0x00500000fc44783b */ /* 0x000fee0000000200 */
[C---:B------:R-:W-:Y:S08]  /*2b60*/  HMMA.16816.F32.BF16 R20, R204.reuse, R28, R20 ;  /* 0x0000001ccc14723c */ /* 0x040ff00000041814 */
[C---:B------:R-:W-:Y:S01]  /*2b70*/  HMMA.16816.F32.BF16 R24, R204.reuse, R30, R24 ;  /* 0x0000001ecc18723c */ /* 0x040fe20000041818 */
[----:B------:R-:W4:Y:S07]  /*2b80*/  LDSM.16.M88.4 R28, [R0+-0x4000] ;  /* 0xffc00000001c783b */ /* 0x000f2e0000000200 */
[C---:B--2---:R-:W-:Y:S08]  /*2b90*/  HMMA.16816.F32.BF16 R32, R204.reuse, R48, R32 ;  /* 0x00000030cc20723c */ /* 0x044ff00000041820 */
[C---:B------:R-:W-:Y:S01]  /*2ba0*/  HMMA.16816.F32.BF16 R36, R204.reuse, R50, R36 ;  /* 0x00000032cc24723c */ /* 0x040fe20000041824 */
[----:B------:R-:W-:Y:S07]  /*2bb0*/  LDSM.16.M88.4 R48, [R252+0x4000] ;  /* 0x00400000fc30783b */ /* 0x000fee0000000200 */
[C---:B------:R-:W-:Y:S08]  /*2bc0*/  HMMA.16816.F32.BF16 R40, R204.reuse, R52, R40 ;  /* 0x00000034cc28723c */ /* 0x040ff00000041828 */
[C---:B------:R-:W-:Y:S01]  /*2bd0*/  HMMA.16816.F32.BF16 R16, R204.reuse, R54, R12 ;  /* 0x00000036cc10723c */ /* 0x040fe2000004180c */
[----:B------:R-:W2:Y:S07]  /*2be0*/  LDSM.16.M88.4 R52, [R0+-0x3800] ;  /* 0xffc800000034783b */ /* 0x000eae0000000200 */
[C---:B------:R-:W-:Y:S08]  /*2bf0*/  HMMA.16816.F32.BF16 R8, R204.reuse, R76, R8 ;  /* 0x0000004ccc08723c */ /* 0x040ff00000041808 */
[----:B------:R-:W-:Y:S01]  /*2c00*/  HMMA.16816.F32.BF16 R4, R204, R78, R4 ;  /* 0x0000004ecc04723c */ /* 0x000fe20000041804 */
[----:B------:R-:W-:Y:S07]  /*2c10*/  LDSM.16.M88.4 R76, [R252+0x5800] ;  /* 0x00580000fc4c783b */ /* 0x000fee0000000200 */
[C---:B-1----:R-:W-:Y:S08]  /*2c20*/  HMMA.16816.F32.BF16 R12, R208.reuse, R44, R20 ;  /* 0x0000002cd00c723c */ /* 0x042ff00000041814 */
[C---:B------:R-:W-:Y:S01]  /*2c30*/  HMMA.16816.F32.BF16 R24, R208.reuse, R46, R24 ;  /* 0x0000002ed018723c */ /* 0x040fe20000041818 */
[----:B------:R-:W-:Y:S07]  /*2c40*/  LDSM.16.M88.4 R44, [R135+0x4000] ;  /* 0x00400000872c783b */ /* 0x000fee0000000200 */
[C---:B---3--:R-:W-:Y:S08]  /*2c50*/  HMMA.16816.F32.BF16 R32, R208.reuse, R56, R32 ;  /* 0x00000038d020723c */ /* 0x048ff00000041820 */
[C---:B------:R-:W-:Y:S01]  /*2c60*/  HMMA.16816.F32.BF16 R36, R208.reuse, R58, R36 ;  /* 0x0000003ad024723c */ /* 0x040fe20000041824 */
[----:B------:R-:W1:Y:S07]  /*2c70*/  LDSM.16.M88.4 R56, [R252+0x4800] ;  /* 0x00480000fc38783b */ /* 0x000e6e0000000200 */
[C---:B------:R-:W-:Y:S08]  /*2c80*/  HMMA.16816.F32.BF16 R8, R208.reuse, R72, R8 ;  /* 0x00000048d008723c */ /* 0x040ff00000041808 */
[C---:B------:R-:W-:Y:S01]  /*2c90*/  HMMA.16816.F32.BF16 R4, R208.reuse, R74, R4 ;  /* 0x0000004ad004723c */ /* 0x040fe20000041804 */
[----:B------:R-:W-:Y:S07]  /*2ca0*/  LDSM.16.M88.4 R72, [R135+0x5800] ;  /* 0x005800008748783b */ /* 0x000fee0000000200 */
[----:B------:R-:W-:Y:S08]  /*2cb0*/  HMMA.16816.F32.BF16 R40, R208, R64, R40 ;  /* 0x00000040d028723c */ /* 0x000ff00000041828 */
[----:B----4-:R-:W-:Y:S08]  /*2cc0*/  HMMA.16816.F32.BF16 R12, R212, R28, R12 ;  /* 0x0000001cd40c723c */ /* 0x010ff0000004180c */
[----:B------:R-:W-:Y:S01]  /*2cd0*/  HMMA.16816.F32.BF16 R20, R208, R66, R16 ;  /* 0x00000042d014723c */ /* 0x000fe20000041810 */
[----:B------:R-:W-:Y:S07]  /*2ce0*/  LDSM.16.M88.4 R64, [R135+0x5000] ;  /* 0x005000008740783b */ /* 0x000fee0000000200 */
[C---:B------:R-:W-:Y:S08]  /*2cf0*/  HMMA.16816.F32.BF16 R16, R212.reuse, R30, R24 ;  /* 0x0000001ed410723c */ /* 0x040ff00000041818 */
[C---:B--2---:R-:W-:Y:S08]  /*2d00*/  HMMA.16816.F32.BF16 R32, R212.reuse, R52, R32 ;  /* 0x00000034d420723c */ /* 0x044ff00000041820 */
[C---:B------:R-:W-:Y:S01]  /*2d10*/  HMMA.16816.F32.BF16 R36, R212.reuse, R54, R36 ;  /* 0x00000036d424723c */ /* 0x040fe20000041824 */
[----:B------:R-:W2:Y:S07]  /*2d20*/  LDSM.16.M88.4 R52, [R135+0x4800] ;  /* 0x004800008734783b */ /* 0x000eae0000000200 */
[C---:B------:R-:W-:Y:S08]  /*2d30*/  HMMA.16816.F32.BF16 R24, R212.reuse, R80, R8 ;  /* 0x00000050d418723c */ /* 0x040ff00000041808 */
[C---:B------:R-:W-:Y:S08]  /*2d40*/  HMMA.16816.F32.BF16 R8, R212.reuse, R82, R4 ;  /* 0x00000052d408723c */ /* 0x040ff00000041804 */
[----:B------:R-:W-:Y:S08]  /*2d50*/  HMMA.16816.F32.BF16 R40, R212, R60, R40 ;  /* 0x0000003cd428723c */ /* 0x000ff00000041828 */
[----:B------:R-:W-:Y:S08]  /*2d60*/  HMMA.16816.F32.BF16 R4, R216, R48, R12 ;  /* 0x00000030d804723c */ /* 0x000ff0000004180c */
[----:B------:R-:W-:Y:S01]  /*2d70*/  HMMA.16816.F32.BF16 R28, R212, R62, R20 ;  /* 0x0000003ed41c723c */ /* 0x000fe20000041814 */
[----:B------:R-:W-:Y:S07]  /*2d80*/  LDSM.16.M88.4 R60, [R104+0x4800] ;  /* 0x00480000683c783b */ /* 0x000fee0000000200 */
[C---:B------:R-:W-:Y:S01]  /*2d90*/  HMMA.16816.F32.BF16 R16, R216.reuse, R50, R16 ;  /* 0x00000032d810723c */ /* 0x040fe20000041810 */
[----:B------:R-:W-:Y:S07]  /*2da0*/  LDSM.16.M88.4 R48, [R104+0x5800] ;  /* 0x005800006830783b */ /* 0x000fee0000000200 */
[C---:B-1----:R-:W-:Y:S08]  /*2db0*/  HMMA.16816.F32.BF16 R20, R216.reuse, R56, R32 ;  /* 0x00000038d814723c */ /* 0x042ff00000041820 */
[C---:B------:R-:W-:Y:S01]  /*2dc0*/  HMMA.16816.F32.BF16 R36, R216.reuse, R58, R36 ;  /* 0x0000003ad824723c */ /* 0x040fe20000041824 */
[----:B------:R-:W1:Y:S07]  /*2dd0*/  LDSM.16.M88.4 R56, [R104+0x4000] ;  /* 0x004000006838783b */ /* 0x000e6e0000000200 */
[C---:B------:R-:W-:Y:S08]  /*2de0*/  HMMA.16816.F32.BF16 R12, R216.reuse, R78, R8 ;  /* 0x0000004ed80c723c */ /* 0x040ff00000041808 */
[----:B------:R-:W-:Y:S08]  /*2df0*/  HMMA.16816.F32.BF16 R40, R216, R68, R40 ;  /* 0x00000044d828723c */ /* 0x000ff00000041828 */
[C---:B------:R-:W-:Y:S08]  /*2e00*/  HMMA.16816.F32.BF16 R8, R220.reuse, R44, R4 ;  /* 0x0000002cdc08723c */ /* 0x040ff00000041804 */
[C---:B------:R-:W-:Y:S01]  /*2e10*/  HMMA.16816.F32.BF16 R4, R220.reuse, R46, R16 ;  /* 0x0000002edc04723c */ /* 0x040fe20000041810 */
[----:B------:R-:W-:Y:S07]  /*2e20*/  LDSM.16.M88.4 R44, [R0+-0x1800] ;  /* 0xffe80000002c783b */ /* 0x000fee0000000200 */
[----:B--2---:R-:W-:Y:S01]  /*2e30*/  HMMA.16816.F32.BF16 R16, R220, R52, R20 ;  /* 0x00000034dc10723c */ /* 0x004fe20000041814 */
[----:B------:R-:W2:Y:S07]  /*2e40*/  LDSM.16.M88.4 R20, [R104+0x5000] ;  /* 0x005000006814783b */ /* 0x000eae0000000200 */
[C---:B------:R-:W-:Y:S08]  /*2e50*/  HMMA.16816.F32.BF16 R32, R216.reuse, R70, R28 ;  /* 0x00000046d820723c */ /* 0x040ff0000004181c */
[----:B------:R-:W-:Y:S08]  /*2e60*/  HMMA.16816.F32.BF16 R28, R216, R76, R24 ;  /* 0x0000004cd81c723c */ /* 0x000ff00000041818 */
[C---:B------:R-:W-:Y:S08]  /*2e70*/  HMMA.16816.F32.BF16 R24, R220.reuse, R54, R36 ;  /* 0x00000036dc18723c */ /* 0x040ff00000041824 */
[C---:B------:R-:W-:Y:S08]  /*2e80*/  HMMA.16816.F32.BF16 R52, R220.reuse, R74, R12 ;  /* 0x0000004adc34723c */ /* 0x040ff0000004180c */
[----:B------:R-:W-:Y:S08]  /*2e90*/  HMMA.16816.F32.BF16 R36, R220, R64, R40 ;  /* 0x00000040dc24723c */ /* 0x000ff00000041828 */
[----:B-1----:R-:W-:Y:S01]  /*2ea0*/  HMMA.16816.F32.BF16 R12, R224, R56, R8 ;  /* 0x00000038e00c723c */ /* 0x002fe20000041808 */
[----:B------:R-:W1:Y:S07]  /*2eb0*/  LDSM.16.M88.4 R8, [R0+-0x2000] ;  /* 0xffe000000008783b */ /* 0x000e6e0000000200 */
[C---:B------:R-:W-:Y:S01]  /*2ec0*/  HMMA.16816.F32.BF16 R32, R220.reuse, R66, R32 ;  /* 0x00000042dc20723c */ /* 0x040fe20000041820 */
[----:B------:R-:W-:Y:S07]  /*2ed0*/  LDSM.16.M88.4 R64, [R0+-0x800] ;  /* 0xfff800000040783b */ /* 0x000fee0000000200 */
[----:B------:R-:W-:Y:S08]  /*2ee0*/  HMMA.16816.F32.BF16 R40, R220, R72, R28 ;  /* 0x00000048dc28723c */ /* 0x000ff0000004181c */
[C---:B------:R-:W-:Y:S08]  /*2ef0*/  HMMA.16816.F32.BF16 R16, R224.reuse, R60, R16 ;  /* 0x0000003ce010723c */ /* 0x040ff00000041810 */
[C---:B--2---:R-:W-:Y:S01]  /*2f00*/  HMMA.16816.F32.BF16 R28, R224.reuse, R20, R36 ;  /* 0x00000014e01c723c */ /* 0x044fe20000041824 */
[----:B------:R-:W2:Y:S07]  /*2f10*/  LDSM.16.M88.4 R36, [R252+0x6000] ;  /* 0x00600000fc24783b */ /* 0x000eae0000000200 */
[----:B------:R-:W-:Y:S01]  /*2f20*/  HMMA.16816.F32.BF16 R4, R224, R58, R4 ;  /* 0x0000003ae004723c */ /* 0x000fe20000041804 */
[----:B------:R-:W3:Y:S07]  /*2f30*/  LDSM.16.M88.4 R56, [R0+-0x1000] ;  /* 0xfff000000038783b */ /* 0x000eee0000000200 */
[----:B-1----:R-:W-:Y:S08]  /*2f40*/  HMMA.16816.F32.BF16 R12, R228, R8, R12 ;  /* 0x00000008e40c723c */ /* 0x002ff0000004180c */
[----:B------:R-:W-:Y:S08]  /*2f50*/  HMMA.16816.F32.BF16 R32, R224, R22, R32 ;  /* 0x00000016e020723c */ /* 0x000ff00000041820 */
[C---:B------:R-:W-:Y:S01]  /*2f60*/  HMMA.16816.F32.BF16 R20, R228.reuse, R44, R16 ;  /* 0x0000002ce414723c */ /* 0x040fe20000041810 */
[----:B------:R-:W1:Y:S07]  /*2f70*/  LDSM.16.M88.4 R16, [R135+0x6000] ;  /* 0x006000008710783b */ /* 0x000e6e0000000200 */
[----:B------:R-:W-:Y:S08]  /*2f80*/  HMMA.16816.F32.BF16 R4, R228, R10, R4 ;  /* 0x0000000ae404723c */ /* 0x000ff00000041804 */
[----:B--2---:R-:W-:Y:S08]  /*2f90*/  HMMA.16816.F32.BF16 R8, R232, R36, R12 ;  /* 0x00000024e808723c */ /* 0x004ff0000004180c */
[C---:B------:R-:W-:Y:S01]  /*2fa0*/  HMMA.16816.F32.BF16 R24, R224.reuse, R62, R24 ;  /* 0x0000003ee018723c */ /* 0x040fe20000041818 */
[----:B------:R-:W-:Y:S07]  /*2fb0*/  LDSM.16.M88.4 R60, [R252+0x7800] ;  /* 0x00780000fc3c783b */ /* 0x000fee0000000200 */
[----:B------:R-:W-:Y:S08]  /*2fc0*/  HMMA.16816.F32.BF16 R72, R224, R50, R52 ;  /* 0x00000032e048723c */ /* 0x000ff00000041834 */
[C---:B---3--:R-:W-:Y:S01]  /*2fd0*/  HMMA.16816.F32.BF16 R52, R228.reuse, R56, R28 ;  /* 0x00000038e434723c */ /* 0x048fe2000004181c */
[----:B------:R-:W-:Y:S07]  /*2fe0*/  LDSM.16.M88.4 R28, [R252+0x6800] ;  /* 0x00680000fc1c783b */ /* 0x000fee0000000200 */
[----:B------:R-:W-:Y:S01]  /*2ff0*/  HMMA.16816.F32.BF16 R56, R228, R58, R32 ;  /* 0x0000003ae438723c */ /* 0x000fe20000041820 */
[----:B------:R-:W2:Y:S07]  /*3000*/  LDSM.16.M88.4 R32, [R104+0x6000] ;  /* 0x006000006820783b */ /* 0x000eae0000000200 */
[----:B------:R-:W-:Y:S01]  /*3010*/  HMMA.16816.F32.BF16 R4, R232, R38, R4 ;  /* 0x00000026e804723c */ /* 0x000fe20000041804 */
[----:B------:R-:W3:Y:S07]  /*3020*/  LDSM.16.M88.4 R36, [R0] ;  /* 0x000000000024783b */ /* 0x000eee0000000200 */
[----:B-1----:R-:W-:Y:S08]  /*3030*/  HMMA.16816.F32.BF16 R8, R236, R16, R8 ;  /* 0x00000010ec08723c */ /* 0x002ff00000041808 */
[----:B------:R-:W-:Y:S08]  /*3040*/  HMMA.16816.F32.BF16 R40, R224, R48, R40 ;  /* 0x00000030e028723c */ /* 0x000ff00000041828 */
[----:B------:R-:W-:Y:S01]  /*3050*/  HMMA.16816.F32.BF16 R48, R228, R46, R24 ;  /* 0x0000002ee430723c */ /* 0x000fe20000041818 */
[----:B------:R-:W1:Y:S04]  /*3060*/  LDSM.16.M88.4 R44, [R135+0x6800] ;  /* 0x00680000872c783b */ /* 0x000e680000000200 */
[----:B------:R-:W4:Y:S03]  /*3070*/  LDSM.16.M88.4 R24, [R252+0x7000] ;  /* 0x00700000fc18783b */ /* 0x000f260000000200 */
[----:B------:R-:W-:Y:S08]  /*3080*/  HMMA.16816.F32.BF16 R4, R236, R18, R4 ;  /* 0x00000012ec04723c */ /* 0x000ff00000041804 */
[----:B--2---:R-:W-:Y:S08]  /*3090*/  HMMA.16816.F32.BF16 R8, R240, R32, R8 ;  /* 0x00000020f008723c */ /* 0x004ff00000041808 */
[C---:B------:R-:W-:Y:S08]  /*30a0*/  HMMA.16816.F32.BF16 R12, R232.reuse, R28, R20 ;  /* 0x0000001ce80c723c */ /* 0x040ff00000041814 */
[----:B------:R-:W-:Y:S01]  /*30b0*/  HMMA.16816.F32.BF16 R20, R232, R30, R48 ;  /* 0x0000001ee814723c */ /* 0x000fe20000041830 */
[----:B------:R-:W2:Y:S07]  /*30c0*/  LDSM.16.M88.4 R48, [R135+0x7000] ;  /* 0x007000008730783b */ /* 0x000eae0000000200 */
[----:B------:R-:W-:Y:S08]  /*30d0*/  HMMA.16816.F32.BF16 R4, R240, R34, R4 ;  /* 0x00000022f004723c */ /* 0x000ff00000041804 */
[----:B------:R-:W-:Y:S01]  /*30e0*/  HMMA.16816.F32.BF16 R68, R228, R64, R40 ;  /* 0x00000040e444723c */ /* 0x000fe20000041828 */
[----:B------:R-:W2:Y:S07]  /*30f0*/  LDSM.16.M88.4 R40, [R104+0x6800] ;  /* 0x006800006828783b */ /* 0x000eae0000000200 */
[----:B---3--:R-:W-:Y:S08]  /*3100*/  HMMA.16816.F32.BF16 R28, R244, R36, R8 ;  /* 0x00000024f41c723c */ /* 0x008ff00000041808 */
[----:B-1----:R-:W-:Y:S08]  /*3110*/  HMMA.16816.F32.BF16 R16, R236, R44, R12 ;  /* 0x0000002cec10723c */ /* 0x002ff0000004180c */
[----:B----4-:R-:W-:Y:S01]  /*3120*/  HMMA.16816.F32.BF16 R8, R232, R24, R52 ;  /* 0x00000018e808723c */ /* 0x010fe20000041834 */
[----:B------:R-:W-:Y:S07]  /*3130*/  LDSM.16.M88.4 R52, [R0+0x800] ;  /* 0x000800000034783b */ /* 0x000fee0000000200 */
[----:B------:R-:W-:Y:S01]  /*3140*/  HMMA.16816.F32.BF16 R12, R236, R46, R20 ;  /* 0x0000002eec0c723c */ /* 0x000fe20000041814 */
[----:B------:R-:W-:Y:S07]  /*3150*/  LDSM.16.M88.4 R44, [R135+0x7800] ;  /* 0x00780000872c783b */ /* 0x000fee0000000200 */
[----:B------:R-:W-:Y:S08]  /*3160*/  HMMA.16816.F32.BF16 R32, R232, R26, R56 ;  /* 0x0000001ae820723c */ /* 0x000ff00000041838 */
[----:B------:R-:W-:Y:S01]  /*3170*/  HMMA.16816.F32.BF16 R24, R244, R38, R4 ;  /* 0x00000026f418723c */ /* 0x000fe20000041804 */
[----:B------:R-:W1:Y:S07]  /*3180*/  LDSM.16.M88.4 R36, [R104+0x7000] ;  /* 0x007000006824783b */ /* 0x000e6e0000000200 */
[----:B--2---:R-:W-:Y:S08]  /*3190*/  HMMA.16816.F32.BF16 R8, R236, R48, R8 ;  /* 0x00000030ec08723c */ /* 0x004ff00000041808 */
[----:B------:R-:W-:Y:S08]  /*31a0*/  HMMA.16816.F32.BF16 R4, R240, R42, R12 ;  /* 0x0000002af004723c */ /* 0x000ff0000004180c */
[----:B------:R-:W-:Y:S08]  /*31b0*/  HMMA.16816.F32.BF16 R64, R228, R66, R72 ;  /* 0x00000042e440723c */ /* 0x000ff00000041848 */
[----:B------:R-:W-:Y:S01]  /*31c0*/  HMMA.16816.F32.BF16 R16, R240, R40, R16 ;  /* 0x00000028f010723c */ /* 0x000fe20000041810 */
[----:B------:R-:W-:Y:S01]  /*31d0*/  FMUL.FTZ R28, R28, c[0x0][0x320] ;  /* 0x0000c8001c1c7a20 */ /* 0x000fe20000410000 */
[----:B------:R-:W-:Y:S01]  /*31e0*/  LDSM.16.M88.4 R40, [R0+0x1000] ;  /* 0x001000000028783b */ /* 0x000fe20000000200 */
[----:B------:R-:W-:-:S02]  /*31f0*/  FMUL.FTZ R29, R29, c[0x0][0x320] ;  /* 0x0000c8001d1d7a20 */ /* 0x000fc40000410000 */
[----:B------:R-:W-:-:S03]  /*3200*/  FMUL.FTZ R30, R30, c[0x0][0x320] ;  /* 0x0000c8001e1e7a20 */ /* 0x000fc60000410000 */
[----:B-1----:R-:W-:Y:S01]  /*3210*/  HMMA.16816.F32.BF16 R12, R240, R36, R8 ;  /* 0x00000024f00c723c */ /* 0x002fe20000041808 */
[----:B------:R-:W-:-:S07]  /*3220*/  FMUL.FTZ R31, R31, c[0x0][0x320] ;  /* 0x0000c8001f1f7a20 */ /* 0x000fce0000410000 */
[----:B------:R-:W-:Y:S01]  /*3230*/  HMMA.16816.F32.BF16 R8, R244, R54, R4 ;  /* 0x00000036f408723c */ /* 0x000fe20000041804 */
[----:B------:R-:W1:Y:S07]  /*3240*/  MUFU.TANH R72, R28 ;  /* 0x0000001c00487308 */ /* 0x000e6e0000002400 */
[C---:B------:R-:W-:Y:S01]  /*3250*/  HMMA.16816.F32.BF16 R56, R232.reuse, R60, R68 ;  /* 0x0000003ce838723c */ /* 0x040fe20000041844 */
[----:B------:R-:W2:Y:S07]  /*3260*/  MUFU.TANH R60, R29 ;  /* 0x0000001d003c7308 */ /* 0x000eae0000002400 */
[----:B------:R-:W-:Y:S01]  /*3270*/  HMMA.16816.F32.BF16 R4, R232, R62, R64 ;  /* 0x0000003ee804723c */ /* 0x000fe20000041840 */
[----:B------:R-:W3:Y:S08]  /*3280*/  MUFU.TANH R68, R30 ;  /* 0x0000001e00447308 */ /* 0x000ef00000002400 */
[----:B------:R4:W1:Y:S01]  /*3290*/  MUFU.TANH R61, R31 ;  /* 0x0000001f003d7308 */ /* 0x0008620000002400 */
[----:B------:R-:W-:Y:S08]  /*32a0*/  HMMA.16816.F32.BF16 R20, R244, R52, R16 ;  /* 0x00000034f414723c */ /* 0x000ff00000041810 */
[----:B----4-:R-:W-:Y:S01]  /*32b0*/  HMMA.16816.F32.BF16 R28, R236, R50, R32 ;  /* 0x00000032ec1c723c */ /* 0x010fe20000041820 */
[----:B------:R-:W4:Y:S01]  /*32c0*/  LDSM.16.M88.4 R32, [R104+0x7800] ;  /* 0x007800006820783b */ /* 0x000f220000000200 */
[----:B------:R-:W-:-:S02]  /*32d0*/  FMUL.FTZ R24, R24, c[0x0][0x320] ;  /* 0x0000c80018187a20 */ /* 0x000fc40000410000 */
[----:B------:R-:W-:Y:S02]  /*32e0*/  FMUL.FTZ R25, R25, c[0x0][0x320] ;  /* 0x0000c80019197a20 */ /* 0x000fe40000410000 */
[----:B------:R-:W-:Y:S02]  /*32f0*/  FMUL.FTZ R26, R26, c[0x0][0x320] ;  /* 0x0000c8001a1a7a20 */ /* 0x000fe40000410000 */
[C---:B------:R-:W-:Y:S01]  /*3300*/  HMMA.16816.F32.BF16 R16, R236.reuse, R44, R56 ;  /* 0x0000002cec10723c */ /* 0x040fe20000041838 */
[----:B------:R-:W-:Y:S01]  /*3310*/  FMUL.FTZ R27, R27, c[0x0][0x320] ;  /* 0x0000c8001b1b7a20 */ /* 0x000fe20000410000 */
[----:B------:R-:W1:Y:S06]  /*3320*/  MUFU.TANH R52, R24 ;  /* 0x0000001800347308 */ /* 0x000e6c0000002400 */
[----:B------:R-:W-:Y:S02]  /*3330*/  HMMA.16816.F32.BF16 R4, R236, R46, R4 ;  /* 0x0000002eec04723c */ /* 0x000fe40000041804 */
[----:B------:R-:W1:Y:S08]  /*3340*/  MUFU.TANH R50, R25 ;  /* 0x0000001900327308 */ /* 0x000e700000002400 */
[----:B------:R-:W1:Y:S08]  /*3350*/  MUFU.TANH R53, R26 ;  /* 0x0000001a00357308 */ /* 0x000e700000002400 */
[----:B------:R1:W1:Y:S01]  /*3360*/  MUFU.TANH R51, R27 ;  /* 0x0000001b00337308 */ /* 0x0002620000002400 */
[----:B------:R-:W-:-:S02]  /*3370*/  FMUL.FTZ R20, R20, c[0x0][0x320] ;  /* 0x0000c80014147a20 */ /* 0x000fc40000410000 */
[----:B------:R-:W-:Y:S02]  /*3380*/  FMUL.FTZ R21, R21, c[0x0][0x320] ;  /* 0x0000c80015157a20 */ /* 0x000fe40000410000 */
[----:B------:R-:W-:Y:S01]  /*3390*/  FMUL.FTZ R22, R22, c[0x0][0x320] ;  /* 0x0000c80016167a20 */ /* 0x000fe20000410000 */
[C---:B-1----:R-:W-:Y:S01]  /*33a0*/  HMMA.16816.F32.BF16 R24, R240.reuse, R38, R28 ;  /* 0x00000026f018723c */ /* 0x042fe2000004181c */
[----:B------:R-:W1:Y:S01]  /*33b0*/  LDSM.16.M88.4 R28, [R0+0x1800] ;  /* 0x00180000001c783b */ /* 0x000e620000000200 */
[----:B------:R-:W-:Y:S01]  /*33c0*/  FMUL.FTZ R23, R23, c[0x0][0x320] ;  /* 0x0000c80017177a20 */ /* 0x000fe20000410000 */
[----:B------:R-:W1:Y:S01]  /*33d0*/  MUFU.TANH R49, R20 ;  /* 0x0000001400317308 */ /* 0x000e620000002400 */
[----:B------:R-:W-:Y:S01]  /*33e0*/  FMUL.FTZ R8, R8, c[0x0][0x320] ;  /* 0x0000c80008087a20 */ /* 0x000fe20000410000 */
[----:B------:R1:W-:Y:S01]  /*33f0*/  STL [R1+0x24], R104 ;  /* 0x0000246801007387 */ /* 0x0003e20000100800 */
[----:B------:R-:W-:Y:S01]  /*3400*/  FMUL.FTZ R9, R9, c[0x0][0x320] ;  /* 0x0000c80009097a20 */ /* 0x000fe20000410000 */
[----:B------:R-:W-:Y:S01]  /*3410*/  ISETP.GE.AND P0, PT, R111, 0x2, PT ;  /* 0x000000026f00780c */ /* 0x000fe20003f06270 */
[----:B----4-:R-:W-:Y:S01]  /*3420*/  HMMA.16816.F32.BF16 R4, R240, R34, R4 ;  /* 0x00000022f004723c */ /* 0x010fe20000041804 */
[----:B------:R-:W-:Y:S01]  /*3430*/  FMUL.FTZ R10, R10, c[0x0][0x320] ;  /* 0x0000c8000a0a7a20 */ /* 0x000fe20000410000 */
[----:B------:R-:W-:-:S04]  /*3440*/  DEPBAR.LE SB0, 0x0 ;  /* 0x000080000000791a */ /* 0x000fc80000000000 */
[----:B------:R-:W4:Y:S08]  /*3450*/  MUFU.TANH R48, R21 ;  /* 0x0000001500307308 */ /* 0x000f300000002400 */
[----:B------:R-:W1:Y:S08]  /*3460*/  MUFU.TANH R45, R22 ;  /* 0x00000016002d7308 */ /* 0x000e700000002400 */
[----:B------:R1:W1:Y:S02]  /*3470*/  MUFU.TANH R44, R23 ;  /* 0x00000017002c7308 */ /* 0x0002640000002400 */
[----:B-1----:R-:W-:Y:S08]  /*3480*/  HMMA.16816.F32.BF16 R20, R244, R40, R12 ;  /* 0x00000028f414723c */ /* 0x002ff0000004180c */
[----:B------:R-:W-:Y:S01]  /*3490*/  HMMA.16816.F32.BF16 R12, R240, R32, R16 ;  /* 0x00000020f00c723c */ /* 0x000fe20000041810 */
[----:B------:R-:W-:Y:S01]  /*34a0*/  FMUL.FTZ R11, R11, c[0x0][0x320] ;  /* 0x0000c8000b0b7a20 */ /* 0x000fe20000410000 */
[----:B------:R-:W1:Y:S06]  /*34b0*/  MUFU.TANH R39, R8 ;  /* 0x0000000800277308 */ /* 0x000e6c0000002400 */
[C---:B------:R-:W-:Y:S02]  /*34c0*/  HMMA.16816.F32.BF16 R16, R244.reuse, R42, R24 ;  /* 0x0000002af410723c */ /* 0x040fe40000041818 */
[----:B------:R-:W1:Y:S06]  /*34d0*/  MUFU.TANH R38, R9 ;  /* 0x0000000900267308 */ /* 0x000e6c0000002400 */
[C---:B------:R-:W-:Y:S02]  /*34e0*/  HMMA.16816.F32.BF16 R4, R244.reuse, R30, R4 ;  /* 0x0000001ef404723c */ /* 0x040fe40000041804 */
[----:B------:R-:W1:Y:S08]  /*34f0*/  MUFU.TANH R41, R10 ;  /* 0x0000000a00297308 */ /* 0x000e700000002400 */
[----:B------:R1:W1:Y:S02]  /*3500*/  MUFU.TANH R40, R11 ;  /* 0x0000000b00287308 */ /* 0x0002640000002400 */
[----:B-1----:R-:W-:Y:S01]  /*3510*/  HMMA.16816.F32.BF16 R8, R244, R28, R12 ;  /* 0x0000001cf408723c */ /* 0x002fe2000004180c */
[----:B------:R1:W-:Y:S01]  /*3520*/  STL [R1+0x20], R0 ;  /* 0x0000200001007387 */ /* 0x0003e20000100800 */
[----:B------:R-:W-:-:S02]  /*3530*/  FMUL.FTZ R22, R22, c[0x0][0x320] ;  /* 0x0000c80016167a20 */ /* 0x000fc40000410000 */
[----:B------:R-:W-:Y:S02]  /*3540*/  FMUL.FTZ R23, R23, c[0x0][0x320] ;  /* 0x0000c80017177a20 */ /* 0x000fe40000410000 */
[----:B------:R-:W-:Y:S02]  /*3550*/  FMUL.FTZ R16, R16, c[0x0][0x320] ;  /* 0x0000c80010107a20 */ /* 0x000fe40000410000 */
[----:B------:R-:W-:Y:S02]  /*3560*/  FMUL.FTZ R20, R20, c[0x0][0x320] ;  /* 0x0000c80014147a20 */ /* 0x000fe40000410000 */
[----:B------:R-:W-:Y:S02]  /*3570*/  FMUL.FTZ R21, R21, c[0x0][0x320] ;  /* 0x0000c80015157a20 */ /* 0x000fe40000410000 */
[----:B------:R-:W-:Y:S02]  /*3580*/  FMUL.FTZ R17, R17, c[0x0][0x320] ;  /* 0x0000c80011117a20 */ /* 0x000fe40000410000 */
        /* <DEDUP_REMOVED lines=26> */
[----:B------:R-:W-:Y:S01]  /*3730*/  BSSY B0, `(.L_x_517) ;  /* 0x000005e000007945 */ /* 0x000fe20003800000 */
[----:B------:R-:W-:Y:S01]  /*3740*/  BAR.SYNC.DEFER_BLOCKING 0x0 ;  /* 0x0000000000007b1d */ /* 0x000fe20000010000 */
[----:B------:R-:W-:-:S05]  /*3750*/  ISETP.GT.AND P6, PT, R107, 0x3f, PT ;  /* 0x0000003f6b00780c */ /* 0x000fca0003fc4270 */
[----:B------:R-:W-:Y:S05]  /*3760*/  @!P0 BRA `(.L_x_518) ;  /* 0x000005a000008947 */ /* 0x000fea0003800000 */
[----:B--234-:R-:W-:Y:S01]  /*3770*/  ISETP.NE.AND P4, PT, R101, 0x1, PT ;  /* 0x000000016500780c */ /* 0x01cfe20003f85270 */
[----:B------:R-:W-:Y:S02]  /*3780*/  IMAD R2, R111, 0x40, R115 ;  /* 0x000000406f027824 */ /* 0x000fe400078e0273 */
[----:B-1----:R-:W-:-:S03]  /*3790*/  IMAD.MOV.U32 R6, RZ, RZ, RZ ;  /* 0x000000ffff067224 */ /* 0x002fc600078e00ff */
[----:B------:R-:W-:-:S05]  /*37a0*/  IADD3 R2, R2, -0x80, R107 ;  /* 0xffffff8002027810 */ /* 0x000fca0007ffe06b */
[----:B------:R-:W-:Y:S02]  /*37b0*/  IMAD.MOV.U32 R0, RZ, RZ, R2 ;  /* 0x000000ffff007224 */ /* 0x000fe400078e0002 */
[----:B------:R-:W-:-:S05]  /*37c0*/  @P4 IMAD.HI.U32 R3, R2, c[0x0][0x2bc], RZ ;  /* 0x0000af0002034a27 */ /* 0x000fca00078e00ff */
[----:B------:R-:W-:-:S04]  /*37d0*/  @P4 SHF.R.U32.HI R0, RZ, c[0x0][0x2c0], R3 ;  /* 0x0000b000ff004a19 */ /* 0x000fc80000011603 */
[----:B------:R-:W-:-:S04]  /*37e0*/  @!P6 IADD3 R3, P0, R0, R102, RZ ;  /* 0x000000660003e210 */ /* 0x000fc80007f1e0ff */
[----:B------:R-:W-:Y:S02]  /*37f0*/  @!P6 LEA.HI.X.SX32 R5, R0, R100, 0x1, P0 ;  /* 0x000000640005e211 */ /* 0x000fe400000f0eff */
[----:B------:R-:W-:-:S04]  /*3800*/  @!P6 LEA R4, P0, R3, c[0x0][0x2a0], 0x2 ;  /* 0x0000a8000304ea11 */ /* 0x000fc800078010ff */
[----:B------:R-:W-:-:S05]  /*3810*/  @!P6 LEA.HI.X R5, R3, c[0x0][0x2a4], R5, 0x2, P0 ;  /* 0x0000a9000305ea11 */ /* 0x000fca00000f1405 */
[----:B------:R-:W2:Y:S01]  /*3820*/  @!P6 LDG.E R6, [R4.64] ;  /* 0x000000060406e981 */ /* 0x000ea2000c1e1900 */
[----:B------:R-:W-:-:S04]  /*3830*/  IMAD.MOV R0, RZ, RZ, -R0 ;  /* 0x000000ffff007224 */ /* 0x000fc800078e0a00 */
[----:B------:R-:W-:-:S04]  /*3840*/  IMAD R7, R0, c[0x0][0x2b8], R2 ;  /* 0x0000ae0000077a24 */ /* 0x000fc800078e0202 */
[----:B------:R-:W-:Y:S01]  /*3850*/  IMAD.WIDE.U32 R2, R7, c[0x0][0x1e0], RZ ;  /* 0x0000780007027a25 */ /* 0x000fe200078e00ff */
[----:B------:R-:W-:Y:S01]  /*3860*/  SHF.R.S32.HI R0, RZ, 0x1f, R7 ;  /* 0x0000001fff007819 */ /* 0x000fe20000011407 */
[----:B------:R1:W-:Y:S04]  /*3870*/  STL [R1+0x5c], R7 ;  /* 0x00005c0701007387 */ /* 0x0003e80000100800 */
[----:B------:R-:W-:-:S04]  /*3880*/  IMAD R0, R0, c[0x0][0x1e0], RZ ;  /* 0x0000780000007a24 */ /* 0x000fc800078e02ff */
[----:B------:R-:W-:-:S04]  /*3890*/  IMAD R0, R7, c[0x0][0x1e4], R0 ;  /* 0x0000790007007a24 */ /* 0x000fc800078e0200 */
[----:B------:R-:W-:Y:S01]  /*38a0*/  IMAD.IADD R3, R3, 0x1, R0 ;  /* 0x0000000103037824 */ /* 0x000fe200078e0200 */
[----:B--2---:R1:W-:Y:S01]  /*38b0*/  STL [R1+0x58], R6 ;  /* 0x0000580601007387 */ /* 0x0043e20000100800 */
[----:B------:R-:W-:Y:S02]  /*38c0*/  SHF.R.S32.HI R4, RZ, 0x1f, R6 ;  /* 0x0000001fff047819 */ /* 0x000fe40000011406 */
[----:B------:R-:W-:-:S04]  /*38d0*/  IMAD.WIDE.U32 R2, R6, c[0x0][0x1f0], R2 ;  /* 0x00007c0006027a25 */ /* 0x000fc800078e0002 */
[----:B------:R-:W-:Y:S01]  /*38e0*/  IMAD R4, R4, c[0x0][0x1f0], RZ ;  /* 0x00007c0004047a24 */ /* 0x000fe200078e02ff */
[----:B------:R-:W-:-:S03]  /*38f0*/  IADD3 R0, P1, R98, R2, RZ ;  /* 0x0000000262007210 */ /* 0x000fc60007f3e0ff */
[----:B------:R-:W-:Y:S01]  /*3900*/  IMAD R4, R6, c[0x0][0x1f4], R4 ;  /* 0x00007d0006047a24 */ /* 0x000fe200078e0204 */
[----:B------:R-:W-:-:S04]  /*3910*/  LEA R15, P0, R0, c[0x0][0x1c8], 0x1 ;  /* 0x00007200000f7a11 */ /* 0x000fc800078008ff */
[----:B------:R-:W-:-:S04]  /*3920*/  IADD3.X R5, R97, R3, R4, P1, !PT ;  /* 0x0000000361057210 */ /* 0x000fc80000ffe404 */
[----:B------:R-:W-:Y:S01]  /*3930*/  LEA.HI.X R5, R0, c[0x0][0x1cc], R5, 0x1, P0 ;  /* 0x0000730000057a11 */ /* 0x000fe200000f0c05 */
[----:B------:R-:W-:Y:S05]  /*3940*/  BRA.DIV ~URZ, `(.L_x_519) ;  /* 0x0000d9627f007947 */ /* 0x000fea000b800000 */
[----:B------:R2:W3:Y:S02]  /*3950*/  SHFL.IDX PT, R4, R5, RZ, 0x181f ;  /* 0x00181fff05047589 */ /* 0x0004e400000e0000 */
.L_x_575:
[----:B------:R-:W-:Y:S05]  /*3960*/  BRA.DIV ~URZ, `(.L_x_520) ;  /* 0x0000d9b27f007947 */ /* 0x000fea000b800000 */
[----:B------:R-:W4:Y:S04]  /*3970*/  LDL R10, [R1+0x6c] ;  /* 0x00006c00010a7983 */ /* 0x000f280000100800 */
[----:B------:R-:W5:Y:S04]  /*3980*/  LDL R2, [R1+0x54] ;  /* 0x0000540001027983 */ /* 0x000f680000100800 */
[----:B--2---:R-:W2:Y:S04]  /*3990*/  LDL R19, [R1+0x68] ;  /* 0x0000680001137983 */ /* 0x004ea80000100800 */
[----:B---3--:R-:W3:Y:S04]  /*39a0*/  LDL R18, [R1+0x70] ;  /* 0x0000700001127983 */ /* 0x008ee80000100800 */
[----:B------:R-:W3:Y:S04]  /*39b0*/  LDL R17, [R1+0x4c] ;  /* 0x00004c0001117983 */ /* 0x000ee80000100800 */
[----:B------:R-:W1:Y:S02]  /*39c0*/  SHFL.IDX PT, R0, R15, RZ, 0x181f ;  /* 0x00181fff0f007589 */ /* 0x000e6400000e0000 */
[----:B-1----:R-:W-:-:S02]  /*39d0*/  IADD3 R6, P0, R0, R94, RZ ;  /* 0x0000005e00067210 */ /* 0x002fc40007f1e0ff */
[----:B------:R-:W-:-:S03]  /*39e0*/  IADD3 R8, P1, R0, R93, RZ ;  /* 0x0000005d00087210 */ /* 0x000fc60007f3e0ff */
[C---:B------:R-:W-:Y:S02]  /*39f0*/  IMAD.X R7, R4.reuse, 0x1, R89, P0 ;  /* 0x0000000104077824 */ /* 0x040fe400000e0659 */
[----:B------:R-:W-:Y:S01]  /*3a00*/  IMAD.X R9, R4, 0x1, R88, P1 ;  /* 0x0000000104097824 */ /* 0x000fe200008e0658 */
[----:B----4-:R-:W-:Y:S02]  /*3a10*/  ISETP.GE.AND P2, PT, R10, c[0x0][0x1d4], PT ;  /* 0x000075000a007a0c */ /* 0x010fe40003f46270 */
[----:B------:R-:W-:Y:S02]  /*3a20*/  IADD3 R10, P0, R0, R96, RZ ;  /* 0x00000060000a7210 */ /* 0x000fe40007f1e0ff */
[----:B-----5:R-:W-:-:S03]  /*3a30*/  ISETP.GE.AND P3, PT, R2, c[0x0][0x1d4], PT ;  /* 0x0000750002007a0c */ /* 0x020fc60003f66270 */
[----:B------:R-:W-:Y:S01]  /*3a40*/  IMAD.X R11, R4, 0x1, R91, P0 ;  /* 0x00000001040b7824 */ /* 0x000fe200000e065b */
[----:B--2---:R-:W-:Y:S02]  /*3a50*/  ISETP.GE.AND P1, PT, R19, c[0x0][0x1d4], PT ;  /* 0x0000750013007a0c */ /* 0x004fe40003f26270 */
[----:B------:R-:W-:Y:S02]  /*3a60*/  IADD3 R2, P4, R0, R95, RZ ;  /* 0x0000005f00027210 */ /* 0x000fe40007f9e0ff */
[----:B---3--:R-:W-:-:S03]  /*3a70*/  ISETP.GE.AND P0, PT, R18, c[0x0][0x1d4], PT ;  /* 0x0000750012007a0c */ /* 0x008fc60003f06270 */
[----:B------:R-:W-:Y:S02]  /*3a80*/  IMAD.X R3, R4, 0x1, R90, P4 ;  /* 0x0000000104037824 */ /* 0x000fe400020e065a */
[----:B------:R-:W-:Y:S01]  /*3a90*/  @!PT LDS RZ, [RZ] ;  /* 0x00000000fffff984 */ /* 0x000fe20000000800 */
[----:B------:R-:W-:Y:S01]  /*3aa0*/  @!PT LDS RZ, [RZ] ;  /* 0x00000000fffff984 */ /* 0x000fe20000000800 */
[----:B------:R1:W-:Y:S04]  /*3ab0*/  LDGSTS.E.BYPASS.LTC128B.128 [R17+0x10100], [R8.64], !P3 ;  /* 0x1010000008117fae */ /* 0x0003e8000d901d46 */
[----:B------:R1:W-:Y:S04]  /*3ac0*/  LDGSTS.E.BYPASS.LTC128B.128 [R17+0x12100], [R6.64], !P2 ;  /* 0x1210000006117fae */ /* 0x0003e8000d101d46 */
[----:B------:R1:W-:Y:S04]  /*3ad0*/  LDGSTS.E.BYPASS.LTC128B.128 [R17+0x14100], [R2.64], !P1 ;  /* 0x1410000002117fae */ /* 0x0003e8000c901d46 */
[----:B------:R-:W2:Y:S04]  /*3ae0*/  SHFL.IDX PT, R0, R15, 0x1, 0x181f ;  /* 0x00381f000f007f89 */ /* 0x000ea800000e0000 */
[----:B------:R1:W-:Y:S01]  /*3af0*/  LDGSTS.E.BYPASS.LTC128B.128 [R17+0x16100], [R10.64], !P0 ;  /* 0x161000000a117fae */ /* 0x0003e2000c101d46 */
[----:B------:R-:W-:-:S02]  /*3b00*/  SEL R14, RZ, 0x10, P2 ;  /* 0x00000010ff0e7807 */ /* 0x000fc40001000000 */
[----:B------:R-:W-:Y:S01]  /*3b10*/  SEL R13, RZ, 0x10, P1 ;  /* 0x00000010ff0d7807 */ /* 0x000fe20000800000 */
[----:B------:R3:W4:Y:S01]  /*3b20*/  SHFL.IDX PT, R4, R5, 0x1, 0x181f ;  /* 0x00381f0005047f89 */ /* 0x00072200000e0000 */
[----:B------:R-:W-:Y:S02]  /*3b30*/  SEL R12, RZ, 0x10, P0 ;  /* 0x00000010ff0c7807 */ /* 0x000fe40000000000 */
[----:B---3--:R-:W-:-:S03]  /*3b40*/  SEL R5, RZ, 0x10, P3 ;  /* 0x00000010ff057807 */ /* 0x008fc60001800000 */
.L_x_576:
[----:B-12---:R-:W2:Y:S01]  /*3b50*/  LDL R15, [R1+0x4c] ;  /* 0x00004c00010f7983 */ /* 0x006ea20000100800 */
[----:B------:R-:W-:Y:S02]  /*3b60*/  IADD3 R10, -R5, 0x10, RZ ;  /* 0x00000010050a7810 */ /* 0x000fe40007ffe1ff */
[----:B------:R-:W-:Y:S02]  /*3b70*/  IADD3 R2, -R14, 0x10, RZ ;  /* 0x000000100e027810 */ /* 0x000fe40007ffe1ff */
[----:B------:R-:W-:Y:S02]  /*3b80*/  LOP3.LUT R10, R10, 0xf, RZ, 0xc0, !PT ;  /* 0x0000000f0a0a7812 */ /* 0x000fe400078ec0ff */
[----:B------:R-:W-:-:S02]  /*3b90*/  IADD3 R6, -R13, 0x10, RZ ;  /* 0x000000100d067810 */ /* 0x000fc40007ffe1ff */
[----:B------:R-:W-:Y:S02]  /*3ba0*/  IADD3 R10, P1, P0, R10, R0, R93 ;  /* 0x000000000a0a7210 */ /* 0x000fe4000783e05d */
[----:B------:R-:W-:Y:S02]  /*3bb0*/  LOP3.LUT R2, R2, 0xf, RZ, 0xc0, !PT ;  /* 0x0000000f02027812 */ /* 0x000fe400078ec0ff */
[----:B------:R-:W-:Y:S02]  /*3bc0*/  LOP3.LUT R6, R6, 0xf, RZ, 0xc0, !PT ;  /* 0x0000000f06067812 */ /* 0x000fe400078ec0ff */
[----:B------:R-:W-:Y:S02]  /*3bd0*/  IADD3 R3, -R12, 0x10, RZ ;  /* 0x000000100c037810 */ /* 0x000fe40007ffe1ff */
[----:B----4-:R-:W-:Y:S02]  /*3be0*/  IADD3.X R11, RZ, R4, R88, P1, P0 ;  /* 0x00000004ff0b7210 */ /* 0x010fe40000fe0458 */
[----:B------:R-:W-:-:S02]  /*3bf0*/  IADD3 R8, P3, P2, R2, R0, R94 ;  /* 0x0000000002087210 */ /* 0x000fc40007a7e05e */
[----:B------:R-:W-:Y:S02]  /*3c00*/  IADD3 R6, P1, P0, R6, R0, R95 ;  /* 0x0000000006067210 */ /* 0x000fe4000783e05f */
[----:B------:R-:W-:Y:S02]  /*3c10*/  LOP3.LUT R2, R3, 0xf, RZ, 0xc0, !PT ;  /* 0x0000000f03027812 */ /* 0x000fe400078ec0ff */
[----:B------:R-:W-:Y:S02]  /*3c20*/  IADD3.X R7, RZ, R4, R90, P1, P0 ;  /* 0x00000004ff077210 */ /* 0x000fe40000fe045a */
[----:B------:R-:W-:Y:S02]  /*3c30*/  IADD3 R2, P1, P0, R2, R0, R96 ;  /* 0x0000000002027210 */ /* 0x000fe4000783e060 */
[----:B------:R-:W-:Y:S02]  /*3c40*/  IADD3.X R9, RZ, R4, R89, P3, P2 ;  /* 0x00000004ff097210 */ /* 0x000fe40001fe4459 */
[----:B------:R-:W-:-:S02]  /*3c50*/  ISETP.NE.U32.AND P3, PT, R5, RZ, PT ;  /* 0x000000ff0500720c */ /* 0x000fc40003f65070 */
[----:B------:R-:W-:Y:S02]  /*3c60*/  ISETP.NE.U32.AND P2, PT, R14, RZ, PT ;  /* 0x000000ff0e00720c */ /* 0x000fe40003f45070 */
[----:B------:R-:W-:Y:S02]  /*3c70*/  IADD3.X R3, RZ, R4, R91, P1, P0 ;  /* 0x00000004ff037210 */ /* 0x000fe40000fe045b */
[----:B------:R-:W-:Y:S02]  /*3c80*/  ISETP.NE.U32.AND P1, PT, R13, RZ, PT ;  /* 0x000000ff0d00720c */ /* 0x000fe40003f25070 */
[----:B------:R-:W-:-:S05]  /*3c90*/  ISETP.NE.U32.AND P0, PT, R12, RZ, PT ;  /* 0x000000ff0c00720c */ /* 0x000fca0003f05070 */
[----:B------:R-:W-:Y:S01]  /*3ca0*/  @!PT LDS RZ, [RZ] ;  /* 0x00000000fffff984 */ /* 0x000fe20000000800 */
[----:B------:R-:W-:Y:S01]  /*3cb0*/  @!PT LDS RZ, [RZ] ;  /* 0x00000000fffff984 */ /* 0x000fe20000000800 */
[----:B------:R-:W-:Y:S01]  /*3cc0*/  @!PT LDS RZ, [RZ] ;  /* 0x00000000fffff984 */ /* 0x000fe20000000800 */
[----:B--2---:R1:W-:Y:S04]  /*3cd0*/  LDGSTS.E.BYPASS.LTC128B.128.ZFILL [R15+0x11100], [R10.64], P3 ;  /* 0x111000000a0f7fae */ /* 0x0043e80009941d46 */
[----:B------:R1:W-:Y:S04]  /*3ce0*/  LDGSTS.E.BYPASS.LTC128B.128.ZFILL [R15+0x13100], [R8.64], P2 ;  /* 0x13100000080f7fae */ /* 0x0003e80009141d46 */
[----:B------:R1:W-:Y:S04]  /*3cf0*/  LDGSTS.E.BYPASS.LTC128B.128.ZFILL [R15+0x15100], [R6.64], P1 ;  /* 0x15100000060f7fae */ /* 0x0003e80008941d46 */
[----:B------:R1:W-:Y:S02]  /*3d00*/  LDGSTS.E.BYPASS.LTC128B.128.ZFILL [R15+0x17100], [R2.64], P0 ;  /* 0x17100000020f7fae */ /* 0x0003e40008141d46 */
.L_x_518:
[----:B--234-:R-:W-:Y:S05]  /*3d10*/  BSYNC B0 ;  /* 0x0000000000007941 */ /* 0x01cfea0003800000 */
.L_x_517:
[----:B-1----:R-:W2:Y:S04]  /*3d20*/  LDL R4, [R1+0xb0] ;  /* 0x0000b00001047983 */ /* 0x002ea80000100800 */
[----:B------:R-:W2:Y:S04]  /*3d30*/  LDL R3, [R1+0xbc] ;  /* 0x0000bc0001037983 */ /* 0x000ea80000100800 */
[----:B------:R-:W3:Y:S01]  /*3d40*/  LDL R2, [R1+0x50] ;  /* 0x0000500001027983 */ /* 0x000ee20000100800 */
[----:B------:R-:W-:-:S03]  /*3d50*/  MOV R6, c[0x0][0x2c4] ;  /* 0x0000b10000067a02 */ /* 0x000fc60000000f00 */
[----:B------:R-:W4:Y:S01]  /*3d60*/  LDL R5, [R1+0xc0] ;  /* 0x0000c00001057983 */ /* 0x000f220000100800 */
[----:B------:R-:W-:Y:S02]  /*3d70*/  ISETP.NE.AND P0, PT, R6, 0x1, PT ;  /* 0x000000010600780c */ /* 0x000fe40003f05270 */
[----:B------:R-:W-:Y:S01]  /*3d80*/  MOV R0, 0xffffffc0 ;  /* 0xffffffc000007802 */ /* 0x000fe20000000f00 */
[----:B------:R-:W0:Y:S01]  /*3d90*/  LDGDEPBAR ;  /* 0x00000000000079af */ /* 0x000e220000000000 */
[----:B--2---:R-:W-:Y:S01]  /*3da0*/  IMAD.IADD R4, R3, 0x1, R4 ;  /* 0x0000000103047824 */ /* 0x004fe200078e0204 */
[----:B------:R-:W-:Y:S02]  /*3db0*/  MOV R3, c[0x0][0x2ac] ;  /* 0x0000ab0000037a02 */ /* 0x000fe40000000f00 */
[----:B---3--:R-:W-:-:S06]  /*3dc0*/  IMAD R0, R2, R0, 0x41 ;  /* 0x0000004102007424 */ /* 0x008fcc00078e0200 */
[----:B------:R-:W-:-:S04]  /*3dd0*/  @P0 IMAD.HI.U32 R2, R4, c[0x0][0x2c8], RZ ;  /* 0x0000b20004020a27 */ /* 0x000fc800078e00ff */
[----:B------:R-:W-:Y:S01]  /*3de0*/  IMAD R0, R3, c[0x0][0x1d0], R0 ;  /* 0x0000740003007a24 */ /* 0x000fe200078e0200 */
[----:B------:R-:W-:Y:S01]  /*3df0*/  @P0 SHF.R.U32.HI R4, RZ, c[0x0][0x2cc], R2 ;  /* 0x0000b300ff040a19 */ /* 0x000fe20000011602 */
[----:B----4-:R-:W-:-:S03]  /*3e00*/  IMAD.IADD R6, R92, 0x1, -R5 ;  /* 0x000000015c067824 */ /* 0x010fc600078e0a05 */
[----:B------:R-:W-:Y:S01]  /*3e10*/  IADD3 R5, R0, -c[0x0][0x168], -R5 ;  /* 0x80005a0000057a10 */ /* 0x000fe20007ffe805 */
[----:B------:R-:W-:Y:S05]  /*3e20*/  BRA.DIV ~URZ, `(.L_x_521) ;  /* 0x0000d7f27f007947 */ /* 0x000fea000b800000 */
[----:B------:R1:W2:Y:S02]  /*3e30*/  SHFL.IDX PT, R7, R4, RZ, 0x1c1f ;  /* 0x001c1fff04077589 */ /* 0x0002a400000e0000 */
.L_x_577:
[----:B--2---:R-:W-:-:S05]  /*3e40*/  IMAD.IADD R0, R5, 0x1, R7 ;  /* 0x0000000105007824 */ /* 0x004fca00078e0207 */
[----:B------:R-:W-:-:S04]  /*3e50*/  IMNMX R0, R6, R0, PT ;  /* 0x0000000006007217 */ /* 0x000fc80003800200 */
[C---:B------:R-:W-:Y:S02]  /*3e60*/  ISETP.GT.AND P0, PT, R0.reuse, RZ, PT ;  /* 0x000000ff0000720c */ /* 0x040fe40003f04270 */
[----:B------:R-:W-:Y:S02]  /*3e70*/  ISETP.GT.AND P2, PT, R0, 0x1, PT ;  /* 0x000000010000780c */ /* 0x000fe40003f44270 */
[----:B------:R-:W-:Y:S02]  /*3e80*/  FSEL R10, R72, -INF , P0 ;  /* 0xff800000480a7808 */ /* 0x000fe40000000000 */
[C---:B------:R-:W-:Y:S02]  /*3e90*/  ISETP.GT.AND P3, PT, R0.reuse, 0x8, PT ;  /* 0x000000080000780c */ /* 0x040fe40003f64270 */
[C---:B------:R-:W-:Y:S02]  /*3ea0*/  ISETP.GT.AND P4, PT, R0.reuse, 0x9, PT ;  /* 0x000000090000780c */ /* 0x040fe40003f84270 */
[----:B------:R-:W-:-:S02]  /*3eb0*/  ISETP.GT.AND P1, PT, R0, 0x10, PT ;  /* 0x000000100000780c */ /* 0x000fc40003f24270 */
[----:B------:R-:W-:Y:S02]  /*3ec0*/  ISETP.GT.AND P0, PT, R0, 0x11, PT ;  /* 0x000000110000780c */ /* 0x000fe40003f04270 */
[----:B------:R-:W-:Y:S02]  /*3ed0*/  FSEL R14, R60, -INF , P2 ;  /* 0xff8000003c0e7808 */ /* 0x000fe40001000000 */
[----:B------:R-:W-:Y:S02]  /*3ee0*/  FSEL R15, R52, -INF , P3 ;  /* 0xff800000340f7808 */ /* 0x000fe40001800000 */
[----:B------:R-:W-:Y:S02]  /*3ef0*/  FSEL R17, R50, -INF , P4 ;  /* 0xff80000032117808 */ /* 0x000fe40002000000 */
[----:B------:R-:W-:Y:S02]  /*3f00*/  FSEL R18, R49, -INF , P1 ;  /* 0xff80000031127808 */ /* 0x000fe40000800000 */
[----:B------:R-:W-:-:S02]  /*3f10*/  FSEL R19, R48, -INF , P0 ;  /* 0xff80000030137808 */ /* 0x000fc40000000000 */
[C---:B------:R-:W-:Y:S02]  /*3f20*/  ISETP.GT.AND P3, PT, R0.reuse, 0x18, PT ;  /* 0x000000180000780c */ /* 0x040fe40003f64270 */
[C---:B------:R-:W-:Y:S02]  /*3f30*/  ISETP.GT.AND P4, PT, R0.reuse, 0x19, PT ;  /* 0x000000190000780c */ /* 0x040fe40003f84270 */
[C---:B------:R-:W-:Y:S02]  /*3f40*/  ISETP.GT.AND P2, PT, R0.reuse, 0x20, PT ;  /* 0x000000200000780c */ /* 0x040fe40003f44270 */
[C---:B------:R-:W-:Y:S02]  /*3f50*/  ISETP.GT.AND P1, PT, R0.reuse, 0x21, PT ;  /* 0x000000210000780c */ /* 0x040fe40003f24270 */
[----:B------:R-:W-:Y:S02]  /*3f60*/  ISETP.GT.AND P0, PT, R0, 0x28, PT ;  /* 0x000000280000780c */ /* 0x000fe40003f04270 */
[----:B------:R-:W-:-:S02]  /*3f70*/  FSEL R20, R39, -INF , P3 ;  /* 0xff80000027147808 */ /* 0x000fc40001800000 */
[----:B------:R-:W-:Y:S02]  /*3f80*/  FSEL R21, R38, -INF , P4 ;  /* 0xff80000026157808 */ /* 0x000fe40002000000 */
[----:B------:R-:W-:Y:S02]  /*3f90*/  FSEL R99, R33, -INF , P2 ;  /* 0xff80000021637808 */ /* 0x000fe40001000000 */
[----:B------:R-:W-:Y:S02]  /*3fa0*/  FSEL R98, R32, -INF , P1 ;  /* 0xff80000020627808 */ /* 0x000fe40000800000 */
[----:B------:R-:W-:Y:S02]  /*3fb0*/  FSEL R97, R26, -INF , P0 ;  /* 0xff8000001a617808 */ /* 0x000fe40000000000 */
[C---:B------:R-:W-:Y:S02]  /*3fc0*/  ISETP.GT.AND P4, PT, R0.reuse, 0x29, PT ;  /* 0x000000290000780c */ /* 0x040fe40003f84270 */
[----:B------:R-:W-:-:S02]  /*3fd0*/  ISETP.GT.AND P3, PT, R0, 0x30, PT ;  /* 0x000000300000780c */ /* 0x000fc40003f64270 */
[C---:B------:R-:W-:Y:S02]  /*3fe0*/  ISETP.GT.AND P2, PT, R0.reuse, 0x31, PT ;  /* 0x000000310000780c */ /* 0x040fe40003f44270 */
[C---:B------:R-:W-:Y:S02]  /*3ff0*/  ISETP.GT.AND P1, PT, R0.reuse, 0x38, PT ;  /* 0x000000380000780c */ /* 0x040fe40003f24270 */
[----:B------:R-:W-:Y:S02]  /*4000*/  ISETP.GT.AND P0, PT, R0, 0x39, PT ;  /* 0x000000390000780c */ /* 0x000fe40003f04270 */
[----:B------:R-:W-:Y:S02]  /*4010*/  FSEL R96, R25, -INF , P4 ;  /* 0xff80000019607808 */ /* 0x000fe40002000000 */
[----:B------:R-:W-:Y:S02]  /*4020*/  FSEL R95, R24, -INF , P3 ;  /* 0xff800000185f7808 */ /* 0x000fe40001800000 */
[----:B------:R-:W-:-:S02]  /*4030*/  FSEL R94, R23, -INF , P2 ;  /* 0xff800000175e7808 */ /* 0x000fc40001000000 */
[----:B------:R-:W-:Y:S02]  /*4040*/  FSEL R93, R22, -INF , P1 ;  /* 0xff800000165d7808 */ /* 0x000fe40000800000 */
[----:B------:R-:W-:Y:S01]  /*4050*/  FSEL R92, R16, -INF , P0 ;  /* 0xff800000105c7808 */ /* 0x000fe20000000000 */
[----:B------:R-:W-:Y:S05]  /*4060*/  BRA.DIV ~URZ, `(.L_x_522) ;  /* 0x0000d6127f007947 */ /* 0x000fea000b800000 */
[----:B------:R-:W2:Y:S01]  /*4070*/  SHFL.IDX PT, R0, R4, 0x1, 0x1c1f ;  /* 0x003c1f0004007f89 */ /* 0x000ea200000e0000 */
[----:B------:R-:W-:-:S04]  /*4080*/  FMNMX.FTZ R2, R10, R14, !PT ;  /* 0x0000000e0a027209 */ /* 0x000fc80007810000 */
[----:B------:R-:W-:-:S04]  /*4090*/  FMNMX.FTZ R2, R15, R2, !PT ;  /* 0x000000020f027209 */ /* 0x000fc80007810000 */
[----:B------:R-:W-:-:S04]  /*40a0*/  FMNMX.FTZ R2, R17, R2, !PT ;  /* 0x0000000211027209 */ /* 0x000fc80007810000 */
[----:B------:R-:W-:-:S04]  /*40b0*/  FMNMX.FTZ R2, R18, R2, !PT ;  /* 0x0000000212027209 */ /* 0x000fc80007810000 */
[----:B------:R-:W-:-:S04]  /*40c0*/  FMNMX.FTZ R2, R19, R2, !PT ;  /* 0x0000000213027209 */ /* 0x000fc80007810000 */
[----:B------:R-:W-:Y:S01]  /*40d0*/  FMNMX.FTZ R2, R20, R2, !PT ;  /* 0x0000000214027209 */ /* 0x000fe20007810000 */
[----:B--2---:R-:W-:-:S03]  /*40e0*/  IMAD.IADD R0, R5, 0x1, R0 ;  /* 0x0000000105007824 */ /* 0x004fc600078e0200 */
[----:B------:R-:W-:Y:S02]  /*40f0*/  FMNMX.FTZ R2, R21, R2, !PT ;  /* 0x0000000215027209 */ /* 0x000fe40007810000 */
[----:B------:R-:W-:Y:S02]  /*4100*/  IMNMX R0, R6, R0, PT ;  /* 0x0000000006007217 */ /* 0x000fe40003800200 */
[----:B------:R-:W-:Y:S02]  /*4110*/  FMNMX.FTZ R2, R99, R2, !PT ;  /* 0x0000000263027209 */ /* 0x000fe40007810000 */
[C---:B------:R-:W-:Y:S02]  /*4120*/  ISETP.GT.AND P1, PT, R0.reuse, RZ, PT ;  /* 0x000000ff0000720c */ /* 0x040fe40003f24270 */
[C---:B------:R-:W-:Y:S02]  /*4130*/  ISETP.GT.AND P0, PT, R0.reuse, 0x1, PT ;  /* 0x000000010000780c */ /* 0x040fe40003f04270 */
[----:B------:R-:W-:-:S02]  /*4140*/  ISETP.GT.AND P2, PT, R0, 0x8, PT ;  /* 0x000000080000780c */ /* 0x000fc40003f44270 */
[----:B------:R-:W-:Y:S02]  /*4150*/  FSEL R5, R68, -INF , P1 ;  /* 0xff80000044057808 */ /* 0x000fe40000800000 */
[----:B------:R-:W-:Y:S02]  /*4160*/  FSEL R6, R61, -INF , P0 ;  /* 0xff8000003d067808 */ /* 0x000fe40000000000 */
[C---:B------:R-:W-:Y:S02]  /*4170*/  ISETP.GT.AND P0, PT, R0.reuse, 0x9, PT ;  /* 0x000000090000780c */ /* 0x040fe40003f04270 */
[----:B------:R-:W-:Y:S02]  /*4180*/  FSEL R13, R53, -INF , P2 ;  /* 0xff800000350d7808 */ /* 0x000fe40001000000 */
[----:B------:R-:W-:Y:S02]  /*4190*/  FMNMX.FTZ R3, R5, R6, !PT ;  /* 0x0000000605037209 */ /* 0x000fe40007810000 */
[----:B------:R-:W-:-:S02]  /*41a0*/  ISETP.GT.AND P1, PT, R0, 0x10, PT ;  /* 0x000000100000780c */ /* 0x000fc40003f24270 */
[----:B------:R-:W-:Y:S02]  /*41b0*/  FSEL R12, R51, -INF , P0 ;  /* 0xff800000330c7808 */ /* 0x000fe40000000000 */
[----:B------:R-:W-:Y:S02]  /*41c0*/  FMNMX.FTZ R3, R13, R3, !PT ;  /* 0x000000030d037209 */ /* 0x000fe40007810000 */
[----:B------:R-:W-:Y:S02]  /*41d0*/  ISETP.GT.AND P0, PT, R0, 0x11, PT ;  /* 0x000000110000780c */ /* 0x000fe40003f04270 */
        /* <DEDUP_REMOVED lines=14> */
[----:B------:R-:W-:-:S02]  /*42c0*/  FMNMX.FTZ R2, R98, R2, !PT ;  /* 0x0000000262027209 */ /* 0x000fc40007810000 */
[----:B------:R-:W-:Y:S02]  /*42d0*/  ISETP.GT.AND P1, PT, R0, 0x28, PT ;  /* 0x000000280000780c */ /* 0x000fe40003f24270 */
[----:B------:R-:W-:Y:S02]  /*42e0*/  FSEL R90, R36, -INF , P0 ;  /* 0xff800000245a7808 */ /* 0x000fe40000000000 */
[----:B------:R-:W-:Y:S02]  /*42f0*/  FMNMX.FTZ R3, R91, R3, !PT ;  /* 0x000000035b037209 */ /* 0x000fe40007810000 */
[----:B------:R-:W-:Y:S02]  /*4300*/  FMNMX.FTZ R2, R97, R2, !PT ;  /* 0x0000000261027209 */ /* 0x000fe40007810000 */
[----:B------:R-:W-:Y:S02]  /*4310*/  ISETP.GT.AND P0, PT, R0, 0x29, PT ;  /* 0x000000290000780c */ /* 0x000fe40003f04270 */
[----:B------:R-:W-:-:S02]  /*4320*/  FSEL R89, R35, -INF , P1 ;  /* 0xff80000023597808 */ /* 0x000fc40000800000 */
[----:B------:R-:W-:Y:S02]  /*4330*/  FMNMX.FTZ R3, R90, R3, !PT ;  /* 0x000000035a037209 */ /* 0x000fe40007810000 */
        /* <DEDUP_REMOVED lines=17> */
[----:B------:R-:W-:Y:S02]  /*4450*/  FSEL R84, R27, -INF , P0 ;  /* 0xff8000001b547808 */ /* 0x000fe40000000000 */
[----:B------:R-:W-:Y:S02]  /*4460*/  FMNMX.FTZ R2, R85, R3, !PT ;  /* 0x0000000355027209 */ /* 0x000fe40007810000 */
[----:B------:R-:W2:Y:S02]  /*4470*/  SHFL.BFLY PT, R3, R0, 0x2, 0x1f ;  /* 0x0c401f0000037f89 */ /* 0x000ea400000e0000 */
[----:B------:R-:W-:-:S05]  /*4480*/  FMNMX.FTZ R2, R84, R2, !PT ;  /* 0x0000000254027209 */ /* 0x000fca0007810000 */
[----:B------:R-:W3:Y:S01]  /*4490*/  SHFL.BFLY PT, R16, R2, 0x2, 0x1f ;  /* 0x0c401f0002107f89 */ /* 0x000ee200000e0000 */
[----:B--2---:R-:W-:-:S05]  /*44a0*/  FMNMX.FTZ R0, R3, R0, !PT ;  /* 0x0000000003007209 */ /* 0x004fca0007810000 */
[----:B------:R-:W2:Y:S01]  /*44b0*/  SHFL.BFLY PT, R132, R0, 0x1, 0x1f ;  /* 0x0c201f0000847f89 */ /* 0x000ea200000e0000 */
[----:B---3--:R-:W-:-:S05]  /*44c0*/  FMNMX.FTZ R16, R2, R16, !PT ;  /* 0x0000001002107209 */ /* 0x008fca0007810000 */
[----:B------:R3:W4:Y:S01]  /*44d0*/  SHFL.BFLY PT, R3, R16, 0x1, 0x1f ;  /* 0x0c201f0010037f89 */ /* 0x00072200000e0000 */
[----:B--2---:R-:W-:-:S03]  /*44e0*/  FMNMX.FTZ R132, R0, R132, !PT ;  /* 0x0000008400847209 */ /* 0x004fc60007810000 */
.L_x_578:
[----:B------:R-:W2:Y:S04]  /*44f0*/  LDL R115, [R1+0x28] ;  /* 0x0000280001737983 */ /* 0x000ea80000100800 */
[----:B------:R-:W5:Y:S04]  /*4500*/  LDL R100, [R1+0x2c] ;  /* 0x00002c0001647983 */ /* 0x000f680000100800 */
[----:B---3--:R-:W3:Y:S04]  /*4510*/  LDL R120, [R1+0x30] ;  /* 0x0000300001787983 */ /* 0x008ee80000100800 */
[----:B----4-:R-:W4:Y:S04]  /*4520*/  LDL R28, [R1+0x38] ;  /* 0x00003800011c7983 */ /* 0x010f280000100800 */
[----:B------:R-:W4:Y:S01]  /*4530*/  LDL R121, [R1+0x34] ;  /* 0x0000340001797983 */ /* 0x000f220000100800 */
[C---:B------:R-:W-:Y:S01]  /*4540*/  FMUL.FTZ R2, R132.reuse, c[0x0][0x2d0] ;  /* 0x0000b40084027a20 */ /* 0x040fe20000410000 */
[----:B------:R-:W-:-:S04]  /*4550*/  FSETP.NEU.FTZ.AND P0, PT, R132, -INF , PT ;  /* 0xff8000008400780b */ /* 0x000fc80003f1d000 */
[----:B------:R-:W-:-:S05]  /*4560*/  FSEL R2, R2, RZ, P0 ;  /* 0x000000ff02027208 */ /* 0x000fca0000000000 */
[----:B------:R-:W-:-:S04]  /*4570*/  FFMA.FTZ R0, R10, c[0x0][0x2d0], -R2 ;  /* 0x0000b4000a007a23 */ /* 0x000fc80000010802 */
[----:B------:R1:W-:Y:S02]  /*4580*/  MUFU.EX2 R113, R0 ;  /* 0x0000000000717308 */ /* 0x0003e40000000800 */
[----:B-1----:R-:W-:-:S06]  /*4590*/  FFMA.FTZ R0, R14, c[0x0][0x2d0], -R2 ;  /* 0x0000b4000e007a23 */ /* 0x002fcc0000010802 */
[----:B------:R1:W1:Y:S01]  /*45a0*/  MUFU.EX2 R112, R0 ;  /* 0x0000000000707308 */ /* 0x0002620000000800 */
[----:B------:R-:W-:Y:S01]  /*45b0*/  FMNMX.FTZ R16, R3, R16, !PT ;  /* 0x0000001003107209 */ /* 0x000fe20007810000 */
[----:B-1----:R-:W-:-:S06]  /*45c0*/  FFMA.FTZ R0, R15, c[0x0][0x2d0], -R2 ;  /* 0x0000b4000f007a23 */ /* 0x002fcc0000010802 */
[----:B------:R1:W-:Y:S01]  /*45d0*/  MUFU.EX2 R116, R0 ;  /* 0x0000000000747308 */ /* 0x0003e20000000800 */
[--C-:B------:R-:W-:Y:S02]  /*45e0*/  FFMA.FTZ R3, R20, c[0x0][0x2d0], -R2.reuse ;  /* 0x0000b40014037a23 */ /* 0x100fe40000010802 */
[----:B-1----:R-:W-:-:S05]  /*45f0*/  FFMA.FTZ R0, R17, c[0x0][0x2d0], -R2 ;  /* 0x0000b40011007a23 */ /* 0x002fca0000010802 */
[----:B------:R1:W1:Y:S01]  /*4600*/  MUFU.EX2 R118, R0 ;  /* 0x0000000000767308 */ /* 0x0002620000000800 */
[----:B------:R-:W-:Y:S01]  /*4610*/  FSETP.NEU.FTZ.AND P0, PT, R16, -INF , PT ;  /* 0xff8000001000780b */ /* 0x000fe20003f1d000 */
[----:B-1----:R-:W-:-:S06]  /*4620*/  FFMA.FTZ R0, R18, c[0x0][0x2d0], -R2 ;  /* 0x0000b40012007a23 */ /* 0x002fcc0000010802 */
[----:B------:R1:W-:Y:S02]  /*4630*/  MUFU.EX2 R128, R0 ;  /* 0x0000000000807308 */ /* 0x0003e40000000800 */
[----:B-1----:R-:W-:-:S06]  /*4640*/  FFMA.FTZ R0, R19, c[0x0][0x2d0], -R2 ;  /* 0x0000b40013007a23 */ /* 0x002fcc0000010802 */
[----:B------:R1:W-:Y:S01]  /*4650*/  MUFU.EX2 R129, R0 ;  /* 0x0000000000817308 */ /* 0x0003e20000000800 */
[----:B------:R-:W-:Y:S07]  /*4660*/  WARPSYNC 0xffffffff ;  /* 0xffffffff00007948 */ /* 0x000fee0003800000 */
[----:B------:R1:W-:Y:S02]  /*4670*/  MUFU.EX2 R130, R3 ;  /* 0x0000000300827308 */ /* 0x0003e40000000800 */
[----:B-1----:R-:W-:-:S05]  /*4680*/  FMUL.FTZ R0, R16, c[0x0][0x2d0] ;  /* 0x0000b40010007a20 */ /* 0x002fca0000410000 */
[----:B------:R-:W-:Y:S01]  /*4690*/  FSEL R0, R0, RZ, P0 ;  /* 0x000000ff00007208 */ /* 0x000fe20000000000 */
[----:B------:R-:W-:-:S04]  /*46a0*/  FFMA.FTZ R3, R21, c[0x0][0x2d0], -R2 ;  /* 0x0000b40015037a23 */ /* 0x000fc80000010802 */
[----:B------:R1:W-:Y:S02]  /*46b0*/  MUFU.EX2 R134, R3 ;  /* 0x0000000300867308 */ /* 0x0003e40000000800 */
[----:B-1----:R-:W-:-:S06]  /*46c0*/  FFMA.FTZ R3, R5, c[0x0][0x2d0], -R0 ;  /* 0x0000b40005037a23 */ /* 0x002fcc0000010800 */
[----:B------:R1:W-:Y:S02]  /*46d0*/  MUFU.EX2 R18, R3 ;  /* 0x0000000300127308 */ /* 0x0003e40000000800 */
[----:B-1----:R-:W-:-:S06]  /*46e0*/  FFMA.FTZ R3, R6, c[0x0][0x2d0], -R0 ;  /* 0x0000b40006037a23 */ /* 0x002fcc0000010800 */
[----:B------:R1:W1:Y:S02]  /*46f0*/  MUFU.EX2 R17, R3 ;  /* 0x0000000300117308 */ /* 0x0002640000000800 */
[----:B-1----:R-:W-:-:S06]  /*4700*/  FFMA.FTZ R3, R13, c[0x0][0x2d0], -R0 ;  /* 0x0000b4000d037a23 */ /* 0x002fcc0000010800 */
[----:B------:R1:W-:Y:S02]  /*4710*/  MUFU.EX2 R19, R3 ;  /* 0x0000000300137308 */ /* 0x0003e40000000800 */
[----:B-1----:R-:W-:-:S06]  /*4720*/  FFMA.FTZ R3, R12, c[0x0][0x2d0], -R0 ;  /* 0x0000b4000c037a23 */ /* 0x002fcc0000010800 */
[----:B------:R1:W1:Y:S01]  /*4730*/  MUFU.EX2 R117, R3 ;  /* 0x0000000300757308 */ /* 0x0002620000000800 */
[----:B------:R-:W-:Y:S02]  /*4740*/  F2FP.BF16.PACK_AB R12, R112, R113 ;  /* 0x00000071700c723e */ /* 0x000fe400000010ff */
[----:B------:R-:W-:Y:S02]  /*4750*/  F2FP.BF16.PACK_AB R14, R118, R116 ;  /* 0x00000074760e723e */ /* 0x000fe400000010ff */
[----:B------:R-:W-:Y:S01]  /*4760*/  F2FP.BF16.PACK_AB R13, R17, R18 ;  /* 0x00000012110d723e */ /* 0x000fe200000010ff */
[----:B-1----:R-:W-:-:S04]  /*4770*/  FFMA.FTZ R3, R9, c[0x0][0x2d0], -R0 ;  /* 0x0000b40009037a23 */ /* 0x002fc80000010800 */
[----:B------:R1:W-:Y:S01]  /*4780*/  MUFU.EX2 R119, R3 ;  /* 0x0000000300777308 */ /* 0x0003e20000000800 */
[----:B------:R-:W-:Y:S01]  /*4790*/  F2FP.BF16.PACK_AB R15, R117, R19 ;  /* 0x00000013750f723e */ /* 0x000fe200000010ff */
[----:B--2---:R-:W2:Y:S01]  /*47a0*/  LDSM.16.MT88.4 R24, [R115] ;  /* 0x000000007318783b */ /* 0x004ea20000004200 */
[----:B-1----:R-:W-:-:S03]  /*47b0*/  FFMA.FTZ R3, R8, c[0x0][0x2d0], -R0 ;  /* 0x0000b40008037a23 */ /* 0x002fc60000010800 */
[----:B------:R-:W1:Y:S02]  /*47c0*/  LDSM.16.MT88.4 R36, [R115+0x800] ;  /* 0x000800007324783b */ /* 0x000e640000004200 */
[----:B------:R4:W1:Y:S02]  /*47d0*/  MUFU.EX2 R131, R3 ;  /* 0x0000000300837308 */ /* 0x0008640000000800 */
[----:B-----5:R-:W-:Y:S04]  /*47e0*/  LDSM.16.MT88.4 R44, [R100] ;  /* 0x00000000642c783b */ /* 0x020fe80000004200 */
[----:B---3--:R-:W3:Y:S04]  /*47f0*/  LDSM.16.MT88.4 R20, [R120] ;  /* 0x000000007814783b */ /* 0x008ee80000004200 */
[----:B------:R-:W5:Y:S04]  /*4800*/  LDSM.16.MT88.4 R60, [R100+0x800] ;  /* 0x00080000643c783b */ /* 0x000f680000004200 */
[----:B------:R-:W3:Y:S01]  /*4810*/  LDSM.16.MT88.4 R40, [R120+0x800] ;  /* 0x000800007828783b */ /* 0x000ee20000004200 */
[----:B----4-:R-:W-:-:S03]  /*4820*/  FFMA.FTZ R3, R7, c[0x0][0x2d0], -R0 ;  /* 0x0000b40007037a23 */ /* 0x010fc60000010800 */
[----:B------:R-:W4:Y:S01]  /*4830*/  LDSM.16.MT88.4 R28, [R28] ;  /* 0x000000001c1c783b */ /* 0x000f220000004200 */
[----:B------:R2:W-:Y:S03]  /*4840*/  MUFU.EX2 R133, R3 ;  /* 0x0000000300857308 */ /* 0x0005e60000000800 */
[----:B------:R-:W-:Y:S04]  /*4850*/  LDSM.16.MT88.4 R68, [R120+0x2000] ;  /* 0x002000007844783b */ /* 0x000fe80000004200 */
[----:B------:R-:W-:Y:S04]  /*4860*/  LDSM.16.MT88.4 R64, [R121+0x800] ;  /* 0x000800007940783b */ /* 0x000fe80000004200 */
[----:B------:R-:W-:Y:S04]  /*4870*/  LDSM.16.MT88.4 R48, [R115+0x2800] ;  /* 0x002800007330783b */ /* 0x000fe80000004200 */
[----:B------:R-:W-:Y:S01]  /*4880*/  LDSM.16.MT88.4 R72, [R100+0x2000] ;  /* 0x002000006448783b */ /* 0x000fe20000004200 */
[----:B--2---:R-:W-:Y:S01]  /*4890*/  FFMA.FTZ R3, R11, c[0x0][0x2d0], -R0 ;  /* 0x0000b4000b037a23 */ /* 0x004fe20000010800 */
[C---:B------:R-:W-:Y:S02]  /*48a0*/  HMMA.16816.F32.BF16 R4, R12.reuse, R24, RZ ;  /* 0x000000180c04723c */ /* 0x040fe400000418ff */
[----:B------:R-:W-:Y:S01]  /*48b0*/  LDSM.16.MT88.4 R56, [R121+0x2000] ;  /* 0x002000007938783b */ /* 0x000fe20000004200 */
[----:B------:R-:W2:Y:S03]  /*48c0*/  MUFU.EX2 R101, R3 ;  /* 0x0000000300657308 */ /* 0x000ea60000000800 */
[----:B------:R-:W-:Y:S02]  /*48d0*/  LDSM.16.MT88.4 R76, [R100+0x2800] ;  /* 0x00280000644c783b */ /* 0x000fe40000004200 */
[----:B------:R-:W-:Y:S01]  /*48e0*/  HMMA.16816.F32.BF16 R24, R12, R26, RZ ;  /* 0x0000001a0c18723c */ /* 0x000fe200000418ff */
[----:B------:R-:W-:Y:S01]  /*48f0*/  F2FP.BF16.PACK_AB R8, R129, R128 ;  /* 0x000000808108723e */ /* 0x000fe200000010ff */
[----:B------:R-:W-:Y:S01]  /*4900*/  LDSM.16.MT88.4 R80, [R115+0x4000] ;  /* 0x004000007350783b */ /* 0x000fe20000004200 */
[----:B------:R-:W-:-:S02]  /*4910*/  F2FP.BF16.PACK_AB R10, R134, R130 ;  /* 0x00000082860a723e */ /* 0x000fc400000010ff */
[----:B-1----:R-:W-:Y:S02]  /*4920*/  F2FP.BF16.PACK_AB R9, R131, R119 ;  /* 0x000000778309723e */ /* 0x002fe400000010ff */
[----:B--2---:R-:W-:-:S09]  /*4930*/  F2FP.BF16.PACK_AB R11, R101, R133 ;  /* 0x00000085650b723e */ /* 0x004fd200000010ff */
[C---:B------:R-:W-:Y:S08]  /*4940*/  HMMA.16816.F32.BF16 R164, R8.reuse, R36, R4 ;  /* 0x0000002408a4723c */ /* 0x040ff00000041804 */
[----:B------:R-:W-:Y:S01]  /*4950*/  HMMA.16816.F32.BF16 R4, R8, R38, R24 ;  /* 0x000000260804723c */ /* 0x000fe20000041818 */
[----:B------:R-:W1:Y:S07]  /*4960*/  LDSM.16.MT88.4 R24, [R115+0x2000] ;  /* 0x002000007318783b */ /* 0x000e6e0000004200 */
[C---:B---3--:R-:W-:Y:S11]  /*4970*/  HMMA.16816.F32.BF16 R32, R12.reuse, R20, RZ ;  /* 0x000000140c20723c */ /* 0x048ff600000418ff */
[----:B------:R-:W-:Y:S05]  /*4980*/  @!UPT UIADD3 URZ, URZ, URZ, URZ ;  /* 0x0000003f3f3ff290 */ /* 0x000fea000fffe03f */
[----:B------:R-:W-:Y:S02]  /*4990*/  MOV R114, R5 ;  /* 0x0000000500727202 */ /* 0x000fe40000000f00 */
[----:B------:R-:W-:Y:S02]  /*49a0*/  MOV R111, R6 ;  /* 0x00000006006f7202 */ /* 0x000fe40000000f00 */
[----:B------:R-:W-:Y:S02]  /*49b0*/  MOV R110, R7 ;  /* 0x00000007006e7202 */ /* 0x000fe40000000f00 */
[----:B------:R-:W-:Y:S02]  /*49c0*/  MOV R109, R4 ;  /* 0x00000004006d7202 */ /* 0x000fe40000000f00 */
[C---:B------:R-:W-:Y:S08]  /*49d0*/  HMMA.16816.F32.BF16 R4, R12.reuse, R44, RZ ;  /* 0x0000002c0c04723c */ /* 0x040ff000000418ff */
[----:B------:R-:W-:Y:S11]  /*49e0*/  HMMA.16816.F32.BF16 R20, R12, R22, RZ ;  /* 0x000000160c14723c */ /* 0x000ff600000418ff */
[----:B------:R-:W-:Y:S05]  /*49f0*/  @!UPT UIADD3 URZ, URZ, URZ, URZ ;  /* 0x0000003f3f3ff290 */ /* 0x000fea000fffe03f */
[----:B-----5:R-:W-:Y:S08]  /*4a00*/  HMMA.16816.F32.BF16 R36, R8, R60, R4 ;  /* 0x0000003c0824723c */ /* 0x020ff00000041804 */
[----:B------:R-:W-:Y:S01]  /*4a10*/  HMMA.16816.F32.BF16 R52, R12, R46, RZ ;  /* 0x0000002e0c34723c */ /* 0x000fe200000418ff */
[----:B------:R-:W2:Y:S07]  /*4a20*/  LDSM.16.MT88.4 R44, [R120+0x2800] ;  /* 0x00280000782c783b */ /* 0x000eae0000004200 */
[C---:B------:R-:W-:Y:S08]  /*4a30*/  HMMA.16816.F32.BF16 R156, R8.reuse, R40, R32 ;  /* 0x00000028089c723c */ /* 0x040ff00000041820 */
[----:B------:R-:W-:Y:S08]  /*4a40*/  HMMA.16816.F32.BF16 R148, R8, R42, R20 ;  /* 0x0000002a0894723c */ /* 0x000ff00000041814 */
[C---:B----4-:R-:W-:Y:S08]  /*4a50*/  HMMA.16816.F32.BF16 R40, R12.reuse, R28, RZ ;  /* 0x0000001c0c28723c */ /* 0x050ff000000418ff */
[----:B-1----:R-:W-:Y:S01]  /*4a60*/  HMMA.16816.F32.BF16 R32, R12, R24, RZ ;  /* 0x000000180c20723c */ /* 0x002fe200000418ff */
[----:B------:R-:W-:Y:S01]  /*4a70*/  MOV R106, R38 ;  /* 0x00000026006a7202 */ /* 0x000fe20000000f00 */
[----:B------:R-:W-:Y:S01]  /*4a80*/  IMAD.MOV.U32 R103, RZ, RZ, R37 ;  /* 0x000000ffff677224 */ /* 0x000fe200078e0025 */
[----:B------:R-:W-:-:S02]  /*4a90*/  MOV R105, R39 ;  /* 0x0000002700697202 */ /* 0x000fc40000000f00 */
[----:B------:R-:W-:-:S03]  /*4aa0*/  MOV R104, R36 ;  /* 0x0000002400687202 */ /* 0x000fc60000000f00 */
[C---:B------:R-:W-:Y:S08]  /*4ab0*/  HMMA.16816.F32.BF16 R36, R12.reuse, R30, RZ ;  /* 0x0000001e0c24723c */ /* 0x040ff000000418ff */
[C---:B------:R-:W-:Y:S08]  /*4ac0*/  HMMA.16816.F32.BF16 R28, R12.reuse, R26, RZ ;  /* 0x0000001a0c1c723c */ /* 0x040ff000000418ff */
[C---:B------:R-:W-:Y:S08]  /*4ad0*/  HMMA.16816.F32.BF16 R24, R12.reuse, R68, RZ ;  /* 0x000000440c18723c */ /* 0x040ff000000418ff */
[----:B------:R-:W-:Y:S08]  /*4ae0*/  HMMA.16816.F32.BF16 R20, R12, R70, RZ ;  /* 0x000000460c14723c */ /* 0x000ff000000418ff */
[C---:B------:R-:W-:Y:S01]  /*4af0*/  HMMA.16816.F32.BF16 R140, R8.reuse, R62, R52 ;  /* 0x0000003e088c723c */ /* 0x040fe20000041834 */
[----:B------:R-:W1:Y:S04]  /*4b00*/  LDSM.16.MT88.4 R52, [R121+0x2800] ;  /* 0x002800007934783b */ /* 0x000e680000004200 */
[----:B------:R-:W-:Y:S03]  /*4b10*/  LDSM.16.MT88.4 R60, [R115+0x4800] ;  /* 0x00480000733c783b */ /* 0x000fe60000004200 */
[C---:B------:R-:W-:Y:S01]  /*4b20*/  HMMA.16816.F32.BF16 R124, R8.reuse, R64, R40 ;  /* 0x00000040087c723c */ /* 0x040fe20000041828 */
[----:B------:R-:W3:Y:S07]  /*4b30*/  LDSM.16.MT88.4 R40, [R120+0x4000] ;  /* 0x004000007828783b */ /* 0x000eee0000004200 */
[----:B------:R-:W-:Y:S08]  /*4b40*/  HMMA.16816.F32.BF16 R32, R8, R48, R32 ;  /* 0x000000300820723c */ /* 0x000ff00000041820 */
[----:B------:R-:W-:Y:S08]  /*4b50*/  HMMA.16816.F32.BF16 R4, R12, R72, RZ ;  /* 0x000000480c04723c */ /* 0x000ff000000418ff */
[----:B------:R-:W-:Y:S08]  /*4b60*/  HMMA.16816.F32.BF16 R180, R8, R50, R28 ;  /* 0x0000003208b4723c */ /* 0x000ff0000004181c */
[----:B------:R-:W-:Y:S08]  /*4b70*/  HMMA.16816.F32.BF16 R28, R12, R74, RZ ;  /* 0x0000004a0c1c723c */ /* 0x000ff000000418ff */
[C---:B--2---:R-:W-:Y:S08]  /*4b80*/  HMMA.16816.F32.BF16 R248, R8.reuse, R44, R24 ;  /* 0x0000002c08f8723c */ /* 0x044ff00000041818 */
[----:B------:R-:W-:Y:S01]  /*4b90*/  HMMA.16816.F32.BF16 R68, R8, R46, R20 ;  /* 0x0000002e0844723c */ /* 0x000fe20000041814 */
[----:B------:R-:W2:Y:S07]  /*4ba0*/  LDSM.16.MT88.4 R44, [R100+0x4000] ;  /* 0x00400000642c783b */ /* 0x000eae0000004200 */
[C---:B------:R-:W-:Y:S08]  /*4bb0*/  HMMA.16816.F32.BF16 R24, R12.reuse, R56, RZ ;  /* 0x000000380c18723c */ /* 0x040ff000000418ff */
[----:B------:R-:W-:Y:S01]  /*4bc0*/  HMMA.16816.F32.BF16 R20, R12, R58, RZ ;  /* 0x0000003a0c14723c */ /* 0x000fe200000418ff */
[----:B------:R-:W-:-:S02]  /*4bd0*/  MOV R108, R33 ;  /* 0x00000021006c7202 */ /* 0x000fc40000000f00 */
[----:B------:R-:W-:-:S05]  /*4be0*/  MOV R107, R34 ;  /* 0x00000022006b7202 */ /* 0x000fca0000000f00 */
[C---:B------:R-:W-:Y:S01]  /*4bf0*/  HMMA.16816.F32.BF16 R184, R8.reuse, R66, R36 ;  /* 0x0000004208b8723c */ /* 0x040fe20000041824 */
[----:B------:R-:W-:Y:S06]  /*4c00*/  LDSM.16.MT88.4 R36, [R100+0x4800] ;  /* 0x004800006424783b */ /* 0x000fec0000004200 */
[----:B------:R-:W-:Y:S01]  /*4c10*/  IMAD.MOV.U32 R67, RZ, RZ, R35 ;  /* 0x000000ffff437224 */ /* 0x000fe200078e0023 */
[----:B------:R-:W-:Y:S02]  /*4c20*/  MOV R66, R32 ;  /* 0x0000002000427202 */ /* 0x000fe40000000f00 */
[----:B------:R-:W4:Y:S01]  /*4c30*/  LDSM.16.MT88.4 R32, [R120+0x4800] ;  /* 0x004800007820783b */ /* 0x000f220000004200 */
[----:B------:R-:W-:Y:S08]  /*4c40*/  HMMA.16816.F32.BF16 R188, R8, R76, R4 ;  /* 0x0000004c08bc723c */ /* 0x000ff00000041804 */
[----:B------:R-:W-:Y:S08]  /*4c50*/  HMMA.16816.F32.BF16 R4, R12, R80, RZ ;  /* 0x000000500c04723c */ /* 0x000ff000000418ff */
[----:B------:R-:W-:Y:S08]  /*4c60*/  HMMA.16816.F32.BF16 R72, R8, R78, R28 ;  /* 0x0000004e0848723c */ /* 0x000ff0000004181c */
[----:B------:R-:W-:Y:S07]  /*4c70*/  HMMA.16816.F32.BF16 R28, R12, R82, RZ ;  /* 0x000000520c1c723c */ /* 0x000fee00000418ff */
[----:B------:R-:W-:Y:S01]  /*4c80*/  MOV R83, R121 ;  /* 0x0000007900537202 */ /* 0x000fe20000000f00 */
[C---:B-1----:R-:W-:Y:S08]  /*4c90*/  HMMA.16816.F32.BF16 R76, R8.reuse, R52, R24 ;  /* 0x00000034084c723c */ /* 0x042ff00000041818 */
[----:B------:R-:W-:Y:S08]  /*4ca0*/  HMMA.16816.F32.BF16 R160, R8, R54, R20 ;  /* 0x0000003608a0723c */ /* 0x000ff00000041814 */
[C---:B---3--:R-:W-:Y:S08]  /*4cb0*/  HMMA.16816.F32.BF16 R24, R12.reuse, R40, RZ ;  /* 0x000000280c18723c */ /* 0x048ff000000418ff */
[----:B------:R-:W-:Y:S01]  /*4cc0*/  HMMA.16816.F32.BF16 R20, R12, R42, RZ ;  /* 0x0000002a0c14723c */ /* 0x000fe200000418ff */
[----:B------:R-:W1:Y:S07]  /*4cd0*/  LDSM.16.MT88.4 R40, [R83+0x4000] ;  /* 0x004000005328783b */ /* 0x000e6e0000004200 */
[----:B------:R-:W-:Y:S08]  /*4ce0*/  HMMA.16816.F32.BF16 R176, R8, R60, R4 ;  /* 0x0000003c08b0723c */ /* 0x000ff00000041804 */
[----:B--2---:R-:W-:Y:S08]  /*4cf0*/  HMMA.16816.F32.BF16 R4, R12, R44, RZ ;  /* 0x0000002c0c04723c */ /* 0x004ff000000418ff */
[----:B----4-:R-:W-:Y:S01]  /*4d00*/  HMMA.16816.F32.BF16 R152, R8, R32, R24 ;  /* 0x000000200898723c */ /* 0x010fe20000041818 */
[----:B------:R-:W2:Y:S01]  /*4d10*/  LDSM.16.MT88.4 R24, [R83+0x4800] ;  /* 0x004800005318783b */ /* 0x000ea20000004200 */
[----:B------:R-:W-:-:S02]  /*4d20*/  MOV R102, R126 ;  /* 0x0000007e00667202 */ /* 0x000fc40000000f00 */
[----:B------:R-:W-:Y:S01]  /*4d30*/  MOV R45, R115 ;  /* 0x00000073002d7202 */ /* 0x000fe20000000f00 */
[----:B------:R-:W-:Y:S01]  /*4d40*/  IMAD.MOV.U32 R82, RZ, RZ, R101 ;  /* 0x000000ffff527224 */ /* 0x000fe200078e0065 */
[----:B------:R-:W-:Y:S02]  /*4d50*/  MOV R81, R103 ;  /* 0x0000006700517202 */ /* 0x000fe40000000f00 */
[C---:B------:R-:W-:Y:S08]  /*4d60*/  HMMA.16816.F32.BF16 R136, R8.reuse, R62, R28 ;  /* 0x0000003e0888723c */ /* 0x040ff0000004181c */
[----:B------:R-:W-:Y:S01]  /*4d70*/  HMMA.16816.F32.BF16 R144, R8, R36, R4 ;  /* 0x000000240890723c */ /* 0x000fe20000041804 */
[----:B------:R-:W-:Y:S01]  /*4d80*/  MOV R54, R102 ;  /* 0x0000006600367202 */ /* 0x000fe20000000f00 */
[----:B------:R-:W3:Y:S06]  /*4d90*/  LDSM.16.MT88.4 R28, [R45+0x6000] ;  /* 0x006000002d1c783b */ /* 0x000eec0000004200 */
[----:B-1----:R-:W-:Y:S01]  /*4da0*/  HMMA.16816.F32.BF16 R4, R12, R40, RZ ;  /* 0x000000280c04723c */ /* 0x002fe200000418ff */
[----:B------:R-:W-:-:S07]  /*4db0*/  MOV R63, R100 ;  /* 0x00000064003f7202 */ /* 0x000fce0000000f00 */
[----:B------:R-:W-:Y:S08]  /*4dc0*/  HMMA.16816.F32.BF16 R100, R8, R34, R20 ;  /* 0x000000220864723c */ /* 0x000ff00000041814 */
[----:B------:R-:W-:Y:S01]  /*4dd0*/  HMMA.16816.F32.BF16 R20, R12, R46, RZ ;  /* 0x0000002e0c14723c */ /* 0x000fe200000418ff */
[----:B------:R-:W-:Y:S01]  /*4de0*/  MOV R48, R111 ;  /* 0x0000006f00307202 */ /* 0x000fe20000000f00 */
[----:B------:R-:W-:Y:S01]  /*4df0*/  IMAD.MOV.U32 R49, RZ, RZ, R110 ;  /* 0x000000ffff317224 */ /* 0x000fe200078e006e */
[----:B------:R-:W-:-:S02]  /*4e00*/  MOV R50, R109 ;  /* 0x0000006d00327202 */ /* 0x000fc40000000f00 */
[----:B------:R-:W-:-:S03]  /*4e10*/  MOV R57, R108 ;  /* 0x0000006c00397202 */ /* 0x000fc60000000f00 */
[----:B--2---:R-:W-:Y:S01]  /*4e20*/  HMMA.16816.F32.BF16 R108, R8, R24, R4 ;  /* 0x00000018086c723c */ /* 0x004fe20000041804 */
[----:B------:R-:W-:-:S07]  /*4e30*/  MOV R58, R107 ;  /* 0x0000006b003a7202 */ /* 0x000fce0000000f00 */
[----:B------:R-:W-:Y:S01]  /*4e40*/  HMMA.16816.F32.BF16 R4, R12, R42, RZ ;  /* 0x0000002a0c04723c */ /* 0x000fe200000418ff */
[----:B------:R-:W-:Y:S01]  /*4e50*/  MOV R60, R106 ;  /* 0x0000006a003c7202 */ /* 0x000fe20000000f00 */
[----:B------:R-:W-:Y:S01]  /*4e60*/  IMAD.MOV.U32 R61, RZ, RZ, R105 ;  /* 0x000000ffff3d7224 */ /* 0x000fe200078e0069 */
[----:B------:R-:W-:-:S05]  /*4e70*/  MOV R80, R104 ;  /* 0x0000006800507202 */ /* 0x000fca0000000f00 */
[----:B------:R-:W-:Y:S01]  /*4e80*/  HMMA.16816.F32.BF16 R104, R8, R38, R20 ;  /* 0x000000260868723c */ /* 0x000fe20000041814 */
[----:B------:R-:W1:Y:S01]  /*4e90*/  LDSM.16.MT88.4 R20, [R45+0x6800] ;  /* 0x006800002d14783b */ /* 0x000e620000004200 */
[----:B------:R-:W-:Y:S02]  /*4ea0*/  MOV R3, R125 ;  /* 0x0000007d00037202 */ /* 0x000fe40000000f00 */
[----:B------:R-:W-:Y:S02]  /*4eb0*/  MOV R51, R114 ;  /* 0x0000007200337202 */ /* 0x000fe40000000f00 */
[----:B------:R-:W-:Y:S01]  /*4ec0*/  MOV R53, R3 ;  /* 0x0000000300357202 */ /* 0x000fe20000000f00 */
[----:B------:R-:W-:-:S09]  /*4ed0*/  FADD.FTZ R3, R113, R112 ;  /* 0x0000007071037221 */ /* 0x000fd20000010000 */
[----:B------:R-:W-:Y:S08]  /*4ee0*/  HMMA.16816.F32.BF16 R112, R8, R26, R4 ;  /* 0x0000001a0870723c */ /* 0x000ff00000041804 */
[----:B---3--:R-:W-:Y:S01]  /*4ef0*/  HMMA.16816.F32.BF16 R4, R12, R28, RZ ;  /* 0x0000001c0c04723c */ /* 0x008fe200000418ff */
[----:B------:R-:W-:Y:S02]  /*4f00*/  MOV R65, R127 ;  /* 0x0000007f00417202 */ /* 0x000fe40000000f00 */
[----:B------:R-:W-:Y:S11]  /*4f10*/  MOV R64, R124 ;  /* 0x0000007c00407202 */ /* 0x000ff60000000f00 */
[----:B------:R-:W-:Y:S10]  /*4f20*/  @!UPT UIADD3 URZ, URZ, URZ, URZ ;  /* 0x0000003f3f3ff290 */ /* 0x000ff4000fffe03f */
[----:B-1----:R-:W-:Y:S08]  /*4f30*/  HMMA.16816.F32.BF16 R124, R8, R20, R4 ;  /* 0x00000014087c723c */ /* 0x002ff00000041804 */
[----:B------:R-:W-:Y:S01]  /*4f40*/  HMMA.16816.F32.BF16 R4, R12, R30, RZ ;  /* 0x0000001e0c04723c */ /* 0x000fe200000418ff */
[----:B------:R-:W-:Y:S01]  /*4f50*/  MOV R44, R120 ;  /* 0x00000078002c7202 */ /* 0x000fe20000000f00 */
[----:B------:R-:W-:-:S04]  /*4f60*/  FADD.FTZ R17, R18, R17 ;  /* 0x0000001112117221 */ /* 0x000fc80000010000 */
[----:B------:R-:W-:Y:S11]  /*4f70*/  LDSM.16.MT88.4 R24, [R44+0x6800] ;  /* 0x006800002c18783b */ /* 0x000ff60000004200 */
[----:B------:R-:W-:Y:S07]  /*4f80*/  @!UPT UIADD3 URZ, URZ, URZ, URZ ;  /* 0x0000003f3f3ff290 */ /* 0x000fee000fffe03f */
[----:B------:R-:W-:Y:S01]  /*4f90*/  HMMA.16816.F32.BF16 R120, R8, R22, R4 ;  /* 0x000000160878723c */ /* 0x000fe20000041804 */
[----:B------:R-:W1:Y:S01]  /*4fa0*/  LDSM.16.MT88.4 R20, [R44+0x6000] ;  /* 0x006000002c14783b */ /* 0x000e620000004200 */
[----:B------:R-:W-:-:S05]  /*4fb0*/  FADD.FTZ R17, R19, R17 ;  /* 0x0000001113117221 */ /* 0x000fca0000010000 */
[----:B------:R-:W-:-:S04]  /*4fc0*/  FADD.FTZ R4, R117, R17 ;  /* 0x0000001175047221 */ /* 0x000fc80000010000 */
[----:B------:R-:W-:Y:S02]  /*4fd0*/  FADD.FTZ R30, R119, R4 ;  /* 0x00000004771e7221 */ /* 0x000fe40000010000 */
[----:B------:R-:W-:-:S04]  /*4fe0*/  FADD.FTZ R3, R116, R3 ;  /* 0x0000000374037221 */ /* 0x000fc80000010000 */
[----:B------:R-:W-:-:S04]  /*4ff0*/  FADD.FTZ R3, R118, R3 ;  /* 0x0000000376037221 */ /* 0x000fc80000010000 */
[----:B------:R-:W-:Y:S01]  /*5000*/  FADD.FTZ R3, R128, R3 ;  /* 0x0000000380037221 */ /* 0x000fe20000010000 */
[----:B-1----:R-:W-:Y:S03]  /*5010*/  HMMA.16816.F32.BF16 R4, R12, R20, RZ ;  /* 0x000000140c04723c */ /* 0x002fe600000418ff */
[----:B------:R-:W-:Y:S02]  /*5020*/  FADD.FTZ R3, R129, R3 ;  /* 0x0000000381037221 */ /* 0x000fe40000010000 */
[--C-:B------:R-:W-:Y:S02]  /*5030*/  FFMA.FTZ R28, R99, c[0x0][0x2d0], -R2.reuse ;  /* 0x0000b400631c7a23 */ /* 0x100fe40000010802 */
[--C-:B------:R-:W-:Y:S02]  /*5040*/  FFMA.FTZ R19, R98, c[0x0][0x2d0], -R2.reuse ;  /* 0x0000b40062137a23 */ /* 0x100fe40000010802 */
[----:B------:R-:W-:-:S02]  /*5050*/  FFMA.FTZ R18, R97, c[0x0][0x2d0], -R2 ;  /* 0x0000b40061127a23 */ /* 0x000fc40000010802 */
[--C-:B------:R-:W-:Y:S02]  /*5060*/  FFMA.FTZ R17, R96, c[0x0][0x2d0], -R2.reuse ;  /* 0x0000b40060117a23 */ /* 0x100fe40000010802 */
[--C-:B------:R-:W-:Y:S02]  /*5070*/  FFMA.FTZ R29, R95, c[0x0][0x2d0], -R2.reuse ;  /* 0x0000b4005f1d7a23 */ /* 0x100fe40000010802 */
[--C-:B------:R-:W-:Y:S02]  /*5080*/  FFMA.FTZ R31, R94, c[0x0][0x2d0], -R2.reuse ;  /* 0x0000b4005e1f7a23 */ /* 0x100fe40000010802 */
[--C-:B------:R-:W-:Y:S02]  /*5090*/  FFMA.FTZ R36, R93, c[0x0][0x2d0], -R2.reuse ;  /* 0x0000b4005d247a23 */ /* 0x100fe40000010802 */
[----:B------:R-:W-:Y:S02]  /*50a0*/  FFMA.FTZ R35, R92, c[0x0][0x2d0], -R2 ;  /* 0x0000b4005c237a23 */ /* 0x000fe40000010802 */
[----:B------:R-:W-:-:S02]  /*50b0*/  FADD.FTZ R2, R130, R3 ;  /* 0x0000000382027221 */ /* 0x000fc40000010000 */
[----:B------:R-:W-:Y:S01]  /*50c0*/  FADD.FTZ R3, R131, R30 ;  /* 0x0000001e83037221 */ /* 0x000fe20000010000 */
[----:B------:R-:W-:Y:S03]  /*50d0*/  HMMA.16816.F32.BF16 R116, R8, R24, R4 ;  /* 0x000000180874723c */ /* 0x000fe60000041804 */
[----:B------:R-:W-:Y:S01]  /*50e0*/  FADD.FTZ R3, R133, R3 ;  /* 0x0000000385037221 */ /* 0x000fe20000010000 */
[----:B------:R-:W-:-:S04]  /*50f0*/  MOV R133, R63 ;  /* 0x0000003f00857202 */ /* 0x000fc80000000f00 */
[----:B------:R-:W-:Y:S01]  /*5100*/  HMMA.16816.F32.BF16 R4, R12, R22, RZ ;  /* 0x000000160c04723c */ /* 0x000fe200000418ff */
[----:B------:R-:W1:Y:S08]  /*5110*/  MUFU.EX2 R25, R28 ;  /* 0x0000001c00197308 */ /* 0x000e700000000800 */
[----:B------:R-:W-:Y:S08]  /*5120*/  MUFU.EX2 R21, R29 ;  /* 0x0000001d00157308 */ /* 0x000ff00000000800 */
[----:B------:R2:W-:Y:S08]  /*5130*/  MUFU.EX2 R20, R31 ;  /* 0x0000001f00147308 */ /* 0x0005f00000000800 */
[----:B------:R3:W4:Y:S01]  /*5140*/  MUFU.EX2 R23, R19 ;  /* 0x0000001300177308 */ /* 0x0007220000000800 */
[----:B--2---:R-:W2:Y:S07]  /*5150*/  LDSM.16.MT88.4 R28, [R133+0x6000] ;  /* 0x00600000851c783b */ /* 0x004eae0000004200 */
[----:B------:R5:W-:Y:S01]  /*5160*/  MUFU.EX2 R24, R18 ;  /* 0x0000001200187308 */ /* 0x000be20000000800 */
[----:B------:R-:W-:Y:S01]  /*5170*/  FADD.FTZ R2, R134, R2 ;  /* 0x0000000286027221 */ /* 0x000fe20000010000 */
[----:B------:R-:W-:-:S06]  /*5180*/  MOV R59, R67 ;  /* 0x00000043003b7202 */ /* 0x000fcc0000000f00 */
[----:B------:R1:W1:Y:S01]  /*5190*/  MUFU.EX2 R22, R17 ;  /* 0x0000001100167308 */ /* 0x0002620000000800 */
[----:B------:R-:W-:Y:S02]  /*51a0*/  MOV R56, R66 ;  /* 0x0000004200387202 */ /* 0x000fe40000000f00 */
[----:B------:R-:W-:Y:S02]  /*51b0*/  MOV R55, R65 ;  /* 0x0000004100377202 */ /* 0x000fe40000000f00 */
[----:B------:R-:W-:Y:S01]  /*51c0*/  MOV R52, R64 ;  /* 0x0000004000347202 */ /* 0x000fe20000000f00 */
[--C-:B---3--:R-:W-:Y:S01]  /*51d0*/  FFMA.FTZ R19, R91, c[0x0][0x2d0], -R0.reuse ;  /* 0x0000b4005b137a23 */ /* 0x108fe20000010800 */
[----:B------:R-:W-:Y:S01]  /*51e0*/  HMMA.16816.F32.BF16 R64, R8, R26, R4 ;  /* 0x0000001a0840723c */ /* 0x000fe20000041804 */
[--C-:B-----5:R-:W-:Y:S02]  /*51f0*/  FFMA.FTZ R18, R90, c[0x0][0x2d0], -R0.reuse ;  /* 0x0000b4005a127a23 */ /* 0x120fe40000010800 */
[----:B------:R-:W-:-:S02]  /*5200*/  FFMA.FTZ R32, R86, c[0x0][0x2d0], -R0 ;  /* 0x0000b40056207a23 */ /* 0x000fc40000010800 */
[--C-:B------:R-:W-:Y:S02]  /*5210*/  FFMA.FTZ R34, R85, c[0x0][0x2d0], -R0.reuse ;  /* 0x0000b40055227a23 */ /* 0x100fe40000010800 */
[--C-:B------:R-:W-:Y:S02]  /*5220*/  FFMA.FTZ R7, R88, c[0x0][0x2d0], -R0.reuse ;  /* 0x0000b40058077a23 */ /* 0x100fe40000010800 */
[--C-:B-1----:R-:W-:Y:S02]  /*5230*/  FFMA.FTZ R17, R89, c[0x0][0x2d0], -R0.reuse ;  /* 0x0000b40059117a23 */ /* 0x102fe40000010800 */
[--C-:B------:R-:W-:Y:S02]  /*5240*/  FFMA.FTZ R5, R87, c[0x0][0x2d0], -R0.reuse ;  /* 0x0000b40057057a23 */ /* 0x100fe40000010800 */
[----:B------:R-:W-:Y:S02]  /*5250*/  FFMA.FTZ R33, R84, c[0x0][0x2d0], -R0 ;  /* 0x0000b40054217a23 */ /* 0x000fe40000010800 */
[----:B------:R-:W-:-:S04]  /*5260*/  FADD.FTZ R0, R25, R2 ;  /* 0x0000000219007221 */ /* 0x000fc80000010000 */
[C---:B----4-:R-:W-:Y:S01]  /*5270*/  FADD.FTZ R0, R23.reuse, R0 ;  /* 0x0000000017007221 */ /* 0x050fe20000010000 */
[----:B------:R-:W-:Y:S02]  /*5280*/  F2FP.BF16.PACK_AB R4, R23, R25 ;  /* 0x000000191704723e */ /* 0x000fe400000010ff */
[----:B------:R-:W-:Y:S01]  /*5290*/  F2FP.BF16.PACK_AB R6, R22, R24 ;  /* 0x000000181606723e */ /* 0x000fe200000010ff */
[----:B------:R-:W-:Y:S02]  /*52a0*/  FADD.FTZ R0, R24, R0 ;  /* 0x0000000018007221 */ /* 0x000fe40000010000 */
[----:B------:R-:W1:Y:S02]  /*52b0*/  LDSM.16.MT88.4 R24, [R133+0x6800] ;  /* 0x006800008518783b */ /* 0x000e640000004200 */
[----:B------:R-:W-:-:S04]  /*52c0*/  FADD.FTZ R0, R22, R0 ;  /* 0x0000000016007221 */ /* 0x000fc80000010000 */
[----:B------:R-:W-:Y:S01]  /*52d0*/  FADD.FTZ R0, R21, R0 ;  /* 0x0000000015007221 */ /* 0x000fe20000010000 */
[----:B------:R-:W-:Y:S01]  /*52e0*/  F2FP.BF16.PACK_AB R128, R20, R21 ;  /* 0x000000151480723e */ /* 0x000fe200000010ff */
[----:B------:R-:W-:Y:S02]  /*52f0*/  FADD.FTZ R2, R82, R3 ;  /* 0x0000000352027221 */ /* 0x000fe40000010000 */
[----:B------:R-:W-:Y:S02]  /*5300*/  FADD.FTZ R3, R20, R0 ;  /* 0x0000000014037221 */ /* 0x000fe40000010000 */
[----:B--2---:R-:W-:Y:S01]  /*5310*/  HMMA.16816.F32.BF16 R20, R12, R28, RZ ;  /* 0x0000001c0c14723c */ /* 0x004fe200000418ff */
[----:B------:R-:W-:Y:S02]  /*5320*/  MOV R134, R83 ;  /* 0x0000005300867202 */ /* 0x000fe40000000f00 */
[----:B------:R-:W-:Y:S02]  /*5330*/  MOV R82, R60 ;  /* 0x0000003c00527202 */ /* 0x000fe40000000f00 */
[----:B------:R-:W-:Y:S01]  /*5340*/  MOV R83, R61 ;  /* 0x0000003d00537202 */ /* 0x000fe20000000f00 */
[----:B------:R-:W-:Y:S01]  /*5350*/  IMAD.MOV.U32 R61, RZ, RZ, R51 ;  /* 0x000000ffff3d7224 */ /* 0x000fe200078e0033 */
[----:B------:R-:W-:-:S02]  /*5360*/  MOV R60, R50 ;  /* 0x00000032003c7202 */ /* 0x000fc40000000f00 */
[----:B------:R-:W-:Y:S02]  /*5370*/  MOV R62, R48 ;  /* 0x00000030003e7202 */ /* 0x000fe40000000f00 */
[----:B------:R-:W-:Y:S11]  /*5380*/  MOV R63, R49 ;  /* 0x00000031003f7202 */ /* 0x000ff60000000f00 */
[----:B------:R-:W-:Y:S02]  /*5390*/  @!UPT UIADD3 URZ, URZ, URZ, URZ ;  /* 0x0000003f3f3ff290 */ /* 0x000fe4000fffe03f */
[----:B-1----:R-:W-:Y:S08]  /*53a0*/  HMMA.16816.F32.BF16 R48, R8, R24, R20 ;  /* 0x000000180830723c */ /* 0x002ff00000041814 */
[----:B------:R-:W-:Y:S01]  /*53b0*/  HMMA.16816.F32.BF16 R20, R12, R30, RZ ;  /* 0x0000001e0c14723c */ /* 0x000fe200000418ff */
[----:B------:R-:W1:Y:S08]  /*53c0*/  MUFU.EX2 R25, R19 ;  /* 0x0000001300197308 */ /* 0x000e700000000800 */
[----:B------:R-:W2:Y:S11]  /*53d0*/  MUFU.EX2 R18, R18 ;  /* 0x0000001200127308 */ /* 0x000eb60000000800 */
[----:B------:R-:W-:Y:S04]  /*53e0*/  @!UPT UIADD3 URZ, URZ, URZ, URZ ;  /* 0x0000003f3f3ff290 */ /* 0x000fe8000fffe03f */
[----:B------:R-:W-:Y:S01]  /*53f0*/  HMMA.16816.F32.BF16 R40, R8, R26, R20 ;  /* 0x0000001a0828723c */ /* 0x000fe20000041814 */
[----:B------:R-:W3:Y:S01]  /*5400*/  LDSM.16.MT88.4 R20, [R134+0x6000] ;  /* 0x006000008614783b */ /* 0x000ee20000004200 */
[----:B------:R-:W4:Y:S01]  /*5410*/  MUFU.EX2 R29, R36 ;  /* 0x00000024001d7308 */ /* 0x000f220000000800 */
[----:B-1----:R-:W-:-:S07]  /*5420*/  FADD.FTZ R0, R25, R2 ;  /* 0x0000000219007221 */ /* 0x002fce0000010000 */
[----:B------:R-:W1:Y:S08]  /*5430*/  MUFU.EX2 R28, R35 ;  /* 0x00000023001c7308 */ /* 0x000e700000000800 */
[----:B------:R-:W5:Y:S01]  /*5440*/  MUFU.EX2 R24, R17 ;  /* 0x0000001100187308 */ /* 0x000f620000000800 */
[----:B--2---:R-:W-:-:S07]  /*5450*/  FADD.FTZ R2, R18, R0 ;  /* 0x0000000012027221 */ /* 0x004fce0000010000 */
[----:B------:R-:W2:Y:S01]  /*5460*/  MUFU.EX2 R7, R7 ;  /* 0x0000000700077308 */ /* 0x000ea20000000800 */
[----:B----4-:R-:W-:-:S04]  /*5470*/  FADD.FTZ R0, R29, R3 ;  /* 0x000000031d007221 */ /* 0x010fc80000010000 */
[----:B-1----:R-:W-:Y:S02]  /*5480*/  FADD.FTZ R0, R28, R0 ;  /* 0x000000001c007221 */ /* 0x002fe40000010000 */
[----:B-----5:R-:W-:Y:S01]  /*5490*/  FADD.FTZ R2, R24, R2 ;  /* 0x0000000218027221 */ /* 0x020fe20000010000 */
[----:B------:R1:W4:Y:S02]  /*54a0*/  MUFU.EX2 R19, R5 ;  /* 0x0000000500137308 */ /* 0x0003240000000800 */
[----:B------:R2:W-:Y:S01]  /*54b0*/  STL [R1+0x78], R0 ;  /* 0x0000780001007387 */ /* 0x0005e20000100800 */
[----:B-1----:R-:W-:Y:S01]  /*54c0*/  F2FP.BF16.PACK_AB R5, R18, R25 ;  /* 0x000000191205723e */ /* 0x002fe200000010ff */
[C---:B--2---:R-:W-:Y:S01]  /*54d0*/  FADD.FTZ R0, R7.reuse, R2 ;  /* 0x0000000207007221 */ /* 0x044fe20000010000 */
[----:B------:R-:W-:Y:S02]  /*54e0*/  F2FP.BF16.PACK_AB R7, R7, R24 ;  /* 0x000000180707723e */ /* 0x000fe400000010ff */
[C---:B---3--:R-:W-:Y:S08]  /*54f0*/  HMMA.16816.F32.BF16 R24, R12.reuse, R20, RZ ;  /* 0x000000140c18723c */ /* 0x048ff000000418ff */
[----:B------:R-:W-:Y:S01]  /*5500*/  HMMA.16816.F32.BF16 R12, R12, R22, RZ ;  /* 0x000000160c0c723c */ /* 0x000fe200000418ff */
[----:B------:R-:W1:Y:S01]  /*5510*/  LDSM.16.MT88.4 R20, [R134+0x6800] ;  /* 0x006800008614783b */ /* 0x000e620000004200 */
[----:B------:R-:W2:Y:S01]  /*5520*/  MUFU.EX2 R17, R32 ;  /* 0x0000002000117308 */ /* 0x000ea20000000800 */
[----:B----4-:R-:W-:-:S04]  /*5530*/  FADD.FTZ R0, R19, R0 ;  /* 0x0000000013007221 */ /* 0x010fc80000010000 */
[C---:B--2---:R-:W-:Y:S01]  /*5540*/  FADD.FTZ R0, R17.reuse, R0 ;  /* 0x0000000011007221 */ /* 0x044fe20000010000 */
[----:B------:R-:W-:Y:S02]  /*5550*/  F2FP.BF16.PACK_AB R129, R17, R19 ;  /* 0x000000131181723e */ /* 0x000fe400000010ff */
[----:B------:R-:W-:-:S06]  /*5560*/  MOV R17, R45 ;  /* 0x0000002d00117202 */ /* 0x000fcc0000000f00 */
[C---:B-1----:R-:W-:Y:S08]  /*5570*/  HMMA.16816.F32.BF16 R24, R8.reuse, R20, R24 ;  /* 0x000000140818723c */ /* 0x042ff00000041818 */
[----:B------:R-:W-:Y:S01]  /*5580*/  HMMA.16816.F32.BF16 R12, R8, R22, R12 ;  /* 0x00000016080c723c */ /* 0x000fe2000004180c */
[----:B------:R-:W1:Y:S01]  /*5590*/  LDSM.16.MT88.4 R8, [R17+0x1000] ;  /* 0x001000001108783b */ /* 0x000e620000004200 */
[----:B------:R-:W-:-:S06]  /*55a0*/  MOV R18, R44 ;  /* 0x0000002c00127202 */ /* 0x000fcc0000000f00 */
[C---:B-1----:R-:W-:Y:S08]  /*55b0*/  HMMA.16816.F32.BF16 R164, R4.reuse, R8, R164 ;  /* 0x0000000804a4723c */ /* 0x042ff000000418a4 */
[----:B------:R-:W-:Y:S01]  /*55c0*/  HMMA.16816.F32.BF16 R20, R4, R10, R60 ;  /* 0x0000000a0414723c */ /* 0x000fe2000004183c */
[----:B------:R-:W1:Y:S01]  /*55d0*/  LDSM.16.MT88.4 R8, [R18+0x1000] ;  /* 0x001000001208783b */ /* 0x000e620000004200 */
[----:B------:R-:W-:-:S06]  /*55e0*/  F2FP.BF16.PACK_AB R130, R28, R29 ;  /* 0x0000001d1c82723e */ /* 0x000fcc00000010ff */
[C---:B-1----:R-:W-:Y:S08]  /*55f0*/  HMMA.16816.F32.BF16 R156, R4.reuse, R8, R156 ;  /* 0x00000008049c723c */ /* 0x042ff0000004189c */
[C---:B------:R-:W-:Y:S01]  /*5600*/  HMMA.16816.F32.BF16 R28, R4.reuse, R10, R148 ;  /* 0x0000000a041c723c */ /* 0x040fe20000041894 */
[----:B------:R-:W1:Y:S01]  /*5610*/  LDSM.16.MT88.4 R8, [R133+0x1000] ;  /* 0x001000008508783b */ /* 0x000e620000004200 */
[----:B------:R-:W2:Y:S08]  /*5620*/  MUFU.EX2 R3, R34 ;  /* 0x0000002200037308 */ /* 0x000eb00000000800 */
[----:B------:R3:W4:Y:S01]  /*5630*/  MUFU.EX2 R2, R33 ;  /* 0x0000002100027308 */ /* 0x0007220000000800 */
[C---:B-1----:R-:W-:Y:S08]  /*5640*/  HMMA.16816.F32.BF16 R148, R4.reuse, R8, R80 ;  /* 0x000000080494723c */ /* 0x042ff00000041850 */
[C---:B---3--:R-:W-:Y:S01]  /*5650*/  HMMA.16816.F32.BF16 R32, R4.reuse, R10, R140 ;  /* 0x0000000a0420723c */ /* 0x048fe2000004188c */
        /* <DEDUP_REMOVED lines=14> */
[----:B------:R-:W-:Y:S01]  /*5740*/  HMMA.16816.F32.BF16 R80, R4, R10, R160 ;  /* 0x0000000a0450723c */ /* 0x000fe200000418a0 */
[----:B------:R-:W1:Y:S01]  /*5750*/  LDSM.16.MT88.4 R8, [R17+0x5000] ;  /* 0x005000001108783b */ /* 0x000e620000004200 */
[----:B--2---:R-:W-:Y:S01]  /*5760*/  FADD.FTZ R0, R3, R0 ;  /* 0x0000000003007221 */ /* 0x004fe20000010000 */
[----:B----4-:R-:W-:-:S02]  /*5770*/  F2FP.BF16.PACK_AB R131, R2, R3 ;  /* 0x000000030283723e */ /* 0x010fc400000010ff */
[----:B------:R-:W-:Y:S03]  /*5780*/  LDSM.16.MT88.4 R160, [R17+0x1800] ;  /* 0x0018000011a0783b */ /* 0x000fe60000004200 */
[C---:B-1----:R-:W-:Y:S08]  /*5790*/  HMMA.16816.F32.BF16 R84, R4.reuse, R8, R176 ;  /* 0x000000080454723c */ /* 0x042ff000000418b0 */
[----:B------:R-:W-:Y:S01]  /*57a0*/  HMMA.16816.F32.BF16 R88, R4, R10, R136 ;  /* 0x0000000a0458723c */ /* 0x000fe20000041888 */
[----:B------:R-:W1:Y:S01]  /*57b0*/  LDSM.16.MT88.4 R8, [R18+0x5000] ;  /* 0x005000001208783b */ /* 0x000e620000004200 */
[----:B------:R-:W-:-:S03]  /*57c0*/  FADD.FTZ R0, R2, R0 ;  /* 0x0000000002007221 */ /* 0x000fc60000010000 */
[----:B------:R-:W2:Y:S03]  /*57d0*/  LDSM.16.MT88.4 R136, [R134+0x1800] ;  /* 0x001800008688783b */ /* 0x000ea60000004200 */
[C---:B-1----:R-:W-:Y:S08]  /*57e0*/  HMMA.16816.F32.BF16 R92, R4.reuse, R8, R152 ;  /* 0x00000008045c723c */ /* 0x042ff00000041898 */
[----:B------:R-:W-:Y:S01]  /*57f0*/  HMMA.16816.F32.BF16 R96, R4, R10, R100 ;  /* 0x0000000a0460723c */ /* 0x000fe20000041864 */
[----:B------:R-:W1:Y:S04]  /*5800*/  LDSM.16.MT88.4 R8, [R133+0x5000] ;  /* 0x005000008508783b */ /* 0x000e680000004200 */
[----:B------:R3:W-:Y:S03]  /*5810*/  STL [R1+0x74], R0 ;  /* 0x0000740001007387 */ /* 0x0007e60000100800 */
[----:B--2---:R-:W-:Y:S01]  /*5820*/  HMMA.16816.F32.BF16 R140, R128, R136, R140 ;  /* 0x00000088808c723c */ /* 0x004fe2000004188c */
[----:B------:R-:W-:Y:S01]  /*5830*/  MOV R2, c[0x0][0x2c4] ;  /* 0x0000b10000027a02 */ /* 0x000fe20000000f00 */
[----:B------:R-:W-:Y:S04]  /*5840*/  LDSM.16.MT88.4 R152, [R18+0x1800] ;  /* 0x001800001298783b */ /* 0x000fe80000004200 */
[----:B---3--:R-:W2:Y:S04]  /*5850*/  LDL R0, [R1+0xb0] ;  /* 0x0000b00001007983 */ /* 0x008ea80000100800 */
[----:B------:R-:W3:Y:S01]  /*5860*/  LDL.LU R3, [R1+0x50] ;  /* 0x0000500001037983 */ /* 0x000ee20000300800 */
[C---:B-1----:R-:W-:Y:S08]  /*5870*/  HMMA.16816.F32.BF16 R100, R4.reuse, R8, R144 ;  /* 0x000000080464723c */ /* 0x042ff00000041890 */
[----:B------:R-:W-:Y:S01]  /*5880*/  HMMA.16816.F32.BF16 R104, R4, R10, R104 ;  /* 0x0000000a0468723c */ /* 0x000fe20000041868 */
[----:B------:R-:W1:Y:S07]  /*5890*/  LDSM.16.MT88.4 R8, [R134+0x5000] ;  /* 0x005000008608783b */ /* 0x000e6e0000004200 */
[----:B------:R-:W-:Y:S01]  /*58a0*/  HMMA.16816.F32.BF16 R136, R128, R138, R36 ;  /* 0x0000008a8088723c */ /* 0x000fe20000041824 */
[----:B------:R-:W-:Y:S01]  /*58b0*/  ISETP.NE.AND P1, PT, R2, 0x1, PT ;  /* 0x000000010200780c */ /* 0x000fe20003f25270 */
[----:B------:R-:W-:Y:S06]  /*58c0*/  LDSM.16.MT88.4 R144, [R133+0x1800] ;  /* 0x001800008590783b */ /* 0x000fec0000004200 */
        /* <DEDUP_REMOVED lines=10> */
[C---:B-1----:R-:W-:Y:S01]  /*5970*/  HMMA.16816.F32.BF16 R124, R4.reuse, R10, R40 ;  /* 0x0000000a047c723c */ /* 0x042fe20000041828 */
[----:B------:R-:W1:Y:S07]  /*5980*/  LDSM.16.MT88.4 R40, [R17+0x3800] ;  /* 0x003800001128783b */ /* 0x000e6e0000004200 */
[----:B------:R-:W-:Y:S01]  /*5990*/  HMMA.16816.F32.BF16 R180, R4, R8, R48 ;  /* 0x0000000804b4723c */ /* 0x000fe20000041830 */
[----:B------:R-:W4:Y:S04]  /*59a0*/  LDSM.16.MT88.4 R48, [R18+0x3800] ;  /* 0x003800001230783b */ /* 0x000f280000004200 */
[----:B------:R-:W-:Y:S03]  /*59b0*/  LDSM.16.MT88.4 R8, [R134+0x7000] ;  /* 0x007000008608783b */ /* 0x000fe60000004200 */
[C---:B-1----:R-:W-:Y:S08]  /*59c0*/  HMMA.16816.F32.BF16 R36, R128.reuse, R40, R44 ;  /* 0x000000288024723c */ /* 0x042ff0000004182c */
[C---:B----4-:R-:W-:Y:S01]  /*59d0*/  HMMA.16816.F32.BF16 R44, R128.reuse, R48, R56 ;  /* 0x00000030802c723c */ /* 0x050fe20000041838 */
[----:B------:R-:W1:Y:S07]  /*59e0*/  LDSM.16.MT88.4 R56, [R133+0x3800] ;  /* 0x003800008538783b */ /* 0x000e6e0000004200 */
[C---:B------:R-:W-:Y:S08]  /*59f0*/  HMMA.16816.F32.BF16 R48, R128.reuse, R50, R60 ;  /* 0x000000328030723c */ /* 0x040ff0000004183c */
[C---:B------:R-:W-:Y:S08]  /*5a00*/  HMMA.16816.F32.BF16 R60, R128.reuse, R64, R76 ;  /* 0x00000040803c723c */ /* 0x040ff0000004184c */
[C---:B------:R-:W-:Y:S01]  /*5a10*/  HMMA.16816.F32.BF16 R64, R128.reuse, R66, R80 ;  /* 0x000000428040723c */ /* 0x040fe20000041850 */
[----:B------:R-:W4:Y:S07]  /*5a20*/  LDSM.16.MT88.4 R80, [R18+0x5800] ;  /* 0x005800001250783b */ /* 0x000f2e0000004200 */
[C---:B------:R-:W-:Y:S08]  /*5a30*/  HMMA.16816.F32.BF16 R40, R128.reuse, R42, R52 ;  /* 0x0000002a8028723c */ /* 0x040ff00000041834 */
[C---:B-1----:R-:W-:Y:S08]  /*5a40*/  HMMA.16816.F32.BF16 R52, R128.reuse, R56, R68 ;  /* 0x000000388034723c */ /* 0x042ff00000041844 */
[C---:B------:R-:W-:Y:S01]  /*5a50*/  HMMA.16816.F32.BF16 R56, R128.reuse, R58, R72 ;  /* 0x0000003a8038723c */ /* 0x040fe20000041848 */
[----:B------:R-:W1:Y:S07]  /*5a60*/  LDSM.16.MT88.4 R72, [R17+0x5800] ;  /* 0x005800001148783b */ /* 0x000e6e0000004200 */
[C---:B----4-:R-:W-:Y:S08]  /*5a70*/  HMMA.16816.F32.BF16 R76, R128.reuse, R80, R92 ;  /* 0x00000050804c723c */ /* 0x050ff0000004185c */
[C---:B------:R-:W-:Y:S01]  /*5a80*/  HMMA.16816.F32.BF16 R80, R128.reuse, R82, R96 ;  /* 0x000000528050723c */ /* 0x040fe20000041860 */
[----:B------:R-:W4:Y:S07]  /*5a90*/  LDSM.16.MT88.4 R96, [R134+0x5800] ;  /* 0x005800008660783b */ /* 0x000f2e0000004200 */
[C---:B-1----:R-:W-:Y:S08]  /*5aa0*/  HMMA.16816.F32.BF16 R68, R128.reuse, R72, R84 ;  /* 0x000000488044723c */ /* 0x042ff00000041854 */
[C---:B------:R-:W-:Y:S01]  /*5ab0*/  HMMA.16816.F32.BF16 R72, R128.reuse, R74, R88 ;  /* 0x0000004a8048723c */ /* 0x040fe20000041858 */
[----:B------:R-:W1:Y:S07]  /*5ac0*/  LDSM.16.MT88.4 R88, [R133+0x5800] ;  /* 0x005800008558783b */ /* 0x000e6e0000004200 */
[C---:B----4-:R-:W-:Y:S08]  /*5ad0*/  HMMA.16816.F32.BF16 R92, R128.reuse, R96, R108 ;  /* 0x00000060805c723c */ /* 0x050ff0000004186c */
[----:B------:R-:W-:Y:S01]  /*5ae0*/  HMMA.16816.F32.BF16 R96, R128, R98, R112 ;  /* 0x000000628060723c */ /* 0x000fe20000041870 */
[----:B------:R-:W4:Y:S01]  /*5af0*/  LDSM.16.MT88.4 R112, [R18+0x7800] ;  /* 0x007800001270783b */ /* 0x000f220000004200 */
[----:B--2---:R-:W-:-:S05]  /*5b00*/  @P1 IMAD.HI.U32 R2, R0, c[0x0][0x2c8], RZ ;  /* 0x0000b20000021a27 */ /* 0x004fca00078e00ff */
[----:B------:R-:W-:Y:S01]  /*5b10*/  @P1 SHF.R.U32.HI R0, RZ, c[0x0][0x2cc], R2 ;  /* 0x0000b300ff001a19 */ /* 0x000fe20000011602 */
[----:B------:R-:W-:Y:S08]  /*5b20*/  HMMA.16816.F32.BF16 R24, R4, R8, R24 ;  /* 0x000000080418723c */ /* 0x000ff00000041818 */
[C---:B-1----:R-:W-:Y:S08]  /*5b30*/  HMMA.16816.F32.BF16 R84, R128.reuse, R88, R100 ;  /* 0x000000588054723c */ /* 0x042ff00000041864 */
[----:B------:R-:W-:Y:S01]  /*5b40*/  HMMA.16816.F32.BF16 R88, R128, R90, R104 ;  /* 0x0000005a8058723c */ /* 0x000fe20000041868 */
[----:B------:R1:W-:Y:S07]  /*5b50*/  LDSM.16.MT88.4 R104, [R17+0x7800] ;  /* 0x007800001168783b */ /* 0x0003ee0000004200 */
[----:B------:R-:W-:Y:S01]  /*5b60*/  HMMA.16816.F32.BF16 R12, R4, R10, R12 ;  /* 0x0000000a040c723c */ /* 0x000fe2000004180c */
[----:B------:R-:W-:Y:S07]  /*5b70*/  LDSM.16.MT88.4 R4, [R134+0x7800] ;  /* 0x007800008604783b */ /* 0x000fee0000004200 */
[----:B----4-:R-:W-:Y:S01]  /*5b80*/  HMMA.16816.F32.BF16 R108, R128, R112, R120 ;  /* 0x00000070806c723c */ /* 0x010fe20000041878 */
[----:B------:R-:W2:Y:S01]  /*5b90*/  LDSM.16.MT88.4 R120, [R133+0x7800] ;  /* 0x007800008578783b */ /* 0x000ea20000004200 */
[----:B-1----:R-:W-:-:S05]  /*5ba0*/  MOV R17, c[0x0][0x2ac] ;  /* 0x0000ab0000117a02 */ /* 0x002fca0000000f00 */
[----:B------:R-:W-:-:S05]  /*5bb0*/  IMAD R17, R17, c[0x0][0x1d0], RZ ;  /* 0x0000740011117a24 */ /* 0x000fca00078e02ff */
[----:B------:R-:W-:-:S04]  /*5bc0*/  IADD3 R0, R0, -c[0x0][0x168], R17 ;  /* 0x80005a0000007a10 */ /* 0x000fc80007ffe011 */
[----:B------:R-:W-:-:S04]  /*5bd0*/  SHF.R.S32.HI R2, RZ, 0x1f, R0 ;  /* 0x0000001fff027819 */ /* 0x000fc80000011400 */
[----:B------:R-:W-:-:S04]  /*5be0*/  LEA.HI R0, R2, R0, RZ, 0x6 ;  /* 0x0000000002007211 */ /* 0x000fc800078f30ff */
[----:B------:R-:W-:Y:S02]  /*5bf0*/  SHF.R.S32.HI R0, RZ, 0x6, R0 ;  /* 0x00000006ff007819 */ /* 0x000fe40000011400 */
[----:B---3--:R-:W-:Y:S02]  /*5c00*/  IADD3 R3, R3, -0x2, RZ ;  /* 0xfffffffe03037810 */ /* 0x008fe40007ffe0ff */
[----:B------:R-:W-:-:S03]  /*5c10*/  IMNMX R0, RZ, R0, !PT ;  /* 0x00000000ff007217 */ /* 0x000fc60007800200 */
[----:B------:R1:W-:Y:S04]  /*5c20*/  STL [R1+0x60], R3 ;  /* 0x0000600301007387 */ /* 0x0003e80000100800 */
[----:B------:R1:W-:Y:S01]  /*5c30*/  STL [R1+0x80], R0 ;  /* 0x0000800001007387 */ /* 0x0003e20000100800 */
[----:B------:R-:W-:Y:S01]  /*5c40*/  ISETP.GE.AND P0, PT, R3, R0, PT ;  /* 0x000000000300720c */ /* 0x000fe20003f06270 */
        /* <DEDUP_REMOVED lines=12> */
[----:B------:R-:W-:Y:S01]  /*5d10*/  HMMA.16816.F32.BF16 R128, R128, R6, R12 ;  /* 0x000000068080723c */ /* 0x000fe2000004180c */
[----:B------:R-:W-:Y:S01]  /*5d20*/  @!UPT UIADD3 URZ, URZ, URZ, URZ ;  /* 0x0000003f3f3ff290 */ /* 0x000fe2000fffe03f */
[----:B------:R-:W-:Y:S11]  /*5d30*/  @!P0 BRA `(.L_x_523) ;  /* 0x0000456000008947 */ /* 0x000ff60003800000 */
[----:B-1----:R-:W-:Y:S02]  /*5d40*/  MOV R0, R3 ;  /* 0x0000000300007202 */ /* 0x002fe40000000f00 */
[----:B------:R-:W-:-:S02]  /*5d50*/  MOV R134, R16 ;  /* 0x0000001000867202 */ /* 0x000fc40000000f00 */
[----:B------:R-:W-:Y:S01]  /*5d60*/  MOV R133, R132 ;  /* 0x0000008400857202 */ /* 0x000fe20000000f00 */
[----:B------:R1:W-:Y:S06]  /*5d70*/  STL [R1+0x10], R0 ;  /* 0x0000100001007387 */ /* 0x0003ec0000100800 */
.L_x_534:
[----:B-1----:R-:W2:Y:S01]  /*5d80*/  LDL R0, [R1+0x10] ;  /* 0x0000100001007983 */ /* 0x002ea20000100800 */
[----:B------:R-:W-:Y:S04]  /*5d90*/  DEPBAR.LE SB0, 0x0 ;  /* 0x000080000000791a */ /* 0x000fe80000000000 */
[----:B------:R-:W-:Y:S01]  /*5da0*/  WARPSYNC 0xffffffff ;  /* 0xffffffff00007948 */ /* 0x000fe20003800000 */
[----:B------:R-:W-:Y:S06]  /*5db0*/  BAR.SYNC.DEFER_BLOCKING 0x0 ;  /* 0x0000000000007b1d */ /* 0x000fec0000010000 */
[----:B------:R1:W3:Y:S01]  /*5dc0*/  LDSM.16.M88.4 R8, [R252] ;  /* 0x00000000fc08783b */ /* 0x0002e20000000200 */
[----:B------:R-:W-:Y:S03]  /*5dd0*/  BSSY B0, `(.L_x_524) ;  /* 0x000006a000007945 */ /* 0x000fe60003800000 */
[----:B------:R1:W4:Y:S04]  /*5de0*/  LDSM.16.M88.4 R16, [R252+0x800] ;  /* 0x00080000fc10783b */ /* 0x0003280000000200 */
[----:B------:R1:W1:Y:S04]  /*5df0*/  LDSM.16.M88.4 R24, [R252+0x1000] ;  /* 0x00100000fc18783b */ /* 0x0002680000000200 */
[----:B------:R1:W1:Y:S04]  /*5e00*/  LDSM.16.M88.4 R32, [R252+0x1800] ;  /* 0x00180000fc20783b */ /* 0x0002680000000200 */
[----:B------:R1:W1:Y:S04]  /*5e10*/  LDSM.16.M88.4 R176, [R135] ;  /* 0x0000000087b0783b */ /* 0x0002680000000200 */
[----:B------:R1:W1:Y:S04]  /*5e20*/  LDSM.16.M88.4 R180, [R135+0x800] ;  /* 0x0008000087b4783b */ /* 0x0002680000000200 */
[----:B------:R1:W1:Y:S04]  /*5e30*/  LDSM.16.M88.4 R184, [R135+0x1000] ;  /* 0x0010000087b8783b */ /* 0x0002680000000200 */
[----:B------:R1:W1:Y:S01]  /*5e40*/  LDSM.16.M88.4 R188, [R135+0x1800] ;  /* 0x0018000087bc783b */ /* 0x0002620000000200 */
[----:B--2---:R-:W-:Y:S11]  /*5e50*/  ISETP.GE.AND P0, PT, R0, RZ, PT ;  /* 0x000000ff0000720c */ /* 0x004ff60003f06270 */
[----:B------:R-:W-:Y:S02]  /*5e60*/  @!UPT UIADD3 URZ, URZ, URZ, URZ ;  /* 0x0000003f3f3ff290 */ /* 0x000fe4000fffe03f */
[----:B------:R-:W-:-:S05]  /*5e70*/  @!P0 BRA `(.L_x_525) ;  /* 0x000005f000008947 */ /* 0x000fca0003800000 */
[----:B-1-34-:R-:W2:Y:S04]  /*5e80*/  LDL R4, [R1+0x5c] ;  /* 0x00005c0001047983 */ /* 0x01aea80000100800 */
[----:B------:R-:W3:Y:S04]  /*5e90*/  LDL R28, [R1+0x58] ;  /* 0x00005800011c7983 */ /* 0x000ee80000100800 */
[----:B------:R-:W4:Y:S04]  /*5ea0*/  LDL.64 R22, [R1+0xa0] ;  /* 0x0000a00001167983 */ /* 0x000f280000100a00 */
[----:B------:R-:W5:Y:S04]  /*5eb0*/  LDL R12, [R1+0xac] ;  /* 0x0000ac00010c7983 */ /* 0x000f680000100800 */
[----:B------:R-:W4:Y:S04]  /*5ec0*/  LDL R21, [R1+0xe8] ;  /* 0x0000e80001157983 */ /* 0x000f280000100800 */
[----:B------:R-:W4:Y:S04]  /*5ed0*/  LDL R5, [R1+0x70] ;  /* 0x0000700001057983 */ /* 0x000f280000100800 */
[----:B------:R-:W5:Y:S04]  /*5ee0*/  LDL R20, [R1+0xec] ;  /* 0x0000ec0001147983 */ /* 0x000f680000100800 */
[----:B------:R-:W5:Y:S04]  /*5ef0*/  LDL R15, [R1+0x68] ;  /* 0x00006800010f7983 */ /* 0x000f680000100800 */
[----:B------:R-:W5:Y:S04]  /*5f00*/  LDL R14, [R1+0xf0] ;  /* 0x0000f000010e7983 */ /* 0x000f680000100800 */
[----:B------:R-:W5:Y:S04]  /*5f10*/  LDL R13, [R1+0x6c] ;  /* 0x00006c00010d7983 */ /* 0x000f680000100800 */
[----:B------:R-:W5:Y:S04]  /*5f20*/  LDL R7, [R1+0xf4] ;  /* 0x0000f40001077983 */ /* 0x000f680000100800 */
[----:B------:R-:W5:Y:S01]  /*5f30*/  LDL R6, [R1+0x54] ;  /* 0x0000540001067983 */ /* 0x000f620000100800 */
[----:B--2---:R-:W-:Y:S01]  /*5f40*/  SHF.R.S32.HI R0, RZ, 0x1f, R4 ;  /* 0x0000001fff007819 */ /* 0x004fe20000011404 */
[----:B------:R-:W-:Y:S04]  /*5f50*/  IMAD.WIDE.U32 R2, R4, c[0x0][0x208], RZ ;  /* 0x0000820004027a25 */ /* 0x000fe800078e00ff */
[----:B------:R-:W-:Y:S04]  /*5f60*/  IMAD R0, R0, c[0x0][0x208], RZ ;  /* 0x0000820000007a24 */ /* 0x000fe800078e02ff */
[----:B------:R-:W-:Y:S01]  /*5f70*/  IMAD R0, R4, c[0x0][0x20c], R0 ;  /* 0x0000830004007a24 */ /* 0x000fe200078e0200 */
[----:B---3--:R-:W-:Y:S03]  /*5f80*/  SHF.R.S32.HI R4, RZ, 0x1f, R28 ;  /* 0x0000001fff047819 */ /* 0x008fe6000001141c */
[----:B------:R-:W-:Y:S02]  /*5f90*/  IMAD.IADD R3, R3, 0x1, R0 ;  /* 0x0000000103037824 */ /* 0x000fe400078e0200 */
[----:B------:R-:W-:Y:S02]  /*5fa0*/  IMAD R4, R4, c[0x0][0x218], RZ ;  /* 0x0000860004047a24 */ /* 0x000fe400078e02ff */
[C---:B------:R-:W-:Y:S04]  /*5fb0*/  IMAD.WIDE.U32 R2, R28.reuse, c[0x0][0x218], R2 ;  /* 0x000086001c027a25 */ /* 0x040fe800078e0002 */
[----:B------:R-:W-:Y:S01]  /*5fc0*/  IMAD R4, R28, c[0x0][0x21c], R4 ;  /* 0x000087001c047a24 */ /* 0x000fe200078e0204 */
[----:B----4-:R-:W-:Y:S01]  /*5fd0*/  IADD3 R0, P0, R22, R2, RZ ;  /* 0x0000000216007210 */ /* 0x010fe20007f1e0ff */
[C---:B------:R-:W-:Y:S01]  /*5fe0*/  IMAD.SHL.U32 R30, R5.reuse, 0x2, RZ ;  /* 0x00000002051e7824 */ /* 0x040fe200078e00ff */
[----:B------:R-:W-:Y:S02]  /*5ff0*/  SHF.L.U64.HI R22, R5, 0x1, R21 ;  /* 0x0000000105167819 */ /* 0x000fe40000010215 */
[----:B-----5:R-:W-:Y:S02]  /*6000*/  IADD3.X R4, R12, R3, R4, P0, !PT ;  /* 0x000000030c047210 */ /* 0x020fe400007fe404 */
[C---:B------:R-:W-:Y:S02]  /*6010*/  LEA R12, P0, R0.reuse, c[0x0][0x1f8], 0x1 ;  /* 0x00007e00000c7a11 */ /* 0x040fe400078008ff */
[C---:B------:R-:W-:Y:S02]  /*6020*/  SHF.L.U64.HI R21, R15.reuse, 0x1, R20 ;  /* 0x000000010f157819 */ /* 0x040fe40000010214 */
[----:B------:R-:W-:Y:S02]  /*6030*/  LEA.HI.X R5, R0, c[0x0][0x1fc], R4, 0x1, P0 ;  /* 0x00007f0000057a11 */ /* 0x000fe400000f0c04 */
[----:B------:R-:W-:Y:S02]  /*6040*/  SHF.L.U32 R29, R15, 0x1, RZ ;  /* 0x000000010f1d7819 */ /* 0x000fe400000006ff */
[C---:B------:R-:W-:Y:S01]  /*6050*/  SHF.L.U64.HI R20, R13.reuse, 0x1, R14 ;  /* 0x000000010d147819 */ /* 0x040fe2000001020e */
[----:B------:R-:W-:Y:S01]  /*6060*/  IMAD.SHL.U32 R28, R13, 0x2, RZ ;  /* 0x000000020d1c7824 */ /* 0x000fe200078e00ff */
[C---:B------:R-:W-:Y:S02]  /*6070*/  SHF.L.U64.HI R13, R6.reuse, 0x1, R7 ;  /* 0x00000001060d7819 */ /* 0x040fe40000010207 */
[----:B------:R-:W-:Y:S01]  /*6080*/  SHF.L.U32 R23, R6, 0x1, RZ ;  /* 0x0000000106177819 */ /* 0x000fe200000006ff */
[----:B------:R-:W-:-:S05]  /*6090*/  BRA.DIV ~URZ, `(.L_x_526) ;  /* 0x0000bb927f007947 */ /* 0x000fca000b800000 */
[----:B------:R1:W2:Y:S02]  /*60a0*/  SHFL.IDX PT, R4, R5, RZ, 0x181f ;  /* 0x00181fff05047589 */ /* 0x0002a400000e0000 */
.L_x_579:
[----:B------:R-:W-:-:S05]  /*60b0*/  BRA.DIV ~URZ, `(.L_x_527) ;  /* 0x0000bbe27f007947 */ /* 0x000fca000b800000 */
[----:B------:R-:W3:Y:S04]  /*60c0*/  LDL R2, [R1+0x54] ;  /* 0x0000540001027983 */ /* 0x000ee80000100800 */
[----:B------:R-:W4:Y:S04]  /*60d0*/  LDL R31, [R1+0x4c] ;  /* 0x00004c00011f7983 */ /* 0x000f280000100800 */
[----:B------:R-:W5:Y:S04]  /*60e0*/  LDL R7, [R1+0x6c] ;  /* 0x00006c0001077983 */ /* 0x000f680000100800 */
[----:B--2---:R-:W2:Y:S04]  /*60f0*/  LDL R248, [R1+0x68] ;  /* 0x0000680001f87983 */ /* 0x004ea80000100800 */
[----:B------:R-:W4:Y:S04]  /*6100*/  LDL R132, [R1+0x70] ;  /* 0x0000700001847983 */ /* 0x000f280000100800 */
[----:B------:R-:W1:Y:S02]  /*6110*/  SHFL.IDX PT, R0, R12, RZ, 0x181f ;  /* 0x00181fff0c007589 */ /* 0x000e6400000e0000 */
[----:B-1----:R-:W-:Y:S02]  /*6120*/  IADD3 R6, P2, R0, R30, RZ ;  /* 0x0000001e00067210 */ /* 0x002fe40007f5e0ff */
[----:B---3--:R-:W-:Y:S02]  /*6130*/  ISETP.GE.AND P4, PT, R2, c[0x0][0x1d4], PT ;  /* 0x0000750002007a0c */ /* 0x008fe40003f86270 */
[----:B------:R-:W-:Y:S05]  /*6140*/  IADD3 R2, P0, R0, R23, RZ ;  /* 0x0000001700027210 */ /* 0x000fea0007f1e0ff */
[C---:B------:R-:W-:Y:S01]  /*6150*/  IMAD.X R3, R4.reuse, 0x1, R13, P0 ;  /* 0x0000000104037824 */ /* 0x040fe200000e060d */
[----:B-----5:R-:W-:Y:S01]  /*6160*/  ISETP.GE.AND P3, PT, R7, c[0x0][0x1d4], PT ;  /* 0x0000750007007a0c */ /* 0x020fe20003f66270 */
[----:B------:R-:W-:Y:S01]  /*6170*/  IMAD.X R7, R4, 0x1, R22, P2 ;  /* 0x0000000104077824 */ /* 0x000fe200010e0616 */
[----:B--2---:R-:W-:Y:S03]  /*6180*/  ISETP.GE.AND P1, PT, R248, c[0x0][0x1d4], PT ;  /* 0x00007500f8007a0c */ /* 0x004fe60003f26270 */
[----:B------:R-:W-:Y:S01]  /*6190*/  @!PT LDS RZ, [RZ] ;  /* 0x00000000fffff984 */ /* 0x000fe20000000800 */
[----:B------:R-:W-:Y:S01]  /*61a0*/  @!PT LDS RZ, [RZ] ;  /* 0x00000000fffff984 */ /* 0x000fe20000000800 */
[----:B----4-:R1:W-:Y:S01]  /*61b0*/  LDGSTS.E.BYPASS.LTC128B.128 [R31+0x100], [R2.64], !P4 ;  /* 0x00100000021f7fae */ /* 0x0103e2000e101d46 */
[----:B------:R-:W-:Y:S02]  /*61c0*/  SEL R15, RZ, 0x10, P1 ;  /* 0x00000010ff0f7807 */ /* 0x000fe40000800000 */
[----:B-1----:R-:W-:Y:S05]  /*61d0*/  IADD3 R2, P0, R0, R28, RZ ;  /* 0x0000001c00027210 */ /* 0x002fea0007f1e0ff */
[----:B------:R-:W-:Y:S05]  /*61e0*/  IMAD.X R3, R4, 0x1, R20, P0 ;  /* 0x0000000104037824 */ /* 0x000fea00000e0614 */
[----:B------:R1:W-:Y:S02]  /*61f0*/  LDGSTS.E.BYPASS.LTC128B.128 [R31+0x2100], [R2.64], !P3 ;  /* 0x02100000021f7fae */ /* 0x0003e4000d901d46 */
[----:B-1----:R-:W-:Y:S02]  /*6200*/  IADD3 R2, P0, R0, R29, RZ ;  /* 0x0000001d00027210 */ /* 0x002fe40007f1e0ff */
[----:B------:R-:W1:Y:S03]  /*6210*/  SHFL.IDX PT, R0, R12, 0x1, 0x181f ;  /* 0x00381f000c007f89 */ /* 0x000e6600000e0000 */
[----:B------:R-:W-:Y:S01]  /*6220*/  IMAD.X R3, R4, 0x1, R21, P0 ;  /* 0x0000000104037824 */ /* 0x000fe200000e0615 */
[----:B------:R-:W-:Y:S01]  /*6230*/  ISETP.GE.AND P0, PT, R132, c[0x0][0x1d4], PT ;  /* 0x0000750084007a0c */ /* 0x000fe20003f06270 */
[----:B------:R2:W3:Y:S03]  /*6240*/  SHFL.IDX PT, R4, R5, 0x1, 0x181f ;  /* 0x00381f0005047f89 */ /* 0x0004e600000e0000 */
[----:B------:R-:W-:Y:S01]  /*6250*/  SEL R14, RZ, 0x10, P0 ;  /* 0x00000010ff0e7807 */ /* 0x000fe20000000000 */
[----:B------:R4:W-:Y:S08]  /*6260*/  LDGSTS.E.BYPASS.LTC128B.128 [R31+0x4100], [R2.64], !P1 ;  /* 0x04100000021f7fae */ /* 0x0009f0000c901d46 */
[----:B------:R5:W-:Y:S01]  /*6270*/  LDGSTS.E.BYPASS.LTC128B.128 [R31+0x6100], [R6.64], !P0 ;  /* 0x06100000061f7fae */ /* 0x000be2000c101d46 */
[----:B--2---:R-:W-:Y:S02]  /*6280*/  SEL R5, RZ, 0x10, P4 ;  /* 0x00000010ff057807 */ /* 0x004fe40002000000 */
[----:B-----5:R-:W-:Y:S02]  /*6290*/  SEL R6, RZ, 0x10, P3 ;  /* 0x00000010ff067807 */ /* 0x020fe40001800000 */
.L_x_580:
[C---:B-1-34-:R-:W-:Y:S01]  /*62a0*/  ISETP.NE.U32.AND P2, PT, R5.reuse, RZ, PT ;  /* 0x000000ff0500720c */ /* 0x05afe20003f45070 */
[----:B------:R-:W2:Y:S01]  /*62b0*/  LDL R31, [R1+0x4c] ;  /* 0x00004c00011f7983 */ /* 0x000ea20000100800 */
[----:B------:R-:W-:Y:S02]  /*62c0*/  IADD3 R5, -R5, 0x10, RZ ;  /* 0x0000001005057810 */ /* 0x000fe40007ffe1ff */
[C---:B------:R-:W-:Y:S02]  /*62d0*/  ISETP.NE.U32.AND P3, PT, R6.reuse, RZ, PT ;  /* 0x000000ff0600720c */ /* 0x040fe40003f65070 */
[----:B------:R-:W-:Y:S02]  /*62e0*/  LOP3.LUT R5, R5, 0xf, RZ, 0xc0, !PT ;  /* 0x0000000f05057812 */ /* 0x000fe400078ec0ff */
[----:B------:R-:W-:Y:S02]  /*62f0*/  IADD3 R6, -R6, 0x10, RZ ;  /* 0x0000001006067810 */ /* 0x000fe40007ffe1ff */
[----:B------:R-:W-:Y:S02]  /*6300*/  IADD3 R2, P1, P0, R5, R0, R23 ;  /* 0x0000000005027210 */ /* 0x000fe4000783e017 */
[----:B------:R-:W-:Y:S02]  /*6310*/  LOP3.LUT R6, R6, 0xf, RZ, 0xc0, !PT ;  /* 0x0000000f06067812 */ /* 0x000fe400078ec0ff */
[----:B------:R-:W-:Y:S02]  /*6320*/  IADD3.X R3, RZ, R4, R13, P1, P0 ;  /* 0x00000004ff037210 */ /* 0x000fe40000fe040d */
[----:B------:R-:W-:Y:S02]  /*6330*/  IADD3 R12, P1, P0, R6, R0, R28 ;  /* 0x00000000060c7210 */ /* 0x000fe4000783e01c */
[C---:B------:R-:W-:Y:S02]  /*6340*/  IADD3 R6, -R15.reuse, 0x10, RZ ;  /* 0x000000100f067810 */ /* 0x040fe40007ffe1ff */
[----:B------:R-:W-:Y:S02]  /*6350*/  IADD3.X R13, RZ, R4, R20, P1, P0 ;  /* 0x00000004ff0d7210 */ /* 0x000fe40000fe0414 */
[----:B------:R-:W-:Y:S04]  /*6360*/  LOP3.LUT R6, R6, 0xf, RZ, 0xc0, !PT ;  /* 0x0000000f06067812 */ /* 0x000fe800078ec0ff */
[----:B------:R-:W-:Y:S04]  /*6370*/  IADD3 R6, P1, P0, R6, R0, R29 ;  /* 0x0000000006067210 */ /* 0x000fe8000783e01d */
[----:B------:R-:W-:Y:S01]  /*6380*/  IADD3.X R7, RZ, R4, R21, P1, P0 ;  /* 0x00000004ff077210 */ /* 0x000fe20000fe0415 */
[----:B------:R-:W-:Y:S01]  /*6390*/  @!PT LDS RZ, [RZ] ;  /* 0x00000000fffff984 */ /* 0x000fe20000000800 */
[----:B------:R-:W-:Y:S01]  /*63a0*/  @!PT LDS RZ, [RZ] ;  /* 0x00000000fffff984 */ /* 0x000fe20000000800 */
[----:B------:R-:W-:Y:S01]  /*63b0*/  @!PT LDS RZ, [RZ] ;  /* 0x00000000fffff984 */ /* 0x000fe20000000800 */
[----:B--2---:R1:W-:Y:S01]  /*63c0*/  LDGSTS.E.BYPASS.LTC128B.128.ZFILL [R31+0x1100], [R2.64], P2 ;  /* 0x01100000021f7fae */ /* 0x0043e20009141d46 */
[----:B------:R-:W-:Y:S03]  /*63d0*/  ISETP.NE.U32.AND P2, PT, R15, RZ, PT ;  /* 0x000000ff0f00720c */ /* 0x000fe60003f45070 */
[----:B------:R2:W-:Y:S10]  /*63e0*/  LDGSTS.E.BYPASS.LTC128B.128.ZFILL [R31+0x3100], [R12.64], P3 ;  /* 0x031000000c1f7fae */ /* 0x0005f40009941d46 */
[----:B------:R2:W-:Y:S01]  /*63f0*/  LDGSTS.E.BYPASS.LTC128B.128.ZFILL [R31+0x5100], [R6.64], P2 ;  /* 0x05100000061f7fae */ /* 0x0005e20009141d46 */
[----:B-1----:R-:W-:Y:S04]  /*6400*/  IADD3 R2, -R14, 0x10, RZ ;  /* 0x000000100e027810 */ /* 0x002fe80007ffe1ff */
[----:B------:R-:W-:Y:S04]  /*6410*/  LOP3.LUT R2, R2, 0xf, RZ, 0xc0, !PT ;  /* 0x0000000f02027812 */ /* 0x000fe800078ec0ff */
[----:B------:R-:W-:Y:S04]  /*6420*/  IADD3 R2, P1, P0, R2, R0, R30 ;  /* 0x0000000002027210 */ /* 0x000fe8000783e01e */
[----:B------:R-:W-:Y:S02]  /*6430*/  IADD3.X R3, RZ, R4, R22, P1, P0 ;  /* 0x00000004ff037210 */ /* 0x000fe40000fe0416 */
[----:B------:R-:W-:Y:S11]  /*6440*/  ISETP.NE.U32.AND P0, PT, R14, RZ, PT ;  /* 0x000000ff0e00720c */ /* 0x000ff60003f05070 */
[----:B------:R-:W-:Y:S02]  /*6450*/  @!UPT UIADD3 URZ, URZ, URZ, URZ ;  /* 0x0000003f3f3ff290 */ /* 0x000fe4000fffe03f */
[----:B------:R2:W-:Y:S02]  /*6460*/  LDGSTS.E.BYPASS.LTC128B.128.ZFILL [R31+0x7100], [R2.64], P0 ;  /* 0x07100000021f7fae */ /* 0x0005e40008141d46 */
.L_x_525:
[----:B-1-34-:R-:W-:Y:S05]  /*6470*/  BSYNC B0 ;  /* 0x0000000000007941 */ /* 0x01afea0003800000 */
.L_x_524:
[----:B--2---:R-:W2:Y:S04]  /*6480*/  LDL R2, [R1+0x24] ;  /* 0x0000240001027983 */ /* 0x004ea80000100800 */
[----:B------:R-:W3:Y:S04]  /*6490*/  LDL R0, [R1+0x20] ;  /* 0x0000200001007983 */ /* 0x000ee80000100800 */
[----:B------:R-:W0:Y:S01]  /*64a0*/  LDGDEPBAR ;  /* 0x00000000000079af */ /* 0x000e220000000000 */
[----:B------:R-:W-:Y:S01]  /*64b0*/  WARPSYNC 0xffffffff ;  /* 0xffffffff00007948 */ /* 0x000fe20003800000 */
[C---:B------:R-:W-:Y:S01]  /*64c0*/  HMMA.16816.F32.BF16 R4, R168.reuse, R8, RZ ;  /* 0x00000008a804723c */ /* 0x040fe200000418ff */
[----:B------:R-:W-:Y:S07]  /*64d0*/  BSSY B0, `(.L_x_528) ;  /* 0x0000174000007945 */ /* 0x000fee0003800000 */
[C---:B------:R-:W-:Y:S08]  /*64e0*/  HMMA.16816.F32.BF16 R8, R168.reuse, R10, RZ ;  /* 0x0000000aa808723c */ /* 0x040ff000000418ff */
[C---:B------:R-:W-:Y:S08]  /*64f0*/  HMMA.16816.F32.BF16 R12, R168.reuse, R16, RZ ;  /* 0x00000010a80c723c */ /* 0x040ff000000418ff */
[C---:B------:R-:W-:Y:S08]  /*6500*/  HMMA.16816.F32.BF16 R16, R168.reuse, R18, RZ ;  /* 0x00000012a810723c */ /* 0x040ff000000418ff */
[C---:B------:R-:W-:Y:S08]  /*6510*/  HMMA.16816.F32.BF16 R20, R168.reuse, R24, RZ ;  /* 0x00000018a814723c */ /* 0x040ff000000418ff */
[C---:B------:R-:W-:Y:S08]  /*6520*/  HMMA.16816.F32.BF16 R24, R168.reuse, R26, RZ ;  /* 0x0000001aa818723c */ /* 0x040ff000000418ff */
[C---:B------:R-:W-:Y:S08]  /*6530*/  HMMA.16816.F32.BF16 R28, R168.reuse, R32, RZ ;  /* 0x00000020a81c723c */ /* 0x040ff000000418ff */
[----:B------:R-:W-:Y:S08]  /*6540*/  HMMA.16816.F32.BF16 R32, R168, R34, RZ ;  /* 0x00000022a820723c */ /* 0x000ff000000418ff */
        /* <DEDUP_REMOVED lines=8> */
[----:B--2---:R-:W1:Y:S08]  /*65d0*/  LDSM.16.M88.4 R176, [R2] ;  /* 0x0000000002b0783b */ /* 0x004e700000000200 */
[----:B------:R-:W2:Y:S08]  /*65e0*/  LDSM.16.M88.4 R180, [R2+0x800] ;  /* 0x0008000002b4783b */ /* 0x000eb00000000200 */
[----:B------:R-:W-:Y:S01]  /*65f0*/  LDSM.16.M88.4 R184, [R2+0x1800] ;  /* 0x0018000002b8783b */ /* 0x000fe20000000200 */
[C---:B-1----:R-:W-:Y:S08]  /*6600*/  HMMA.16816.F32.BF16 R4, R192.reuse, R176, R4 ;  /* 0x000000b0c004723c */ /* 0x042ff00000041804 */
[C---:B------:R-:W-:Y:S01]  /*6610*/  HMMA.16816.F32.BF16 R8, R192.reuse, R178, R8 ;  /* 0x000000b2c008723c */ /* 0x040fe20000041808 */
[----:B------:R-:W1:Y:S07]  /*6620*/  LDSM.16.M88.4 R176, [R2+0x1000] ;  /* 0x0010000002b0783b */ /* 0x000e6e0000000200 */
[C---:B--2---:R-:W-:Y:S08]  /*6630*/  HMMA.16816.F32.BF16 R12, R192.reuse, R180, R12 ;  /* 0x000000b4c00c723c */ /* 0x044ff0000004180c */
[C---:B------:R-:W-:Y:S01]  /*6640*/  HMMA.16816.F32.BF16 R16, R192.reuse, R182, R16 ;  /* 0x000000b6c010723c */ /* 0x040fe20000041810 */
[----:B---3--:R-:W2:Y:S07]  /*6650*/  LDSM.16.M88.4 R180, [R0+-0x6000] ;  /* 0xffa0000000b4783b */ /* 0x008eae0000000200 */
[C---:B-1----:R-:W-:Y:S08]  /*6660*/  HMMA.16816.F32.BF16 R20, R192.reuse, R176, R20 ;  /* 0x000000b0c014723c */ /* 0x042ff00000041814 */
[C---:B------:R-:W-:Y:S01]  /*6670*/  HMMA.16816.F32.BF16 R24, R192.reuse, R178, R24 ;  /* 0x000000b2c018723c */ /* 0x040fe20000041818 */
[----:B------:R-:W1:Y:S07]  /*6680*/  LDSM.16.M88.4 R176, [R0+-0x5800] ;  /* 0xffa8000000b0783b */ /* 0x000e6e0000000200 */
[C---:B------:R-:W-:Y:S08]  /*6690*/  HMMA.16816.F32.BF16 R28, R192.reuse, R184, R28 ;  /* 0x000000b8c01c723c */ /* 0x040ff0000004181c */
[----:B------:R-:W-:Y:S01]  /*66a0*/  HMMA.16816.F32.BF16 R32, R192, R186, R32 ;  /* 0x000000bac020723c */ /* 0x000fe20000041820 */
[----:B------:R-:W3:Y:S07]  /*66b0*/  LDSM.16.M88.4 R184, [R0+-0x5000] ;  /* 0xffb0000000b8783b */ /* 0x000eee0000000200 */
[C---:B--2---:R-:W-:Y:S08]  /*66c0*/  HMMA.16816.F32.BF16 R4, R196.reuse, R180, R4 ;  /* 0x000000b4c404723c */ /* 0x044ff00000041804 */
[C---:B------:R-:W-:Y:S01]  /*66d0*/  HMMA.16816.F32.BF16 R8, R196.reuse, R182, R8 ;  /* 0x000000b6c408723c */ /* 0x040fe20000041808 */
[----:B------:R-:W2:Y:S07]  /*66e0*/  LDSM.16.M88.4 R180, [R0+-0x4800] ;  /* 0xffb8000000b4783b */ /* 0x000eae0000000200 */
        /* <DEDUP_REMOVED lines=32> */
[----:B------:R-:W3:Y:S07]  /*68f0*/  LDSM.16.M88.4 R184, [R2+0x3000] ;  /* 0x0030000002b8783b */ /* 0x000eee0000000200 */
[C---:B--2---:R-:W-:Y:S08]  /*6900*/  HMMA.16816.F32.BF16 R4, R208.reuse, R180, R4 ;  /* 0x000000b4d004723c */ /* 0x044ff00000041804 */
[C---:B------:R-:W-:Y:S01]  /*6910*/  HMMA.16816.F32.BF16 R8, R208.reuse, R182, R8 ;  /* 0x000000b6d008723c */ /* 0x040fe20000041808 */
[----:B------:R-:W2:Y:S07]  /*6920*/  LDSM.16.M88.4 R180, [R2+0x3800] ;  /* 0x0038000002b4783b */ /* 0x000eae0000000200 */
[C---:B-1----:R-:W-:Y:S08]  /*6930*/  HMMA.16816.F32.BF16 R12, R208.reuse, R176, R12 ;  /* 0x000000b0d00c723c */ /* 0x042ff0000004180c */
[C---:B------:R-:W-:Y:S01]  /*6940*/  HMMA.16816.F32.BF16 R16, R208.reuse, R178, R16 ;  /* 0x000000b2d010723c */ /* 0x040fe20000041810 */
[----:B------:R-:W1:Y:S07]  /*6950*/  LDSM.16.M88.4 R176, [R0+-0x4000] ;  /* 0xffc0000000b0783b */ /* 0x000e6e0000000200 */
[C---:B---3--:R-:W-:Y:S08]  /*6960*/  HMMA.16816.F32.BF16 R20, R208.reuse, R184, R20 ;  /* 0x000000b8d014723c */ /* 0x048ff00000041814 */
[C---:B------:R-:W-:Y:S01]  /*6970*/  HMMA.16816.F32.BF16 R24, R208.reuse, R186, R24 ;  /* 0x000000bad018723c */ /* 0x040fe20000041818 */
[----:B------:R-:W3:Y:S07]  /*6980*/  LDSM.16.M88.4 R184, [R0+-0x3800] ;  /* 0xffc8000000b8783b */ /* 0x000eee0000000200 */
[C---:B--2---:R-:W-:Y:S08]  /*6990*/  HMMA.16816.F32.BF16 R28, R208.reuse, R180, R28 ;  /* 0x000000b4d01c723c */ /* 0x044ff0000004181c */
[----:B------:R-:W-:Y:S01]  /*69a0*/  HMMA.16816.F32.BF16 R32, R208, R182, R32 ;  /* 0x000000b6d020723c */ /* 0x000fe20000041820 */
[----:B------:R-:W2:Y:S07]  /*69b0*/  LDSM.16.M88.4 R180, [R0+-0x3000] ;  /* 0xffd0000000b4783b */ /* 0x000eae0000000200 */
[C---:B-1----:R-:W-:Y:S08]  /*69c0*/  HMMA.16816.F32.BF16 R4, R212.reuse, R176, R4 ;  /* 0x000000b0d404723c */ /* 0x042ff00000041804 */
[C---:B------:R-:W-:Y:S01]  /*69d0*/  HMMA.16816.F32.BF16 R8, R212.reuse, R178, R8 ;  /* 0x000000b2d408723c */ /* 0x040fe20000041808 */
[----:B------:R-:W1:Y:S07]  /*69e0*/  LDSM.16.M88.4 R176, [R0+-0x2800] ;  /* 0xffd8000000b0783b */ /* 0x000e6e0000000200 */
        /* <DEDUP_REMOVED lines=38> */
[----:B------:R-:W3:Y:S07]  /*6c50*/  LDSM.16.M88.4 R184, [R0+-0x2000] ;  /* 0xffe0000000b8783b */ /* 0x000eee0000000200 */
[C---:B--2---:R-:W-:Y:S08]  /*6c60*/  HMMA.16816.F32.BF16 R20, R224.reuse, R180, R20 ;  /* 0x000000b4e014723c */ /* 0x044ff00000041814 */
[C---:B------:R-:W-:Y:S01]  /*6c70*/  HMMA.16816.F32.BF16 R24, R224.reuse, R182, R24 ;  /* 0x000000b6e018723c */ /* 0x040fe20000041818 */
[----:B------:R-:W2:Y:S07]  /*6c80*/  LDSM.16.M88.4 R180, [R0+-0x1800] ;  /* 0xffe8000000b4783b */ /* 0x000eae0000000200 */
[C---:B-1----:R-:W-:Y:S08]  /*6c90*/  HMMA.16816.F32.BF16 R28, R224.reuse, R176, R28 ;  /* 0x000000b0e01c723c */ /* 0x042ff0000004181c */
[----:B------:R-:W-:Y:S01]  /*6ca0*/  HMMA.16816.F32.BF16 R32, R224, R178, R32 ;  /* 0x000000b2e020723c */ /* 0x000fe20000041820 */
[----:B------:R-:W1:Y:S07]  /*6cb0*/  LDSM.16.M88.4 R176, [R0+-0x1000] ;  /* 0xfff0000000b0783b */ /* 0x000e6e0000000200 */
[C---:B---3--:R-:W-:Y:S08]  /*6cc0*/  HMMA.16816.F32.BF16 R4, R228.reuse, R184, R4 ;  /* 0x000000b8e404723c */ /* 0x048ff00000041804 */
[C---:B------:R-:W-:Y:S01]  /*6cd0*/  HMMA.16816.F32.BF16 R8, R228.reuse, R186, R8 ;  /* 0x000000bae408723c */ /* 0x040fe20000041808 */
[----:B------:R-:W3:Y:S07]  /*6ce0*/  LDSM.16.M88.4 R184, [R0+-0x800] ;  /* 0xfff8000000b8783b */ /* 0x000eee0000000200 */
        /* <DEDUP_REMOVED lines=38> */
[----:B------:R-:W2:Y:S07]  /*6f50*/  LDSM.16.M88.4 R180, [R0] ;  /* 0x0000000000b4783b */ /* 0x000eae0000000200 */
        /* <DEDUP_REMOVED lines=29> */
[----:B------:R-:W-:Y:S01]  /*7130*/  FMUL.FTZ R19, R19, c[0x0][0x320] ;  /* 0x0000c80013137a20 */ /* 0x000fe20000410000 */
[----:B--2---:R2:W-:Y:S08]  /*7140*/  STL [R1+0x8], R2 ;  /* 0x0000080201007387 */ /* 0x0045f00000100800 */
[----:B------:R-:W-:Y:S10]  /*7150*/  MUFU.TANH R187, R8 ;  /* 0x0000000800bb7308 */ /* 0x000ff40000002400 */
[----:B-1----:R-:W1:Y:S01]  /*7160*/  MUFU.TANH R3, R10 ;  /* 0x0000000a00037308 */ /* 0x002e620000002400 */
[----:B---3--:R-:W3:Y:S09]  /*7170*/  LDSM.16.M88.4 R4, [R0+0x1000] ;  /* 0x001000000004783b */ /* 0x008ef20000000200 */
[----:B--2---:R-:W2:Y:S10]  /*7180*/  MUFU.TANH R2, R11 ;  /* 0x0000000b00027308 */ /* 0x004eb40000002400 */
[----:B------:R4:W3:Y:S01]  /*7190*/  MUFU.TANH R186, R9 ;  /* 0x0000000900ba7308 */ /* 0x0008e20000002400 */
[----:B-1----:R-:W-:Y:S09]  /*71a0*/  STL [R1+0x4], R3 ;  /* 0x0000040301007387 */ /* 0x002ff20000100800 */
[----:B------:R-:W1:Y:S01]  /*71b0*/  MUFU.TANH R248, R15 ;  /* 0x0000000f00f87308 */ /* 0x000e620000002400 */
[----:B--2---:R2:W-:Y:S09]  /*71c0*/  STL [R1], R2 ;  /* 0x0000000201007387 */ /* 0x0045f20000100800 */
[----:B------:R-:W1:Y:S01]  /*71d0*/  MUFU.TANH R179, R16 ;  /* 0x0000001000b37308 */ /* 0x000e620000002400 */
[----:B----4-:R-:W4:Y:S01]  /*71e0*/  LDSM.16.M88.4 R8, [R0+0x1800] ;  /* 0x001800000008783b */ /* 0x010f220000000200 */
[----:B------:R-:W-:Y:S04]  /*71f0*/  DEPBAR.LE SB0, 0x0 ;  /* 0x000080000000791a */ /* 0x000fe80000000000 */
[C---:B---3--:R-:W-:Y:S04]  /*7200*/  HMMA.16816.F32.BF16 R20, R244.reuse, R4, R20 ;  /* 0x00000004f414723c */ /* 0x048fe80000041814 */
[----:B------:R3:W1:Y:S01]  /*7210*/  MUFU.TANH R177, R17 ;  /* 0x0000001100b17308 */ /* 0x0006620000002400 */
[----:B------:R-:W-:Y:S03]  /*7220*/  BAR.SYNC.DEFER_BLOCKING 0x0 ;  /* 0x0000000000007b1d */ /* 0x000fe60000010000 */
[C---:B------:R-:W-:Y:S06]  /*7230*/  HMMA.16816.F32.BF16 R24, R244.reuse, R6, R24 ;  /* 0x00000006f418723c */ /* 0x040fec0000041818 */
[----:B------:R5:W1:Y:S01]  /*7240*/  MUFU.TANH R185, R18 ;  /* 0x0000001200b97308 */ /* 0x000a620000002400 */
[----:B--2---:R-:W2:Y:S09]  /*7250*/  LDL R2, [R1+0x10] ;  /* 0x0000100001027983 */ /* 0x004eb20000100800 */
[----:B------:R-:W1:Y:S01]  /*7260*/  MUFU.TANH R183, R12 ;  /* 0x0000000c00b77308 */ /* 0x000e620000002400 */
[----:B------:R-:W-:Y:S02]  /*7270*/  FMUL.FTZ R22, R22, c[0x0][0x320] ;  /* 0x0000c80016167a20 */ /* 0x000fe40000410000 */
[----:B---3--:R-:W-:Y:S02]  /*7280*/  FMUL.FTZ R17, R21, c[0x0][0x320] ;  /* 0x0000c80015117a20 */ /* 0x008fe40000410000 */
[----:B------:R-:W-:Y:S05]  /*7290*/  FMUL.FTZ R23, R23, c[0x0][0x320] ;  /* 0x0000c80017177a20 */ /* 0x000fea0000410000 */
[----:B------:R-:W3:Y:S01]  /*72a0*/  MUFU.TANH R182, R13 ;  /* 0x0000000d00b67308 */ /* 0x000ee20000002400 */
[----:B------:R-:W-:Y:S02]  /*72b0*/  FMUL.FTZ R26, R26, c[0x0][0x320] ;  /* 0x0000c8001a1a7a20 */ /* 0x000fe40000410000 */
[----:B------:R-:W-:Y:S01]  /*72c0*/  FMUL.FTZ R27, R27, c[0x0][0x320] ;  /* 0x0000c8001b1b7a20 */ /* 0x000fe20000410000 */
[C---:B----4-:R-:W-:Y:S03]  /*72d0*/  HMMA.16816.F32.BF16 R28, R244.reuse, R8, R28 ;  /* 0x00000008f41c723c */ /* 0x050fe6000004181c */
[----:B-----5:R-:W-:Y:S02]  /*72e0*/  FMUL.FTZ R18, R20, c[0x0][0x320] ;  /* 0x0000c80014127a20 */ /* 0x020fe40000410000 */
[----:B------:R-:W-:Y:S01]  /*72f0*/  FMUL.FTZ R16, R24, c[0x0][0x320] ;  /* 0x0000c80018107a20 */ /* 0x000fe20000410000 */
[----:B------:R4:W1:Y:S01]  /*7300*/  MUFU.TANH R178, R26 ;  /* 0x0000001a00b27308 */ /* 0x0008620000002400 */
[----:B------:R-:W-:Y:S01]  /*7310*/  FMUL.FTZ R15, R25, c[0x0][0x320] ;  /* 0x0000c800190f7a20 */ /* 0x000fe20000410000 */
[----:B------:R-:W-:Y:S08]  /*7320*/  HMMA.16816.F32.BF16 R32, R244, R10, R32 ;  /* 0x0000000af420723c */ /* 0x000ff00000041820 */
[----:B------:R5:W1:Y:S08]  /*7330*/  MUFU.TANH R176, R27 ;  /* 0x0000001b00b07308 */ /* 0x000a700000002400 */
[----:B------:R-:W-:Y:S02]  /*7340*/  FMUL.FTZ R28, R28, c[0x0][0x320] ;  /* 0x0000c8001c1c7a20 */ /* 0x000fe40000410000 */
[----:B------:R-:W1:Y:S01]  /*7350*/  MUFU.TANH R249, R14 ;  /* 0x0000000e00f97308 */ /* 0x000e620000002400 */
[----:B------:R-:W-:Y:S02]  /*7360*/  FMUL.FTZ R30, R30, c[0x0][0x320] ;  /* 0x0000c8001e1e7a20 */ /* 0x000fe40000410000 */
[----:B------:R-:W-:Y:S03]  /*7370*/  FMUL.FTZ R31, R31, c[0x0][0x320] ;  /* 0x0000c8001f1f7a20 */ /* 0x000fe60000410000 */
[----:B----4-:R-:W-:Y:S02]  /*7380*/  FMUL.FTZ R26, R33, c[0x0][0x320] ;  /* 0x0000c800211a7a20 */ /* 0x010fe40000410000 */
[----:B------:R-:W-:Y:S02]  /*7390*/  FMUL.FTZ R34, R34, c[0x0][0x320] ;  /* 0x0000c80022227a20 */ /* 0x000fe40000410000 */
[----:B------:R4:W1:Y:S01]  /*73a0*/  MUFU.TANH R132, R28 ;  /* 0x0000001c00847308 */ /* 0x0008620000002400 */
[----:B------:R-:W-:Y:S02]  /*73b0*/  FMUL.FTZ R35, R35, c[0x0][0x320] ;  /* 0x0000c80023237a20 */ /* 0x000fe40000410000 */
[----:B-----5:R-:W-:Y:S07]  /*73c0*/  FMUL.FTZ R27, R32, c[0x0][0x320] ;  /* 0x0000c800201b7a20 */ /* 0x020fee0000410000 */
[----:B------:R1:W1:Y:S10]  /*73d0*/  MUFU.TANH R184, R19 ;  /* 0x0000001300b87308 */ /* 0x0002740000002400 */
[----:B------:R-:W1:Y:S01]  /*73e0*/  MUFU.TANH R18, R18 ;  /* 0x0000001200127308 */ /* 0x000e620000002400 */
[----:B----4-:R-:W-:Y:S09]  /*73f0*/  FMUL.FTZ R28, R29, c[0x0][0x320] ;  /* 0x0000c8001d1c7a20 */ /* 0x010ff20000410000 */
[----:B------:R-:W4:Y:S10]  /*7400*/  MUFU.TANH R17, R17 ;  /* 0x0000001100117308 */ /* 0x000f340000002400 */
[----:B------:R1:W1:Y:S10]  /*7410*/  MUFU.TANH R181, R22 ;  /* 0x0000001600b57308 */ /* 0x0002740000002400 */
[----:B------:R1:W1:Y:S10]  /*7420*/  MUFU.TANH R180, R23 ;  /* 0x0000001700b47308 */ /* 0x0002740000002400 */
[----:B------:R-:W1:Y:S10]  /*7430*/  MUFU.TANH R16, R16 ;  /* 0x0000001000107308 */ /* 0x000e740000002400 */
[----:B------:R-:W1:Y:S10]  /*7440*/  MUFU.TANH R15, R15 ;  /* 0x0000000f000f7308 */ /* 0x000e740000002400 */
[----:B------:R-:W1:Y:S10]  /*7450*/  MUFU.TANH R28, R28 ;  /* 0x0000001c001c7308 */ /* 0x000e740000002400 */
[----:B------:R1:W1:Y:S10]  /*7460*/  MUFU.TANH R189, R30 ;  /* 0x0000001e00bd7308 */ /* 0x0002740000002400 */
[----:B------:R1:W1:Y:S10]  /*7470*/  MUFU.TANH R191, R31 ;  /* 0x0000001f00bf7308 */ /* 0x0002740000002400 */
[----:B------:R-:W1:Y:S10]  /*7480*/  MUFU.TANH R27, R27 ;  /* 0x0000001b001b7308 */ /* 0x000e740000002400 */
[----:B------:R-:W1:Y:S10]  /*7490*/  MUFU.TANH R26, R26 ;  /* 0x0000001a001a7308 */ /* 0x000e740000002400 */
[----:B------:R1:W1:Y:S10]  /*74a0*/  MUFU.TANH R188, R34 ;  /* 0x0000002200bc7308 */ /* 0x0002740000002400 */
[----:B------:R1:W1:Y:S01]  /*74b0*/  MUFU.TANH R190, R35 ;  /* 0x0000002300be7308 */ /* 0x0002620000002400 */
[----:B--2---:R-:W-:Y:S11]  /*74c0*/  ISETP.GE.AND P0, PT, R2, 0x1, PT ;  /* 0x000000010200780c */ /* 0x004ff60003f06270 */
[----:B------:R-:W-:Y:S02]  /*74d0*/  @!UPT UIADD3 URZ, URZ, URZ, URZ ;  /* 0x0000003f3f3ff290 */ /* 0x000fe4000fffe03f */
[----:B------:R-:W-:-:S05]  /*74e0*/  @!P0 BRA `(.L_x_529) ;  /* 0x0000072000008947 */ /* 0x000fca0003800000 */
[----:B-1-34-:R-:W2:Y:S01]  /*74f0*/  LDL R3, [R1+0x84] ;  /* 0x0000840001037983 */ /* 0x01aea20000100800 */
[----:B------:R-:W-:Y:S02]  /*7500*/  IMAD.MOV.U32 R14, RZ, RZ, RZ ;  /* 0x000000ffff0e7224 */ /* 0x000fe400078e00ff */
[----:B------:R-:W-:Y:S01]  /*7510*/  IMAD.MOV.U32 R5, RZ, RZ, c[0x0][0x2b8] ;  /* 0x0000ae00ff057624 */ /* 0x000fe200078e00ff */
[----:B------:R-:W3:Y:S04]  /*7520*/  LDL R0, [R1+0x7c] ;  /* 0x00007c0001007983 */ /* 0x000ee80000100800 */
[----:B------:R-:W4:Y:S01]  /*7530*/  LDL.64 R22, [R1+0x98] ;  /* 0x0000980001167983 */ /* 0x000f220000100a00 */
[----:B------:R-:W-:Y:S03]  /*7540*/  ISETP.NE.AND P1, PT, R5, 0x1, PT ;  /* 0x000000010500780c */ /* 0x000fe60003f25270 */
[----:B------:R-:W5:Y:S04]  /*7550*/  LDL R4, [R1+0xa8] ;  /* 0x0000a80001047983 */ /* 0x000f680000100800 */
[----:B------:R-:W4:Y:S04]  /*7560*/  LDL.64 R20, [R1+0x90] ;  /* 0x0000900001147983 */ /* 0x000f280000100a00 */
[----:B------:R-:W5:Y:S04]  /*7570*/  LDL R8, [R1+0x88] ;  /* 0x0000880001087983 */ /* 0x000f680000100800 */
[----:B------:R-:W5:Y:S04]  /*7580*/  LDL R11, [R1+0xe8] ;  /* 0x0000e800010b7983 */ /* 0x000f680000100800 */
[----:B------:R-:W5:Y:S04]  /*7590*/  LDL R13, [R1+0x70] ;  /* 0x00007000010d7983 */ /* 0x000f680000100800 */
[----:B------:R-:W5:Y:S04]  /*75a0*/  LDL R10, [R1+0xec] ;  /* 0x0000ec00010a7983 */ /* 0x000f680000100800 */
[----:B------:R-:W5:Y:S04]  /*75b0*/  LDL R12, [R1+0x68] ;  /* 0x00006800010c7983 */ /* 0x000f680000100800 */
[----:B------:R-:W5:Y:S04]  /*75c0*/  LDL R9, [R1+0xf0] ;  /* 0x0000f00001097983 */ /* 0x000f680000100800 */
[----:B------:R-:W5:Y:S04]  /*75d0*/  LDL R7, [R1+0x6c] ;  /* 0x00006c0001077983 */ /* 0x000f680000100800 */
[----:B------:R-:W5:Y:S04]  /*75e0*/  LDL R6, [R1+0xf4] ;  /* 0x0000f40001067983 */ /* 0x000f680000100800 */
[----:B------:R-:W5:Y:S01]  /*75f0*/  LDL R19, [R1+0x54] ;  /* 0x0000540001137983 */ /* 0x000f620000100800 */
[----:B--2---:R-:W-:Y:S05]  /*7600*/  IMAD R2, R2, 0x40, R3 ;  /* 0x0000004002027824 */ /* 0x004fea00078e0203 */
[----:B---3--:R-:W-:Y:S05]  /*7610*/  IADD3 R2, R2, -0x40, R0 ;  /* 0xffffffc002027810 */ /* 0x008fea0007ffe000 */
[----:B------:R-:W-:Y:S04]  /*7620*/  @P1 IMAD.HI.U32 R3, R2, c[0x0][0x2bc], RZ ;  /* 0x0000af0002031a27 */ /* 0x000fe800078e00ff */
[----:B------:R-:W-:Y:S01]  /*7630*/  IMAD.MOV.U32 R0, RZ, RZ, R2 ;  /* 0x000000ffff007224 */ /* 0x000fe200078e0002 */
[----:B------:R-:W-:Y:S04]  /*7640*/  @P1 SHF.R.U32.HI R0, RZ, c[0x0][0x2c0], R3 ;  /* 0x0000b000ff001a19 */ /* 0x000fe80000011603 */
[C---:B----4-:R-:W-:Y:S04]  /*7650*/  @!P6 IADD3 R3, P0, R0.reuse, R22, RZ ;  /* 0x000000160003e210 */ /* 0x050fe80007f1e0ff */
[----:B-----5:R-:W-:Y:S01]  /*7660*/  @!P6 LEA.HI.X.SX32 R5, R0, R4, 0x1, P0 ;  /* 0x000000040005e211 */ /* 0x020fe200000f0eff */
[----:B------:R-:W-:Y:S01]  /*7670*/  IMAD.MOV R0, RZ, RZ, -R0 ;  /* 0x000000ffff007224 */ /* 0x000fe200078e0a00 */
[C---:B------:R-:W-:Y:S03]  /*7680*/  @!P6 LEA R4, P0, R3.reuse, c[0x0][0x2a0], 0x2 ;  /* 0x0000a8000304ea11 */ /* 0x040fe600078010ff */
[----:B------:R-:W-:Y:S01]  /*7690*/  IMAD R22, R0, c[0x0][0x2b8], R2 ;  /* 0x0000ae0000167a24 */ /* 0x000fe200078e0202 */
[----:B------:R-:W-:Y:S03]  /*76a0*/  @!P6 LEA.HI.X R5, R3, c[0x0][0x2a4], R5, 0x2, P0 ;  /* 0x0000a9000305ea11 */ /* 0x000fe600000f1405 */
[----:B------:R-:W-:Y:S01]  /*76b0*/  IMAD.WIDE.U32 R2, R22, c[0x0][0x1e0], RZ ;  /* 0x0000780016027a25 */ /* 0x000fe200078e00ff */
[----:B------:R-:W-:Y:S01]  /*76c0*/  SHF.R.S32.HI R0, RZ, 0x1f, R22 ;  /* 0x0000001fff007819 */ /* 0x000fe20000011416 */
[----:B------:R-:W2:Y:S02]  /*76d0*/  @!P6 LDG.E R14, [R4.64] ;  /* 0x00000006040ee981 */ /* 0x000ea4000c1e1900 */
[----:B------:R-:W-:Y:S02]  /*76e0*/  IMAD.SHL.U32 R21, R12, 0x2, RZ ;  /* 0x000000020c157824 */ /* 0x000fe400078e00ff */
[----:B------:R1:W-:Y:S01]  /*76f0*/  STL [R1+0x5c], R22 ;  /* 0x00005c1601007387 */ /* 0x0003e20000100800 */
[----:B------:R-:W-:Y:S04]  /*7700*/  IMAD R0, R0, c[0x0][0x1e0], RZ ;  /* 0x0000780000007a24 */ /* 0x000fe800078e02ff */
[----:B------:R-:W-:Y:S05]  /*7710*/  IMAD R0, R22, c[0x0][0x1e4], R0 ;  /* 0x0000790016007a24 */ /* 0x000fea00078e0200 */
[----:B------:R-:W-:Y:S01]  /*7720*/  IADD3 R3, R3, R0, RZ ;  /* 0x0000000003037210 */ /* 0x000fe20007ffe0ff */
[----:B-1----:R-:W-:Y:S01]  /*7730*/  IMAD.SHL.U32 R22, R13, 0x2, RZ ;  /* 0x000000020d167824 */ /* 0x002fe200078e00ff */
[----:B--2---:R-:W-:Y:S01]  /*7740*/  SHF.R.S32.HI R5, RZ, 0x1f, R14 ;  /* 0x0000001fff057819 */ /* 0x004fe2000001140e */
[----:B------:R1:W-:Y:S02]  /*7750*/  STL [R1+0x58], R14 ;  /* 0x0000580e01007387 */ /* 0x0003e40000100800 */
[----:B------:R-:W-:Y:S04]  /*7760*/  IMAD.WIDE.U32 R2, R14, c[0x0][0x1f0], R2 ;  /* 0x00007c000e027a25 */ /* 0x000fe800078e0002 */
[----:B------:R-:W-:Y:S01]  /*7770*/  IMAD R5, R5, c[0x0][0x1f0], RZ ;  /* 0x00007c0005057a24 */ /* 0x000fe200078e02ff */
[----:B------:R-:W-:Y:S02]  /*7780*/  IADD3 R0, P0, R20, R2, RZ ;  /* 0x0000000214007210 */ /* 0x000fe40007f1e0ff */
[----:B------:R-:W-:Y:S01]  /*7790*/  SHF.L.U32 R20, R7, 0x1, RZ ;  /* 0x0000000107147819 */ /* 0x000fe200000006ff */
[----:B------:R-:W-:Y:S05]  /*77a0*/  IMAD R5, R14, c[0x0][0x1f4], R5 ;  /* 0x00007d000e057a24 */ /* 0x000fea00078e0205 */
[----:B------:R-:W-:Y:S02]  /*77b0*/  IADD3.X R5, R8, R3, R5, P0, !PT ;  /* 0x0000000308057210 */ /* 0x000fe400007fe405 */
[C---:B------:R-:W-:Y:S04]  /*77c0*/  LEA R8, P0, R0.reuse, c[0x0][0x1c8], 0x1 ;  /* 0x0000720000087a11 */ /* 0x040fe800078008ff */
[----:B------:R-:W-:Y:S02]  /*77d0*/  LEA.HI.X R5, R0, c[0x0][0x1cc], R5, 0x1, P0 ;  /* 0x0000730000057a11 */ /* 0x000fe400000f0c05 */
[----:B-1----:R-:W-:Y:S02]  /*77e0*/  SHF.L.U64.HI R14, R13, 0x1, R11 ;  /* 0x000000010d0e7819 */ /* 0x002fe4000001020b */
[----:B------:R-:W-:Y:S02]  /*77f0*/  SHF.L.U64.HI R13, R12, 0x1, R10 ;  /* 0x000000010c0d7819 */ /* 0x000fe4000001020a */
[----:B------:R-:W-:Y:S02]  /*7800*/  SHF.L.U64.HI R12, R7, 0x1, R9 ;  /* 0x00000001070c7819 */ /* 0x000fe40000010209 */
[C---:B------:R-:W-:Y:S01]  /*7810*/  SHF.L.U64.HI R9, R19.reuse, 0x1, R6 ;  /* 0x0000000113097819 */ /* 0x040fe20000010206 */
[----:B------:R-:W-:Y:S01]  /*7820*/  IMAD.SHL.U32 R19, R19, 0x2, RZ ;  /* 0x0000000213137824 */ /* 0x000fe200078e00ff */
[----:B------:R-:W-:-:S05]  /*7830*/  BRA.DIV ~URZ, `(.L_x_530) ;  /* 0x0000a7627f007947 */ /* 0x000fca000b800000 */
[----:B------:R1:W2:Y:S02]  /*7840*/  SHFL.IDX PT, R4, R5, RZ, 0x181f ;  /* 0x00181fff05047589 */ /* 0x0002a400000e0000 */
.L_x_581:
        /* <DEDUP_REMOVED lines=31> */
.L_x_582:
        /* <DEDUP_REMOVED lines=29> */
.L_x_529:
[----:B-1-34-:R-:W-:Y:S05]  /*7c10*/  BSYNC B0 ;  /* 0x0000000000007941 */ /* 0x01afea0003800000 */
.L_x_528:
[----:B------:R-:W3:Y:S01]  /*7c20*/  LDL R4, [R1+0xb0] ;  /* 0x0000b00001047983 */ /* 0x000ee20000100800 */
[----:B------:R-:W-:Y:S03]  /*7c30*/  MOV R5, c[0x0][0x2c4] ;  /* 0x0000b10000057a02 */ /* 0x000fe60000000f00 */
[----:B------:R-:W3:Y:S01]  /*7c40*/  LDL R0, [R1+0xbc] ;  /* 0x0000bc0001007983 */ /* 0x000ee20000100800 */
[----:B------:R-:W-:Y:S01]  /*7c50*/  ISETP.NE.AND P0, PT, R5, 0x1, PT ;  /* 0x000000010500780c */ /* 0x000fe20003f05270 */
[----:B------:R-:W-:Y:S02]  /*7c60*/  IMAD.MOV.U32 R5, RZ, RZ, 0x1 ;  /* 0x00000001ff057424 */ /* 0x000fe400078e00ff */
[----:B--2---:R-:W2:Y:S04]  /*7c70*/  LDL R3, [R1+0x10] ;  /* 0x0000100001037983 */ /* 0x004ea80000100800 */
[----:B------:R-:W4:Y:S04]  /*7c80*/  LDL R2, [R1+0xc0] ;  /* 0x0000c00001027983 */ /* 0x000f280000100800 */
[----:B------:R-:W0:Y:S01]  /*7c90*/  LDGDEPBAR ;  /* 0x00000000000079af */ /* 0x000e220000000000 */
[----:B--2---:R-:W-:Y:S01]  /*7ca0*/  IMAD R5, R3, -0x40, R5 ;  /* 0xffffffc003057824 */ /* 0x004fe200078e0205 */
[----:B---3--:R-:W-:Y:S03]  /*7cb0*/  IADD3 R4, R0, R4, RZ ;  /* 0x0000000400047210 */ /* 0x008fe60007ffe0ff */
[----:B----4-:R-:W-:Y:S02]  /*7cc0*/  IMAD.IADD R5, R5, 0x1, -R2 ;  /* 0x0000000105057824 */ /* 0x010fe400078e0a02 */
[----:B------:R-:W-:Y:S05]  /*7cd0*/  @P0 IMAD.HI.U32 R0, R4, c[0x0][0x2c8], RZ ;  /* 0x0000b20004000a27 */ /* 0x000fea00078e00ff */
[----:B------:R-:W-:Y:S02]  /*7ce0*/  @P0 SHF.R.U32.HI R4, RZ, c[0x0][0x2cc], R0 ;  /* 0x0000b300ff040a19 */ /* 0x000fe40000011600 */
[----:B------:R-:W-:Y:S05]  /*7cf0*/  MOV R0, c[0x0][0x2ac] ;  /* 0x0000ab0000007a02 */ /* 0x000fea0000000f00 */
[----:B------:R-:W-:Y:S05]  /*7d00*/  IMAD R5, R0, c[0x0][0x1d0], R5 ;  /* 0x0000740000057a24 */ /* 0x000fea00078e0205 */
[----:B------:R-:W-:Y:S01]  /*7d10*/  IADD3 R5, R5, -c[0x0][0x168], RZ ;  /* 0x80005a0005057a10 */ /* 0x000fe20007ffe0ff */
[----:B------:R-:W-:-:S05]  /*7d20*/  BRA.DIV ~URZ, `(.L_x_532) ;  /* 0x0000a5e27f007947 */ /* 0x000fca000b800000 */
[----:B------:R1:W2:Y:S02]  /*7d30*/  SHFL.IDX PT, R0, R4, RZ, 0x1c1f ;  /* 0x001c1fff04007589 */ /* 0x0002a400000e0000 */
.L_x_583:
[----:B--2---:R-:W-:Y:S05]  /*7d40*/  IMAD.IADD R0, R5, 0x1, R0 ;  /* 0x0000000105007824 */ /* 0x004fea00078e0200 */
[C---:B------:R-:W-:Y:S02]  /*7d50*/  ISETP.GT.AND P0, PT, R0.reuse, RZ, PT ;  /* 0x000000ff0000720c */ /* 0x040fe40003f04270 */
[C---:B------:R-:W-:Y:S02]  /*7d60*/  ISETP.GT.AND P2, PT, R0.reuse, 0x1, PT ;  /* 0x000000010000780c */ /* 0x040fe40003f44270 */
[C---:B------:R-:W-:Y:S02]  /*7d70*/  ISETP.GT.AND P3, PT, R0.reuse, 0x8, PT ;  /* 0x000000080000780c */ /* 0x040fe40003f64270 */
[C---:B------:R-:W-:Y:S02]  /*7d80*/  ISETP.GT.AND P4, PT, R0.reuse, 0x9, PT ;  /* 0x000000090000780c */ /* 0x040fe40003f84270 */
[----:B------:R-:W-:Y:S02]  /*7d90*/  FSEL R6, R251, -INF , P0 ;  /* 0xff800000fb067808 */ /* 0x000fe40000000000 */
[C---:B------:R-:W-:Y:S02]  /*7da0*/  ISETP.GT.AND P1, PT, R0.reuse, 0x10, PT ;  /* 0x000000100000780c */ /* 0x040fe40003f24270 */
[----:B------:R-:W-:Y:S02]  /*7db0*/  ISETP.GT.AND P0, PT, R0, 0x11, PT ;  /* 0x000000110000780c */ /* 0x000fe40003f04270 */
[----:B------:R-:W-:Y:S02]  /*7dc0*/  FSEL R25, R250, -INF , P2 ;  /* 0xff800000fa197808 */ /* 0x000fe40001000000 */
[----:B------:R-:W-:Y:S02]  /*7dd0*/  FSEL R24, R187, -INF , P3 ;  /* 0xff800000bb187808 */ /* 0x000fe40001800000 */
[----:B------:R-:W-:Y:S02]  /*7de0*/  ISETP.GT.AND P3, PT, R0, 0x18, PT ;  /* 0x000000180000780c */ /* 0x000fe40003f64270 */
[----:B------:R-:W-:Y:S02]  /*7df0*/  FSEL R23, R186, -INF , P4 ;  /* 0xff800000ba177808 */ /* 0x000fe40002000000 */
[C---:B------:R-:W-:Y:S02]  /*7e00*/  ISETP.GT.AND P4, PT, R0.reuse, 0x19, PT ;  /* 0x000000190000780c */ /* 0x040fe40003f84270 */
[----:B------:R-:W-:Y:S02]  /*7e10*/  FSEL R22, R183, -INF , P1 ;  /* 0xff800000b7167808 */ /* 0x000fe40000800000 */
[----:B------:R-:W-:Y:S02]  /*7e20*/  ISETP.GT.AND P2, PT, R0, 0x20, PT ;  /* 0x000000200000780c */ /* 0x000fe40003f44270 */
[----:B------:R-:W-:Y:S02]  /*7e30*/  FSEL R21, R182, -INF , P0 ;  /* 0xff800000b6157808 */ /* 0x000fe40000000000 */
[C---:B------:R-:W-:Y:S02]  /*7e40*/  ISETP.GT.AND P1, PT, R0.reuse, 0x21, PT ;  /* 0x000000210000780c */ /* 0x040fe40003f24270 */
[C---:B------:R-:W-:Y:S02]  /*7e50*/  ISETP.GT.AND P0, PT, R0.reuse, 0x28, PT ;  /* 0x000000280000780c */ /* 0x040fe40003f04270 */
        /* <DEDUP_REMOVED lines=9> */
[----:B------:R-:W-:Y:S02]  /*7ef0*/  ISETP.GT.AND P0, PT, R0, 0x39, PT ;  /* 0x000000390000780c */ /* 0x000fe40003f04270 */
[----:B------:R-:W-:Y:S02]  /*7f00*/  FSEL R15, R15, -INF , P4 ;  /* 0xff8000000f0f7808 */ /* 0x000fe40002000000 */
[----:B------:R-:W-:Y:S02]  /*7f10*/  FSEL R14, R132, -INF , P3 ;  /* 0xff800000840e7808 */ /* 0x000fe40001800000 */
[----:B------:R-:W-:Y:S02]  /*7f20*/  FSEL R13, R28, -INF , P2 ;  /* 0xff8000001c0d7808 */ /* 0x000fe40001000000 */
[----:B------:R-:W-:Y:S02]  /*7f30*/  FSEL R12, R27, -INF , P1 ;  /* 0xff8000001b0c7808 */ /* 0x000fe40000800000 */
[----:B------:R-:W-:Y:S01]  /*7f40*/  FSEL R11, R26, -INF , P0 ;  /* 0xff8000001a0b7808 */ /* 0x000fe20000000000 */
[----:B------:R-:W-:-:S05]  /*7f50*/  BRA.DIV ~URZ, `(.L_x_533) ;  /* 0x0000a4227f007947 */ /* 0x000fca000b800000 */
[----:B------:R-:W2:Y:S04]  /*7f60*/  LDL.LU R182, [R1+0xc] ;  /* 0x00000c0001b67983 */ /* 0x000ea80000300800 */
[----:B------:R-:W3:Y:S04]  /*7f70*/  LDL.LU R179, [R1+0x8] ;  /* 0x0000080001b37983 */ /* 0x000ee80000300800 */
[----:B------:R-:W4:Y:S04]  /*7f80*/  LDL.LU R3, [R1+0x4] ;  /* 0x0000040001037983 */ /* 0x000f280000300800 */
[----:B------:R-:W5:Y:S04]  /*7f90*/  LDL.LU R2, [R1] ;  /* 0x0000000001027983 */ /* 0x000f680000300800 */
[----:B------:R-:W1:Y:S02]  /*7fa0*/  SHFL.IDX PT, R0, R4, 0x1, 0x1c1f ;  /* 0x003c1f0004007f89 */ /* 0x000e6400000e0000 */
[----:B-1----:R-:W-:Y:S05]  /*7fb0*/  IMAD.IADD R0, R5, 0x1, R0 ;  /* 0x0000000105007824 */ /* 0x002fea00078e0200 */
[C---:B------:R-:W-:Y:S02]  /*7fc0*/  ISETP.GT.AND P0, PT, R0.reuse, RZ, PT ;  /* 0x000000ff0000720c */ /* 0x040fe40003f04270 */
[C---:B------:R-:W-:Y:S02]  /*7fd0*/  ISETP.GT.AND P2, PT, R0.reuse, 0x1, PT ;  /* 0x000000010000780c */ /* 0x040fe40003f44270 */
[C---:B------:R-:W-:Y:S02]  /*7fe0*/  ISETP.GT.AND P3, PT, R0.reuse, 0x8, PT ;  /* 0x000000080000780c */ /* 0x040fe40003f64270 */
[C---:B------:R-:W-:Y:S02]  /*7ff0*/  ISETP.GT.AND P4, PT, R0.reuse, 0x9, PT ;  /* 0x000000090000780c */ /* 0x040fe40003f84270 */
[C---:B------:R-:W-:Y:S04]  /*8000*/  ISETP.GT.AND P1, PT, R0.reuse, 0x10, PT ;  /* 0x000000100000780c */ /* 0x040fe80003f24270 */
[----:B------:R-:W-:Y:S02]  /*8010*/  FSEL R33, R249, -INF , P1 ;  /* 0xff800000f9217808 */ /* 0x000fe40000800000 */
[----:B------:R-:W-:Y:S04]  /*8020*/  ISETP.GT.AND P1, PT, R0, 0x21, PT ;  /* 0x000000210000780c */ /* 0x000fe80003f24270 */
[----:B------:R-:W-:Y:S02]  /*8030*/  FSEL R28, R180, -INF , P1 ;  /* 0xff800000b41c7808 */ /* 0x000fe40000800000 */
[----:B------:R-:W-:Y:S04]  /*8040*/  ISETP.GT.AND P1, PT, R0, 0x38, PT ;  /* 0x000000380000780c */ /* 0x000fe80003f24270 */
[----:B------:R-:W-:Y:S02]  /*8050*/  FSEL R8, R188, -INF , P1 ;  /* 0xff800000bc087808 */ /* 0x000fe40000800000 */
[----:B--2---:R-:W-:Y:S02]  /*8060*/  FSEL R5, R182, -INF , P0 ;  /* 0xff800000b6057808 */ /* 0x004fe40000000000 */
[C---:B------:R-:W-:Y:S02]  /*8070*/  ISETP.GT.AND P0, PT, R0.reuse, 0x11, PT ;  /* 0x000000110000780c */ /* 0x040fe40003f04270 */
[----:B---3--:R-:W-:Y:S02]  /*8080*/  FSEL R177, R179, -INF , P2 ;  /* 0xff800000b3b17808 */ /* 0x008fe40001000000 */
[C---:B------:R-:W-:Y:S02]  /*8090*/  ISETP.GT.AND P2, PT, R0.reuse, 0x20, PT ;  /* 0x000000200000780c */ /* 0x040fe40003f44270 */
[----:B----4-:R-:W-:Y:S02]  /*80a0*/  FSEL R35, R3, -INF , P3 ;  /* 0xff80000003237808 */ /* 0x010fe40001800000 */
[----:B------:R-:W-:Y:S02]  /*80b0*/  ISETP.GT.AND P3, PT, R0, 0x18, PT ;  /* 0x000000180000780c */ /* 0x000fe40003f64270 */
[----:B-----5:R-:W-:Y:S02]  /*80c0*/  FSEL R34, R2, -INF , P4 ;  /* 0xff80000002227808 */ /* 0x020fe40002000000 */
[----:B------:R-:W-:Y:S02]  /*80d0*/  ISETP.GT.AND P4, PT, R0, 0x19, PT ;  /* 0x000000190000780c */ /* 0x000fe40003f84270 */
[----:B------:R-:W-:Y:S02]  /*80e0*/  FSEL R32, R248, -INF , P0 ;  /* 0xff800000f8207808 */ /* 0x000fe40000000000 */
[----:B------:R-:W-:Y:S02]  /*80f0*/  ISETP.GT.AND P0, PT, R0, 0x28, PT ;  /* 0x000000280000780c */ /* 0x000fe40003f04270 */
[----:B------:R-:W-:Y:S02]  /*8100*/  FSEL R31, R185, -INF , P3 ;  /* 0xff800000b91f7808 */ /* 0x000fe40001800000 */
[----:B------:R-:W-:Y:S02]  /*8110*/  FSEL R30, R184, -INF , P4 ;  /* 0xff800000b81e7808 */ /* 0x000fe40002000000 */
[C---:B------:R-:W-:Y:S02]  /*8120*/  ISETP.GT.AND P4, PT, R0.reuse, 0x29, PT ;  /* 0x000000290000780c */ /* 0x040fe40003f84270 */
[----:B------:R-:W-:Y:S02]  /*8130*/  FSEL R29, R181, -INF , P2 ;  /* 0xff800000b51d7808 */ /* 0x000fe40001000000 */
[C---:B------:R-:W-:Y:S02]  /*8140*/  ISETP.GT.AND P3, PT, R0.reuse, 0x30, PT ;  /* 0x000000300000780c */ /* 0x040fe40003f64270 */
[----:B------:R-:W-:Y:S02]  /*8150*/  ISETP.GT.AND P2, PT, R0, 0x31, PT ;  /* 0x000000310000780c */ /* 0x000fe40003f44270 */
[----:B------:R-:W-:Y:S02]  /*8160*/  FSEL R27, R178, -INF , P0 ;  /* 0xff800000b21b7808 */ /* 0x000fe40000000000 */
[----:B------:R-:W-:Y:S02]  /*8170*/  ISETP.GT.AND P0, PT, R0, 0x39, PT ;  /* 0x000000390000780c */ /* 0x000fe40003f04270 */
[----:B------:R-:W-:Y:S02]  /*8180*/  FMNMX.FTZ R0, R6, R133, !PT ;  /* 0x0000008506007209 */ /* 0x000fe40007810000 */
[----:B------:R-:W-:Y:S02]  /*8190*/  FSEL R26, R176, -INF , P4 ;  /* 0xff800000b01a7808 */ /* 0x000fe40002000000 */
[----:B------:R-:W-:Y:S02]  /*81a0*/  FMNMX.FTZ R0, R25, R0, !PT ;  /* 0x0000000019007209 */ /* 0x000fe40007810000 */
[----:B------:R-:W-:Y:S02]  /*81b0*/  FSEL R10, R189, -INF , P3 ;  /* 0xff800000bd0a7808 */ /* 0x000fe40001800000 */
[----:B------:R-:W-:Y:S02]  /*81c0*/  FMNMX.FTZ R0, R24, R0, !PT ;  /* 0x0000000018007209 */ /* 0x000fe40007810000 */
[----:B------:R-:W-:Y:S02]  /*81d0*/  FSEL R9, R191, -INF , P2 ;  /* 0xff800000bf097808 */ /* 0x000fe40001000000 */
[----:B------:R-:W-:Y:S02]  /*81e0*/  FMNMX.FTZ R0, R23, R0, !PT ;  /* 0x0000000017007209 */ /* 0x000fe40007810000 */
[----:B------:R-:W-:Y:S02]  /*81f0*/  FSEL R7, R190, -INF , P0 ;  /* 0xff800000be077808 */ /* 0x000fe40000000000 */
        /* <DEDUP_REMOVED lines=15> */
[----:B-1----:R-:W-:Y:S02]  /*82f0*/  FMNMX.FTZ R132, R0, R132, !PT ;  /* 0x0000008400847209 */ /* 0x002fe40007810000 */
        /* <DEDUP_REMOVED lines=18> */
[----:B------:R1:W2:Y:S02]  /*8420*/  SHFL.BFLY PT, R0, R4, 0x1, 0x1f ;  /* 0x0c201f0004007f89 */ /* 0x0002a400000e0000 */
.L_x_584:
[----:B------:R-:W3:Y:S01]  /*8430*/  LDL.LU R178, [R1+0x78] ;  /* 0x0000780001b27983 */ /* 0x000ee20000300800 */
[C---:B------:R-:W-:Y:S01]  /*8440*/  FMUL.FTZ R2, R132.reuse, c[0x0][0x2d0] ;  /* 0x0000b40084027a20 */ /* 0x040fe20000410000 */
[----:B------:R-:W-:Y:S01]  /*8450*/  FSETP.NEU.FTZ.AND P0, PT, R132, -INF , PT ;  /* 0xff8000008400780b */ /* 0x000fe20003f1d000 */
[----:B------:R-:W-:Y:S01]  /*8460*/  WARPSYNC 0xffffffff ;  /* 0xffffffff00007948 */ /* 0x000fe20003800000 */
[----:B--2---:R-:W-:Y:S02]  /*8470*/  FMNMX.FTZ R3, R0, R4, !PT ;  /* 0x0000000400037209 */ /* 0x004fe40007810000 */
[----:B------:R-:W-:Y:S02]  /*8480*/  FSEL R2, R2, RZ, P0 ;  /* 0x000000ff02027208 */ /* 0x000fe40000000000 */
[----:B------:R-:W-:Y:S01]  /*8490*/  FSEL R0, R132, RZ, P0 ;  /* 0x000000ff84007208 */ /* 0x000fe20000000000 */
[C---:B-1----:R-:W-:Y:S01]  /*84a0*/  FMUL.FTZ R4, R3.reuse, c[0x0][0x2d0] ;  /* 0x0000b40003047a20 */ /* 0x042fe20000410000 */
[----:B------:R-:W-:Y:S01]  /*84b0*/  FSETP.NEU.FTZ.AND P0, PT, R3, -INF , PT ;  /* 0xff8000000300780b */ /* 0x000fe20003f1d000 */
[--C-:B------:R-:W-:Y:S02]  /*84c0*/  FFMA.FTZ R188, R22, c[0x0][0x2d0], -R2.reuse ;  /* 0x0000b40016bc7a23 */ /* 0x100fe40000010802 */
[--C-:B------:R-:W-:Y:S01]  /*84d0*/  FFMA.FTZ R22, R12, c[0x0][0x2d0], -R2.reuse ;  /* 0x0000b4000c167a23 */ /* 0x100fe20000010802 */
[----:B------:R-:W-:Y:S01]  /*84e0*/  FSEL R4, R4, RZ, P0 ;  /* 0x000000ff04047208 */ /* 0x000fe20000000000 */
[----:B------:R-:W2:Y:S01]  /*84f0*/  LDL.LU R12, [R1+0x74] ;  /* 0x00007400010c7983 */ /* 0x000ea20000300800 */
[----:B------:R-:W-:Y:S02]  /*8500*/  FADD.FTZ R0, -R0, R133 ;  /* 0x0000008500007221 */ /* 0x000fe40000010100 */
[--C-:B------:R-:W-:Y:S02]  /*8510*/  FFMA.FTZ R6, R6, c[0x0][0x2d0], -R2.reuse ;  /* 0x0000b40006067a23 */ /* 0x100fe40000010802 */
[----:B------:R-:W-:Y:S02]  /*8520*/  FMUL.FTZ R0, R0, c[0x0][0x2d0] ;  /* 0x0000b40000007a20 */ /* 0x000fe40000410000 */
[--C-:B------:R-:W-:Y:S01]  /*8530*/  FFMA.FTZ R25, R25, c[0x0][0x2d0], -R2.reuse ;  /* 0x0000b40019197a23 */ /* 0x100fe20000010802 */
[----:B------:R-:W-:Y:S01]  /*8540*/  MUFU.EX2 R176, R6 ;  /* 0x0000000600b07308 */ /* 0x000fe20000000800 */
[--C-:B------:R-:W-:Y:S02]  /*8550*/  FFMA.FTZ R187, R21, c[0x0][0x2d0], -R2.reuse ;  /* 0x0000b40015bb7a23 */ /* 0x100fe40000010802 */
        /* <DEDUP_REMOVED lines=10> */
[----:B------:R-:W4:Y:S01]  /*8600*/  MUFU.EX2 R25, R25 ;  /* 0x0000001900197308 */ /* 0x000f220000000800 */
[--C-:B------:R-:W-:Y:S02]  /*8610*/  FFMA.FTZ R19, R13, c[0x0][0x2d0], -R2.reuse ;  /* 0x0000b4000d137a23 */ /* 0x100fe40000010802 */
[----:B------:R-:W-:Y:S02]  /*8620*/  FFMA.FTZ R179, R11, c[0x0][0x2d0], -R2 ;  /* 0x0000b4000bb37a23 */ /* 0x000fe40000010802 */
[--C-:B------:R-:W-:Y:S02]  /*8630*/  FFMA.FTZ R10, R10, c[0x0][0x2d0], -R4.reuse ;  /* 0x0000b4000a0a7a23 */ /* 0x100fe40000010804 */
[--C-:B------:R-:W-:Y:S02]  /*8640*/  FFMA.FTZ R11, R7, c[0x0][0x2d0], -R4.reuse ;  /* 0x0000b400070b7a23 */ /* 0x100fe40000010804 */
[--C-:B------:R-:W-:Y:S01]  /*8650*/  FFMA.FTZ R133, R35, c[0x0][0x2d0], -R4.reuse ;  /* 0x0000b40023857a23 */ /* 0x100fe20000010804 */
[----:B------:R-:W-:Y:S01]  /*8660*/  MUFU.EX2 R24, R24 ;  /* 0x0000001800187308 */ /* 0x000fe20000000800 */
        /* <DEDUP_REMOVED lines=8> */
[--C-:B------:R-:W-:Y:S02]  /*86f0*/  FFMA.FTZ R248, R26, c[0x0][0x2d0], -R4.reuse ;  /* 0x0000b4001af87a23 */ /* 0x100fe40000010804 */
[--C-:B------:R-:W-:Y:S02]  /*8700*/  FFMA.FTZ R15, R9, c[0x0][0x2d0], -R4.reuse ;  /* 0x0000b400090f7a23 */ /* 0x100fe40000010804 */
[--C-:B------:R-:W-:Y:S01]  /*8710*/  FFMA.FTZ R5, R5, c[0x0][0x2d0], -R4.reuse ;  /* 0x0000b40005057a23 */ /* 0x100fe20000010804 */
[----:B------:R-:W-:Y:S01]  /*8720*/  MUFU.EX2 R190, R190 ;  /* 0x000000be00be7308 */ /* 0x000fe20000000800 */
[----:B------:R-:W-:Y:S09]  /*8730*/  FFMA.FTZ R177, R177, c[0x0][0x2d0], -R4 ;  /* 0x0000b400b1b17a23 */ /* 0x000ff20000010804 */
[----:B------:R-:W-:Y:S10]  /*8740*/  MUFU.EX2 R7, R5 ;  /* 0x0000000500077308 */ /* 0x000ff40000000800 */
[----:B------:R-:W-:Y:S10]  /*8750*/  MUFU.EX2 R177, R177 ;  /* 0x000000b100b17308 */ /* 0x000ff40000000800 */
[----:B------:R-:W-:Y:S10]  /*8760*/  MUFU.EX2 R189, R189 ;  /* 0x000000bd00bd7308 */ /* 0x000ff40000000800 */
[----:B------:R-:W-:Y:S10]  /*8770*/  MUFU.EX2 R191, R191 ;  /* 0x000000bf00bf7308 */ /* 0x000ff40000000800 */
[----:B------:R-:W-:Y:S10]  /*8780*/  MUFU.EX2 R248, R248 ;  /* 0x000000f800f87308 */ /* 0x000ff40000000800 */
[----:B------:R-:W-:Y:S10]  /*8790*/  MUFU.EX2 R183, R183 ;  /* 0x000000b700b77308 */ /* 0x000ff40000000800 */
[----:B------:R-:W-:Y:S01]  /*87a0*/  MUFU.EX2 R184, R184 ;  /* 0x000000b800b87308 */ /* 0x000fe20000000800 */
[C---:B-1----:R-:W-:Y:S01]  /*87b0*/  FMUL.FTZ R13, R0.reuse, R157 ;  /* 0x0000009d000d7220 */ /* 0x042fe20000410000 */
[----:B------:R-:W-:Y:S01]  /*87c0*/  MOV R157, R10 ;  /* 0x0000000a009d7202 */ /* 0x000fe20000000f00 */
[C---:B------:R-:W-:Y:S02]  /*87d0*/  FMUL.FTZ R20, R0.reuse, R148 ;  /* 0x0000009400147220 */ /* 0x040fe40000410000 */
[----:B------:R-:W2:Y:S01]  /*87e0*/  LDL R148, [R1+0x2c] ;  /* 0x00002c0001947983 */ /* 0x000ea20000100800 */
[C---:B------:R-:W-:Y:S01]  /*87f0*/  FMUL.FTZ R9, R0.reuse, R161 ;  /* 0x000000a100097220 */ /* 0x040fe20000410000 */
[----:B------:R-:W-:Y:S01]  /*8800*/  MOV R161, R15 ;  /* 0x0000000f00a17202 */ /* 0x000fe20000000f00 */
[C---:B------:R-:W-:Y:S02]  /*8810*/  FMUL.FTZ R16, R0.reuse, R152 ;  /* 0x0000009800107220 */ /* 0x040fe40000410000 */
[C---:B------:R-:W-:Y:S01]  /*8820*/  FMUL.FTZ R17, R0.reuse, R153 ;  /* 0x0000009900117220 */ /* 0x040fe20000410000 */
[----:B------:R-:W-:Y:S01]  /*8830*/  MUFU.EX2 R152, R133 ;  /* 0x0000008500987308 */ /* 0x000fe20000000800 */
[C---:B------:R-:W-:Y:S01]  /*8840*/  FMUL.FTZ R21, R0.reuse, R149 ;  /* 0x0000009500157220 */ /* 0x040fe20000410000 */
[----:B------:R-:W-:Y:S01]  /*8850*/  MOV R153, R179 ;  /* 0x000000b300997202 */ /* 0x000fe20000000f00 */
[C---:B------:R-:W-:Y:S01]  /*8860*/  FMUL.FTZ R28, R0.reuse, R140 ;  /* 0x0000008c001c7220 */ /* 0x040fe20000410000 */
[----:B------:R-:W-:Y:S01]  /*8870*/  MOV R140, R19 ;  /* 0x00000013008c7202 */ /* 0x000fe20000000f00 */
[C---:B------:R-:W-:Y:S02]  /*8880*/  FMUL.FTZ R29, R0.reuse, R141 ;  /* 0x0000008d001d7220 */ /* 0x040fe40000410000 */
[C---:B------:R-:W-:Y:S01]  /*8890*/  FMUL.FTZ R32, R0.reuse, R136 ;  /* 0x0000008800207220 */ /* 0x040fe20000410000 */
[----:B------:R-:W2:Y:S01]  /*88a0*/  LDL R141, [R1+0x34] ;  /* 0x00003400018d7983 */ /* 0x000ea20000100800 */
        /* <DEDUP_REMOVED lines=50> */
[----:B---3--:R-:W-:Y:S01]  /*8bd0*/  FFMA.FTZ R2, R0, R178, R176 ;  /* 0x000000b200027223 */ /* 0x008fe200000100b0 */
[----:B----4-:R-:W-:Y:S02]  /*8be0*/  F2FP.BF16.PACK_AB R176, R25, R176 ;  /* 0x000000b019b0723e */ /* 0x010fe400000010ff */
[----:B-----5:R-:W-:Y:S01]  /*8bf0*/  F2FP.BF16.PACK_AB R178, R23, R24 ;  /* 0x0000001817b2723e */ /* 0x020fe200000010ff */
[----:B------:R-:W-:Y:S01]  /*8c00*/  FADD.FTZ R6, R25, R2 ;  /* 0x0000000219067221 */ /* 0x000fe20000010000 */
[----:B------:R-:W-:Y:S02]  /*8c10*/  FSEL R2, R3, RZ, P0 ;  /* 0x000000ff03027208 */ /* 0x000fe40000000000 */
[----:B------:R-:W-:Y:S01]  /*8c20*/  MOV R25, R14 ;  /* 0x0000000e00197202 */ /* 0x000fe20000000f00 */
[----:B------:R-:W-:Y:S02]  /*8c30*/  FFMA.FTZ R14, R8, c[0x0][0x2d0], -R4 ;  /* 0x0000b400080e7a23 */ /* 0x000fe40000010804 */
[----:B------:R-:W-:Y:S01]  /*8c40*/  FADD.FTZ R2, -R2, R134 ;  /* 0x0000008602027221 */ /* 0x000fe20000010100 */
[----:B------:R-:W-:Y:S01]  /*8c50*/  MOV R149, R25 ;  /* 0x0000001900957202 */ /* 0x000fe20000000f00 */
[----:B------:R-:W-:Y:S02]  /*8c60*/  FFMA.FTZ R134, R34, c[0x0][0x2d0], -R4 ;  /* 0x0000b40022867a23 */ /* 0x000fe40000010804 */
[----:B------:R-:W-:Y:S02]  /*8c70*/  FMUL.FTZ R2, R2, c[0x0][0x2d0] ;  /* 0x0000b40002027a20 */ /* 0x000fe40000410000 */
[----:B------:R-:W-:Y:S02]  /*8c80*/  FADD.FTZ R4, R24, R6 ;  /* 0x0000000618047221 */ /* 0x000fe40000010000 */
[C---:B------:R-:W-:Y:S02]  /*8c90*/  FMUL.FTZ R8, R0.reuse, R160 ;  /* 0x000000a000087220 */ /* 0x040fe40000410000 */
[----:B------:R-:W1:Y:S01]  /*8ca0*/  MUFU.EX2 R2, R2 ;  /* 0x0000000200027308 */ /* 0x000e620000000800 */
[----:B------:R-:W-:Y:S02]  /*8cb0*/  FADD.FTZ R180, R23, R4 ;  /* 0x0000000417b47221 */ /* 0x000fe40000010000 */
[C---:B------:R-:W-:Y:S01]  /*8cc0*/  FMUL.FTZ R4, R0.reuse, R164 ;  /* 0x000000a400047220 */ /* 0x040fe20000410000 */
[----:B------:R-:W-:Y:S01]  /*8cd0*/  MOV R164, R11 ;  /* 0x0000000b00a47202 */ /* 0x000fe20000000f00 */
[C---:B------:R-:W-:Y:S01]  /*8ce0*/  FMUL.FTZ R24, R0.reuse, R144 ;  /* 0x0000009000187220 */ /* 0x040fe20000410000 */
[----:B------:R-:W-:Y:S01]  /*8cf0*/  MOV R144, R18 ;  /* 0x0000001200907202 */ /* 0x000fe20000000f00 */
[----:B------:R-:W-:Y:S01]  /*8d00*/  FMUL.FTZ R25, R0, R145 ;  /* 0x0000009100197220 */ /* 0x000fe20000410000 */
[----:B------:R-:W-:Y:S01]  /*8d10*/  MOV R145, R22 ;  /* 0x0000001600917202 */ /* 0x000fe20000000f00 */
[C---:B-1----:R-:W-:Y:S02]  /*8d20*/  FMUL.FTZ R10, R2.reuse, R162 ;  /* 0x000000a2020a7220 */ /* 0x042fe40000410000 */
[----:B------:R-:W3:Y:S01]  /*8d30*/  LDL R162, [R1+0x28] ;  /* 0x0000280001a27983 */ /* 0x000ee20000100800 */
[C---:B------:R-:W-:Y:S02]  /*8d40*/  FMUL.FTZ R11, R2.reuse, R163 ;  /* 0x000000a3020b7220 */ /* 0x040fe40000410000 */
[----:B--2---:R-:W-:Y:S01]  /*8d50*/  FFMA.FTZ R5, R2, R12, R7 ;  /* 0x0000000c02057223 */ /* 0x004fe20000010007 */
[----:B------:R-:W2:Y:S01]  /*8d60*/  LDL R163, [R1+0x30] ;  /* 0x0000300001a37983 */ /* 0x000ea20000100800 */
[C---:B------:R-:W-:Y:S02]  /*8d70*/  FMUL.FTZ R12, R0.reuse, R156 ;  /* 0x0000009c000c7220 */ /* 0x040fe40000410000 */
[C---:B------:R-:W-:Y:S01]  /*8d80*/  FADD.FTZ R6, R177.reuse, R5 ;  /* 0x00000005b1067221 */ /* 0x040fe20000010000 */
[----:B------:R-:W1:Y:S01]  /*8d90*/  MUFU.EX2 R156, R134 ;  /* 0x00000086009c7308 */ /* 0x000e620000000800 */
[----:B------:R-:W-:Y:S01]  /*8da0*/  FMUL.FTZ R5, R0, R165 ;  /* 0x000000a500057220 */ /* 0x000fe20000410000 */
[----:B------:R-:W-:Y:S01]  /*8db0*/  F2FP.BF16.PACK_AB R177, R177, R7 ;  /* 0x00000007b1b1723e */ /* 0x000fe200000010ff */
[----:B------:R-:W4:Y:S01]  /*8dc0*/  LDL R0, [R1+0x38] ;  /* 0x0000380001007983 */ /* 0x000f220000100800 */
[C---:B------:R-:W-:Y:S01]  /*8dd0*/  FMUL.FTZ R34, R2.reuse, R138 ;  /* 0x0000008a02227220 */ /* 0x040fe20000410000 */
[----:B------:R-:W-:Y:S01]  /*8de0*/  MOV R160, R6 ;  /* 0x0000000600a07202 */ /* 0x000fe20000000f00 */
        /* <DEDUP_REMOVED lines=13> */
[----:B------:R-:W-:Y:S01]  /*8ec0*/  FMUL.FTZ R23, R2, R151 ;  /* 0x0000009702177220 */ /* 0x000fe20000410000 */
[----:B-1----:R-:W-:Y:S01]  /*8ed0*/  F2FP.BF16.PACK_AB R179, R156, R152 ;  /* 0x000000989cb3723e */ /* 0x002fe200000010ff */
        /* <DEDUP_REMOVED lines=57> */
[----:B------:R-:W1:Y:S01]  /*9270*/  MUFU.EX2 R2, R187 ;  /* 0x000000bb00027308 */ /* 0x000e620000000800 */
[----:B---3--:R-:W3:Y:S02]  /*9280*/  LDSM.16.MT88.4 R136, [R162] ;  /* 0x00000000a288783b */ /* 0x008ee40000004200 */
[C---:B---3--:R-:W-:Y:S08]  /*9290*/  HMMA.16816.F32.BF16 R4, R176.reuse, R136, R4 ;  /* 0x00000088b004723c */ /* 0x048ff00000041804 */
[C---:B------:R-:W-:Y:S01]  /*92a0*/  HMMA.16816.F32.BF16 R8, R176.reuse, R138, R8 ;  /* 0x0000008ab008723c */ /* 0x040fe20000041808 */
[----:B--2---:R-:W2:Y:S07]  /*92b0*/  LDSM.16.MT88.4 R136, [R163] ;  /* 0x00000000a388783b */ /* 0x004eae0000004200 */
[C---:B--2---:R-:W-:Y:S08]  /*92c0*/  HMMA.16816.F32.BF16 R12, R176.reuse, R136, R12 ;  /* 0x00000088b00c723c */ /* 0x044ff0000004180c */
[C---:B------:R-:W-:Y:S01]  /*92d0*/  HMMA.16816.F32.BF16 R16, R176.reuse, R138, R16 ;  /* 0x0000008ab010723c */ /* 0x040fe20000041810 */
[----:B------:R-:W2:Y:S07]  /*92e0*/  LDSM.16.MT88.4 R136, [R148] ;  /* 0x000000009488783b */ /* 0x000eae0000004200 */
[C---:B--2---:R-:W-:Y:S08]  /*92f0*/  HMMA.16816.F32.BF16 R20, R176.reuse, R136, R20 ;  /* 0x00000088b014723c */ /* 0x044ff00000041814 */
[C---:B------:R-:W-:Y:S01]  /*9300*/  HMMA.16816.F32.BF16 R24, R176.reuse, R138, R24 ;  /* 0x0000008ab018723c */ /* 0x040fe20000041818 */
[----:B----4-:R2:W3:Y:S03]  /*9310*/  LDSM.16.MT88.4 R136, [R0] ;  /* 0x000000000088783b */ /* 0x0104e60000004200 */
[----:B--2---:R-:W-:Y:S02]  /*9320*/  FADD.FTZ R0, R133, R180 ;  /* 0x000000b485007221 */ /* 0x004fe40000010000 */
[----:B------:R-:W2:Y:S02]  /*9330*/  MUFU.EX2 R180, R161 ;  /* 0x000000a100b47308 */ /* 0x000ea40000000800 */
[----:B-1----:R-:W-:Y:S04]  /*9340*/  FADD.FTZ R0, R2, R0 ;  /* 0x0000000002007221 */ /* 0x002fe80000010000 */
[----:B------:R-:W-:Y:S04]  /*9350*/  FADD.FTZ R0, R144, R0 ;  /* 0x0000000090007221 */ /* 0x000fe80000010000 */
        /* <DEDUP_REMOVED lines=36> */
[----:B------:R-:W1:Y:S08]  /*95a0*/  LDSM.16.MT88.4 R136, [R141+0x6000] ;  /* 0x006000008d88783b */ /* 0x000e700000004200 */
[----:B------:R-:W3:Y:S01]  /*95b0*/  LDSM.16.MT88.4 R140, [R162+0x800] ;  /* 0x00080000a28c783b */ /* 0x000ee20000004200 */
        /* <DEDUP_REMOVED lines=9> */
[----:B--2---:R-:W-:Y:S05]  /*9650*/  F2FP.BF16.PACK_AB R177, R180, R181 ;  /* 0x000000b5b4b1723e */ /* 0x004fea00000010ff */
[C---:B---3--:R-:W-:Y:S02]  /*9660*/  HMMA.16816.F32.BF16 R4, R136.reuse, R140, R4 ;  /* 0x0000008c8804723c */ /* 0x048fe40000041804 */
[----:B------:R2:W-:Y:S06]  /*9670*/  MUFU.EX2 R134, R249 ;  /* 0x000000f900867308 */ /* 0x0005ec0000000800 */
[C---:B------:R-:W-:Y:S01]  /*9680*/  HMMA.16816.F32.BF16 R8, R136.reuse, R142, R8 ;  /* 0x0000008e8808723c */ /* 0x040fe20000041808 */
[----:B------:R-:W3:Y:S03]  /*9690*/  LDSM.16.MT88.4 R140, [R148+0x800] ;  /* 0x00080000948c783b */ /* 0x000ee60000004200 */
[----:B------:R-:W5:Y:S01]  /*96a0*/  MUFU.EX2 R133, R158 ;  /* 0x0000009e00857308 */ /* 0x000f620000000800 */
[----:B----4-:R-:W-:Y:S09]  /*96b0*/  MOV R251, R148 ;  /* 0x0000009400fb7202 */ /* 0x010ff20000000f00 */
[----:B------:R-:W-:Y:S01]  /*96c0*/  MUFU.EX2 R176, R167 ;  /* 0x000000a700b07308 */ /* 0x000fe20000000800 */
[----:B--2---:R-:W-:Y:S01]  /*96d0*/  MOV R249, R162 ;  /* 0x000000a200f97202 */ /* 0x004fe20000000f00 */
[C---:B-1----:R-:W-:Y:S03]  /*96e0*/  HMMA.16816.F32.BF16 R12, R136.reuse, R144, R12 ;  /* 0x00000090880c723c */ /* 0x042fe6000004180c */
[----:B-----5:R-:W-:Y:S05]  /*96f0*/  FADD.FTZ R0, R133, R0 ;  /* 0x0000000085007221 */ /* 0x020fea0000010000 */
[C---:B------:R-:W-:Y:S01]  /*9700*/  HMMA.16816.F32.BF16 R16, R136.reuse, R146, R16 ;  /* 0x000000928810723c */ /* 0x040fe20000041810 */
[----:B------:R-:W1:Y:S03]  /*9710*/  LDSM.16.MT88.4 R144, [R188+0x800] ;  /* 0x00080000bc90783b */ /* 0x000e660000004200 */
[----:B------:R-:W-:Y:S04]  /*9720*/  FADD.FTZ R0, R2, R0 ;  /* 0x0000000002007221 */ /* 0x000fe80000010000 */
[C---:B---3--:R-:W-:Y:S08]  /*9730*/  HMMA.16816.F32.BF16 R20, R136.reuse, R140, R20 ;  /* 0x0000008c8814723c */ /* 0x048ff00000041814 */
        /* <DEDUP_REMOVED lines=25> */
[----:B------:R2:W3:Y:S07]  /*98d0*/  LDSM.16.MT88.4 R140, [R162+0x6800] ;  /* 0x00680000a28c783b */ /* 0x0004ee0000004200 */
[C---:B-1----:R-:W-:Y:S04]  /*98e0*/  HMMA.16816.F32.BF16 R92, R136.reuse, R144, R92 ;  /* 0x00000090885c723c */ /* 0x042fe8000004185c */
[----:B--2---:R-:W-:Y:S04]  /*98f0*/  MOV R162, R149 ;  /* 0x0000009500a27202 */ /* 0x004fe80000000f00 */
[C---:B------:R-:W-:Y:S01]  /*9900*/  HMMA.16816.F32.BF16 R96, R136.reuse, R146, R96 ;  /* 0x000000928860723c */ /* 0x040fe20000041860 */
[----:B------:R-:W1:Y:S07]  /*9910*/  LDSM.16.MT88.4 R144, [R163+0x6800] ;  /* 0x00680000a390783b */ /* 0x000e6e0000004200 */
[C---:B---3--:R-:W-:Y:S08]  /*9920*/  HMMA.16816.F32.BF16 R100, R136.reuse, R140, R100 ;  /* 0x0000008c8864723c */ /* 0x048ff00000041864 */
[C---:B------:R-:W-:Y:S01]  /*9930*/  HMMA.16816.F32.BF16 R104, R136.reuse, R142, R104 ;  /* 0x0000008e8868723c */ /* 0x040fe20000041868 */
[----:B------:R2:W3:Y:S07]  /*9940*/  LDSM.16.MT88.4 R140, [R148+0x6800] ;  /* 0x00680000948c783b */ /* 0x0004ee0000004200 */
[C---:B-1----:R-:W-:Y:S01]  /*9950*/  HMMA.16816.F32.BF16 R108, R136.reuse, R144, R108 ;  /* 0x00000090886c723c */ /* 0x042fe2000004186c */
[----:B--2---:R1:W2:Y:S07]  /*9960*/  MUFU.EX2 R148, R250 ;  /* 0x000000fa00947308 */ /* 0x0042ae0000000800 */
[C---:B------:R-:W-:Y:S01]  /*9970*/  HMMA.16816.F32.BF16 R112, R136.reuse, R146, R112 ;  /* 0x000000928870723c */ /* 0x040fe20000041870 */
[----:B------:R-:W4:Y:S07]  /*9980*/  LDSM.16.MT88.4 R144, [R188+0x6800] ;  /* 0x00680000bc90783b */ /* 0x000f2e0000004200 */
[C---:B---3--:R-:W-:Y:S04]  /*9990*/  HMMA.16816.F32.BF16 R116, R136.reuse, R140, R116 ;  /* 0x0000008c8874723c */ /* 0x048fe80000041874 */
[----:B-1----:R-:W-:Y:S04]  /*99a0*/  MOV R250, R163 ;  /* 0x000000a300fa7202 */ /* 0x002fe80000000f00 */
[C---:B------:R-:W-:Y:S01]  /*99b0*/  HMMA.16816.F32.BF16 R120, R136.reuse, R142, R120 ;  /* 0x0000008e8878723c */ /* 0x040fe20000041878 */
[----:B------:R-:W1:Y:S03]  /*99c0*/  LDSM.16.MT88.4 R140, [R249+0x1000] ;  /* 0x00100000f98c783b */ /* 0x000e660000004200 */
[----:B--2---:R-:W-:Y:S04]  /*99d0*/  FADD.FTZ R0, R148, R0 ;  /* 0x0000000094007221 */ /* 0x004fe80000010000 */
[C---:B------:R-:W-:Y:S01]  /*99e0*/  FADD.FTZ R0, R134.reuse, R0 ;  /* 0x0000000086007221 */ /* 0x040fe20000010000 */
[C---:B----4-:R-:W-:Y:S08]  /*99f0*/  HMMA.16816.F32.BF16 R124, R136.reuse, R144, R124 ;  /* 0x00000090887c723c */ /* 0x050ff0000004187c */
[----:B------:R-:W-:Y:S01]  /*9a00*/  HMMA.16816.F32.BF16 R128, R136, R146, R128 ;  /* 0x000000928880723c */ /* 0x000fe20000041880 */
[----:B------:R-:W2:Y:S06]  /*9a10*/  LDSM.16.MT88.4 R144, [R250+0x1000] ;  /* 0x00100000fa90783b */ /* 0x000eac0000004200 */
[----:B------:R-:W-:Y:S02]  /*9a20*/  F2FP.BF16.PACK_AB R138, R134, R148 ;  /* 0x00000094868a723e */ /* 0x000fe400000010ff */
[----:B------:R-:W3:Y:S01]  /*9a30*/  LDSM.16.MT88.4 R148, [R251+0x1000] ;  /* 0x00100000fb94783b */ /* 0x000ee20000004200 */
[----:B------:R-:W-:Y:S02]  /*9a40*/  MUFU.EX2 R134, R165 ;  /* 0x000000a500867308 */ /* 0x000fe40000000800 */
[----:B------:R-:W-:Y:S02]  /*9a50*/  F2FP.BF16.PACK_AB R136, R2, R133 ;  /* 0x000000850288723e */ /* 0x000fe400000010ff */
[----:B------:R-:W-:Y:S02]  /*9a60*/  F2FP.BF16.PACK_AB R137, R189, R190 ;  /* 0x000000bebd89723e */ /* 0x000fe400000010ff */
[----:B------:R-:W-:Y:S04]  /*9a70*/  F2FP.BF16.PACK_AB R139, R248, R191 ;  /* 0x000000bff88b723e */ /* 0x000fe800000010ff */
[----:B------:R-:W4:Y:S03]  /*9a80*/  MUFU.EX2 R2, R162 ;  /* 0x000000a200027308 */ /* 0x000f260000000800 */
[C---:B-1----:R-:W-:Y:S07]  /*9a90*/  HMMA.16816.F32.BF16 R4, R136.reuse, R140, R4 ;  /* 0x0000008c8804723c */ /* 0x042fee0000041804 */
[----:B------:R-:W1:Y:S01]  /*9aa0*/  MUFU.EX2 R133, R166 ;  /* 0x000000a600857308 */ /* 0x000e620000000800 */
[C---:B------:R-:W-:Y:S01]  /*9ab0*/  HMMA.16816.F32.BF16 R8, R136.reuse, R142, R8 ;  /* 0x0000008e8808723c */ /* 0x040fe20000041808 */
[----:B------:R-:W5:Y:S07]  /*9ac0*/  LDSM.16.MT88.4 R140, [R188+0x1000] ;  /* 0x00100000bc8c783b */ /* 0x000f6e0000004200 */
[C---:B--2---:R-:W-:Y:S04]  /*9ad0*/  HMMA.16816.F32.BF16 R12, R136.reuse, R144, R12 ;  /* 0x00000090880c723c */ /* 0x044fe8000004180c */
[----:B----4-:R-:W-:Y:S04]  /*9ae0*/  FADD.FTZ R0, R2, R0 ;  /* 0x0000000002007221 */ /* 0x010fe80000010000 */
[C---:B------:R-:W-:Y:S01]  /*9af0*/  FADD.FTZ R0, R176.reuse, R0 ;  /* 0x00000000b0007221 */ /* 0x040fe20000010000 */
[C---:B------:R-:W-:Y:S01]  /*9b00*/  HMMA.16816.F32.BF16 R16, R136.reuse, R146, R16 ;  /* 0x000000928810723c */ /* 0x040fe20000041810 */
[----:B------:R-:W2:Y:S02]  /*9b10*/  LDSM.16.MT88.4 R144, [R249+0x3000] ;  /* 0x00300000f990783b */ /* 0x000ea40000004200 */
[----:B------:R-:W-:Y:S01]  /*9b20*/  F2FP.BF16.PACK_AB R176, R176, R2 ;  /* 0x00000002b0b0723e */ /* 0x000fe200000010ff */
[----:B------:R-:W-:Y:S02]  /*9b30*/  FADD.FTZ R2, R152, R160 ;  /* 0x000000a098027221 */ /* 0x000fe40000010000 */
[----:B-1----:R-:W-:Y:S02]  /*9b40*/  FADD.FTZ R0, R133, R0 ;  /* 0x0000000085007221 */ /* 0x002fe40000010000 */
[C---:B---3--:R-:W-:Y:S01]  /*9b50*/  HMMA.16816.F32.BF16 R20, R136.reuse, R148, R20 ;  /* 0x000000948814723c */ /* 0x048fe20000041814 */
[----:B------:R-:W-:Y:S03]  /*9b60*/  LDSM.16.MT88.4 R160, [R249+0x1800] ;  /* 0x00180000f9a0783b */ /* 0x000fe60000004200 */
[C---:B------:R-:W-:Y:S01]  /*9b70*/  FADD.FTZ R0, R178.reuse, R0 ;  /* 0x00000000b2007221 */ /* 0x040fe20000010000 */
[----:B------:R-:W-:Y:S02]  /*9b80*/  F2FP.BF16.PACK_AB R178, R178, R133 ;  /* 0x00000085b2b2723e */ /* 0x000fe400000010ff */
[----:B------:R-:W1:Y:S01]  /*9b90*/  MUFU.EX2 R133, R164 ;  /* 0x000000a400857308 */ /* 0x000e620000000800 */
[C---:B------:R-:W-:Y:S01]  /*9ba0*/  HMMA.16816.F32.BF16 R24, R136.reuse, R150, R24 ;  /* 0x000000968818723c */ /* 0x040fe20000041818 */
[----:B------:R-:W3:Y:S07]  /*9bb0*/  LDSM.16.MT88.4 R148, [R250+0x3000] ;  /* 0x00300000fa94783b */ /* 0x000eee0000004200 */
[C---:B-----5:R-:W-:Y:S01]  /*9bc0*/  HMMA.16816.F32.BF16 R28, R136.reuse, R140, R28 ;  /* 0x0000008c881c723c */ /* 0x060fe2000004181c */
[----:B------:R-:W-:Y:S07]  /*9bd0*/  LDSM.16.MT88.4 R152, [R250+0x1800] ;  /* 0x00180000fa98783b */ /* 0x000fee0000004200 */
[C---:B------:R-:W-:Y:S01]  /*9be0*/  HMMA.16816.F32.BF16 R32, R136.reuse, R142, R32 ;  /* 0x0000008e8820723c */ /* 0x040fe20000041820 */
[----:B------:R-:W4:Y:S03]  /*9bf0*/  LDSM.16.MT88.4 R140, [R251+0x3000] ;  /* 0x00300000fb8c783b */ /* 0x000f260000004200 */
[----:B-1----:R-:W-:Y:S04]  /*9c00*/  F2FP.BF16.PACK_AB R179, R133, R134 ;  /* 0x0000008685b3723e */ /* 0x002fe800000010ff */
[C---:B--2---:R-:W-:Y:S01]  /*9c10*/  HMMA.16816.F32.BF16 R36, R136.reuse, R144, R36 ;  /* 0x000000908824723c */ /* 0x044fe20000041824 */
[----:B------:R1:W-:Y:S04]  /*9c20*/  STL [R1+0x78], R0 ;  /* 0x0000780001007387 */ /* 0x0003e80000100800 */
[----:B------:R-:W2:Y:S03]  /*9c30*/  LDL R187, [R1+0x80] ;  /* 0x0000800001bb7983 */ /* 0x000ea60000100800 */
[C---:B------:R-:W-:Y:S01]  /*9c40*/  HMMA.16816.F32.BF16 R40, R136.reuse, R146, R40 ;  /* 0x000000928828723c */ /* 0x040fe20000041828 */
[----:B------:R-:W5:Y:S07]  /*9c50*/  LDSM.16.MT88.4 R144, [R188+0x3000] ;  /* 0x00300000bc90783b */ /* 0x000f6e0000004200 */
[C---:B---3--:R-:W-:Y:S01]  /*9c60*/  HMMA.16816.F32.BF16 R44, R136.reuse, R148, R44 ;  /* 0x00000094882c723c */ /* 0x048fe2000004182c */
[----:B------:R-:W2:Y:S07]  /*9c70*/  LDL.LU R186, [R1+0x10] ;  /* 0x0000100001ba7983 */ /* 0x000eae0000300800 */
[C---:B------:R-:W-:Y:S01]  /*9c80*/  HMMA.16816.F32.BF16 R48, R136.reuse, R150, R48 ;  /* 0x000000968830723c */ /* 0x040fe20000041830 */
[----:B------:R-:W3:Y:S03]  /*9c90*/  LDSM.16.MT88.4 R148, [R249+0x5000] ;  /* 0x00500000f994783b */ /* 0x000ee60000004200 */
[----:B-1----:R-:W-:Y:S04]  /*9ca0*/  FADD.FTZ R0, R156, R2 ;  /* 0x000000029c007221 */ /* 0x002fe80000010000 */
[C---:B----4-:R-:W-:Y:S04]  /*9cb0*/  HMMA.16816.F32.BF16 R52, R136.reuse, R140, R52 ;  /* 0x0000008c8834723c */ /* 0x050fe80000041834 */
[----:B------:R-:W-:Y:S04]  /*9cc0*/  FADD.FTZ R0, R185, R0 ;  /* 0x00000000b9007221 */ /* 0x000fe80000010000 */
[C---:B------:R-:W-:Y:S01]  /*9cd0*/  HMMA.16816.F32.BF16 R56, R136.reuse, R142, R56 ;  /* 0x0000008e8838723c */ /* 0x040fe20000041838 */
[----:B------:R-:W1:Y:S03]  /*9ce0*/  LDSM.16.MT88.4 R140, [R250+0x5000] ;  /* 0x00500000fa8c783b */ /* 0x000e660000004200 */
[----:B------:R-:W-:Y:S04]  /*9cf0*/  FADD.FTZ R0, R182, R0 ;  /* 0x00000000b6007221 */ /* 0x000fe80000010000 */
[----:B------:R-:W-:Y:S01]  /*9d00*/  FADD.FTZ R0, R183, R0 ;  /* 0x00000000b7007221 */ /* 0x000fe20000010000 */
[C---:B-----5:R-:W-:Y:S03]  /*9d10*/  HMMA.16816.F32.BF16 R60, R136.reuse, R144, R60 ;  /* 0x00000090883c723c */ /* 0x060fe6000004183c */
[----:B------:R-:W-:Y:S04]  /*9d20*/  FADD.FTZ R0, R184, R0 ;  /* 0x00000000b8007221 */ /* 0x000fe80000010000 */
[----:B------:R-:W-:Y:S01]  /*9d30*/  FADD.FTZ R0, R190, R0 ;  /* 0x00000000be007221 */ /* 0x000fe20000010000 */
[C---:B------:R-:W-:Y:S01]  /*9d40*/  HMMA.16816.F32.BF16 R64, R136.reuse, R146, R64 ;  /* 0x000000928840723c */ /* 0x040fe20000041840 */
[----:B------:R-:W4:Y:S03]  /*9d50*/  LDSM.16.MT88.4 R144, [R251+0x5000] ;  /* 0x00500000fb90783b */ /* 0x000f260000004200 */
[----:B------:R-:W-:Y:S04]  /*9d60*/  FADD.FTZ R0, R189, R0 ;  /* 0x00000000bd007221 */ /* 0x000fe80000010000 */
[C---:B---3--:R-:W-:Y:S04]  /*9d70*/  HMMA.16816.F32.BF16 R68, R136.reuse, R148, R68 ;  /* 0x000000948844723c */ /* 0x048fe80000041844 */
[----:B------:R-:W-:Y:S04]  /*9d80*/  FADD.FTZ R0, R191, R0 ;  /* 0x00000000bf007221 */ /* 0x000fe80000010000 */
[C---:B------:R-:W-:Y:S01]  /*9d90*/  HMMA.16816.F32.BF16 R72, R136.reuse, R150, R72 ;  /* 0x000000968848723c */ /* 0x040fe20000041848 */
[----:B------:R-:W3:Y:S03]  /*9da0*/  LDSM.16.MT88.4 R148, [R188+0x5000] ;  /* 0x00500000bc94783b */ /* 0x000ee60000004200 */
[----:B------:R-:W-:Y:S04]  /*9db0*/  FADD.FTZ R0, R248, R0 ;  /* 0x00000000f8007221 */ /* 0x000fe80000010000 */
[C---:B-1----:R-:W-:Y:S04]  /*9dc0*/  HMMA.16816.F32.BF16 R76, R136.reuse, R140, R76 ;  /* 0x0000008c884c723c */ /* 0x042fe8000004184c */
[----:B------:R-:W-:Y:S04]  /*9dd0*/  FADD.FTZ R0, R181, R0 ;  /* 0x00000000b5007221 */ /* 0x000fe80000010000 */
[C---:B------:R-:W-:Y:S01]  /*9de0*/  HMMA.16816.F32.BF16 R80, R136.reuse, R142, R80 ;  /* 0x0000008e8850723c */ /* 0x040fe20000041850 */
[----:B------:R-:W1:Y:S03]  /*9df0*/  LDSM.16.MT88.4 R140, [R249+0x7000] ;  /* 0x00700000f98c783b */ /* 0x000e660000004200 */
[----:B------:R-:W-:Y:S04]  /*9e00*/  FADD.FTZ R0, R180, R0 ;  /* 0x00000000b4007221 */ /* 0x000fe80000010000 */
[----:B------:R-:W-:Y:S01]  /*9e10*/  FADD.FTZ R0, R134, R0 ;  /* 0x0000000086007221 */ /* 0x000fe20000010000 */
[C---:B----4-:R-:W-:Y:S03]  /*9e20*/  HMMA.16816.F32.BF16 R84, R136.reuse, R144, R84 ;  /* 0x000000908854723c */ /* 0x050fe60000041854 */
[----:B------:R-:W-:Y:S01]  /*9e30*/  FADD.FTZ R0, R133, R0 ;  /* 0x0000000085007221 */ /* 0x000fe20000010000 */
[----:B------:R-:W-:Y:S02]  /*9e40*/  MOV R133, R132 ;  /* 0x0000008400857202 */ /* 0x000fe40000000f00 */
[----:B------:R-:W-:Y:S02]  /*9e50*/  MOV R134, R3 ;  /* 0x0000000300867202 */ /* 0x000fe40000000f00 */
[C---:B------:R-:W-:Y:S01]  /*9e60*/  HMMA.16816.F32.BF16 R88, R136.reuse, R146, R88 ;  /* 0x000000928858723c */ /* 0x040fe20000041858 */
[----:B------:R-:W4:Y:S07]  /*9e70*/  LDSM.16.MT88.4 R144, [R250+0x7000] ;  /* 0x00700000fa90783b */ /* 0x000f2e0000004200 */
[C---:B---3--:R-:W-:Y:S08]  /*9e80*/  HMMA.16816.F32.BF16 R92, R136.reuse, R148, R92 ;  /* 0x00000094885c723c */ /* 0x048ff0000004185c */
[C---:B------:R-:W-:Y:S01]  /*9e90*/  HMMA.16816.F32.BF16 R96, R136.reuse, R150, R96 ;  /* 0x000000968860723c */ /* 0x040fe20000041860 */
[----:B------:R-:W3:Y:S07]  /*9ea0*/  LDSM.16.MT88.4 R148, [R251+0x7000] ;  /* 0x00700000fb94783b */ /* 0x000eee0000004200 */
[C---:B-1----:R-:W-:Y:S08]  /*9eb0*/  HMMA.16816.F32.BF16 R100, R136.reuse, R140, R100 ;  /* 0x0000008c8864723c */ /* 0x042ff00000041864 */
[C---:B------:R-:W-:Y:S01]  /*9ec0*/  HMMA.16816.F32.BF16 R104, R136.reuse, R142, R104 ;  /* 0x0000008e8868723c */ /* 0x040fe20000041868 */
[----:B------:R-:W1:Y:S07]  /*9ed0*/  LDSM.16.MT88.4 R140, [R188+0x7000] ;  /* 0x00700000bc8c783b */ /* 0x000e6e0000004200 */
[C---:B----4-:R-:W-:Y:S08]  /*9ee0*/  HMMA.16816.F32.BF16 R108, R136.reuse, R144, R108 ;  /* 0x00000090886c723c */ /* 0x050ff0000004186c */
[C---:B------:R-:W-:Y:S01]  /*9ef0*/  HMMA.16816.F32.BF16 R112, R136.reuse, R146, R112 ;  /* 0x000000928870723c */ /* 0x040fe20000041870 */
[----:B------:R-:W4:Y:S07]  /*9f00*/  LDSM.16.MT88.4 R144, [R251+0x1800] ;  /* 0x00180000fb90783b */ /* 0x000f2e0000004200 */
        /* <DEDUP_REMOVED lines=8> */
[----:B------:R-:W5:Y:S07]  /*9f90*/  LDSM.16.MT88.4 R8, [R250+0x3800] ;  /* 0x00380000fa08783b */ /* 0x000f6e0000004200 */
[C---:B------:R-:W-:Y:S01]  /*9fa0*/  HMMA.16816.F32.BF16 R156, R176.reuse, R152, R12 ;  /* 0x00000098b09c723c */ /* 0x040fe2000004180c */
[----:B------:R-:W3:Y:S07]  /*9fb0*/  LDSM.16.MT88.4 R12, [R251+0x3800] ;  /* 0x00380000fb0c783b */ /* 0x000eee0000004200 */
[C---:B------:R-:W-:Y:S01]  /*9fc0*/  HMMA.16816.F32.BF16 R152, R176.reuse, R154, R16 ;  /* 0x0000009ab098723c */ /* 0x040fe20000041810 */
[----:B------:R-:W5:Y:S07]  /*9fd0*/  LDSM.16.MT88.4 R16, [R188+0x3800] ;  /* 0x00380000bc10783b */ /* 0x000f6e0000004200 */
[C---:B----4-:R-:W-:Y:S08]  /*9fe0*/  HMMA.16816.F32.BF16 R148, R176.reuse, R144, R20 ;  /* 0x00000090b094723c */ /* 0x050ff00000041814 */
[C---:B------:R-:W-:Y:S08]  /*9ff0*/  HMMA.16816.F32.BF16 R144, R176.reuse, R146, R24 ;  /* 0x00000092b090723c */ /* 0x040ff00000041818 */
[C---:B-1----:R-:W-:Y:S08]  /*a000*/  HMMA.16816.F32.BF16 R140, R176.reuse, R136, R28 ;  /* 0x00000088b08c723c */ /* 0x042ff0000004181c */
[C---:B------:R-:W-:Y:S08]  /*a010*/  HMMA.16816.F32.BF16 R136, R176.reuse, R138, R32 ;  /* 0x0000008ab088723c */ /* 0x040ff00000041820 */
[C---:B---3--:R-:W-:Y:S08]  /*a020*/  HMMA.16816.F32.BF16 R36, R176.reuse, R4, R36 ;  /* 0x00000004b024723c */ /* 0x048ff00000041824 */
[C---:B------:R-:W-:Y:S01]  /*a030*/  HMMA.16816.F32.BF16 R40, R176.reuse, R6, R40 ;  /* 0x00000006b028723c */ /* 0x040fe20000041828 */
[----:B------:R-:W1:Y:S07]  /*a040*/  LDSM.16.MT88.4 R4, [R249+0x5800] ;  /* 0x00580000f904783b */ /* 0x000e6e0000004200 */
[C---:B-----5:R-:W-:Y:S08]  /*a050*/  HMMA.16816.F32.BF16 R44, R176.reuse, R8, R44 ;  /* 0x00000008b02c723c */ /* 0x060ff0000004182c */
[C---:B------:R-:W-:Y:S01]  /*a060*/  HMMA.16816.F32.BF16 R48, R176.reuse, R10, R48 ;  /* 0x0000000ab030723c */ /* 0x040fe20000041830 */
[----:B------:R-:W3:Y:S07]  /*a070*/  LDSM.16.MT88.4 R8, [R250+0x5800] ;  /* 0x00580000fa08783b */ /* 0x000eee0000004200 */
[C---:B------:R-:W-:Y:S08]  /*a080*/  HMMA.16816.F32.BF16 R52, R176.reuse, R12, R52 ;  /* 0x0000000cb034723c */ /* 0x040ff00000041834 */
[C---:B------:R-:W-:Y:S01]  /*a090*/  HMMA.16816.F32.BF16 R56, R176.reuse, R14, R56 ;  /* 0x0000000eb038723c */ /* 0x040fe20000041838 */
[----:B------:R-:W4:Y:S07]  /*a0a0*/  LDSM.16.MT88.4 R12, [R251+0x5800] ;  /* 0x00580000fb0c783b */ /* 0x000f2e0000004200 */
[C---:B------:R-:W-:Y:S08]  /*a0b0*/  HMMA.16816.F32.BF16 R60, R176.reuse, R16, R60 ;  /* 0x00000010b03c723c */ /* 0x040ff0000004183c */
[C---:B------:R-:W-:Y:S01]  /*a0c0*/  HMMA.16816.F32.BF16 R64, R176.reuse, R18, R64 ;  /* 0x00000012b040723c */ /* 0x040fe20000041840 */
[----:B------:R-:W5:Y:S02]  /*a0d0*/  LDSM.16.MT88.4 R16, [R188+0x5800] ;  /* 0x00580000bc10783b */ /* 0x000f640000004200 */
[C---:B--2---:R-:W-:Y:S02]  /*a0e0*/  ISETP.GT.AND P0, PT, R186.reuse, R187, PT ;  /* 0x000000bbba00720c */ /* 0x044fe40003f04270 */
[----:B------:R-:W-:Y:S03]  /*a0f0*/  IADD3 R2, R186, -0x1, RZ ;  /* 0xffffffffba027810 */ /* 0x000fe60007ffe0ff */
[C---:B-1----:R-:W-:Y:S02]  /*a100*/  HMMA.16816.F32.BF16 R68, R176.reuse, R4, R68 ;  /* 0x00000004b044723c */ /* 0x042fe40000041844 */
[----:B------:R-:W-:Y:S04]  /*a110*/  STL [R1+0x60], R2 ;  /* 0x0000600201007387 */ /* 0x000fe80000100800 */
[----:B------:R1:W-:Y:S02]  /*a120*/  STL [R1+0x74], R0 ;  /* 0x0000740001007387 */ /* 0x0003e40000100800 */
[C---:B------:R-:W-:Y:S02]  /*a130*/  HMMA.16816.F32.BF16 R72, R176.reuse, R6, R72 ;  /* 0x00000006b048723c */ /* 0x040fe40000041848 */
[----:B------:R-:W2:Y:S06]  /*a140*/  LDSM.16.MT88.4 R4, [R249+0x7800] ;  /* 0x00780000f904783b */ /* 0x000eac0000004200 */
[C---:B---3--:R-:W-:Y:S08]  /*a150*/  HMMA.16816.F32.BF16 R76, R176.reuse, R8, R76 ;  /* 0x00000008b04c723c */ /* 0x048ff0000004184c */
[C---:B------:R-:W-:Y:S01]  /*a160*/  HMMA.16816.F32.BF16 R80, R176.reuse, R10, R80 ;  /* 0x0000000ab050723c */ /* 0x040fe20000041850 */
[----:B------:R-:W3:Y:S03]  /*a170*/  LDSM.16.MT88.4 R8, [R250+0x7800] ;  /* 0x00780000fa08783b */ /* 0x000ee60000004200 */
[----:B-1----:R-:W-:Y:S04]  /*a180*/  MOV R0, R2 ;  /* 0x0000000200007202 */ /* 0x002fe80000000f00 */
[C---:B----4-:R-:W-:Y:S01]  /*a190*/  HMMA.16816.F32.BF16 R84, R176.reuse, R12, R84 ;  /* 0x0000000cb054723c */ /* 0x050fe20000041854 */
[----:B------:R-:W-:Y:S07]  /*a1a0*/  STL [R1+0x10], R0 ;  /* 0x0000100001007387 */ /* 0x000fee0000100800 */
[C---:B------:R-:W-:Y:S01]  /*a1b0*/  HMMA.16816.F32.BF16 R88, R176.reuse, R14, R88 ;  /* 0x0000000eb058723c */ /* 0x040fe20000041858 */
[----:B------:R-:W1:Y:S07]  /*a1c0*/  LDSM.16.MT88.4 R12, [R251+0x7800] ;  /* 0x00780000fb0c783b */ /* 0x000e6e0000004200 */
[C---:B-----5:R-:W-:Y:S08]  /*a1d0*/  HMMA.16816.F32.BF16 R92, R176.reuse, R16, R92 ;  /* 0x00000010b05c723c */ /* 0x060ff0000004185c */
[C---:B------:R-:W-:Y:S01]  /*a1e0*/  HMMA.16816.F32.BF16 R96, R176.reuse, R18, R96 ;  /* 0x00000012b060723c */ /* 0x040fe20000041860 */
[----:B------:R-:W4:Y:S07]  /*a1f0*/  LDSM.16.MT88.4 R16, [R188+0x7800] ;  /* 0x00780000bc10783b */ /* 0x000f2e0000004200 */
[C---:B--2---:R-:W-:Y:S08]  /*a200*/  HMMA.16816.F32.BF16 R100, R176.reuse, R4, R100 ;  /* 0x00000004b064723c */ /* 0x044ff00000041864 */
[C---:B------:R-:W-:Y:S08]  /*a210*/  HMMA.16816.F32.BF16 R104, R176.reuse, R6, R104 ;  /* 0x00000006b068723c */ /* 0x040ff00000041868 */
[C---:B---3--:R-:W-:Y:S08]  /*a220*/  HMMA.16816.F32.BF16 R108, R176.reuse, R8, R108 ;  /* 0x00000008b06c723c */ /* 0x048ff0000004186c */
[C---:B------:R-:W-:Y:S08]  /*a230*/  HMMA.16816.F32.BF16 R112, R176.reuse, R10, R112 ;  /* 0x0000000ab070723c */ /* 0x040ff00000041870 */
[C---:B-1----:R-:W-:Y:S08]  /*a240*/  HMMA.16816.F32.BF16 R116, R176.reuse, R12, R116 ;  /* 0x0000000cb074723c */ /* 0x042ff00000041874 */
[C---:B------:R-:W-:Y:S08]  /*a250*/  HMMA.16816.F32.BF16 R120, R176.reuse, R14, R120 ;  /* 0x0000000eb078723c */ /* 0x040ff00000041878 */
[C---:B----4-:R-:W-:Y:S07]  /*a260*/  HMMA.16816.F32.BF16 R124, R176.reuse, R16, R124 ;  /* 0x00000010b07c723c */ /* 0x050fee000004187c */
[----:B------:R-:W-:Y:S01]  /*a270*/  MOV R16, R3 ;  /* 0x0000000300107202 */ /* 0x000fe20000000f00 */
[----:B------:R-:W-:Y:S01]  /*a280*/  HMMA.16816.F32.BF16 R128, R176, R18, R128 ;  /* 0x00000012b080723c */ /* 0x000fe20000041880 */
[----:B------:R-:W-:-:S07]  /*a290*/  @P0 BRA `(.L_x_534) ;  /* 0xffffbae000000947 */ /* 0x000fce000383ffff */
.L_x_523:
[----:B-1----:R-:W2:Y:S02]  /*a2a0*/  LDL R0, [R1+0x60] ;  /* 0x0000600001007983 */ /* 0x002ea40000100800 */
[----:B--2---:R-:W-:-:S13]  /*a2b0*/  ISETP.GE.AND P0, PT, R0, RZ, PT ;  /* 0x000000ff0000720c */ /* 0x004fda0003f06270 */
[----:B------:R-:W-:Y:S05]  /*a2c0*/  @!P0 BRA `(.L_x_535) ;  /* 0x0000402000008947 */ /* 0x000fea0003800000 */
[----:B------:R-:W-:Y:S02]  /*a2d0*/  MOV R134, R16 ;  /* 0x0000001000867202 */ /* 0x000fe40000000f00 */
[----:B------:R-:W-:Y:S02]  /*a2e0*/  MOV R133, R132 ;  /* 0x0000008400857202 */ /* 0x000fe40000000f00 */
.L_x_542:
[----:B------:R-:W2:Y:S01]  /*a2f0*/  LDL R8, [R1+0x5c] ;  /* 0x00005c0001087983 */ /* 0x000ea20000100800 */
[----:B------:R-:W-:Y:S04]  /*a300*/  DEPBAR.LE SB0, 0x0 ;  /* 0x000080000000791a */ /* 0x000fe80000000000 */
[----:B------:R-:W3:Y:S01]  /*a310*/  LDL R12, [R1+0x58] ;  /* 0x00005800010c7983 */ /* 0x000ee20000100800 */
[C---:B------:R-:W-:Y:S01]  /*a320*/  IADD3 R20, R135.reuse, 0x6000, RZ ;  /* 0x0000600087147810 */ /* 0x040fe20007ffe0ff */
[----:B------:R-:W-:Y:S01]  /*a330*/  WARPSYNC 0xffffffff ;  /* 0xffffffff00007948 */ /* 0x000fe20003800000 */
[C---:B------:R-:W-:Y:S01]  /*a340*/  IADD3 R21, R135.reuse, 0x5000, RZ ;  /* 0x0000500087157810 */ /* 0x040fe20007ffe0ff */
[----:B------:R-:W4:Y:S01]  /*a350*/  LDL.64 R6, [R1+0xa0] ;  /* 0x0000a00001067983 */ /* 0x000f220000100a00 */
[C---:B------:R-:W-:Y:S02]  /*a360*/  IADD3 R249, R135.reuse, 0x3800, RZ ;  /* 0x0000380087f97810 */ /* 0x040fe40007ffe0ff */
[C---:B------:R-:W-:Y:S01]  /*a370*/  IADD3 R248, R135.reuse, 0x3000, RZ ;  /* 0x0000300087f87810 */ /* 0x040fe20007ffe0ff */
[----:B------:R-:W5:Y:S01]  /*a380*/  LDL R5, [R1+0xac] ;  /* 0x0000ac0001057983 */ /* 0x000f620000100800 */
[----:B------:R-:W-:Y:S03]  /*a390*/  IADD3 R132, R135, 0x2800, RZ ;  /* 0x0000280087847810 */ /* 0x000fe60007ffe0ff */
[----:B------:R-:W5:Y:S04]  /*a3a0*/  LDL R15, [R1+0xe8] ;  /* 0x0000e800010f7983 */ /* 0x000f680000100800 */
[----:B------:R-:W5:Y:S04]  /*a3b0*/  LDL R14, [R1+0x70] ;  /* 0x00007000010e7983 */ /* 0x000f680000100800 */
[----:B------:R-:W5:Y:S04]  /*a3c0*/  LDL R13, [R1+0xec] ;  /* 0x0000ec00010d7983 */ /* 0x000f680000100800 */
[----:B------:R-:W-:Y:S06]  /*a3d0*/  BAR.SYNC.DEFER_BLOCKING 0x0 ;  /* 0x0000000000007b1d */ /* 0x000fec0000010000 */
[----:B------:R-:W1:Y:S04]  /*a3e0*/  LDSM.16.M88.4 R16, [R252+0x800] ;  /* 0x00080000fc10783b */ /* 0x000e680000000200 */
[----:B------:R-:W1:Y:S04]  /*a3f0*/  LDSM.16.M88.4 R24, [R252+0x1000] ;  /* 0x00100000fc18783b */ /* 0x000e680000000200 */
[----:B------:R-:W1:Y:S04]  /*a400*/  LDSM.16.M88.4 R32, [R252+0x1800] ;  /* 0x00180000fc20783b */ /* 0x000e680000000200 */
[----:B------:R-:W1:Y:S04]  /*a410*/  LDSM.16.M88.4 R176, [R135] ;  /* 0x0000000087b0783b */ /* 0x000e680000000200 */
[----:B------:R-:W1:Y:S04]  /*a420*/  LDSM.16.M88.4 R180, [R135+0x800] ;  /* 0x0008000087b4783b */ /* 0x000e680000000200 */
[----:B------:R-:W1:Y:S04]  /*a430*/  LDSM.16.M88.4 R184, [R135+0x1000] ;  /* 0x0010000087b8783b */ /* 0x000e680000000200 */
[----:B------:R-:W1:Y:S04]  /*a440*/  LDSM.16.M88.4 R188, [R135+0x1800] ;  /* 0x0018000087bc783b */ /* 0x000e680000000200 */
[----:B----4-:R-:W4:Y:S01]  /*a450*/  LDL R7, [R1+0x68] ;  /* 0x0000680001077983 */ /* 0x010f220000100800 */
[----:B--2---:R-:W-:Y:S01]  /*a460*/  SHF.R.S32.HI R0, RZ, 0x1f, R8 ;  /* 0x0000001fff007819 */ /* 0x004fe20000011408 */
[----:B------:R-:W-:Y:S01]  /*a470*/  IMAD.WIDE.U32 R2, R8, c[0x0][0x208], RZ ;  /* 0x0000820008027a25 */ /* 0x000fe200078e00ff */
[----:B---3--:R-:W-:Y:S03]  /*a480*/  SHF.R.S32.HI R4, RZ, 0x1f, R12 ;  /* 0x0000001fff047819 */ /* 0x008fe6000001140c */
[----:B------:R-:W-:Y:S02]  /*a490*/  IMAD R0, R0, c[0x0][0x208], RZ ;  /* 0x0000820000007a24 */ /* 0x000fe400078e02ff */
[----:B------:R-:W-:Y:S02]  /*a4a0*/  IMAD R4, R4, c[0x0][0x218], RZ ;  /* 0x0000860004047a24 */ /* 0x000fe400078e02ff */
[----:B------:R-:W-:Y:S02]  /*a4b0*/  IMAD R0, R8, c[0x0][0x20c], R0 ;  /* 0x0000830008007a24 */ /* 0x000fe400078e0200 */
[----:B------:R-:W2:Y:S01]  /*a4c0*/  LDSM.16.M88.4 R8, [R252] ;  /* 0x00000000fc08783b */ /* 0x000ea20000000200 */
[----:B------:R-:W-:Y:S01]  /*a4d0*/  IMAD R4, R12, c[0x0][0x21c], R4 ;  /* 0x000087000c047a24 */ /* 0x000fe200078e0204 */
[C---:B-----5:R-:W-:Y:S01]  /*a4e0*/  SHF.L.U64.HI R29, R14.reuse, 0x1, R15 ;  /* 0x000000010e1d7819 */ /* 0x060fe2000001020f */
[----:B------:R-:W-:Y:S02]  /*a4f0*/  IMAD.IADD R3, R3, 0x1, R0 ;  /* 0x0000000103037824 */ /* 0x000fe400078e0200 */
[----:B------:R-:W-:Y:S02]  /*a500*/  IMAD.SHL.U32 R251, R14, 0x2, RZ ;  /* 0x000000020efb7824 */ /* 0x000fe400078e00ff */
[----:B------:R-:W-:Y:S05]  /*a510*/  IMAD.WIDE.U32 R2, R12, c[0x0][0x218], R2 ;  /* 0x000086000c027a25 */ /* 0x000fea00078e0002 */
[----:B------:R-:W-:Y:S02]  /*a520*/  IADD3 R0, P0, R6, R2, RZ ;  /* 0x0000000206007210 */ /* 0x000fe40007f1e0ff */
[----:B------:R-:W-:Y:S02]  /*a530*/  IADD3 R2, R135, 0x7000, RZ ;  /* 0x0000700087027810 */ /* 0x000fe40007ffe0ff */
[----:B------:R-:W-:Y:S02]  /*a540*/  IADD3.X R4, R5, R3, R4, P0, !PT ;  /* 0x0000000305047210 */ /* 0x000fe400007fe404 */
[C---:B------:R-:W-:Y:S04]  /*a550*/  LEA R12, P0, R0.reuse, c[0x0][0x1f8], 0x1 ;  /* 0x00007e00000c7a11 */ /* 0x040fe800078008ff */
[----:B------:R-:W-:Y:S02]  /*a560*/  LEA.HI.X R4, R0, c[0x0][0x1fc], R4, 0x1, P0 ;  /* 0x00007f0000047a11 */ /* 0x000fe400000f0c04 */
[C---:B------:R-:W-:Y:S05]  /*a570*/  IADD3 R0, R135.reuse, 0x7800, RZ ;  /* 0x0000780087007810 */ /* 0x040fea0007ffe0ff */
[----:B------:R3:W-:Y:S04]  /*a580*/  STL [R1+0x1c], R0 ;  /* 0x00001c0001007387 */ /* 0x0007e80000100800 */
[----:B------:R-:W5:Y:S04]  /*a590*/  LDL R6, [R1+0xf0] ;  /* 0x0000f00001067983 */ /* 0x000f680000100800 */
[----:B------:R1:W-:Y:S04]  /*a5a0*/  STL [R1+0x18], R2 ;  /* 0x0000180201007387 */ /* 0x0003e80000100800 */
[----:B------:R-:W5:Y:S04]  /*a5b0*/  LDL R5, [R1+0x6c] ;  /* 0x00006c0001057983 */ /* 0x000f680000100800 */
[----:B------:R-:W2:Y:S01]  /*a5c0*/  LDL R3, [R1+0xf4] ;  /* 0x0000f40001037983 */ /* 0x000ea20000100800 */
[C---:B---3--:R-:W-:Y:S05]  /*a5d0*/  IADD3 R0, R135.reuse, 0x6800, RZ ;  /* 0x0000680087007810 */ /* 0x048fea0007ffe0ff */
[----:B------:R3:W-:Y:S04]  /*a5e0*/  STL [R1+0x14], R0 ;  /* 0x0000140001007387 */ /* 0x0007e80000100800 */
[----:B-1----:R-:W2:Y:S04]  /*a5f0*/  LDL R2, [R1+0x54] ;  /* 0x0000540001027983 */ /* 0x002ea80000100800 */
[----:B------:R1:W-:Y:S01]  /*a600*/  STL [R1+0x10], R20 ;  /* 0x0000101401007387 */ /* 0x0003e20000100800 */
[C---:B---3--:R-:W-:Y:S05]  /*a610*/  IADD3 R0, R135.reuse, 0x5800, RZ ;  /* 0x0000580087007810 */ /* 0x048fea0007ffe0ff */
[----:B------:R3:W-:Y:S01]  /*a620*/  STL [R1+0xc], R0 ;  /* 0x00000c0001007387 */ /* 0x0007e20000100800 */
[C---:B-1----:R-:W-:Y:S03]  /*a630*/  IADD3 R20, R135.reuse, 0x4800, RZ ;  /* 0x0000480087147810 */ /* 0x042fe60007ffe0ff */
[----:B------:R-:W-:Y:S04]  /*a640*/  STL [R1+0x8], R21 ;  /* 0x0000081501007387 */ /* 0x000fe80000100800 */
[----:B------:R-:W-:Y:S01]  /*a650*/  STL [R1+0x4], R20 ;  /* 0x0000041401007387 */ /* 0x000fe20000100800 */
[C---:B---3--:R-:W-:Y:S05]  /*a660*/  IADD3 R0, R135.reuse, 0x4000, RZ ;  /* 0x0000400087007810 */ /* 0x048fea0007ffe0ff */
[----:B------:R1:W-:Y:S02]  /*a670*/  STL [R1], R0 ;  /* 0x0000000001007387 */ /* 0x0003e40000100800 */
[----:B-1----:R-:W-:Y:S02]  /*a680*/  IADD3 R0, R135, 0x2000, RZ ;  /* 0x0000200087007810 */ /* 0x002fe40007ffe0ff */
[C---:B----4-:R-:W-:Y:S01]  /*a690*/  SHF.L.U64.HI R28, R7.reuse, 0x1, R13 ;  /* 0x00000001071c7819 */ /* 0x050fe2000001020d */
[----:B------:R-:W-:Y:S01]  /*a6a0*/  IMAD.SHL.U32 R250, R7, 0x2, RZ ;  /* 0x0000000207fa7824 */ /* 0x000fe200078e00ff */
[C---:B-----5:R-:W-:Y:S01]  /*a6b0*/  SHF.L.U64.HI R23, R5.reuse, 0x1, R6 ;  /* 0x0000000105177819 */ /* 0x060fe20000010206 */
[----:B------:R-:W-:Y:S01]  /*a6c0*/  IMAD.SHL.U32 R31, R5, 0x2, RZ ;  /* 0x00000002051f7824 */ /* 0x000fe200078e00ff */
[C---:B--2---:R-:W-:Y:S01]  /*a6d0*/  SHF.L.U64.HI R20, R2.reuse, 0x1, R3 ;  /* 0x0000000102147819 */ /* 0x044fe20000010203 */
[----:B------:R-:W-:Y:S01]  /*a6e0*/  IMAD.SHL.U32 R30, R2, 0x2, RZ ;  /* 0x00000002021e7824 */ /* 0x000fe200078e00ff */
[----:B------:R-:W-:-:S05]  /*a6f0*/  BRA.DIV ~URZ, `(.L_x_536) ;  /* 0x000082427f007947 */ /* 0x000fca000b800000 */
[----:B------:R1:W2:Y:S02]  /*a700*/  SHFL.IDX PT, R2, R4, RZ, 0x181f ;  /* 0x00181fff04027589 */ /* 0x0002a400000e0000 */
.L_x_585:
[----:B------:R-:W3:Y:S01]  /*a710*/  LDL R6, [R1+0x54] ;  /* 0x0000540001067983 */ /* 0x000ee20000100800 */
[----:B------:R-:W-:Y:S04]  /*a720*/  BSSY B0, `(.L_x_537) ;  /* 0x00001b4000007945 */ /* 0x000fe80003800000 */
[----:B------:R-:W4:Y:S05]  /*a730*/  LDL R3, [R1+0x6c] ;  /* 0x00006c0001037983 */ /* 0x000f2a0000100800 */
[----:B--2---:R-:W2:Y:S05]  /*a740*/  LDL R13, [R1+0x68] ;  /* 0x00006800010d7983 */ /* 0x004eaa0000100800 */
[----:B------:R-:W2:Y:S05]  /*a750*/  LDL R21, [R1+0x70] ;  /* 0x0000700001157983 */ /* 0x000eaa0000100800 */
[----:B------:R1:W-:Y:S05]  /*a760*/  STL.64 [R1+0x128], R46 ;  /* 0x0001282e01007387 */ /* 0x0003ea0000100a00 */
[----:B------:R-:W3:Y:S05]  /*a770*/  SHFL.IDX PT, R5, R12, RZ, 0x181f ;  /* 0x00181fff0c057589 */ /* 0x000eea00000e0000 */
[----:B-1----:R-:W-:Y:S05]  /*a780*/  SHFL.IDX PT, R4, R4, 0x1, 0x181f ;  /* 0x00381f0004047f89 */ /* 0x002fea00000e0000 */
[----:B------:R-:W2:Y:S05]  /*a790*/  LDL R47, [R1+0x4c] ;  /* 0x00004c00012f7983 */ /* 0x000eaa0000100800 */
[----:B------:R-:W-:Y:S05]  /*a7a0*/  STL.64 [R1+0x120], R44 ;  /* 0x0001202c01007387 */ /* 0x000fea0000100a00 */
[----:B------:R-:W-:Y:S05]  /*a7b0*/  STL [R1+0x118], R37 ;  /* 0x0001182501007387 */ /* 0x000fea0000100800 */
[----:B------:R-:W-:Y:S05]  /*a7c0*/  STL.64 [R1+0x110], R42 ;  /* 0x0001102a01007387 */ /* 0x000fea0000100a00 */
[----:B------:R-:W-:Y:S05]  /*a7d0*/  STL.64 [R1+0x108], R40 ;  /* 0x0001082801007387 */ /* 0x000fea0000100a00 */
[----:B------:R1:W-:Y:S01]  /*a7e0*/  STL [R1+0x100], R36 ;  /* 0x0001002401007387 */ /* 0x0003e20000100800 */
[----:B---3--:R-:W-:Y:S02]  /*a7f0*/  ISETP.GE.AND P1, PT, R6, c[0x0][0x1d4], PT ;  /* 0x0000750006007a0c */ /* 0x008fe40003f26270 */
[----:B------:R-:W-:Y:S02]  /*a800*/  IADD3 R6, P0, R5, R30, RZ ;  /* 0x0000001e05067210 */ /* 0x000fe40007f1e0ff */
[----:B-1----:R-:W-:Y:S02]  /*a810*/  SEL R36, RZ, 0x10, P1 ;  /* 0x00000010ff247807 */ /* 0x002fe40000800000 */
[----:B----4-:R-:W-:Y:S01]  /*a820*/  ISETP.GE.AND P5, PT, R3, c[0x0][0x1d4], PT ;  /* 0x0000750003007a0c */ /* 0x010fe20003fa6270 */
[C---:B------:R-:W-:Y:S01]  /*a830*/  IMAD.X R7, R2.reuse, 0x1, R20, P0 ;  /* 0x0000000102077824 */ /* 0x040fe200000e0614 */
[----:B------:R1:W3:Y:S01]  /*a840*/  SHFL.IDX PT, R3, R12, 0x1, 0x181f ;  /* 0x00381f000c037f89 */ /* 0x0002e200000e0000 */
[----:B------:R-:W-:Y:S02]  /*a850*/  IADD3 R14, P0, R5, R31, RZ ;  /* 0x0000001f050e7210 */ /* 0x000fe40007f1e0ff */
[----:B--2---:R-:W-:Y:S02]  /*a860*/  ISETP.GE.AND P4, PT, R13, c[0x0][0x1d4], PT ;  /* 0x000075000d007a0c */ /* 0x004fe40003f86270 */
[----:B------:R2:W-:Y:S01]  /*a870*/  STL [R1+0x50], R36 ;  /* 0x0000502401007387 */ /* 0x0005e20000100800 */
[C---:B------:R-:W-:Y:S01]  /*a880*/  IMAD.X R15, R2.reuse, 0x1, R23, P0 ;  /* 0x00000001020f7824 */ /* 0x040fe200000e0617 */
[----:B------:R-:W-:Y:S02]  /*a890*/  ISETP.GE.AND P3, PT, R21, c[0x0][0x1d4], PT ;  /* 0x0000750015007a0c */ /* 0x000fe40003f66270 */
[----:B------:R-:W-:Y:S01]  /*a8a0*/  SEL R21, RZ, 0x10, P4 ;  /* 0x00000010ff157807 */ /* 0x000fe20002000000 */
[----:B------:R-:W4:Y:S05]  /*a8b0*/  LDL R37, [R1+0x24] ;  /* 0x0000240001257983 */ /* 0x000f2a0000100800 */
[----:B------:R-:W4:Y:S05]  /*a8c0*/  LDL.LU R41, [R1] ;  /* 0x0000000001297983 */ /* 0x000f2a0000300800 */
[----:B------:R-:W4:Y:S01]  /*a8d0*/  LDL.LU R40, [R1+0x4] ;  /* 0x0000040001287983 */ /* 0x000f220000300800 */
[C---:B-1----:R-:W-:Y:S04]  /*a8e0*/  IADD3 R12, P0, R5.reuse, R250, RZ ;  /* 0x000000fa050c7210 */ /* 0x042fe80007f1e0ff */
[C---:B------:R-:W-:Y:S01]  /*a8f0*/  IADD3.X R13, R2.reuse, R28, RZ, P0, !PT ;  /* 0x0000001c020d7210 */ /* 0x040fe200007fe4ff */
[----:B------:R1:W-:Y:S05]  /*a900*/  LDGSTS.E.BYPASS.LTC128B.128 [R47+0x100], [R6.64], !P1 ;  /* 0x00100000062f7fae */ /* 0x0003ea000c901d46 */
[----:B------:R2:W-:Y:S05]  /*a910*/  LDGSTS.E.BYPASS.LTC128B.128 [R47+0x2100], [R14.64], !P5 ;  /* 0x021000000e2f7fae */ /* 0x0005ea000e901d46 */
[----:B------:R2:W-:Y:S01]  /*a920*/  LDGSTS.E.BYPASS.LTC128B.128 [R47+0x4100], [R12.64], !P4 ;  /* 0x041000000c2f7fae */ /* 0x0005e2000e101d46 */
[----:B-1----:R-:W-:Y:S05]  /*a930*/  IADD3 R6, P0, R5, R251, RZ ;  /* 0x000000fb05067210 */ /* 0x002fea0007f1e0ff */
[----:B------:R-:W-:Y:S01]  /*a940*/  IMAD.X R7, R2, 0x1, R29, P0 ;  /* 0x0000000102077824 */ /* 0x000fe200000e061d */
[----:B------:R-:W-:Y:S02]  /*a950*/  SEL R2, RZ, 0x10, P5 ;  /* 0x00000010ff027807 */ /* 0x000fe40002800000 */
[----:B--2---:R-:W-:Y:S02]  /*a960*/  IADD3 R12, -R36, 0x10, RZ ;  /* 0x00000010240c7810 */ /* 0x004fe40007ffe1ff */
[----:B------:R1:W-:Y:S01]  /*a970*/  LDGSTS.E.BYPASS.LTC128B.128 [R47+0x6100], [R6.64], !P3 ;  /* 0x06100000062f7fae */ /* 0x0003e2000d901d46 */
[----:B------:R-:W-:Y:S02]  /*a980*/  IADD3 R22, -R2, 0x10, RZ ;  /* 0x0000001002167810 */ /* 0x000fe40007ffe1ff */
[----:B------:R-:W-:Y:S02]  /*a990*/  LOP3.LUT R12, R12, 0xf, RZ, 0xc0, !PT ;  /* 0x0000000f0c0c7812 */ /* 0x000fe400078ec0ff */
[----:B------:R-:W-:Y:S02]  /*a9a0*/  LOP3.LUT R22, R22, 0xf, RZ, 0xc0, !PT ;  /* 0x0000000f16167812 */ /* 0x000fe400078ec0ff */
[-C--:B---3--:R-:W-:Y:S02]  /*a9b0*/  IADD3 R12, P1, P0, R12, R3.reuse, R30 ;  /* 0x000000030c0c7210 */ /* 0x088fe4000783e01e */
[----:B------:R-:W-:Y:S02]  /*a9c0*/  IADD3 R30, -R21, 0x10, RZ ;  /* 0x00000010151e7810 */ /* 0x000fe40007ffe1ff */
[-C--:B------:R-:W-:Y:S02]  /*a9d0*/  IADD3.X R13, RZ, R4.reuse, R20, P1, P0 ;  /* 0x00000004ff0d7210 */ /* 0x080fe40000fe0414 */
[----:B------:R-:W-:Y:S02]  /*a9e0*/  SEL R20, RZ, 0x10, P3 ;  /* 0x00000010ff147807 */ /* 0x000fe40001800000 */
[-C--:B------:R-:W-:Y:S02]  /*a9f0*/  IADD3 R22, P1, P0, R22, R3.reuse, R31 ;  /* 0x0000000316167210 */ /* 0x080fe4000783e01f */
[----:B------:R-:W-:Y:S02]  /*aa00*/  LOP3.LUT R30, R30, 0xf, RZ, 0xc0, !PT ;  /* 0x0000000f1e1e7812 */ /* 0x000fe400078ec0ff */
[----:B------:R-:W-:Y:S02]  /*aa10*/  IADD3 R5, -R20, 0x10, RZ ;  /* 0x0000001014057810 */ /* 0x000fe40007ffe1ff */
[-C--:B------:R-:W-:Y:S02]  /*aa20*/  IADD3.X R23, RZ, R4.reuse, R23, P1, P0 ;  /* 0x00000004ff177210 */ /* 0x080fe40000fe0417 */
[-C--:B------:R-:W-:Y:S02]  /*aa30*/  IADD3 R30, P1, P0, R30, R3.reuse, R250 ;  /* 0x000000031e1e7210 */ /* 0x080fe4000783e0fa */
[----:B------:R-:W-:Y:S02]  /*aa40*/  LOP3.LUT R5, R5, 0xf, RZ, 0xc0, !PT ;  /* 0x0000000f05057812 */ /* 0x000fe400078ec0ff */
[-C--:B------:R-:W-:Y:S02]  /*aa50*/  IADD3.X R31, RZ, R4.reuse, R28, P1, P0 ;  /* 0x00000004ff1f7210 */ /* 0x080fe40000fe041c */
[----:B------:R-:W-:Y:S02]  /*aa60*/  IADD3 R28, P1, P0, R5, R3, R251 ;  /* 0x00000003051c7210 */ /* 0x000fe4000783e0fb */
[----:B------:R-:W-:Y:S02]  /*aa70*/  ISETP.NE.U32.AND P2, PT, R2, RZ, PT ;  /* 0x000000ff0200720c */ /* 0x000fe40003f45070 */
[----:B------:R-:W-:Y:S02]  /*aa80*/  IADD3.X R29, RZ, R4, R29, P1, P0 ;  /* 0x00000004ff1d7210 */ /* 0x000fe40000fe041d */
[C---:B-1----:R-:W-:Y:S03]  /*aa90*/  HMMA.16816.F32.BF16 R4, R168.reuse, R8, RZ ;  /* 0x00000008a804723c */ /* 0x042fe600000418ff */
[----:B------:R-:W-:Y:S02]  /*aaa0*/  ISETP.NE.U32.AND P0, PT, R36, RZ, PT ;  /* 0x000000ff2400720c */ /* 0x000fe40003f05070 */
[----:B------:R-:W2:Y:S01]  /*aab0*/  LDL.LU R36, [R1+0x8] ;  /* 0x0000080001247983 */ /* 0x000ea20000300800 */
[----:B------:R-:W-:Y:S02]  /*aac0*/  ISETP.NE.U32.AND P1, PT, R21, RZ, PT ;  /* 0x000000ff1500720c */ /* 0x000fe40003f25070 */
[C---:B------:R-:W-:Y:S02]  /*aad0*/  HMMA.16816.F32.BF16 R8, R168.reuse, R10, RZ ;  /* 0x0000000aa808723c */ /* 0x040fe400000418ff */
[----:B------:R-:W3:Y:S05]  /*aae0*/  LDL.LU R3, [R1+0xc] ;  /* 0x00000c0001037983 */ /* 0x000eea0000300800 */
[----:B------:R-:W2:Y:S05]  /*aaf0*/  LDL R2, [R1+0x20] ;  /* 0x0000200001027983 */ /* 0x000eaa0000100800 */
[----:B------:R1:W-:Y:S01]  /*ab00*/  LDGSTS.E.BYPASS.LTC128B.128.ZFILL [R47+0x1100], [R12.64], P0 ;  /* 0x011000000c2f7fae */ /* 0x0003e20008141d46 */
[----:B------:R-:W-:Y:S04]  /*ab10*/  ISETP.NE.U32.AND P0, PT, R20, RZ, PT ;  /* 0x000000ff1400720c */ /* 0x000fe80003f05070 */
[----:B------:R1:W-:Y:S05]  /*ab20*/  LDGSTS.E.BYPASS.LTC128B.128.ZFILL [R47+0x3100], [R22.64], P2 ;  /* 0x03100000162f7fae */ /* 0x0003ea0009141d46 */
[----:B------:R-:W3:Y:S05]  /*ab30*/  LDL.LU R44, [R1+0x10] ;  /* 0x00001000012c7983 */ /* 0x000eea0000300800 */
[----:B------:R1:W-:Y:S05]  /*ab40*/  LDGSTS.E.BYPASS.LTC128B.128.ZFILL [R47+0x5100], [R30.64], P1 ;  /* 0x051000001e2f7fae */ /* 0x0003ea0008941d46 */
[----:B------:R1:W-:Y:S05]  /*ab50*/  LDGSTS.E.BYPASS.LTC128B.128.ZFILL [R47+0x7100], [R28.64], P0 ;  /* 0x071000001c2f7fae */ /* 0x0003ea0008141d46 */
[----:B------:R-:W0:Y:S01]  /*ab60*/  LDGDEPBAR ;  /* 0x00000000000079af */ /* 0x000e220000000000 */
[C---:B-1----:R-:W-:Y:S08]  /*ab70*/  HMMA.16816.F32.BF16 R12, R168.reuse, R16, RZ ;  /* 0x00000010a80c723c */ /* 0x042ff000000418ff */
        /* <DEDUP_REMOVED lines=13> */
[----:B----4-:R-:W1:Y:S05]  /*ac50*/  LDSM.16.M88.4 R176, [R37] ;  /* 0x0000000025b0783b */ /* 0x010e6a0000000200 */
[----:B------:R-:W4:Y:S05]  /*ac60*/  LDSM.16.M88.4 R180, [R37+0x800] ;  /* 0x0008000025b4783b */ /* 0x000f2a0000000200 */
[----:B------:R-:W4:Y:S05]  /*ac70*/  LDSM.16.M88.4 R184, [R37+0x1000] ;  /* 0x0010000025b8783b */ /* 0x000f2a0000000200 */
[----:B------:R-:W4:Y:S01]  /*ac80*/  LDSM.16.M88.4 R188, [R37+0x1800] ;  /* 0x0018000025bc783b */ /* 0x000f220000000200 */
[C---:B-1----:R-:W-:Y:S08]  /*ac90*/  HMMA.16816.F32.BF16 R4, R192.reuse, R176, R4 ;  /* 0x000000b0c004723c */ /* 0x042ff00000041804 */
[C---:B------:R-:W-:Y:S08]  /*aca0*/  HMMA.16816.F32.BF16 R8, R192.reuse, R178, R8 ;  /* 0x000000b2c008723c */ /* 0x040ff00000041808 */
[C---:B----4-:R-:W-:Y:S08]  /*acb0*/  HMMA.16816.F32.BF16 R12, R192.reuse, R180, R12 ;  /* 0x000000b4c00c723c */ /* 0x050ff0000004180c */
[C---:B------:R-:W-:Y:S08]  /*acc0*/  HMMA.16816.F32.BF16 R16, R192.reuse, R182, R16 ;  /* 0x000000b6c010723c */ /* 0x040ff00000041810 */
[C---:B------:R-:W-:Y:S08]  /*acd0*/  HMMA.16816.F32.BF16 R20, R192.reuse, R184, R20 ;  /* 0x000000b8c014723c */ /* 0x040ff00000041814 */
[C---:B------:R-:W-:Y:S08]  /*ace0*/  HMMA.16816.F32.BF16 R24, R192.reuse, R186, R24 ;  /* 0x000000bac018723c */ /* 0x040ff00000041818 */
[C---:B------:R-:W-:Y:S08]  /*acf0*/  HMMA.16816.F32.BF16 R28, R192.reuse, R188, R28 ;  /* 0x000000bcc01c723c */ /* 0x040ff0000004181c */
[----:B------:R-:W-:Y:S01]  /*ad00*/  HMMA.16816.F32.BF16 R32, R192, R190, R32 ;  /* 0x000000bec020723c */ /* 0x000fe20000041820 */
[----:B------:R-:W-:Y:S05]  /*ad10*/  LDSM.16.M88.4 R188, [R252+0x2000] ;  /* 0x00200000fcbc783b */ /* 0x000fea0000000200 */
[----:B--2---:R-:W1:Y:S05]  /*ad20*/  LDSM.16.M88.4 R176, [R2+-0x6000] ;  /* 0xffa0000002b0783b */ /* 0x004e6a0000000200 */
[----:B------:R-:W2:Y:S05]  /*ad30*/  LDSM.16.M88.4 R180, [R2+-0x5800] ;  /* 0xffa8000002b4783b */ /* 0x000eaa0000000200 */
[----:B------:R-:W4:Y:S01]  /*ad40*/  LDSM.16.M88.4 R184, [R2+-0x5000] ;  /* 0xffb0000002b8783b */ /* 0x000f220000000200 */
[C---:B-1----:R-:W-:Y:S08]  /*ad50*/  HMMA.16816.F32.BF16 R4, R196.reuse, R176, R4 ;  /* 0x000000b0c404723c */ /* 0x042ff00000041804 */
[C---:B------:R-:W-:Y:S01]  /*ad60*/  HMMA.16816.F32.BF16 R8, R196.reuse, R178, R8 ;  /* 0x000000b2c408723c */ /* 0x040fe20000041808 */
[----:B------:R-:W1:Y:S07]  /*ad70*/  LDSM.16.M88.4 R176, [R2+-0x4800] ;  /* 0xffb8000002b0783b */ /* 0x000e6e0000000200 */
[C---:B--2---:R-:W-:Y:S08]  /*ad80*/  HMMA.16816.F32.BF16 R12, R196.reuse, R180, R12 ;  /* 0x000000b4c40c723c */ /* 0x044ff0000004180c */
[C---:B------:R-:W-:Y:S01]  /*ad90*/  HMMA.16816.F32.BF16 R16, R196.reuse, R182, R16 ;  /* 0x000000b6c410723c */ /* 0x040fe20000041810 */
[----:B------:R-:W2:Y:S07]  /*ada0*/  LDSM.16.M88.4 R180, [R252+0x2800] ;  /* 0x00280000fcb4783b */ /* 0x000eae0000000200 */
[C---:B----4-:R-:W-:Y:S08]  /*adb0*/  HMMA.16816.F32.BF16 R20, R196.reuse, R184, R20 ;  /* 0x000000b8c414723c */ /* 0x050ff00000041814 */
[C---:B------:R-:W-:Y:S01]  /*adc0*/  HMMA.16816.F32.BF16 R24, R196.reuse, R186, R24 ;  /* 0x000000bac418723c */ /* 0x040fe20000041818 */
[----:B------:R-:W-:Y:S07]  /*add0*/  LDSM.16.M88.4 R184, [R252+0x3800] ;  /* 0x00380000fcb8783b */ /* 0x000fee0000000200 */
[C---:B-1----:R-:W-:Y:S08]  /*ade0*/  HMMA.16816.F32.BF16 R28, R196.reuse, R176, R28 ;  /* 0x000000b0c41c723c */ /* 0x042ff0000004181c */
[----:B------:R-:W-:Y:S01]  /*adf0*/  HMMA.16816.F32.BF16 R32, R196, R178, R32 ;  /* 0x000000b2c420723c */ /* 0x000fe20000041820 */
[----:B------:R-:W1:Y:S07]  /*ae00*/  LDSM.16.M88.4 R176, [R252+0x3000] ;  /* 0x00300000fcb0783b */ /* 0x000e6e0000000200 */
[C---:B------:R-:W-:Y:S08]  /*ae10*/  HMMA.16816.F32.BF16 R4, R200.reuse, R188, R4 ;  /* 0x000000bcc804723c */ /* 0x040ff00000041804 */
[C---:B------:R-:W-:Y:S01]  /*ae20*/  HMMA.16816.F32.BF16 R8, R200.reuse, R190, R8 ;  /* 0x000000bec808723c */ /* 0x040fe20000041808 */
[----:B------:R-:W4:Y:S07]  /*ae30*/  LDSM.16.M88.4 R188, [R0] ;  /* 0x0000000000bc783b */ /* 0x000f2e0000000200 */
[C---:B--2---:R-:W-:Y:S08]  /*ae40*/  HMMA.16816.F32.BF16 R12, R200.reuse, R180, R12 ;  /* 0x000000b4c80c723c */ /* 0x044ff0000004180c */
[C---:B------:R-:W-:Y:S01]  /*ae50*/  HMMA.16816.F32.BF16 R16, R200.reuse, R182, R16 ;  /* 0x000000b6c810723c */ /* 0x040fe20000041810 */
[----:B------:R-:W2:Y:S07]  /*ae60*/  LDSM.16.M88.4 R180, [R132] ;  /* 0x0000000084b4783b */ /* 0x000eae0000000200 */
[C---:B-1----:R-:W-:Y:S08]  /*ae70*/  HMMA.16816.F32.BF16 R20, R200.reuse, R176, R20 ;  /* 0x000000b0c814723c */ /* 0x042ff00000041814 */
[C---:B------:R-:W-:Y:S01]  /*ae80*/  HMMA.16816.F32.BF16 R24, R200.reuse, R178, R24 ;  /* 0x000000b2c818723c */ /* 0x040fe20000041818 */
[----:B------:R-:W1:Y:S05]  /*ae90*/  LDSM.16.M88.4 R176, [R248] ;  /* 0x00000000f8b0783b */ /* 0x000e6a0000000200 */
[----:B------:R-:W1:Y:S02]  /*aea0*/  LDSM.16.M88.4 R248, [R249] ;  /* 0x00000000f9f8783b */ /* 0x000e640000000200 */
[C---:B------:R-:W-:Y:S08]  /*aeb0*/  HMMA.16816.F32.BF16 R28, R200.reuse, R184, R28 ;  /* 0x000000b8c81c723c */ /* 0x040ff0000004181c */
[----:B------:R-:W-:Y:S01]  /*aec0*/  HMMA.16816.F32.BF16 R32, R200, R186, R32 ;  /* 0x000000bac820723c */ /* 0x000fe20000041820 */
[----:B------:R-:W3:Y:S07]  /*aed0*/  LDSM.16.M88.4 R184, [R37+0x2000] ;  /* 0x0020000025b8783b */ /* 0x000eee0000000200 */
[C---:B----4-:R-:W-:Y:S08]  /*aee0*/  HMMA.16816.F32.BF16 R4, R204.reuse, R188, R4 ;  /* 0x000000bccc04723c */ /* 0x050ff00000041804 */
[C---:B------:R-:W-:Y:S01]  /*aef0*/  HMMA.16816.F32.BF16 R8, R204.reuse, R190, R8 ;  /* 0x000000becc08723c */ /* 0x040fe20000041808 */
[----:B------:R-:W4:Y:S07]  /*af00*/  LDSM.16.M88.4 R188, [R37+0x2800] ;  /* 0x0028000025bc783b */ /* 0x000f2e0000000200 */
[C---:B--2---:R-:W-:Y:S08]  /*af10*/  HMMA.16816.F32.BF16 R12, R204.reuse, R180, R12 ;  /* 0x000000b4cc0c723c */ /* 0x044ff0000004180c */
[C---:B------:R-:W-:Y:S01]  /*af20*/  HMMA.16816.F32.BF16 R16, R204.reuse, R182, R16 ;  /* 0x000000b6cc10723c */ /* 0x040fe20000041810 */
[----:B------:R-:W-:Y:S07]  /*af30*/  LDSM.16.M88.4 R180, [R37+0x3800] ;  /* 0x0038000025b4783b */ /* 0x000fee0000000200 */
[C---:B-1----:R-:W-:Y:S08]  /*af40*/  HMMA.16816.F32.BF16 R20, R204.reuse, R176, R20 ;  /* 0x000000b0cc14723c */ /* 0x042ff00000041814 */
[C---:B------:R-:W-:Y:S01]  /*af50*/  HMMA.16816.F32.BF16 R24, R204.reuse, R178, R24 ;  /* 0x000000b2cc18723c */ /* 0x040fe20000041818 */
[----:B------:R-:W1:Y:S07]  /*af60*/  LDSM.16.M88.4 R176, [R37+0x3000] ;  /* 0x0030000025b0783b */ /* 0x000e6e0000000200 */
[C---:B------:R-:W-:Y:S08]  /*af70*/  HMMA.16816.F32.BF16 R28, R204.reuse, R248, R28 ;  /* 0x000000f8cc1c723c */ /* 0x040ff0000004181c */
[----:B------:R-:W-:Y:S01]  /*af80*/  HMMA.16816.F32.BF16 R32, R204, R250, R32 ;  /* 0x000000facc20723c */ /* 0x000fe20000041820 */
[----:B------:R-:W2:Y:S07]  /*af90*/  LDSM.16.M88.4 R248, [R2+-0x4000] ;  /* 0xffc0000002f8783b */ /* 0x000eae0000000200 */
[C---:B---3--:R-:W-:Y:S08]  /*afa0*/  HMMA.16816.F32.BF16 R4, R208.reuse, R184, R4 ;  /* 0x000000b8d004723c */ /* 0x048ff00000041804 */
[C---:B------:R-:W-:Y:S01]  /*afb0*/  HMMA.16816.F32.BF16 R8, R208.reuse, R186, R8 ;  /* 0x000000bad008723c */ /* 0x040fe20000041808 */
[----:B------:R-:W3:Y:S07]  /*afc0*/  LDSM.16.M88.4 R184, [R2+-0x3800] ;  /* 0xffc8000002b8783b */ /* 0x000eee0000000200 */
[C---:B----4-:R-:W-:Y:S08]  /*afd0*/  HMMA.16816.F32.BF16 R12, R208.reuse, R188, R12 ;  /* 0x000000bcd00c723c */ /* 0x050ff0000004180c */
[C---:B------:R-:W-:Y:S01]  /*afe0*/  HMMA.16816.F32.BF16 R16, R208.reuse, R190, R16 ;  /* 0x000000bed010723c */ /* 0x040fe20000041810 */
[----:B------:R-:W-:Y:S07]  /*aff0*/  LDSM.16.M88.4 R188, [R252+0x4000] ;  /* 0x00400000fcbc783b */ /* 0x000fee0000000200 */
[C---:B-1----:R-:W-:Y:S08]  /*b000*/  HMMA.16816.F32.BF16 R20, R208.reuse, R176, R20 ;  /* 0x000000b0d014723c */ /* 0x042ff00000041814 */
[C---:B------:R-:W-:Y:S01]  /*b010*/  HMMA.16816.F32.BF16 R24, R208.reuse, R178, R24 ;  /* 0x000000b2d018723c */ /* 0x040fe20000041818 */
[----:B------:R-:W1:Y:S07]  /*b020*/  LDSM.16.M88.4 R176, [R2+-0x3000] ;  /* 0xffd0000002b0783b */ /* 0x000e6e0000000200 */
[C---:B------:R-:W-:Y:S08]  /*b030*/  HMMA.16816.F32.BF16 R28, R208.reuse, R180, R28 ;  /* 0x000000b4d01c723c */ /* 0x040ff0000004181c */
[----:B------:R-:W-:Y:S01]  /*b040*/  HMMA.16816.F32.BF16 R32, R208, R182, R32 ;  /* 0x000000b6d020723c */ /* 0x000fe20000041820 */
[----:B------:R-:W4:Y:S07]  /*b050*/  LDSM.16.M88.4 R180, [R2+-0x2800] ;  /* 0xffd8000002b4783b */ /* 0x000f2e0000000200 */
[C---:B--2---:R-:W-:Y:S08]  /*b060*/  HMMA.16816.F32.BF16 R4, R212.reuse, R248, R4 ;  /* 0x000000f8d404723c */ /* 0x044ff00000041804 */
[C---:B------:R-:W-:Y:S01]  /*b070*/  HMMA.16816.F32.BF16 R8, R212.reuse, R250, R8 ;  /* 0x000000fad408723c */ /* 0x040fe20000041808 */
[----:B------:R-:W2:Y:S07]  /*b080*/  LDSM.16.M88.4 R248, [R252+0x4800] ;  /* 0x00480000fcf8783b */ /* 0x000eae0000000200 */
[C---:B---3--:R-:W-:Y:S08]  /*b090*/  HMMA.16816.F32.BF16 R12, R212.reuse, R184, R12 ;  /* 0x000000b8d40c723c */ /* 0x048ff0000004180c */
[C---:B------:R-:W-:Y:S01]  /*b0a0*/  HMMA.16816.F32.BF16 R16, R212.reuse, R186, R16 ;  /* 0x000000bad410723c */ /* 0x040fe20000041810 */
[----:B------:R-:W-:Y:S07]  /*b0b0*/  LDSM.16.M88.4 R184, [R41] ;  /* 0x0000000029b8783b */ /* 0x000fee0000000200 */
[C---:B-1----:R-:W-:Y:S08]  /*b0c0*/  HMMA.16816.F32.BF16 R20, R212.reuse, R176, R20 ;  /* 0x000000b0d414723c */ /* 0x042ff00000041814 */
[C---:B------:R-:W-:Y:S01]  /*b0d0*/  HMMA.16816.F32.BF16 R24, R212.reuse, R178, R24 ;  /* 0x000000b2d418723c */ /* 0x040fe20000041818 */
[----:B------:R-:W1:Y:S07]  /*b0e0*/  LDSM.16.M88.4 R176, [R252+0x5000] ;  /* 0x00500000fcb0783b */ /* 0x000e6e0000000200 */
[C---:B----4-:R-:W-:Y:S08]  /*b0f0*/  HMMA.16816.F32.BF16 R28, R212.reuse, R180, R28 ;  /* 0x000000b4d41c723c */ /* 0x050ff0000004181c */
[----:B------:R-:W-:Y:S01]  /*b100*/  HMMA.16816.F32.BF16 R32, R212, R182, R32 ;  /* 0x000000b6d420723c */ /* 0x000fe20000041820 */
[----:B------:R-:W3:Y:S07]  /*b110*/  LDSM.16.M88.4 R180, [R252+0x5800] ;  /* 0x00580000fcb4783b */ /* 0x000eee0000000200 */
[C---:B------:R-:W-:Y:S08]  /*b120*/  HMMA.16816.F32.BF16 R4, R216.reuse, R188, R4 ;  /* 0x000000bcd804723c */ /* 0x040ff00000041804 */
[C---:B------:R-:W-:Y:S01]  /*b130*/  HMMA.16816.F32.BF16 R8, R216.reuse, R190, R8 ;  /* 0x000000bed808723c */ /* 0x040fe20000041808 */
[----:B------:R-:W4:Y:S05]  /*b140*/  LDSM.16.M88.4 R188, [R40] ;  /* 0x0000000028bc783b */ /* 0x000f2a0000000200 */
[----:B------:R-:W-:Y:S02]  /*b150*/  LDSM.16.M88.4 R40, [R37+0x4800] ;  /* 0x004800002528783b */ /* 0x000fe40000000200 */
[C---:B--2---:R-:W-:Y:S08]  /*b160*/  HMMA.16816.F32.BF16 R12, R216.reuse, R248, R12 ;  /* 0x000000f8d80c723c */ /* 0x044ff0000004180c */
[C---:B------:R-:W-:Y:S01]  /*b170*/  HMMA.16816.F32.BF16 R16, R216.reuse, R250, R16 ;  /* 0x000000fad810723c */ /* 0x040fe20000041810 */
[----:B------:R2:W4:Y:S07]  /*b180*/  LDSM.16.M88.4 R248, [R36] ;  /* 0x0000000024f8783b */ /* 0x00052e0000000200 */
[C---:B-1----:R-:W-:Y:S08]  /*b190*/  HMMA.16816.F32.BF16 R20, R216.reuse, R176, R20 ;  /* 0x000000b0d814723c */ /* 0x042ff00000041814 */
[C---:B------:R-:W-:Y:S01]  /*b1a0*/  HMMA.16816.F32.BF16 R24, R216.reuse, R178, R24 ;  /* 0x000000b2d818723c */ /* 0x040fe20000041818 */
[----:B------:R1:W4:Y:S07]  /*b1b0*/  LDSM.16.M88.4 R176, [R3] ;  /* 0x0000000003b0783b */ /* 0x00032e0000000200 */
[C---:B---3--:R-:W-:Y:S01]  /*b1c0*/  HMMA.16816.F32.BF16 R28, R216.reuse, R180, R28 ;  /* 0x000000b4d81c723c */ /* 0x048fe2000004181c */
[----:B--2---:R-:W2:Y:S07]  /*b1d0*/  LDL.LU R36, [R1+0x14] ;  /* 0x0000140001247983 */ /* 0x004eae0000300800 */
[----:B------:R-:W-:Y:S01]  /*b1e0*/  HMMA.16816.F32.BF16 R32, R216, R182, R32 ;  /* 0x000000b6d820723c */ /* 0x000fe20000041820 */
[----:B------:R-:W3:Y:S07]  /*b1f0*/  LDSM.16.M88.4 R180, [R37+0x4000] ;  /* 0x0040000025b4783b */ /* 0x000eee0000000200 */
[C---:B------:R-:W-:Y:S01]  /*b200*/  HMMA.16816.F32.BF16 R4, R220.reuse, R184, R4 ;  /* 0x000000b8dc04723c */ /* 0x040fe20000041804 */
[----:B-1----:R-:W2:Y:S05]  /*b210*/  LDL.LU R3, [R1+0x18] ;  /* 0x0000180001037983 */ /* 0x002eaa0000300800 */
[----:B------:R-:W2:Y:S02]  /*b220*/  LDL.LU R0, [R1+0x1c] ;  /* 0x00001c0001007983 */ /* 0x000ea40000300800 */
[C---:B------:R-:W-:Y:S03]  /*b230*/  HMMA.16816.F32.BF16 R8, R220.reuse, R186, R8 ;  /* 0x000000badc08723c */ /* 0x040fe60000041808 */
[----:B------:R-:W1:Y:S05]  /*b240*/  LDSM.16.M88.4 R184, [R37+0x5000] ;  /* 0x0050000025b8783b */ /* 0x000e6a0000000200 */
[C---:B----4-:R-:W-:Y:S08]  /*b250*/  HMMA.16816.F32.BF16 R12, R220.reuse, R188, R12 ;  /* 0x000000bcdc0c723c */ /* 0x050ff0000004180c */
[C---:B------:R-:W-:Y:S01]  /*b260*/  HMMA.16816.F32.BF16 R16, R220.reuse, R190, R16 ;  /* 0x000000bedc10723c */ /* 0x040fe20000041810 */
[----:B------:R-:W4:Y:S07]  /*b270*/  LDSM.16.M88.4 R188, [R37+0x5800] ;  /* 0x0058000025bc783b */ /* 0x000f2e0000000200 */
[C---:B------:R-:W-:Y:S08]  /*b280*/  HMMA.16816.F32.BF16 R20, R220.reuse, R248, R20 ;  /* 0x000000f8dc14723c */ /* 0x040ff00000041814 */
[C---:B------:R-:W-:Y:S01]  /*b290*/  HMMA.16816.F32.BF16 R24, R220.reuse, R250, R24 ;  /* 0x000000fadc18723c */ /* 0x040fe20000041818 */
[----:B------:R-:W-:Y:S07]  /*b2a0*/  LDSM.16.M88.4 R248, [R2+-0x800] ;  /* 0xfff8000002f8783b */ /* 0x000fee0000000200 */
[C---:B------:R-:W-:Y:S08]  /*b2b0*/  HMMA.16816.F32.BF16 R28, R220.reuse, R176, R28 ;  /* 0x000000b0dc1c723c */ /* 0x040ff0000004181c */
[----:B------:R-:W-:Y:S01]  /*b2c0*/  HMMA.16816.F32.BF16 R32, R220, R178, R32 ;  /* 0x000000b2dc20723c */ /* 0x000fe20000041820 */
[----:B------:R-:W4:Y:S07]  /*b2d0*/  LDSM.16.M88.4 R176, [R2+-0x2000] ;  /* 0xffe0000002b0783b */ /* 0x000f2e0000000200 */
[C---:B---3--:R-:W-:Y:S08]  /*b2e0*/  HMMA.16816.F32.BF16 R4, R224.reuse, R180, R4 ;  /* 0x000000b4e004723c */ /* 0x048ff00000041804 */
[C---:B------:R-:W-:Y:S01]  /*b2f0*/  HMMA.16816.F32.BF16 R8, R224.reuse, R182, R8 ;  /* 0x000000b6e008723c */ /* 0x040fe20000041808 */
[----:B------:R-:W3:Y:S07]  /*b300*/  LDSM.16.M88.4 R180, [R2+-0x1800] ;  /* 0xffe8000002b4783b */ /* 0x000eee0000000200 */
[C---:B------:R-:W-:Y:S08]  /*b310*/  HMMA.16816.F32.BF16 R12, R224.reuse, R40, R12 ;  /* 0x00000028e00c723c */ /* 0x040ff0000004180c */
[C---:B------:R-:W-:Y:S01]  /*b320*/  HMMA.16816.F32.BF16 R16, R224.reuse, R42, R16 ;  /* 0x0000002ae010723c */ /* 0x040fe20000041810 */
[----:B------:R-:W-:Y:S07]  /*b330*/  LDSM.16.M88.4 R40, [R252+0x6000] ;  /* 0x00600000fc28783b */ /* 0x000fee0000000200 */
[C---:B-1----:R-:W-:Y:S08]  /*b340*/  HMMA.16816.F32.BF16 R20, R224.reuse, R184, R20 ;  /* 0x000000b8e014723c */ /* 0x042ff00000041814 */
[C---:B------:R-:W-:Y:S01]  /*b350*/  HMMA.16816.F32.BF16 R24, R224.reuse, R186, R24 ;  /* 0x000000bae018723c */ /* 0x040fe20000041818 */
[----:B------:R-:W1:Y:S07]  /*b360*/  LDSM.16.M88.4 R184, [R2+-0x1000] ;  /* 0xfff0000002b8783b */ /* 0x000e6e0000000200 */
[C---:B----4-:R-:W-:Y:S08]  /*b370*/  HMMA.16816.F32.BF16 R28, R224.reuse, R188, R28 ;  /* 0x000000bce01c723c */ /* 0x050ff0000004181c */
[----:B------:R-:W-:Y:S01]  /*b380*/  HMMA.16816.F32.BF16 R32, R224, R190, R32 ;  /* 0x000000bee020723c */ /* 0x000fe20000041820 */
[----:B------:R-:W-:Y:S07]  /*b390*/  LDSM.16.M88.4 R188, [R252+0x7000] ;  /* 0x00700000fcbc783b */ /* 0x000fee0000000200 */
[C---:B------:R-:W-:Y:S08]  /*b3a0*/  HMMA.16816.F32.BF16 R4, R228.reuse, R176, R4 ;  /* 0x000000b0e404723c */ /* 0x040ff00000041804 */
[C---:B------:R-:W-:Y:S01]  /*b3b0*/  HMMA.16816.F32.BF16 R8, R228.reuse, R178, R8 ;  /* 0x000000b2e408723c */ /* 0x040fe20000041808 */
[----:B------:R-:W4:Y:S07]  /*b3c0*/  LDSM.16.M88.4 R176, [R252+0x6800] ;  /* 0x00680000fcb0783b */ /* 0x000f2e0000000200 */
[C---:B---3--:R-:W-:Y:S08]  /*b3d0*/  HMMA.16816.F32.BF16 R12, R228.reuse, R180, R12 ;  /* 0x000000b4e40c723c */ /* 0x048ff0000004180c */
[C---:B------:R-:W-:Y:S01]  /*b3e0*/  HMMA.16816.F32.BF16 R16, R228.reuse, R182, R16 ;  /* 0x000000b6e410723c */ /* 0x040fe20000041810 */
[----:B------:R-:W-:Y:S07]  /*b3f0*/  LDSM.16.M88.4 R180, [R252+0x7800] ;  /* 0x00780000fcb4783b */ /* 0x000fee0000000200 */
[C---:B-1----:R-:W-:Y:S08]  /*b400*/  HMMA.16816.F32.BF16 R20, R228.reuse, R184, R20 ;  /* 0x000000b8e414723c */ /* 0x042ff00000041814 */
[C---:B------:R-:W-:Y:S01]  /*b410*/  HMMA.16816.F32.BF16 R24, R228.reuse, R186, R24 ;  /* 0x000000bae418723c */ /* 0x040fe20000041818 */
[----:B------:R-:W-:Y:S05]  /*b420*/  LDSM.16.M88.4 R184, [R44] ;  /* 0x000000002cb8783b */ /* 0x000fea0000000200 */
[----:B------:R-:W1:Y:S02]  /*b430*/  LDSM.16.M88.4 R44, [R37+0x6000] ;  /* 0x00600000252c783b */ /* 0x000e640000000200 */
[C---:B------:R-:W-:Y:S08]  /*b440*/  HMMA.16816.F32.BF16 R28, R228.reuse, R248, R28 ;  /* 0x000000f8e41c723c */ /* 0x040ff0000004181c */
[----:B------:R-:W-:Y:S08]  /*b450*/  HMMA.16816.F32.BF16 R32, R228, R250, R32 ;  /* 0x000000fae420723c */ /* 0x000ff00000041820 */
[C---:B------:R-:W-:Y:S08]  /*b460*/  HMMA.16816.F32.BF16 R4, R232.reuse, R40, R4 ;  /* 0x00000028e804723c */ /* 0x040ff00000041804 */
[C---:B------:R-:W-:Y:S08]  /*b470*/  HMMA.16816.F32.BF16 R8, R232.reuse, R42, R8 ;  /* 0x0000002ae808723c */ /* 0x040ff00000041808 */
[C---:B----4-:R-:W-:Y:S04]  /*b480*/  HMMA.16816.F32.BF16 R12, R232.reuse, R176, R12 ;  /* 0x000000b0e80c723c */ /* 0x050fe8000004180c */
[----:B-1----:R-:W-:Y:S04]  /*b490*/  IMAD.MOV.U32 R132, RZ, RZ, R45 ;  /* 0x000000ffff847224 */ /* 0x002fe800078e002d */
[C---:B------:R-:W-:Y:S08]  /*b4a0*/  HMMA.16816.F32.BF16 R16, R232.reuse, R178, R16 ;  /* 0x000000b2e810723c */ /* 0x040ff00000041810 */
[C---:B------:R-:W-:Y:S08]  /*b4b0*/  HMMA.16816.F32.BF16 R20, R232.reuse, R188, R20 ;  /* 0x000000bce814723c */ /* 0x040ff00000041814 */
[C---:B------:R-:W-:Y:S01]  /*b4c0*/  HMMA.16816.F32.BF16 R24, R232.reuse, R190, R24 ;  /* 0x000000bee818723c */ /* 0x040fe20000041818 */
[----:B------:R-:W-:Y:S07]  /*b4d0*/  LDSM.16.M88.4 R188, [R37+0x7800] ;  /* 0x0078000025bc783b */ /* 0x000fee0000000200 */
[C---:B------:R-:W-:Y:S08]  /*b4e0*/  HMMA.16816.F32.BF16 R28, R232.reuse, R180, R28 ;  /* 0x000000b4e81c723c */ /* 0x040ff0000004181c */
[----:B------:R-:W-:Y:S01]  /*b4f0*/  HMMA.16816.F32.BF16 R32, R232, R182, R32 ;  /* 0x000000b6e820723c */ /* 0x000fe20000041820 */
[----:B------:R-:W-:Y:S07]  /*b500*/  LDSM.16.M88.4 R180, [R37+0x6800] ;  /* 0x0068000025b4783b */ /* 0x000fee0000000200 */
[C---:B------:R-:W-:Y:S08]  /*b510*/  HMMA.16816.F32.BF16 R4, R236.reuse, R184, R4 ;  /* 0x000000b8ec04723c */ /* 0x040ff00000041804 */
[C---:B------:R-:W-:Y:S01]  /*b520*/  HMMA.16816.F32.BF16 R8, R236.reuse, R186, R8 ;  /* 0x000000baec08723c */ /* 0x040fe20000041808 */
[----:B------:R-:W-:Y:S05]  /*b530*/  LDSM.16.M88.4 R184, [R37+0x7000] ;  /* 0x0070000025b8783b */ /* 0x000fea0000000200 */
[----:B--2---:R1:W2:Y:S05]  /*b540*/  LDSM.16.M88.4 R248, [R36] ;  /* 0x0000000024f8783b */ /* 0x0042aa0000000200 */
[----:B------:R3:W4:Y:S05]  /*b550*/  LDSM.16.M88.4 R40, [R3] ;  /* 0x000000000328783b */ /* 0x00072a0000000200 */
[----:B------:R2:W4:Y:S01]  /*b560*/  LDSM.16.M88.4 R176, [R0] ;  /* 0x0000000000b0783b */ /* 0x0005220000000200 */
[----:B-1----:R-:W-:Y:S02]  /*b570*/  MOV R36, R44 ;  /* 0x0000002c00247202 */ /* 0x002fe40000000f00 */
[----:B---3--:R-:W-:Y:S01]  /*b580*/  MOV R3, R46 ;  /* 0x0000002e00037202 */ /* 0x008fe20000000f00 */
[C---:B--2---:R-:W-:Y:S03]  /*b590*/  HMMA.16816.F32.BF16 R12, R236.reuse, R248, R12 ;  /* 0x000000f8ec0c723c */ /* 0x044fe6000004180c */
[----:B------:R-:W-:Y:S02]  /*b5a0*/  IMAD.MOV.U32 R0, RZ, RZ, R47 ;  /* 0x000000ffff007224 */ /* 0x000fe400078e002f */
[----:B------:R1:W5:Y:S03]  /*b5b0*/  LDL.LU.64 R46, [R1+0x128] ;  /* 0x00012800012e7983 */ /* 0x0003660000300a00 */
[C---:B------:R-:W-:Y:S02]  /*b5c0*/  HMMA.16816.F32.BF16 R16, R236.reuse, R250, R16 ;  /* 0x000000faec10723c */ /* 0x040fe40000041810 */
[----:B------:R-:W2:Y:S06]  /*b5d0*/  LDSM.16.M88.4 R248, [R2] ;  /* 0x0000000002f8783b */ /* 0x000eac0000000200 */
[C---:B----4-:R-:W-:Y:S01]  /*b5e0*/  HMMA.16816.F32.BF16 R20, R236.reuse, R40, R20 ;  /* 0x00000028ec14723c */ /* 0x050fe20000041814 */
[----:B------:R1:W5:Y:S05]  /*b5f0*/  LDL.LU.64 R44, [R1+0x120] ;  /* 0x00012000012c7983 */ /* 0x00036a0000300a00 */
[----:B------:R1:W5:Y:S02]  /*b600*/  LDL.LU R37, [R1+0x118] ;  /* 0x0001180001257983 */ /* 0x0003640000300800 */
[C---:B------:R-:W-:Y:S03]  /*b610*/  HMMA.16816.F32.BF16 R24, R236.reuse, R42, R24 ;  /* 0x0000002aec18723c */ /* 0x040fe60000041818 */
[----:B------:R1:W5:Y:S05]  /*b620*/  LDL.LU.64 R42, [R1+0x110] ;  /* 0x00011000012a7983 */ /* 0x00036a0000300a00 */
[C---:B------:R-:W-:Y:S01]  /*b630*/  HMMA.16816.F32.BF16 R28, R236.reuse, R176, R28 ;  /* 0x000000b0ec1c723c */ /* 0x040fe2000004181c */
[----:B------:R1:W5:Y:S06]  /*b640*/  LDL.LU.64 R40, [R1+0x108] ;  /* 0x0001080001287983 */ /* 0x00036c0000300a00 */
[----:B------:R-:W-:Y:S01]  /*b650*/  MOV R176, R36 ;  /* 0x0000002400b07202 */ /* 0x000fe20000000f00 */
[----:B------:R-:W-:Y:S01]  /*b660*/  HMMA.16816.F32.BF16 R32, R236, R178, R32 ;  /* 0x000000b2ec20723c */ /* 0x000fe20000041820 */
[----:B------:R1:W5:Y:S03]  /*b670*/  LDL.LU R36, [R1+0x100] ;  /* 0x0001000001247983 */ /* 0x0003660000300800 */
[----:B------:R-:W-:Y:S03]  /*b680*/  IMAD.MOV.U32 R177, RZ, RZ, R132 ;  /* 0x000000ffffb17224 */ /* 0x000fe600078e0084 */
[----:B------:R-:W-:Y:S02]  /*b690*/  MOV R178, R3 ;  /* 0x0000000300b27202 */ /* 0x000fe40000000f00 */
[----:B------:R-:W-:Y:S02]  /*b6a0*/  MOV R179, R0 ;  /* 0x0000000000b37202 */ /* 0x000fe40000000f00 */
[C---:B------:R-:W-:Y:S08]  /*b6b0*/  HMMA.16816.F32.BF16 R4, R240.reuse, R176, R4 ;  /* 0x000000b0f004723c */ /* 0x040ff00000041804 */
[C---:B------:R-:W-:Y:S01]  /*b6c0*/  HMMA.16816.F32.BF16 R8, R240.reuse, R178, R8 ;  /* 0x000000b2f008723c */ /* 0x040fe20000041808 */
[----:B------:R-:W3:Y:S07]  /*b6d0*/  LDSM.16.M88.4 R176, [R2+0x800] ;  /* 0x0008000002b0783b */ /* 0x000eee0000000200 */
[C---:B------:R-:W-:Y:S08]  /*b6e0*/  HMMA.16816.F32.BF16 R12, R240.reuse, R180, R12 ;  /* 0x000000b4f00c723c */ /* 0x040ff0000004180c */
[C---:B------:R-:W-:Y:S08]  /*b6f0*/  HMMA.16816.F32.BF16 R16, R240.reuse, R182, R16 ;  /* 0x000000b6f010723c */ /* 0x040ff00000041810 */
[C---:B------:R-:W-:Y:S08]  /*b700*/  HMMA.16816.F32.BF16 R20, R240.reuse, R184, R20 ;  /* 0x000000b8f014723c */ /* 0x040ff00000041814 */
[C---:B------:R-:W-:Y:S08]  /*b710*/  HMMA.16816.F32.BF16 R24, R240.reuse, R186, R24 ;  /* 0x000000baf018723c */ /* 0x040ff00000041818 */
[C---:B------:R-:W-:Y:S08]  /*b720*/  HMMA.16816.F32.BF16 R28, R240.reuse, R188, R28 ;  /* 0x000000bcf01c723c */ /* 0x040ff0000004181c */
[----:B------:R-:W-:Y:S08]  /*b730*/  HMMA.16816.F32.BF16 R32, R240, R190, R32 ;  /* 0x000000bef020723c */ /* 0x000ff00000041820 */
[C---:B--2---:R-:W-:Y:S08]  /*b740*/  HMMA.16816.F32.BF16 R4, R244.reuse, R248, R4 ;  /* 0x000000f8f404723c */ /* 0x044ff00000041804 */
[C---:B------:R-:W-:Y:S08]  /*b750*/  HMMA.16816.F32.BF16 R8, R244.reuse, R250, R8 ;  /* 0x000000faf408723c */ /* 0x040ff00000041808 */
[C---:B---3--:R-:W-:Y:S08]  /*b760*/  HMMA.16816.F32.BF16 R12, R244.reuse, R176, R12 ;  /* 0x000000b0f40c723c */ /* 0x048ff0000004180c */
[----:B------:R-:W-:Y:S01]  /*b770*/  FMUL.FTZ R4, R4, c[0x0][0x320] ;  /* 0x0000c80004047a20 */ /* 0x000fe20000410000 */
[C---:B------:R-:W-:Y:S03]  /*b780*/  HMMA.16816.F32.BF16 R16, R244.reuse, R178, R16 ;  /* 0x000000b2f410723c */ /* 0x040fe60000041810 */
[----:B------:R-:W2:Y:S01]  /*b790*/  MUFU.TANH R188, R4 ;  /* 0x0000000400bc7308 */ /* 0x000ea20000002400 */
[----:B------:R-:W-:Y:S02]  /*b7a0*/  FMUL.FTZ R5, R5, c[0x0][0x320] ;  /* 0x0000c80005057a20 */ /* 0x000fe40000410000 */
[----:B------:R-:W-:Y:S02]  /*b7b0*/  FMUL.FTZ R6, R6, c[0x0][0x320] ;  /* 0x0000c80006067a20 */ /* 0x000fe40000410000 */
[----:B------:R-:W-:Y:S04]  /*b7c0*/  FMUL.FTZ R7, R7, c[0x0][0x320] ;  /* 0x0000c80007077a20 */ /* 0x000fe80000410000 */
[----:B------:R-:W-:Y:S01]  /*b7d0*/  FMUL.FTZ R8, R8, c[0x0][0x320] ;  /* 0x0000c80008087a20 */ /* 0x000fe20000410000 */
[----:B------:R-:W3:Y:S01]  /*b7e0*/  MUFU.TANH R250, R5 ;  /* 0x0000000500fa7308 */ /* 0x000ee20000002400 */
[----:B------:R-:W-:Y:S02]  /*b7f0*/  FMUL.FTZ R9, R9, c[0x0][0x320] ;  /* 0x0000c80009097a20 */ /* 0x000fe40000410000 */
[----:B------:R-:W-:Y:S02]  /*b800*/  FMUL.FTZ R10, R10, c[0x0][0x320] ;  /* 0x0000c8000a0a7a20 */ /* 0x000fe40000410000 */
[----:B------:R-:W-:Y:S02]  /*b810*/  FMUL.FTZ R11, R11, c[0x0][0x320] ;  /* 0x0000c8000b0b7a20 */ /* 0x000fe40000410000 */
[----:B------:R-:W-:Y:S02]  /*b820*/  FMUL.FTZ R13, R13, c[0x0][0x320] ;  /* 0x0000c8000d0d7a20 */ /* 0x000fe40000410000 */
[----:B------:R-:W-:Y:S01]  /*b830*/  FMUL.FTZ R14, R14, c[0x0][0x320] ;  /* 0x0000c8000e0e7a20 */ /* 0x000fe20000410000 */
[----:B------:R-:W4:Y:S01]  /*b840*/  MUFU.TANH R248, R6 ;  /* 0x0000000600f87308 */ /* 0x000f220000002400 */
[----:B------:R-:W-:Y:S02]  /*b850*/  FMUL.FTZ R15, R15, c[0x0][0x320] ;  /* 0x0000c8000f0f7a20 */ /* 0x000fe40000410000 */
[----:B------:R-:W-:Y:S02]  /*b860*/  FMUL.FTZ R16, R16, c[0x0][0x320] ;  /* 0x0000c80010107a20 */ /* 0x000fe40000410000 */
[----:B------:R-:W-:Y:S02]  /*b870*/  FMUL.FTZ R17, R17, c[0x0][0x320] ;  /* 0x0000c80011117a20 */ /* 0x000fe40000410000 */
[----:B------:R-:W-:Y:S02]  /*b880*/  FMUL.FTZ R18, R18, c[0x0][0x320] ;  /* 0x0000c80012127a20 */ /* 0x000fe40000410000 */
[----:B------:R-:W-:Y:S01]  /*b890*/  FMUL.FTZ R19, R19, c[0x0][0x320] ;  /* 0x0000c80013137a20 */ /* 0x000fe20000410000 */
[----:B------:R1:W1:Y:S01]  /*b8a0*/  MUFU.TANH R251, R7 ;  /* 0x0000000700fb7308 */ /* 0x0002620000002400 */
[----:B------:R-:W-:Y:S09]  /*b8b0*/  FMUL.FTZ R12, R12, c[0x0][0x320] ;  /* 0x0000c8000c0c7a20 */ /* 0x000ff20000410000 */
[----:B------:R-:W2:Y:S10]  /*b8c0*/  MUFU.TANH R190, R8 ;  /* 0x0000000800be7308 */ /* 0x000eb40000002400 */
[----:B------:R-:W2:Y:S01]  /*b8d0*/  MUFU.TANH R189, R9 ;  /* 0x0000000900bd7308 */ /* 0x000ea20000002400 */
[----:B-1----:R-:W1:Y:S09]  /*b8e0*/  LDSM.16.M88.4 R4, [R2+0x1000] ;  /* 0x001000000204783b */ /* 0x002e720000000200 */
[----:B------:R-:W1:Y:S10]  /*b8f0*/  MUFU.TANH R249, R10 ;  /* 0x0000000a00f97308 */ /* 0x000e740000002400 */
[----:B------:R1:W1:Y:S10]  /*b900*/  MUFU.TANH R191, R11 ;  /* 0x0000000b00bf7308 */ /* 0x0002740000002400 */
[----:B------:R-:W2:Y:S10]  /*b910*/  MUFU.TANH R184, R13 ;  /* 0x0000000d00b87308 */ /* 0x000eb40000002400 */
[----:B------:R-:W2:Y:S01]  /*b920*/  MUFU.TANH R187, R14 ;  /* 0x0000000e00bb7308 */ /* 0x000ea20000002400 */
[----:B-1----:R1:W2:Y:S01]  /*b930*/  LDSM.16.M88.4 R8, [R2+0x1800] ;  /* 0x001800000208783b */ /* 0x0022a20000000200 */
[----:B------:R-:W-:Y:S08]  /*b940*/  DEPBAR.LE SB0, 0x0 ;  /* 0x000080000000791a */ /* 0x000ff00000000000 */
[----:B------:R-:W2:Y:S01]  /*b950*/  MUFU.TANH R186, R15 ;  /* 0x0000000f00ba7308 */ /* 0x000ea20000002400 */
[----:B------:R-:W-:Y:S01]  /*b960*/  BAR.SYNC.DEFER_BLOCKING 0x0 ;  /* 0x0000000000007b1d */ /* 0x000fe20000010000 */
[C---:B------:R-:W-:Y:S08]  /*b970*/  HMMA.16816.F32.BF16 R20, R244.reuse, R4, R20 ;  /* 0x00000004f414723c */ /* 0x040ff00000041814 */
[----:B------:R-:W2:Y:S01]  /*b980*/  MUFU.TANH R183, R16 ;  /* 0x0000001000b77308 */ /* 0x000ea20000002400 */
[C---:B------:R-:W-:Y:S01]  /*b990*/  HMMA.16816.F32.BF16 R24, R244.reuse, R6, R24 ;  /* 0x00000006f418723c */ /* 0x040fe20000041818 */
[----:B-1----:R-:W3:Y:S08]  /*b9a0*/  LDL R2, [R1+0x60] ;  /* 0x0000600001027983 */ /* 0x002ef00000100800 */
[----:B------:R1:W1:Y:S06]  /*b9b0*/  MUFU.TANH R180, R17 ;  /* 0x0000001100b47308 */ /* 0x00026c0000002400 */
[----:B------:R-:W-:Y:S02]  /*b9c0*/  FMUL.FTZ R20, R20, c[0x0][0x320] ;  /* 0x0000c80014147a20 */ /* 0x000fe40000410000 */
[----:B------:R-:W-:Y:S02]  /*b9d0*/  FMUL.FTZ R21, R21, c[0x0][0x320] ;  /* 0x0000c80015157a20 */ /* 0x000fe40000410000 */
[----:B------:R1:W1:Y:S01]  /*b9e0*/  MUFU.TANH R182, R18 ;  /* 0x0000001200b67308 */ /* 0x0002620000002400 */
[----:B------:R-:W-:Y:S02]  /*b9f0*/  FMUL.FTZ R22, R22, c[0x0][0x320] ;  /* 0x0000c80016167a20 */ /* 0x000fe40000410000 */
[----:B------:R-:W-:Y:S01]  /*ba00*/  FMUL.FTZ R23, R23, c[0x0][0x320] ;  /* 0x0000c80017177a20 */ /* 0x000fe20000410000 */
[C---:B--2---:R-:W-:Y:S06]  /*ba10*/  HMMA.16816.F32.BF16 R28, R244.reuse, R8, R28 ;  /* 0x00000008f41c723c */ /* 0x044fec000004181c */
[----:B------:R2:W2:Y:S02]  /*ba20*/  MUFU.TANH R181, R19 ;  /* 0x0000001300b57308 */ /* 0x0004a40000002400 */
[----:B------:R-:W-:Y:S08]  /*ba30*/  HMMA.16816.F32.BF16 R32, R244, R10, R32 ;  /* 0x0000000af420723c */ /* 0x000ff00000041820 */
[----:B------:R4:W3:Y:S08]  /*ba40*/  MUFU.TANH R179, R20 ;  /* 0x0000001400b37308 */ /* 0x0008f00000002400 */
[----:B-1----:R-:W-:Y:S02]  /*ba50*/  FMUL.FTZ R17, R29, c[0x0][0x320] ;  /* 0x0000c8001d117a20 */ /* 0x002fe40000410000 */
[----:B------:R1:W1:Y:S01]  /*ba60*/  MUFU.TANH R176, R21 ;  /* 0x0000001500b07308 */ /* 0x0002620000002400 */
[----:B------:R-:W-:Y:S02]  /*ba70*/  FMUL.FTZ R18, R31, c[0x0][0x320] ;  /* 0x0000c8001f127a20 */ /* 0x000fe40000410000 */
[----:B--2---:R-:W-:Y:S03]  /*ba80*/  FMUL.FTZ R19, R30, c[0x0][0x320] ;  /* 0x0000c8001e137a20 */ /* 0x004fe60000410000 */
[----:B------:R-:W-:Y:S02]  /*ba90*/  FMUL.FTZ R14, R32, c[0x0][0x320] ;  /* 0x0000c800200e7a20 */ /* 0x000fe40000410000 */
[----:B------:R-:W-:Y:S02]  /*baa0*/  FMUL.FTZ R13, R33, c[0x0][0x320] ;  /* 0x0000c800210d7a20 */ /* 0x000fe40000410000 */
[----:B------:R2:W2:Y:S01]  /*bab0*/  MUFU.TANH R178, R22 ;  /* 0x0000001600b27308 */ /* 0x0004a20000002400 */
[----:B------:R-:W-:Y:S02]  /*bac0*/  FMUL.FTZ R16, R34, c[0x0][0x320] ;  /* 0x0000c80022107a20 */ /* 0x000fe40000410000 */
[----:B------:R-:W-:Y:S02]  /*bad0*/  FMUL.FTZ R15, R35, c[0x0][0x320] ;  /* 0x0000c800230f7a20 */ /* 0x000fe40000410000 */
[----:B----4-:R-:W-:Y:S05]  /*bae0*/  FMUL.FTZ R20, R28, c[0x0][0x320] ;  /* 0x0000c8001c147a20 */ /* 0x010fea0000410000 */
[----:B------:R4:W3:Y:S01]  /*baf0*/  MUFU.TANH R177, R23 ;  /* 0x0000001700b17308 */ /* 0x0008e20000002400 */
[----:B-1----:R-:W-:Y:S09]  /*bb00*/  FMUL.FTZ R21, R25, c[0x0][0x320] ;  /* 0x0000c80019157a20 */ /* 0x002ff20000410000 */
[----:B------:R1:W1:Y:S01]  /*bb10*/  MUFU.TANH R185, R12 ;  /* 0x0000000c00b97308 */ /* 0x0002620000002400 */
[----:B--2---:R-:W-:Y:S02]  /*bb20*/  FMUL.FTZ R22, R24, c[0x0][0x320] ;  /* 0x0000c80018167a20 */ /* 0x004fe40000410000 */
[----:B------:R-:W-:Y:S07]  /*bb30*/  FMUL.FTZ R24, R26, c[0x0][0x320] ;  /* 0x0000c8001a187a20 */ /* 0x000fee0000410000 */
[----:B------:R-:W2:Y:S01]  /*bb40*/  MUFU.TANH R22, R22 ;  /* 0x0000001600167308 */ /* 0x000ea20000002400 */
[----:B----4-:R-:W-:Y:S09]  /*bb50*/  FMUL.FTZ R23, R27, c[0x0][0x320] ;  /* 0x0000c8001b177a20 */ /* 0x010ff20000410000 */
[----:B------:R-:W4:Y:S10]  /*bb60*/  MUFU.TANH R21, R21 ;  /* 0x0000001500157308 */ /* 0x000f340000002400 */
        /* <DEDUP_REMOVED lines=10> */
[----:B---3--:R-:W-:Y:S11]  /*bc10*/  ISETP.GE.AND P0, PT, R2, 0x1, PT ;  /* 0x000000010200780c */ /* 0x008ff60003f06270 */
        /* <DEDUP_REMOVED lines=8> */
[----:B------:R-:W4:Y:S04]  /*bca0*/  LDL R4, [R1+0xa8] ;  /* 0x0000a80001047983 */ /* 0x000f280000100800 */
[----:B------:R-:W4:Y:S04]  /*bcb0*/  LDL.64 R28, [R1+0x90] ;  /* 0x00009000011c7983 */ /* 0x000f280000100a00 */
[----:B------:R-:W4:Y:S04]  /*bcc0*/  LDL R8, [R1+0x88] ;  /* 0x0000880001087983 */ /* 0x000f280000100800 */
[----:B------:R-:W4:Y:S04]  /*bcd0*/  LDL R11, [R1+0xe8] ;  /* 0x0000e800010b7983 */ /* 0x000f280000100800 */
[----:B------:R-:W4:Y:S04]  /*bce0*/  LDL R26, [R1+0x70] ;  /* 0x00007000011a7983 */ /* 0x000f280000100800 */
[----:B------:R-:W4:Y:S04]  /*bcf0*/  LDL R10, [R1+0xec] ;  /* 0x0000ec00010a7983 */ /* 0x000f280000100800 */
[----:B------:R-:W4:Y:S04]  /*bd00*/  LDL R25, [R1+0x68] ;  /* 0x0000680001197983 */ /* 0x000f280000100800 */
[----:B------:R-:W4:Y:S04]  /*bd10*/  LDL R7, [R1+0x6c] ;  /* 0x00006c0001077983 */ /* 0x000f280000100800 */
[----:B------:R-:W4:Y:S04]  /*bd20*/  LDL R132, [R1+0x54] ;  /* 0x0000540001847983 */ /* 0x000f280000100800 */
[----:B------:R-:W4:Y:S04]  /*bd30*/  LDL R9, [R1+0xf0] ;  /* 0x0000f00001097983 */ /* 0x000f280000100800 */
[----:B------:R-:W4:Y:S01]  /*bd40*/  LDL R6, [R1+0xf4] ;  /* 0x0000f40001067983 */ /* 0x000f220000100800 */
[----:B--2---:R-:W-:Y:S05]  /*bd50*/  IMAD R2, R2, 0x40, R3 ;  /* 0x0000004002027824 */ /* 0x004fea00078e0203 */
[----:B---3--:R-:W-:Y:S05]  /*bd60*/  IADD3 R2, R2, -0x40, R0 ;  /* 0xffffffc002027810 */ /* 0x008fea0007ffe000 */
[----:B------:R-:W-:Y:S04]  /*bd70*/  @P2 IMAD.HI.U32 R3, R2, c[0x0][0x2bc], RZ ;  /* 0x0000af0002032a27 */ /* 0x000fe800078e00ff */
[----:B------:R-:W-:Y:S01]  /*bd80*/  IMAD.MOV.U32 R0, RZ, RZ, R2 ;  /* 0x000000ffff007224 */ /* 0x000fe200078e0002 */
[----:B------:R-:W-:Y:S04]  /*bd90*/  @P2 SHF.R.U32.HI R0, RZ, c[0x0][0x2c0], R3 ;  /* 0x0000b000ff002a19 */ /* 0x000fe80000011603 */
[C---:B----4-:R-:W-:Y:S04]  /*bda0*/  @!P6 IADD3 R3, P0, R0.reuse, R30, RZ ;  /* 0x0000001e0003e210 */ /* 0x050fe80007f1e0ff */
[----:B------:R-:W-:Y:S01]  /*bdb0*/  @!P6 LEA.HI.X.SX32 R5, R0, R4, 0x1, P0 ;  /* 0x000000040005e211 */ /* 0x000fe200000f0eff */
[----:B------:R-:W-:Y:S01]  /*bdc0*/  IMAD.MOV R0, RZ, RZ, -R0 ;  /* 0x000000ffff007224 */ /* 0x000fe200078e0a00 */
[C---:B------:R-:W-:Y:S03]  /*bdd0*/  @!P6 LEA R4, P0, R3.reuse, c[0x0][0x2a0], 0x2 ;  /* 0x0000a8000304ea11 */ /* 0x040fe600078010ff */
[----:B------:R-:W-:Y:S01]  /*bde0*/  IMAD R27, R0, c[0x0][0x2b8], R2 ;  /* 0x0000ae00001b7a24 */ /* 0x000fe200078e0202 */
[----:B------:R-:W-:Y:S03]  /*bdf0*/  @!P6 LEA.HI.X R5, R3, c[0x0][0x2a4], R5, 0x2, P0 ;  /* 0x0000a9000305ea11 */ /* 0x000fe600000f1405 */
[C---:B------:R-:W-:Y:S01]  /*be00*/  IMAD.WIDE.U32 R2, R27.reuse, c[0x0][0x1e0], RZ ;  /* 0x000078001b027a25 */ /* 0x040fe200078e00ff */
[----:B------:R-:W-:Y:S01]  /*be10*/  SHF.R.S32.HI R0, RZ, 0x1f, R27 ;  /* 0x0000001fff007819 */ /* 0x000fe2000001141b */
[----:B------:R-:W2:Y:S04]  /*be20*/  @!P6 LDG.E R12, [R4.64] ;  /* 0x00000006040ce981 */ /* 0x000ea8000c1e1900 */
        /* <DEDUP_REMOVED lines=9> */
[----:B------:R-:W-:Y:S01]  /*bec0*/  IADD3 R0, P0, R28, R2, RZ ;  /* 0x000000021c007210 */ /* 0x000fe20007f1e0ff */
[----:B------:R-:W-:Y:S02]  /*bed0*/  IMAD.SHL.U32 R28, R26, 0x2, RZ ;  /* 0x000000021a1c7824 */ /* 0x000fe400078e00ff */
[----:B------:R-:W-:Y:S05]  /*bee0*/  IMAD R5, R12, c[0x0][0x1f4], R5 ;  /* 0x00007d000c057a24 */ /* 0x000fea00078e0205 */
[----:B------:R-:W-:Y:S02]  /*bef0*/  IADD3.X R5, R8, R3, R5, P0, !PT ;  /* 0x0000000308057210 */ /* 0x000fe400007fe405 */
[C---:B------:R-:W-:Y:S04]  /*bf00*/  LEA R8, P0, R0.reuse, c[0x0][0x1c8], 0x1 ;  /* 0x0000720000087a11 */ /* 0x040fe800078008ff */
[----:B------:R-:W-:Y:S02]  /*bf10*/  LEA.HI.X R5, R0, c[0x0][0x1cc], R5, 0x1, P0 ;  /* 0x0000730000057a11 */ /* 0x000fe400000f0c05 */
[----:B-1----:R-:W-:Y:S02]  /*bf20*/  SHF.L.U64.HI R12, R26, 0x1, R11 ;  /* 0x000000011a0c7819 */ /* 0x002fe4000001020b */
[----:B------:R-:W-:Y:S01]  /*bf30*/  SHF.L.U64.HI R11, R25, 0x1, R10 ;  /* 0x00000001190b7819 */ /* 0x000fe2000001020a */
[C---:B------:R-:W-:Y:S01]  /*bf40*/  IMAD.SHL.U32 R25, R132.reuse, 0x2, RZ ;  /* 0x0000000284197824 */ /* 0x040fe200078e00ff */
[C---:B------:R-:W-:Y:S02]  /*bf50*/  SHF.L.U64.HI R10, R7.reuse, 0x1, R9 ;  /* 0x00000001070a7819 */ /* 0x040fe40000010209 */
[----:B------:R-:W-:Y:S02]  /*bf60*/  SHF.L.U32 R26, R7, 0x1, RZ ;  /* 0x00000001071a7819 */ /* 0x000fe400000006ff */
[----:B------:R-:W-:Y:S01]  /*bf70*/  SHF.L.U64.HI R9, R132, 0x1, R6 ;  /* 0x0000000184097819 */ /* 0x000fe20000010206 */
[----:B------:R-:W-:-:S05]  /*bf80*/  BRA.DIV ~URZ, `(.L_x_539) ;  /* 0x00006a227f007947 */ /* 0x000fca000b800000 */
[----:B------:R1:W2:Y:S02]  /*bf90*/  SHFL.IDX PT, R4, R5, RZ, 0x181f ;  /* 0x00181fff05047589 */ /* 0x0002a400000e0000 */
.L_x_586:
[----:B------:R-:W-:-:S05]  /*bfa0*/  BRA.DIV ~URZ, `(.L_x_540) ;  /* 0x00006a727f007947 */ /* 0x000fca000b800000 */
[----:B------:R-:W3:Y:S04]  /*bfb0*/  LDL R6, [R1+0x50] ;  /* 0x0000500001067983 */ /* 0x000ee80000100800 */
[----:B------:R-:W4:Y:S04]  /*bfc0*/  LDL R29, [R1+0x4c] ;  /* 0x00004c00011d7983 */ /* 0x000f280000100800 */
[----:B------:R-:W1:Y:S01]  /*bfd0*/  SHFL.IDX PT, R0, R8, RZ, 0x181f ;  /* 0x00181fff08007589 */ /* 0x000e6200000e0000 */
[----:B---3--:R-:W-:Y:S04]  /*bfe0*/  IADD3 R2, -R6, 0x10, RZ ;  /* 0x0000001006027810 */ /* 0x008fe80007ffe1ff */
[----:B------:R-:W-:Y:S04]  /*bff0*/  LOP3.LUT R2, R2, 0xf, RZ, 0xc0, !PT ;  /* 0x0000000f02027812 */ /* 0x000fe800078ec0ff */
[----:B-1----:R-:W-:Y:S04]  /*c000*/  IADD3 R2, P1, P0, R2, R0, R25 ;  /* 0x0000000002027210 */ /* 0x002fe8000783e019 */
[----:B--2---:R-:W-:Y:S02]  /*c010*/  IADD3.X R3, RZ, R4, R9, P1, P0 ;  /* 0x00000004ff037210 */ /* 0x004fe40000fe0409 */
[----:B------:R-:W-:Y:S11]  /*c020*/  ISETP.NE.U32.AND P0, PT, R6, RZ, PT ;  /* 0x000000ff0600720c */ /* 0x000ff60003f05070 */
[----:B------:R-:W-:Y:S02]  /*c030*/  @!UPT UIADD3 URZ, URZ, URZ, URZ ;  /* 0x0000003f3f3ff290 */ /* 0x000fe4000fffe03f */
[----:B------:R-:W-:Y:S01]  /*c040*/  @!PT LDS RZ, [RZ] ;  /* 0x00000000fffff984 */ /* 0x000fe20000000800 */
[----:B------:R-:W-:Y:S01]  /*c050*/  @!PT LDS RZ, [RZ] ;  /* 0x00000000fffff984 */ /* 0x000fe20000000800 */
[----:B----4-:R1:W-:Y:S02]  /*c060*/  LDGSTS.E.BYPASS.LTC128B.128.ZFILL [R29+0x10100], [R2.64], P0 ;  /* 0x10100000021d7fae */ /* 0x0103e40008141d46 */
[----:B-1----:R-:W-:Y:S05]  /*c070*/  IADD3 R2, P0, R0, R26, RZ ;  /* 0x0000001a00027210 */ /* 0x002fea0007f1e0ff */
[----:B------:R-:W-:Y:S01]  /*c080*/  IMAD.X R3, R4, 0x1, R10, P0 ;  /* 0x0000000104037824 */ /* 0x000fe200000e060a */
[----:B------:R-:W-:Y:S04]  /*c090*/  IADD3 R6, P0, R0, R27, RZ ;  /* 0x0000001b00067210 */ /* 0x000fe80007f1e0ff */
[----:B------:R1:W-:Y:S01]  /*c0a0*/  LDGSTS.E.BYPASS.LTC128B.128 [R29+0x12100], [R2.64], !P5 ;  /* 0x12100000021d7fae */ /* 0x0003e2000e901d46 */
[----:B------:R-:W-:Y:S05]  /*c0b0*/  IMAD.X R7, R4, 0x1, R11, P0 ;  /* 0x0000000104077824 */ /* 0x000fea00000e060b */
[----:B------:R2:W-:Y:S01]  /*c0c0*/  LDGSTS.E.BYPASS.LTC128B.128 [R29+0x14100], [R6.64], !P4 ;  /* 0x14100000061d7fae */ /* 0x0005e2000e101d46 */
[----:B-1----:R-:W-:Y:S03]  /*c0d0*/  IADD3 R2, P0, R0, R28, RZ ;  /* 0x0000001c00027210 */ /* 0x002fe60007f1e0ff */
[----:B------:R2:W1:Y:S02]  /*c0e0*/  SHFL.IDX PT, R0, R8, 0x1, 0x181f ;  /* 0x00381f0008007f89 */ /* 0x00046400000e0000 */
[----:B------:R-:W-:Y:S02]  /*c0f0*/  IMAD.X R3, R4, 0x1, R12, P0 ;  /* 0x0000000104037824 */ /* 0x000fe400000e060c */
[----:B------:R2:W3:Y:S04]  /*c100*/  SHFL.IDX PT, R4, R5, 0x1, 0x181f ;  /* 0x00381f0005047f89 */ /* 0x0004e800000e0000 */
[----:B------:R2:W-:Y:S02]  /*c110*/  LDGSTS.E.BYPASS.LTC128B.128 [R29+0x16100], [R2.64], !P3 ;  /* 0x16100000021d7fae */ /* 0x0005e4000d901d46 */
.L_x_587:
[----:B--2---:R-:W2:Y:S04]  /*c120*/  LDL.LU R2, [R1+0x50] ;  /* 0x0000500001027983 */ /* 0x004ea80000300800 */
[----:B------:R-:W4:Y:S01]  /*c130*/  LDL R5, [R1+0x4c] ;  /* 0x00004c0001057983 */ /* 0x000f220000100800 */
[C---:B--2---:R-:W-:Y:S02]  /*c140*/  ISETP.NE.U32.AND P0, PT, R2.reuse, RZ, PT ;  /* 0x000000ff0200720c */ /* 0x044fe40003f05070 */
[----:B------:R-:W-:Y:S04]  /*c150*/  IADD3 R2, -R2, 0x10, RZ ;  /* 0x0000001002027810 */ /* 0x000fe80007ffe1ff */
[----:B------:R-:W-:Y:S04]  /*c160*/  LOP3.LUT R2, R2, 0xf, RZ, 0xc0, !PT ;  /* 0x0000000f02027812 */ /* 0x000fe800078ec0ff */
[----:B-1----:R-:W-:Y:S04]  /*c170*/  IADD3 R2, P2, P1, R2, R0, R25 ;  /* 0x0000000002027210 */ /* 0x002fe8000795e019 */
[----:B---3--:R-:W-:Y:S02]  /*c180*/  IADD3.X R3, RZ, R4, R9, P2, P1 ;  /* 0x00000004ff037210 */ /* 0x008fe400017e2409 */
[C---:B------:R-:W-:Y:S03]  /*c190*/  IADD3 R6, P1, R0.reuse, R27, RZ ;  /* 0x0000001b00067210 */ /* 0x040fe60007f3e0ff */
[----:B------:R-:W-:Y:S01]  /*c1a0*/  @!PT LDS RZ, [RZ] ;  /* 0x00000000fffff984 */ /* 0x000fe20000000800 */
[----:B------:R-:W-:Y:S01]  /*c1b0*/  @!PT LDS RZ, [RZ] ;  /* 0x00000000fffff984 */ /* 0x000fe20000000800 */
[----:B------:R-:W-:Y:S01]  /*c1c0*/  @!PT LDS RZ, [RZ] ;  /* 0x00000000fffff984 */ /* 0x000fe20000000800 */
[----:B----4-:R1:W-:Y:S01]  /*c1d0*/  LDGSTS.E.BYPASS.LTC128B.128.ZFILL [R5+0x11100], [R2.64], P0 ;  /* 0x1110000002057fae */ /* 0x0103e20008141d46 */
[----:B------:R-:W-:Y:S01]  /*c1e0*/  IADD3 R8, P0, R0, R26, RZ ;  /* 0x0000001a00087210 */ /* 0x000fe20007f1e0ff */
[C---:B------:R-:W-:Y:S04]  /*c1f0*/  IMAD.X R7, R4.reuse, 0x1, R11, P1 ;  /* 0x0000000104077824 */ /* 0x040fe800008e060b */
[----:B------:R-:W-:Y:S05]  /*c200*/  IMAD.X R9, R4, 0x1, R10, P0 ;  /* 0x0000000104097824 */ /* 0x000fea00000e060a */
[----:B------:R2:W-:Y:S04]  /*c210*/  LDGSTS.E.BYPASS.LTC128B.128 [R5+0x13100], [R8.64], !P5 ;  /* 0x1310000008057fae */ /* 0x0005e8000e901d46 */
[----:B------:R2:W-:Y:S01]  /*c220*/  LDGSTS.E.BYPASS.LTC128B.128 [R5+0x15100], [R6.64], !P4 ;  /* 0x1510000006057fae */ /* 0x0005e2000e101d46 */
[----:B-1----:R-:W-:Y:S05]  /*c230*/  IADD3 R2, P0, R0, R28, RZ ;  /* 0x0000001c00027210 */ /* 0x002fea0007f1e0ff */
[----:B------:R-:W-:Y:S05]  /*c240*/  IMAD.X R3, R4, 0x1, R12, P0 ;  /* 0x0000000104037824 */ /* 0x000fea00000e060c */
[----:B------:R2:W-:Y:S03]  /*c250*/  LDGSTS.E.BYPASS.LTC128B.128 [R5+0x17100], [R2.64], !P3 ;  /* 0x1710000002057fae */ /* 0x0005e6000d901d46 */
.L_x_538:
[----:B-12-4-:R-:W-:Y:S05]  /*c260*/  BSYNC B0 ;  /* 0x0000000000007941 */ /* 0x016fea0003800000 */
.L_x_537:
[----:B------:R-:W-:Y:S01]  /*c270*/  FMNMX.FTZ R2, R188, R133, !PT ;  /* 0x00000085bc027209 */ /* 0x000fe20007810000 */
[----:B------:R-:W0:Y:S01]  /*c280*/  LDGDEPBAR ;  /* 0x00000000000079af */ /* 0x000e220000000000 */
[----:B------:R-:W-:Y:S02]  /*c290*/  FMNMX.FTZ R0, R248, R134, !PT ;  /* 0x00000086f8007209 */ /* 0x000fe40007810000 */
        /* <DEDUP_REMOVED lines=29> */
[----:B------:R-:W-:Y:S01]  /*c470*/  FMNMX.FTZ R5, R15, R0, !PT ;  /* 0x000000000f057209 */ /* 0x000fe20007810000 */
[----:B------:R-:W-:-:S05]  /*c480*/  BRA.DIV ~URZ, `(.L_x_541) ;  /* 0x000068227f007947 */ /* 0x000fca000b800000 */
[----:B------:R-:W1:Y:S02]  /*c490*/  SHFL.BFLY PT, R0, R4, 0x2, 0x1f ;  /* 0x0c401f0004007f89 */ /* 0x000e6400000e0000 */
[----:B-1----:R-:W-:Y:S05]  /*c4a0*/  FMNMX.FTZ R4, R4, R0, !PT ;  /* 0x0000000004047209 */ /* 0x002fea0007810000 */
[----:B------:R-:W1:Y:S02]  /*c4b0*/  SHFL.BFLY PT, R132, R4, 0x1, 0x1f ;  /* 0x0c201f0004847f89 */ /* 0x000e6400000e0000 */
[----:B-1----:R-:W-:Y:S02]  /*c4c0*/  FMNMX.FTZ R132, R4, R132, !PT ;  /* 0x0000008404847209 */ /* 0x002fe40007810000 */
[----:B------:R-:W1:Y:S02]  /*c4d0*/  SHFL.BFLY PT, R4, R5, 0x2, 0x1f ;  /* 0x0c401f0005047f89 */ /* 0x000e6400000e0000 */
[----:B-1----:R-:W-:Y:S05]  /*c4e0*/  FMNMX.FTZ R4, R5, R4, !PT ;  /* 0x0000000405047209 */ /* 0x002fea0007810000 */
[----:B------:R1:W2:Y:S02]  /*c4f0*/  SHFL.BFLY PT, R0, R4, 0x1, 0x1f ;  /* 0x0c201f0004007f89 */ /* 0x0002a400000e0000 */
.L_x_588:
[----:B------:R-:W3:Y:S01]  /*c500*/  LDL.LU R10, [R1+0x78] ;  /* 0x00007800010a7983 */ /* 0x000ee20000300800 */
[----:B--2---:R-:W-:Y:S01]  /*c510*/  FMNMX.FTZ R3, R0, R4, !PT ;  /* 0x0000000400037209 */ /* 0x004fe20007810000 */
[C---:B------:R-:W-:Y:S01]  /*c520*/  FADD.FTZ R0, -R132.reuse, R133 ;  /* 0x0000008584007221 */ /* 0x040fe20000010100 */
[----:B------:R-:W-:Y:S01]  /*c530*/  WARPSYNC 0xffffffff ;  /* 0xffffffff00007948 */ /* 0x000fe20003800000 */
[----:B-1----:R-:W-:Y:S02]  /*c540*/  FMUL.FTZ R4, R132, c[0x0][0x2d0] ;  /* 0x0000b40084047a20 */ /* 0x002fe40000410000 */
[----:B------:R-:W-:Y:S02]  /*c550*/  FMUL.FTZ R0, R0, c[0x0][0x2d0] ;  /* 0x0000b40000007a20 */ /* 0x000fe40000410000 */
[--C-:B------:R-:W-:Y:S02]  /*c560*/  FFMA.FTZ R11, R179, c[0x0][0x2d0], -R4.reuse ;  /* 0x0000b400b30b7a23 */ /* 0x100fe40000010804 */
[----:B------:R-:W1:Y:S01]  /*c570*/  MUFU.EX2 R2, R0 ;  /* 0x0000000000027308 */ /* 0x000e620000000800 */
[----:B------:R-:W2:Y:S01]  /*c580*/  LDL.LU R179, [R1+0x74] ;  /* 0x0000740001b37983 */ /* 0x000ea20000300800 */
[--C-:B------:R-:W-:Y:S02]  /*c590*/  FFMA.FTZ R34, R17, c[0x0][0x2d0], -R4.reuse ;  /* 0x0000b40011227a23 */ /* 0x100fe40000010804 */
[--C-:B------:R-:W-:Y:S02]  /*c5a0*/  FFMA.FTZ R7, R188, c[0x0][0x2d0], -R4.reuse ;  /* 0x0000b400bc077a23 */ /* 0x100fe40000010804 */
[--C-:B------:R-:W-:Y:S02]  /*c5b0*/  FFMA.FTZ R26, R176, c[0x0][0x2d0], -R4.reuse ;  /* 0x0000b400b01a7a23 */ /* 0x100fe40000010804 */
[--C-:B------:R-:W-:Y:S02]  /*c5c0*/  FFMA.FTZ R6, R250, c[0x0][0x2d0], -R4.reuse ;  /* 0x0000b400fa067a23 */ /* 0x100fe40000010804 */
[----:B------:R-:W-:Y:S01]  /*c5d0*/  MUFU.EX2 R176, R7 ;  /* 0x0000000700b07308 */ /* 0x000fe20000000800 */
        /* <DEDUP_REMOVED lines=11> */
[----:B------:R4:W-:Y:S01]  /*c690*/  MUFU.EX2 R9, R5 ;  /* 0x0000000500097308 */ /* 0x0009e20000000800 */
[----:B------:R-:W-:Y:S02]  /*c6a0*/  FFMA.FTZ R8, R189, c[0x0][0x2d0], -R4 ;  /* 0x0000b400bd087a23 */ /* 0x000fe40000010804 */
[----:B------:R-:W-:Y:S04]  /*c6b0*/  FMUL.FTZ R4, R3, c[0x0][0x2d0] ;  /* 0x0000b40003047a20 */ /* 0x000fe80000410000 */
        /* <DEDUP_REMOVED lines=11> */
[--C-:B----4-:R-:W-:Y:S02]  /*c770*/  FFMA.FTZ R5, R248, c[0x0][0x2d0], -R4.reuse ;  /* 0x0000b400f8057a23 */ /* 0x110fe40000010804 */
[--C-:B------:R-:W-:Y:S02]  /*c780*/  FFMA.FTZ R248, R23, c[0x0][0x2d0], -R4.reuse ;  /* 0x0000b40017f87a23 */ /* 0x100fe40000010804 */
[--C-:B------:R-:W-:Y:S01]  /*c790*/  FFMA.FTZ R188, R177, c[0x0][0x2d0], -R4.reuse ;  /* 0x0000b400b1bc7a23 */ /* 0x100fe20000010804 */
[----:B------:R-:W-:Y:S01]  /*c7a0*/  MUFU.EX2 R191, R191 ;  /* 0x000000bf00bf7308 */ /* 0x000fe20000000800 */
[--C-:B------:R-:W-:Y:S02]  /*c7b0*/  FFMA.FTZ R190, R24, c[0x0][0x2d0], -R4.reuse ;  /* 0x0000b40018be7a23 */ /* 0x100fe40000010804 */
[----:B------:R-:W-:Y:S07]  /*c7c0*/  FFMA.FTZ R14, R15, c[0x0][0x2d0], -R4 ;  /* 0x0000b4000f0e7a23 */ /* 0x000fee0000010804 */
[----:B------:R-:W-:Y:S10]  /*c7d0*/  MUFU.EX2 R133, R133 ;  /* 0x0000008500857308 */ /* 0x000ff40000000800 */
[----:B------:R-:W-:Y:S10]  /*c7e0*/  MUFU.EX2 R189, R189 ;  /* 0x000000bd00bd7308 */ /* 0x000ff40000000800 */
[----:B------:R-:W-:Y:S10]  /*c7f0*/  MUFU.EX2 R188, R188 ;  /* 0x000000bc00bc7308 */ /* 0x000ff40000000800 */
[----:B------:R-:W-:Y:S10]  /*c800*/  MUFU.EX2 R190, R190 ;  /* 0x000000be00be7308 */ /* 0x000ff40000000800 */
[----:B------:R-:W-:Y:S10]  /*c810*/  MUFU.EX2 R248, R248 ;  /* 0x000000f800f87308 */ /* 0x000ff40000000800 */
[----:B------:R-:W-:Y:S10]  /*c820*/  MUFU.EX2 R187, R187 ;  /* 0x000000bb00bb7308 */ /* 0x000ff40000000800 */
[----:B------:R-:W-:Y:S01]  /*c830*/  MUFU.EX2 R186, R186 ;  /* 0x000000ba00ba7308 */ /* 0x000fe20000000800 */
[----:B-1----:R-:W-:Y:S01]  /*c840*/  FMUL.FTZ R17, R2, R153 ;  /* 0x0000009902117220 */ /* 0x002fe20000410000 */
[----:B------:R-:W-:Y:S01]  /*c850*/  F2FP.BF16.PACK_AB R178, R8, R9 ;  /* 0x0000000908b2723e */ /* 0x000fe200000010ff */
[----:B------:R-:W4:Y:S01]  /*c860*/  LDL R153, [R1+0x28] ;  /* 0x0000280001997983 */ /* 0x000f220000100800 */
[C---:B------:R-:W-:Y:S02]  /*c870*/  FMUL.FTZ R12, R2.reuse, R156 ;  /* 0x0000009c020c7220 */ /* 0x040fe40000410000 */
[C---:B------:R-:W-:Y:S01]  /*c880*/  FMUL.FTZ R28, R2.reuse, R140 ;  /* 0x0000008c021c7220 */ /* 0x040fe20000410000 */
[----:B------:R-:W4:Y:S01]  /*c890*/  LDL R156, [R1+0x30] ;  /* 0x00003000019c7983 */ /* 0x000f220000100800 */
[C---:B------:R-:W-:Y:S02]  /*c8a0*/  FMUL.FTZ R32, R2.reuse, R136 ;  /* 0x0000008802207220 */ /* 0x040fe40000410000 */
[C---:B------:R-:W-:Y:S01]  /*c8b0*/  FMUL.FTZ R33, R2.reuse, R137 ;  /* 0x0000008902217220 */ /* 0x040fe20000410000 */
[----:B------:R-:W4:Y:S01]  /*c8c0*/  LDL R140, [R1+0x38] ;  /* 0x00003800018c7983 */ /* 0x000f220000100800 */
[C---:B------:R-:W-:Y:S01]  /*c8d0*/  FMUL.FTZ R21, R2.reuse, R149 ;  /* 0x0000009502157220 */ /* 0x040fe20000410000 */
[----:B------:R-:W-:Y:S01]  /*c8e0*/  MOV R149, R34 ;  /* 0x0000002200957202 */ /* 0x000fe20000000f00 */
[C---:B------:R-:W-:Y:S02]  /*c8f0*/  FMUL.FTZ R16, R2.reuse, R152 ;  /* 0x0000009802107220 */ /* 0x040fe40000410000 */
        /* <DEDUP_REMOVED lines=8> */
[C---:B------:R-:W-:Y:S02]  /*c980*/  FMUL.FTZ R29, R2.reuse, R141 ;  /* 0x0000008d021d7220 */ /* 0x040fe40000410000 */
[C---:B-----5:R-:W-:Y:S02]  /*c990*/  FMUL.FTZ R36, R2.reuse, R36 ;  /* 0x0000002402247220 */ /* 0x060fe40000410000 */
        /* <DEDUP_REMOVED lines=49> */
[C---:B------:R-:W-:Y:S01]  /*ccb0*/  F2FP.BF16.PACK_AB R176, R6.reuse, R176 ;  /* 0x000000b006b0723e */ /* 0x040fe200000010ff */
[----:B------:R1:W-:Y:S02]  /*ccc0*/  MUFU.EX2 R10, R5 ;  /* 0x00000005000a7308 */ /* 0x0003e40000000800 */
[----:B------:R-:W-:Y:S02]  /*ccd0*/  FADD.FTZ R7, R6, R0 ;  /* 0x0000000006077221 */ /* 0x000fe40000010000 */
[----:B------:R-:W-:Y:S01]  /*cce0*/  FADD.FTZ R0, -R3, R134 ;  /* 0x0000008603007221 */ /* 0x000fe20000010100 */
[----:B------:R-:W-:Y:S01]  /*ccf0*/  MOV R134, R35 ;  /* 0x0000002300867202 */ /* 0x000fe20000000f00 */
[--C-:B------:R-:W-:Y:S02]  /*cd00*/  FFMA.FTZ R6, R251, c[0x0][0x2d0], -R4.reuse ;  /* 0x0000b400fb067a23 */ /* 0x100fe40000010804 */
[----:B------:R-:W-:Y:S02]  /*cd10*/  FMUL.FTZ R0, R0, c[0x0][0x2d0] ;  /* 0x0000b40000007a20 */ /* 0x000fe40000410000 */
[----:B------:R-:W-:Y:S01]  /*cd20*/  FFMA.FTZ R251, R19, c[0x0][0x2d0], -R4 ;  /* 0x0000b40013fb7a23 */ /* 0x000fe20000010804 */
[----:B------:R-:W-:Y:S01]  /*cd30*/  MUFU.EX2 R177, R6 ;  /* 0x0000000600b17308 */ /* 0x000fe20000000800 */
[----:B------:R-:W-:Y:S02]  /*cd40*/  FADD.FTZ R4, R9, R7 ;  /* 0x0000000709047221 */ /* 0x000fe40000010000 */
[----:B------:R-:W-:Y:S01]  /*cd50*/  FMUL.FTZ R9, R2, R161 ;  /* 0x000000a102097220 */ /* 0x000fe20000410000 */
[----:B------:R-:W-:Y:S01]  /*cd60*/  MOV R161, R30 ;  /* 0x0000001e00a17202 */ /* 0x000fe20000000f00 */
[----:B------:R-:W-:Y:S02]  /*cd70*/  FADD.FTZ R185, R8, R4 ;  /* 0x0000000408b97221 */ /* 0x000fe40000010000 */
[C---:B------:R-:W-:Y:S01]  /*cd80*/  FMUL.FTZ R4, R2.reuse, R164 ;  /* 0x000000a402047220 */ /* 0x040fe20000410000 */
[----:B------:R-:W-:Y:S01]  /*cd90*/  MOV R164, R14 ;  /* 0x0000000e00a47202 */ /* 0x000fe20000000f00 */
[C---:B------:R-:W-:Y:S01]  /*cda0*/  FMUL.FTZ R8, R2.reuse, R160 ;  /* 0x000000a002087220 */ /* 0x040fe20000410000 */
[----:B------:R-:W3:Y:S01]  /*cdb0*/  MUFU.EX2 R0, R0 ;  /* 0x0000000000007308 */ /* 0x000ee20000000800 */
[----:B------:R-:W-:Y:S01]  /*cdc0*/  MOV R160, R18 ;  /* 0x0000001200a07202 */ /* 0x000fe20000000f00 */
[----:B-1----:R-:W-:Y:S01]  /*cdd0*/  FMUL.FTZ R5, R2, R165 ;  /* 0x000000a502057220 */ /* 0x002fe20000410000 */
[----:B------:R-:W-:Y:S07]  /*cde0*/  MOV R165, R27 ;  /* 0x0000001b00a57202 */ /* 0x000fee0000000f00 */
[----:B------:R-:W1:Y:S01]  /*cdf0*/  MUFU.EX2 R2, R184 ;  /* 0x000000b800027308 */ /* 0x000e620000000800 */
[C---:B---3--:R-:W-:Y:S02]  /*ce00*/  FMUL.FTZ R7, R0.reuse, R167 ;  /* 0x000000a700077220 */ /* 0x048fe40000410000 */
[----:B------:R-:W3:Y:S01]  /*ce10*/  LDL R167, [R1+0x2c] ;  /* 0x00002c0001a77983 */ /* 0x000ee20000100800 */
[C---:B------:R-:W-:Y:S02]  /*ce20*/  FMUL.FTZ R34, R0.reuse, R138 ;  /* 0x0000008a00227220 */ /* 0x040fe40000410000 */
[C---:B------:R-:W-:Y:S02]  /*ce30*/  FMUL.FTZ R35, R0.reuse, R139 ;  /* 0x0000008b00237220 */ /* 0x040fe40000410000 */
[C---:B--2---:R-:W-:Y:S01]  /*ce40*/  FFMA.FTZ R6, R0.reuse, R179, R10 ;  /* 0x000000b300067223 */ /* 0x044fe2000001000a */
[----:B------:R-:W-:Y:S01]  /*ce50*/  F2FP.BF16.PACK_AB R179, R191, R249 ;  /* 0x000000f9bfb3723e */ /* 0x000fe200000010ff */
[C---:B------:R-:W-:Y:S02]  /*ce60*/  FMUL.FTZ R26, R0.reuse, R146 ;  /* 0x00000092001a7220 */ /* 0x040fe40000410000 */
[C---:B------:R-:W-:Y:S01]  /*ce70*/  FADD.FTZ R152, R177.reuse, R6 ;  /* 0x00000006b1987221 */ /* 0x040fe20000010000 */
[----:B------:R-:W-:Y:S01]  /*ce80*/  F2FP.BF16.PACK_AB R177, R177, R10 ;  /* 0x0000000ab1b1723e */ /* 0x000fe200000010ff */
[C---:B------:R-:W-:Y:S01]  /*ce90*/  FMUL.FTZ R6, R0.reuse, R166 ;  /* 0x000000a600067220 */ /* 0x040fe20000410000 */
[----:B------:R-:W2:Y:S01]  /*cea0*/  LDL R146, [R1+0x34] ;  /* 0x0000340001927983 */ /* 0x000ea20000100800 */
[C---:B------:R-:W-:Y:S01]  /*ceb0*/  FMUL.FTZ R10, R0.reuse, R162 ;  /* 0x000000a2000a7220 */ /* 0x040fe20000410000 */
[----:B------:R-:W-:Y:S01]  /*cec0*/  MOV R162, R144 ;  /* 0x0000009000a27202 */ /* 0x000fe20000000f00 */
[C---:B------:R-:W-:Y:S01]  /*ced0*/  FMUL.FTZ R11, R0.reuse, R163 ;  /* 0x000000a3000b7220 */ /* 0x040fe20000410000 */
[----:B------:R-:W1:Y:S01]  /*cee0*/  MUFU.EX2 R144, R183 ;  /* 0x000000b700907308 */ /* 0x000e620000000800 */
[C---:B------:R-:W-:Y:S01]  /*cef0*/  FMUL.FTZ R14, R0.reuse, R158 ;  /* 0x0000009e000e7220 */ /* 0x040fe20000410000 */
[----:B------:R-:W-:Y:S01]  /*cf00*/  MOV R163, R145 ;  /* 0x0000009100a37202 */ /* 0x000fe20000000f00 */
[C---:B------:R-:W-:Y:S01]  /*cf10*/  FMUL.FTZ R15, R0.reuse, R159 ;  /* 0x0000009f000f7220 */ /* 0x040fe20000410000 */
[----:B------:R-:W-:Y:S01]  /*cf20*/  MOV R166, R149 ;  /* 0x0000009500a67202 */ /* 0x000fe20000000f00 */
[C---:B------:R-:W-:Y:S01]  /*cf30*/  FMUL.FTZ R18, R0.reuse, R154 ;  /* 0x0000009a00127220 */ /* 0x040fe20000410000 */
[----:B------:R-:W-:Y:S01]  /*cf40*/  MOV R149, R134 ;  /* 0x0000008600957202 */ /* 0x000fe20000000f00 */
        /* <DEDUP_REMOVED lines=26> */
[----:B------:R1:W1:Y:S01]  /*d0f0*/  MUFU.EX2 R181, R251 ;  /* 0x000000fb00b57308 */ /* 0x0002620000000800 */
        /* <DEDUP_REMOVED lines=14> */
[----:B----4-:R-:W4:Y:S01]  /*d1e0*/  LDSM.16.MT88.4 R136, [R153] ;  /* 0x000000009988783b */ /* 0x010f220000004200 */
[C---:B------:R-:W-:Y:S02]  /*d1f0*/  FMUL.FTZ R98, R0.reuse, R98 ;  /* 0x0000006200627220 */ /* 0x040fe40000410000 */
[C---:B------:R-:W-:Y:S01]  /*d200*/  FMUL.FTZ R99, R0.reuse, R99 ;  /* 0x0000006300637220 */ /* 0x040fe20000410000 */
[----:B-1----:R-:W-:Y:S01]  /*d210*/  MOV R251, R156 ;  /* 0x0000009c00fb7202 */ /* 0x002fe20000000f00 */
        /* <DEDUP_REMOVED lines=16> */
[----:B------:R-:W-:Y:S01]  /*d320*/  FADD.FTZ R0, R133, R185 ;  /* 0x000000b985007221 */ /* 0x000fe20000010000 */
[C---:B----4-:R-:W-:Y:S05]  /*d330*/  HMMA.16816.F32.BF16 R4, R176.reuse, R136, R4 ;  /* 0x00000088b004723c */ /* 0x050fea0000041804 */
[----:B------:R-:W-:Y:S03]  /*d340*/  FADD.FTZ R0, R2, R0 ;  /* 0x0000000002007221 */ /* 0x000fe60000010000 */
[C---:B------:R-:W-:Y:S01]  /*d350*/  HMMA.16816.F32.BF16 R8, R176.reuse, R138, R8 ;  /* 0x0000008ab008723c */ /* 0x040fe20000041808 */
[----:B------:R-:W1:Y:S03]  /*d360*/  LDSM.16.MT88.4 R136, [R156] ;  /* 0x000000009c88783b */ /* 0x000e660000004200 */
[----:B------:R-:W-:Y:S04]  /*d370*/  FADD.FTZ R0, R144, R0 ;  /* 0x0000000090007221 */ /* 0x000fe80000010000 */
[----:B------:R-:W-:Y:S01]  /*d380*/  FADD.FTZ R0, R134, R0 ;  /* 0x0000000086007221 */ /* 0x000fe20000010000 */
[C---:B-1----:R-:W-:Y:S08]  /*d390*/  HMMA.16816.F32.BF16 R12, R176.reuse, R136, R12 ;  /* 0x00000088b00c723c */ /* 0x042ff0000004180c */
[C---:B------:R-:W-:Y:S01]  /*d3a0*/  HMMA.16816.F32.BF16 R16, R176.reuse, R138, R16 ;  /* 0x0000008ab010723c */ /* 0x040fe20000041810 */
[----:B---3--:R-:W1:Y:S03]  /*d3b0*/  LDSM.16.MT88.4 R136, [R167] ;  /* 0x00000000a788783b */ /* 0x008e660000004200 */
[----:B--2---:R-:W-:Y:S04]  /*d3c0*/  MOV R185, R146 ;  /* 0x0000009200b97202 */ /* 0x004fe80000000f00 */
[C---:B-1----:R-:W-:Y:S08]  /*d3d0*/  HMMA.16816.F32.BF16 R20, R176.reuse, R136, R20 ;  /* 0x00000088b014723c */ /* 0x042ff00000041814 */
[C---:B------:R-:W-:Y:S01]  /*d3e0*/  HMMA.16816.F32.BF16 R24, R176.reuse, R138, R24 ;  /* 0x0000008ab018723c */ /* 0x040fe20000041818 */
[----:B------:R-:W1:Y:S08]  /*d3f0*/  LDSM.16.MT88.4 R136, [R140] ;  /* 0x000000008c88783b */ /* 0x000e700000004200 */
[----:B------:R-:W-:Y:S01]  /*d400*/  LDSM.16.MT88.4 R140, [R153+0x800] ;  /* 0x00080000998c783b */ /* 0x000fe20000004200 */
        /* <DEDUP_REMOVED lines=39> */
[----:B------:R-:W1:Y:S03]  /*d680*/  MUFU.EX2 R133, R163 ;  /* 0x000000a300857308 */ /* 0x000e660000000800 */
[----:B------:R-:W-:Y:S03]  /*d690*/  F2FP.BF16.PACK_AB R137, R186, R187 ;  /* 0x000000bbba89723e */ /* 0x000fe600000010ff */
[----:B------:R-:W-:Y:S02]  /*d6a0*/  F2FP.BF16.PACK_AB R138, R134, R144 ;  /* 0x00000090868a723e */ /* 0x000fe400000010ff */
[----:B------:R-:W2:Y:S02]  /*d6b0*/  LDSM.16.MT88.4 R144, [R156+0x800] ;  /* 0x000800009c90783b */ /* 0x000ea40000004200 */
[----:B------:R-:W3:Y:S01]  /*d6c0*/  MUFU.EX2 R2, R162 ;  /* 0x000000a200027308 */ /* 0x000ee20000000800 */
[----:B------:R-:W-:Y:S02]  /*d6d0*/  F2FP.BF16.PACK_AB R139, R182, R183 ;  /* 0x000000b7b68b723e */ /* 0x000fe400000010ff */
[----:B------:R-:W-:Y:S05]  /*d6e0*/  F2FP.BF16.PACK_AB R177, R180, R181 ;  /* 0x000000b5b4b1723e */ /* 0x000fea00000010ff */
[C---:B------:R-:W-:Y:S02]  /*d6f0*/  HMMA.16816.F32.BF16 R4, R136.reuse, R140, R4 ;  /* 0x0000008c8804723c */ /* 0x040fe40000041804 */
[----:B------:R-:W-:Y:S03]  /*d700*/  MUFU.EX2 R178, R161 ;  /* 0x000000a100b27308 */ /* 0x000fe60000000800 */
[----:B-1----:R-:W-:Y:S03]  /*d710*/  FADD.FTZ R0, R133, R0 ;  /* 0x0000000085007221 */ /* 0x002fe60000010000 */
[C---:B------:R-:W-:Y:S01]  /*d720*/  HMMA.16816.F32.BF16 R8, R136.reuse, R142, R8 ;  /* 0x0000008e8808723c */ /* 0x040fe20000041808 */
[----:B------:R-:W1:Y:S03]  /*d730*/  LDSM.16.MT88.4 R140, [R167+0x800] ;  /* 0x00080000a78c783b */ /* 0x000e660000004200 */
[----:B------:R4:W4:Y:S01]  /*d740*/  MUFU.EX2 R134, R250 ;  /* 0x000000fa00867308 */ /* 0x0009220000000800 */
[----:B---3--:R-:W-:Y:S04]  /*d750*/  FADD.FTZ R0, R2, R0 ;  /* 0x0000000002007221 */ /* 0x008fe80000010000 */
[----:B------:R-:W-:Y:S05]  /*d760*/  FADD.FTZ R0, R148, R0 ;  /* 0x0000000094007221 */ /* 0x000fea0000010000 */
[----:B------:R-:W-:Y:S01]  /*d770*/  MUFU.EX2 R176, R166 ;  /* 0x000000a600b07308 */ /* 0x000fe20000000800 */
[C---:B--2---:R-:W-:Y:S03]  /*d780*/  HMMA.16816.F32.BF16 R12, R136.reuse, R144, R12 ;  /* 0x00000090880c723c */ /* 0x044fe6000004180c */
[----:B----4-:R-:W-:Y:S01]  /*d790*/  MOV R250, R167 ;  /* 0x000000a700fa7202 */ /* 0x010fe20000000f00 */
[C---:B------:R-:W-:Y:S04]  /*d7a0*/  FADD.FTZ R0, R134.reuse, R0 ;  /* 0x0000000086007221 */ /* 0x040fe80000010000 */
        /* <DEDUP_REMOVED lines=34> */
[----:B------:R1:W3:Y:S07]  /*d9d0*/  LDSM.16.MT88.4 R140, [R167+0x6800] ;  /* 0x00680000a78c783b */ /* 0x0002ee0000004200 */
[C---:B--2---:R-:W-:Y:S04]  /*d9e0*/  HMMA.16816.F32.BF16 R108, R136.reuse, R144, R108 ;  /* 0x00000090886c723c */ /* 0x044fe8000004186c */
[----:B-1----:R-:W-:Y:S04]  /*d9f0*/  MOV R167, R149 ;  /* 0x0000009500a77202 */ /* 0x002fe80000000f00 */
[C---:B------:R-:W-:Y:S01]  /*da00*/  HMMA.16816.F32.BF16 R112, R136.reuse, R146, R112 ;  /* 0x000000928870723c */ /* 0x040fe20000041870 */
[----:B------:R-:W1:Y:S07]  /*da10*/  LDSM.16.MT88.4 R144, [R185+0x6800] ;  /* 0x00680000b990783b */ /* 0x000e6e0000004200 */
[C---:B---3--:R-:W-:Y:S08]  /*da20*/  HMMA.16816.F32.BF16 R116, R136.reuse, R140, R116 ;  /* 0x0000008c8874723c */ /* 0x048ff00000041874 */
[C---:B------:R-:W-:Y:S01]  /*da30*/  HMMA.16816.F32.BF16 R120, R136.reuse, R142, R120 ;  /* 0x0000008e8878723c */ /* 0x040fe20000041878 */
[----:B------:R-:W2:Y:S07]  /*da40*/  LDSM.16.MT88.4 R140, [R153+0x1000] ;  /* 0x00100000998c783b */ /* 0x000eae0000004200 */
[C---:B-1----:R-:W-:Y:S08]  /*da50*/  HMMA.16816.F32.BF16 R124, R136.reuse, R144, R124 ;  /* 0x00000090887c723c */ /* 0x042ff0000004187c */
[----:B------:R-:W-:Y:S01]  /*da60*/  HMMA.16816.F32.BF16 R128, R136, R146, R128 ;  /* 0x000000928880723c */ /* 0x000fe20000041880 */
[----:B------:R-:W1:Y:S06]  /*da70*/  LDSM.16.MT88.4 R144, [R156+0x1000] ;  /* 0x001000009c90783b */ /* 0x000e6c0000004200 */
[----:B------:R-:W-:Y:S02]  /*da80*/  F2FP.BF16.PACK_AB R138, R134, R148 ;  /* 0x00000094868a723e */ /* 0x000fe400000010ff */
[----:B------:R-:W3:Y:S01]  /*da90*/  LDSM.16.MT88.4 R148, [R250+0x1000] ;  /* 0x00100000fa94783b */ /* 0x000ee20000004200 */
[----:B------:R-:W-:Y:S02]  /*daa0*/  MUFU.EX2 R134, R165 ;  /* 0x000000a500867308 */ /* 0x000fe40000000800 */
[----:B------:R-:W-:Y:S02]  /*dab0*/  F2FP.BF16.PACK_AB R136, R2, R133 ;  /* 0x000000850288723e */ /* 0x000fe400000010ff */
[----:B------:R-:W-:Y:S02]  /*dac0*/  F2FP.BF16.PACK_AB R137, R188, R189 ;  /* 0x000000bdbc89723e */ /* 0x000fe400000010ff */
[----:B------:R-:W-:Y:S04]  /*dad0*/  F2FP.BF16.PACK_AB R139, R248, R190 ;  /* 0x000000bef88b723e */ /* 0x000fe800000010ff */
[----:B------:R-:W4:Y:S03]  /*dae0*/  MUFU.EX2 R2, R167 ;  /* 0x000000a700027308 */ /* 0x000f260000000800 */
[C---:B--2---:R-:W-:Y:S07]  /*daf0*/  HMMA.16816.F32.BF16 R4, R136.reuse, R140, R4 ;  /* 0x0000008c8804723c */ /* 0x044fee0000041804 */
[----:B------:R-:W2:Y:S01]  /*db00*/  MUFU.EX2 R133, R157 ;  /* 0x0000009d00857308 */ /* 0x000ea20000000800 */
[C---:B------:R-:W-:Y:S01]  /*db10*/  HMMA.16816.F32.BF16 R8, R136.reuse, R142, R8 ;  /* 0x0000008e8808723c */ /* 0x040fe20000041808 */
[----:B------:R-:W3:Y:S07]  /*db20*/  LDSM.16.MT88.4 R140, [R185+0x1000] ;  /* 0x00100000b98c783b */ /* 0x000eee0000004200 */
[C---:B-1----:R-:W-:Y:S04]  /*db30*/  HMMA.16816.F32.BF16 R12, R136.reuse, R144, R12 ;  /* 0x00000090880c723c */ /* 0x042fe8000004180c */
[----:B----4-:R-:W-:Y:S04]  /*db40*/  FADD.FTZ R0, R2, R0 ;  /* 0x0000000002007221 */ /* 0x010fe80000010000 */
[C---:B------:R-:W-:Y:S01]  /*db50*/  FADD.FTZ R0, R176.reuse, R0 ;  /* 0x00000000b0007221 */ /* 0x040fe20000010000 */
[C---:B------:R-:W-:Y:S01]  /*db60*/  HMMA.16816.F32.BF16 R16, R136.reuse, R146, R16 ;  /* 0x000000928810723c */ /* 0x040fe20000041810 */
[----:B------:R-:W1:Y:S02]  /*db70*/  LDSM.16.MT88.4 R144, [R153+0x3000] ;  /* 0x003000009990783b */ /* 0x000e640000004200 */
[----:B------:R-:W-:Y:S01]  /*db80*/  F2FP.BF16.PACK_AB R176, R176, R2 ;  /* 0x00000002b0b0723e */ /* 0x000fe200000010ff */
[----:B------:R-:W-:Y:S01]  /*db90*/  FADD.FTZ R2, R249, R152 ;  /* 0x00000098f9027221 */ /* 0x000fe20000010000 */
[----:B------:R-:W-:Y:S01]  /*dba0*/  MOV R249, R153 ;  /* 0x0000009900f97202 */ /* 0x000fe20000000f00 */
[----:B--2---:R-:W-:Y:S02]  /*dbb0*/  FADD.FTZ R0, R133, R0 ;  /* 0x0000000085007221 */ /* 0x004fe40000010000 */
[C---:B---3--:R-:W-:Y:S02]  /*dbc0*/  HMMA.16816.F32.BF16 R20, R136.reuse, R148, R20 ;  /* 0x000000948814723c */ /* 0x048fe40000041814 */
[----:B------:R-:W-:Y:S02]  /*dbd0*/  LDSM.16.MT88.4 R160, [R249+0x1800] ;  /* 0x00180000f9a0783b */ /* 0x000fe40000004200 */
[C---:B------:R-:W-:Y:S01]  /*dbe0*/  FADD.FTZ R0, R178.reuse, R0 ;  /* 0x00000000b2007221 */ /* 0x040fe20000010000 */
[----:B------:R-:W-:Y:S02]  /*dbf0*/  F2FP.BF16.PACK_AB R178, R178, R133 ;  /* 0x00000085b2b2723e */ /* 0x000fe400000010ff */
[----:B------:R-:W2:Y:S01]  /*dc00*/  MUFU.EX2 R133, R164 ;  /* 0x000000a400857308 */ /* 0x000ea20000000800 */
[C---:B------:R-:W-:Y:S02]  /*dc10*/  HMMA.16816.F32.BF16 R24, R136.reuse, R150, R24 ;  /* 0x000000968818723c */ /* 0x040fe40000041818 */
[----:B------:R-:W4:Y:S06]  /*dc20*/  LDSM.16.MT88.4 R148, [R156+0x3000] ;  /* 0x003000009c94783b */ /* 0x000f2c0000004200 */
[C---:B------:R-:W-:Y:S02]  /*dc30*/  HMMA.16816.F32.BF16 R28, R136.reuse, R140, R28 ;  /* 0x0000008c881c723c */ /* 0x040fe4000004181c */
[----:B------:R4:W-:Y:S04]  /*dc40*/  STL [R1+0x78], R0 ;  /* 0x0000780001007387 */ /* 0x0009e80000100800 */
[----:B------:R-:W3:Y:S02]  /*dc50*/  LDL.LU R184, [R1+0x60] ;  /* 0x0000600001b87983 */ /* 0x000ee40000300800 */
[C---:B------:R-:W-:Y:S02]  /*dc60*/  HMMA.16816.F32.BF16 R32, R136.reuse, R142, R32 ;  /* 0x0000008e8820723c */ /* 0x040fe40000041820 */
[----:B------:R-:W4:Y:S02]  /*dc70*/  LDSM.16.MT88.4 R140, [R250+0x3000] ;  /* 0x00300000fa8c783b */ /* 0x000f240000004200 */
[----:B--2---:R-:W-:Y:S04]  /*dc80*/  F2FP.BF16.PACK_AB R179, R133, R134 ;  /* 0x0000008685b3723e */ /* 0x004fe800000010ff */
[C---:B-1----:R-:W-:Y:S08]  /*dc90*/  HMMA.16816.F32.BF16 R36, R136.reuse, R144, R36 ;  /* 0x000000908824723c */ /* 0x042ff00000041824 */
[C---:B------:R-:W-:Y:S01]  /*dca0*/  HMMA.16816.F32.BF16 R40, R136.reuse, R146, R40 ;  /* 0x000000928828723c */ /* 0x040fe20000041828 */
[----:B------:R-:W1:Y:S03]  /*dcb0*/  LDSM.16.MT88.4 R144, [R185+0x3000] ;  /* 0x00300000b990783b */ /* 0x000e660000004200 */
[----:B----4-:R-:W-:Y:S04]  /*dcc0*/  FADD.FTZ R0, R191, R2 ;  /* 0x00000002bf007221 */ /* 0x010fe80000010000 */
[----:B------:R-:W-:Y:S01]  /*dcd0*/  FADD.FTZ R0, R187, R0 ;  /* 0x00000000bb007221 */ /* 0x000fe20000010000 */
[C---:B------:R-:W-:Y:S03]  /*dce0*/  HMMA.16816.F32.BF16 R44, R136.reuse, R148, R44 ;  /* 0x00000094882c723c */ /* 0x040fe6000004182c */
[----:B------:R-:W-:Y:S04]  /*dcf0*/  FADD.FTZ R0, R186, R0 ;  /* 0x00000000ba007221 */ /* 0x000fe80000010000 */
[----:B------:R-:W-:Y:S01]  /*dd00*/  FADD.FTZ R0, R183, R0 ;  /* 0x00000000b7007221 */ /* 0x000fe20000010000 */
[C---:B------:R-:W-:Y:S01]  /*dd10*/  HMMA.16816.F32.BF16 R48, R136.reuse, R150, R48 ;  /* 0x000000968830723c */ /* 0x040fe20000041830 */
[----:B------:R-:W2:Y:S03]  /*dd20*/  LDSM.16.MT88.4 R148, [R153+0x5000] ;  /* 0x005000009994783b */ /* 0x000ea60000004200 */
[----:B------:R-:W-:Y:S04]  /*dd30*/  FADD.FTZ R0, R182, R0 ;  /* 0x00000000b6007221 */ /* 0x000fe80000010000 */
[C---:B------:R-:W-:Y:S04]  /*dd40*/  HMMA.16816.F32.BF16 R52, R136.reuse, R140, R52 ;  /* 0x0000008c8834723c */ /* 0x040fe80000041834 */
[----:B------:R-:W-:Y:S04]  /*dd50*/  FADD.FTZ R0, R189, R0 ;  /* 0x00000000bd007221 */ /* 0x000fe80000010000 */
[C---:B------:R-:W-:Y:S01]  /*dd60*/  HMMA.16816.F32.BF16 R56, R136.reuse, R142, R56 ;  /* 0x0000008e8838723c */ /* 0x040fe20000041838 */
[----:B------:R-:W4:Y:S03]  /*dd70*/  LDSM.16.MT88.4 R140, [R156+0x5000] ;  /* 0x005000009c8c783b */ /* 0x000f260000004200 */
[----:B------:R-:W-:Y:S04]  /*dd80*/  FADD.FTZ R0, R188, R0 ;  /* 0x00000000bc007221 */ /* 0x000fe80000010000 */
[C---:B-1----:R-:W-:Y:S04]  /*dd90*/  HMMA.16816.F32.BF16 R60, R136.reuse, R144, R60 ;  /* 0x00000090883c723c */ /* 0x042fe8000004183c */
[----:B------:R-:W-:Y:S04]  /*dda0*/  FADD.FTZ R0, R190, R0 ;  /* 0x00000000be007221 */ /* 0x000fe80000010000 */
[C---:B------:R-:W-:Y:S01]  /*ddb0*/  HMMA.16816.F32.BF16 R64, R136.reuse, R146, R64 ;  /* 0x000000928840723c */ /* 0x040fe20000041840 */
[----:B------:R-:W1:Y:S03]  /*ddc0*/  LDSM.16.MT88.4 R144, [R250+0x5000] ;  /* 0x00500000fa90783b */ /* 0x000e660000004200 */
[----:B------:R-:W-:Y:S04]  /*ddd0*/  FADD.FTZ R0, R248, R0 ;  /* 0x00000000f8007221 */ /* 0x000fe80000010000 */
[----:B------:R-:W-:Y:S01]  /*dde0*/  FADD.FTZ R0, R181, R0 ;  /* 0x00000000b5007221 */ /* 0x000fe20000010000 */
[C---:B--2---:R-:W-:Y:S03]  /*ddf0*/  HMMA.16816.F32.BF16 R68, R136.reuse, R148, R68 ;  /* 0x000000948844723c */ /* 0x044fe60000041844 */
[----:B------:R-:W-:Y:S04]  /*de00*/  FADD.FTZ R0, R180, R0 ;  /* 0x00000000b4007221 */ /* 0x000fe80000010000 */
[----:B------:R-:W-:Y:S01]  /*de10*/  FADD.FTZ R2, R134, R0 ;  /* 0x0000000086027221 */ /* 0x000fe20000010000 */
[C---:B------:R-:W-:Y:S01]  /*de20*/  HMMA.16816.F32.BF16 R72, R136.reuse, R150, R72 ;  /* 0x000000968848723c */ /* 0x040fe20000041848 */
[----:B------:R-:W2:Y:S03]  /*de30*/  LDSM.16.MT88.4 R148, [R185+0x5000] ;  /* 0x00500000b994783b */ /* 0x000ea60000004200 */
[----:B------:R-:W-:Y:S01]  /*de40*/  FADD.FTZ R2, R133, R2 ;  /* 0x0000000285027221 */ /* 0x000fe20000010000 */
[----:B------:R-:W-:Y:S02]  /*de50*/  MOV R133, R132 ;  /* 0x0000008400857202 */ /* 0x000fe40000000f00 */
[-C--:B------:R-:W-:Y:S01]  /*de60*/  MOV R134, R3.reuse ;  /* 0x0000000300867202 */ /* 0x080fe20000000f00 */
[C---:B----4-:R-:W-:Y:S08]  /*de70*/  HMMA.16816.F32.BF16 R76, R136.reuse, R140, R76 ;  /* 0x0000008c884c723c */ /* 0x050ff0000004184c */
[C---:B------:R-:W-:Y:S01]  /*de80*/  HMMA.16816.F32.BF16 R80, R136.reuse, R142, R80 ;  /* 0x0000008e8850723c */ /* 0x040fe20000041850 */
[----:B------:R-:W4:Y:S07]  /*de90*/  LDSM.16.MT88.4 R140, [R153+0x7000] ;  /* 0x00700000998c783b */ /* 0x000f2e0000004200 */
[C---:B-1----:R-:W-:Y:S01]  /*dea0*/  HMMA.16816.F32.BF16 R84, R136.reuse, R144, R84 ;  /* 0x000000908854723c */ /* 0x042fe20000041854 */
[----:B------:R-:W-:Y:S07]  /*deb0*/  LDSM.16.MT88.4 R152, [R251+0x1800] ;  /* 0x00180000fb98783b */ /* 0x000fee0000004200 */
[C---:B------:R-:W-:Y:S01]  /*dec0*/  HMMA.16816.F32.BF16 R88, R136.reuse, R146, R88 ;  /* 0x000000928858723c */ /* 0x040fe20000041858 */
[----:B------:R-:W1:Y:S07]  /*ded0*/  LDSM.16.MT88.4 R144, [R156+0x7000] ;  /* 0x007000009c90783b */ /* 0x000e6e0000004200 */
[C---:B--2---:R-:W-:Y:S08]  /*dee0*/  HMMA.16816.F32.BF16 R92, R136.reuse, R148, R92 ;  /* 0x00000094885c723c */ /* 0x044ff0000004185c */
[C---:B------:R-:W-:Y:S01]  /*def0*/  HMMA.16816.F32.BF16 R96, R136.reuse, R150, R96 ;  /* 0x000000968860723c */ /* 0x040fe20000041860 */
[----:B------:R-:W2:Y:S07]  /*df00*/  LDSM.16.MT88.4 R148, [R250+0x7000] ;  /* 0x00700000fa94783b */ /* 0x000eae0000004200 */
[C---:B----4-:R-:W-:Y:S08]  /*df10*/  HMMA.16816.F32.BF16 R100, R136.reuse, R140, R100 ;  /* 0x0000008c8864723c */ /* 0x050ff00000041864 */
[C---:B------:R-:W-:Y:S01]  /*df20*/  HMMA.16816.F32.BF16 R104, R136.reuse, R142, R104 ;  /* 0x0000008e8868723c */ /* 0x040fe20000041868 */
[----:B------:R-:W4:Y:S07]  /*df30*/  LDSM.16.MT88.4 R140, [R185+0x7000] ;  /* 0x00700000b98c783b */ /* 0x000f2e0000004200 */
[C---:B-1----:R-:W-:Y:S08]  /*df40*/  HMMA.16816.F32.BF16 R108, R136.reuse, R144, R108 ;  /* 0x00000090886c723c */ /* 0x042ff0000004186c */
[C---:B------:R-:W-:Y:S01]  /*df50*/  HMMA.16816.F32.BF16 R112, R136.reuse, R146, R112 ;  /* 0x000000928870723c */ /* 0x040fe20000041870 */
[----:B------:R-:W1:Y:S07]  /*df60*/  LDSM.16.MT88.4 R144, [R250+0x1800] ;  /* 0x00180000fa90783b */ /* 0x000e6e0000004200 */
[C---:B--2---:R-:W-:Y:S08]  /*df70*/  HMMA.16816.F32.BF16 R116, R136.reuse, R148, R116 ;  /* 0x000000948874723c */ /* 0x044ff00000041874 */
[C---:B------:R-:W-:Y:S08]  /*df80*/  HMMA.16816.F32.BF16 R120, R136.reuse, R150, R120 ;  /* 0x000000968878723c */ /* 0x040ff00000041878 */
[C---:B----4-:R-:W-:Y:S08]  /*df90*/  HMMA.16816.F32.BF16 R124, R136.reuse, R140, R124 ;  /* 0x0000008c887c723c */ /* 0x050ff0000004187c */
[----:B------:R-:W-:Y:S01]  /*dfa0*/  HMMA.16816.F32.BF16 R128, R136, R142, R128 ;  /* 0x0000008e8880723c */ /* 0x000fe20000041880 */
[----:B------:R-:W2:Y:S07]  /*dfb0*/  LDSM.16.MT88.4 R136, [R185+0x1800] ;  /* 0x00180000b988783b */ /* 0x000eae0000004200 */
[C---:B------:R-:W-:Y:S01]  /*dfc0*/  HMMA.16816.F32.BF16 R164, R176.reuse, R160, R4 ;  /* 0x000000a0b0a4723c */ /* 0x040fe20000041804 */
[----:B------:R-:W4:Y:S07]  /*dfd0*/  LDSM.16.MT88.4 R4, [R249+0x3800] ;  /* 0x00380000f904783b */ /* 0x000f2e0000004200 */
[C---:B------:R-:W-:Y:S01]  /*dfe0*/  HMMA.16816.F32.BF16 R160, R176.reuse, R162, R8 ;  /* 0x000000a2b0a0723c */ /* 0x040fe20000041808 */
[----:B------:R-:W4:Y:S07]  /*dff0*/  LDSM.16.MT88.4 R8, [R251+0x3800] ;  /* 0x00380000fb08783b */ /* 0x000f2e0000004200 */
[C---:B------:R-:W-:Y:S01]  /*e000*/  HMMA.16816.F32.BF16 R156, R176.reuse, R152, R12 ;  /* 0x00000098b09c723c */ /* 0x040fe2000004180c */
[----:B------:R-:W3:Y:S07]  /*e010*/  LDSM.16.MT88.4 R12, [R250+0x3800] ;  /* 0x00380000fa0c783b */ /* 0x000eee0000004200 */
[C---:B------:R-:W-:Y:S01]  /*e020*/  HMMA.16816.F32.BF16 R152, R176.reuse, R154, R16 ;  /* 0x0000009ab098723c */ /* 0x040fe20000041810 */
[----:B------:R-:W3:Y:S07]  /*e030*/  LDSM.16.MT88.4 R16, [R185+0x3800] ;  /* 0x00380000b910783b */ /* 0x000eee0000004200 */
[C---:B-1----:R-:W-:Y:S08]  /*e040*/  HMMA.16816.F32.BF16 R148, R176.reuse, R144, R20 ;  /* 0x00000090b094723c */ /* 0x042ff00000041814 */
[C---:B------:R-:W-:Y:S08]  /*e050*/  HMMA.16816.F32.BF16 R144, R176.reuse, R146, R24 ;  /* 0x00000092b090723c */ /* 0x040ff00000041818 */
[C---:B--2---:R-:W-:Y:S08]  /*e060*/  HMMA.16816.F32.BF16 R140, R176.reuse, R136, R28 ;  /* 0x00000088b08c723c */ /* 0x044ff0000004181c */
[C---:B------:R-:W-:Y:S08]  /*e070*/  HMMA.16816.F32.BF16 R136, R176.reuse, R138, R32 ;  /* 0x0000008ab088723c */ /* 0x040ff00000041820 */
[C---:B----4-:R-:W-:Y:S08]  /*e080*/  HMMA.16816.F32.BF16 R36, R176.reuse, R4, R36 ;  /* 0x00000004b024723c */ /* 0x050ff00000041824 */
[C---:B------:R-:W-:Y:S01]  /*e090*/  HMMA.16816.F32.BF16 R40, R176.reuse, R6, R40 ;  /* 0x00000006b028723c */ /* 0x040fe20000041828 */
[----:B------:R-:W1:Y:S07]  /*e0a0*/  LDSM.16.MT88.4 R4, [R249+0x5800] ;  /* 0x00580000f904783b */ /* 0x000e6e0000004200 */
[C---:B------:R-:W-:Y:S08]  /*e0b0*/  HMMA.16816.F32.BF16 R44, R176.reuse, R8, R44 ;  /* 0x00000008b02c723c */ /* 0x040ff0000004182c */
[C---:B------:R-:W-:Y:S01]  /*e0c0*/  HMMA.16816.F32.BF16 R48, R176.reuse, R10, R48 ;  /* 0x0000000ab030723c */ /* 0x040fe20000041830 */
[----:B------:R-:W2:Y:S03]  /*e0d0*/  LDSM.16.MT88.4 R8, [R251+0x5800] ;  /* 0x00580000fb08783b */ /* 0x000ea60000004200 */
[C---:B---3--:R-:W-:Y:S02]  /*e0e0*/  IADD3 R0, R184.reuse, -0x1, RZ ;  /* 0xffffffffb8007810 */ /* 0x048fe40007ffe0ff */
[----:B------:R-:W-:Y:S02]  /*e0f0*/  ISETP.GT.AND P0, PT, R184, RZ, PT ;  /* 0x000000ffb800720c */ /* 0x000fe40003f04270 */
[C---:B------:R-:W-:Y:S01]  /*e100*/  HMMA.16816.F32.BF16 R52, R176.reuse, R12, R52 ;  /* 0x0000000cb034723c */ /* 0x040fe20000041834 */
[----:B------:R-:W-:Y:S04]  /*e110*/  STL [R1+0x60], R0 ;  /* 0x0000600001007387 */ /* 0x000fe80000100800 */
[----:B------:R-:W-:Y:S03]  /*e120*/  STL [R1+0x74], R2 ;  /* 0x0000740201007387 */ /* 0x000fe60000100800 */
        /* <DEDUP_REMOVED lines=23> */
[C---:B----4-:R-:W-:Y:S07]  /*e2a0*/  HMMA.16816.F32.BF16 R124, R176.reuse, R16, R124 ;  /* 0x00000010b07c723c */ /* 0x050fee000004187c */
[----:B------:R-:W-:Y:S01]  /*e2b0*/  MOV R16, R3 ;  /* 0x0000000300107202 */ /* 0x000fe20000000f00 */
[----:B------:R-:W-:Y:S01]  /*e2c0*/  HMMA.16816.F32.BF16 R128, R176, R18, R128 ;  /* 0x00000012b080723c */ /* 0x000fe20000041880 */
[----:B------:R-:W-:Y:S07]  /*e2d0*/  @!UPT UIADD3 URZ, URZ, URZ, URZ ;  /* 0x0000003f3f3ff290 */ /* 0x000fee000fffe03f */
[----:B------:R-:W-:-:S11]  /*e2e0*/  @P0 BRA `(.L_x_542) ;  /* 0xffffc00000000947 */ /* 0x000fd6000383ffff */
.L_x_535:
[----:B------:R-:W-:Y:S05]  /*e2f0*/  BRA.DIV ~URZ, `(.L_x_543) ;  /* 0x00004ac27f007947 */ /* 0x000fea000b800000 */
[----:B------:R-:W2:Y:S04]  /*e300*/  LDL R0, [R1+0x78] ;  /* 0x0000780001007983 */ /* 0x000ea80000100800 */
[----:B--2---:R1:W2:Y:S02]  /*e310*/  SHFL.BFLY PT, R5, R0, 0x2, 0x1f ;  /* 0x0c401f0000057f89 */ /* 0x0042a400000e0000 */
.L_x_589:
[----:B-1----:R-:W3:Y:S02]  /*e320*/  LDL.LU R0, [R1+0x78] ;  /* 0x0000780001007983 */ /* 0x002ee40000300800 */
[----:B--23--:R-:W-:Y:S01]  /*e330*/  FADD.FTZ R5, R5, R0 ;  /* 0x0000000005057221 */ /* 0x00cfe20000010000 */
[----:B------:R-:W-:Y:S05]  /*e340*/  BRA.DIV ~URZ, `(.L_x_544) ;  /* 0x00004ad27f007947 */ /* 0x000fea000b800000 */
[----:B------:R-:W2:Y:S04]  /*e350*/  LDL.LU R2, [R1+0x74] ;  /* 0x0000740001027983 */ /* 0x000ea80000300800 */
[----:B------:R-:W1:Y:S02]  /*e360*/  SHFL.BFLY PT, R0, R5, 0x1, 0x1f ;  /* 0x0c201f0005007f89 */ /* 0x000e6400000e0000 */
[----:B-1----:R-:W-:-:S02]  /*e370*/  FADD.FTZ R5, R5, R0 ;  /* 0x0000000005057221 */ /* 0x002fc40000010000 */
[----:B--2---:R-:W1:Y:S02]  /*e380*/  SHFL.BFLY PT, R4, R2, 0x2, 0x1f ;  /* 0x0c401f0002047f89 */ /* 0x004e6400000e0000 */
[----:B-1----:R-:W-:-:S05]  /*e390*/  FADD.FTZ R4, R4, R2 ;  /* 0x0000000204047221 */ /* 0x002fca0000010000 */
[----:B------:R1:W2:Y:S02]  /*e3a0*/  SHFL.BFLY PT, R3, R4, 0x1, 0x1f ;  /* 0x0c201f0004037f89 */ /* 0x0002a400000e0000 */
.L_x_590:
[----:B------:R-:W-:Y:S01]  /*e3b0*/  FSETP.NE.FTZ.AND P1, PT, R5, RZ, PT ;  /* 0x000000ff0500720b */ /* 0x000fe20003f35000 */
[----:B--2---:R-:W-:Y:S01]  /*e3c0*/  FADD.FTZ R3, R3, R4 ;  /* 0x0000000403037221 */ /* 0x004fe20000010000 */
[----:B------:R-:W-:Y:S02]  /*e3d0*/  MOV R2, RZ ;  /* 0x000000ff00027202 */ /* 0x000fe40000000f00 */
[----:B------:R-:W-:Y:S02]  /*e3e0*/  MOV R0, RZ ;  /* 0x000000ff00007202 */ /* 0x000fe40000000f00 */
[----:B------:R-:W-:Y:S02]  /*e3f0*/  FSETP.NE.FTZ.AND P0, PT, R3, RZ, PT ;  /* 0x000000ff0300720b */ /* 0x000fe40003f15000 */
[----:B------:R-:W-:-:S05]  /*e400*/  MOV R173, 0xff800000 ;  /* 0xff80000000ad7802 */ /* 0x000fca0000000f00 */
[----:B------:R-:W2:Y:S01]  /*e410*/  @P1 MUFU.RCP R2, R5 ;  /* 0x0000000500021308 */ /* 0x000ea20000001000 */
[----:B-1----:R-:W-:-:S05]  /*e420*/  @P1 MOV R4, 0x3f317218 ;  /* 0x3f31721800041802 */ /* 0x002fca0000000f00 */
[----:B------:R-:W-:Y:S02]  /*e430*/  @P1 FMUL.FTZ R4, R4, c[0x0][0x2d0] ;  /* 0x0000b40004041a20 */ /* 0x000fe40000410000 */
[----:B------:R-:W1:Y:S01]  /*e440*/  @P1 MUFU.LG2 R5, R5 ;  /* 0x0000000500051308 */ /* 0x000e620000000c00 */
[----:B--2---:R-:W-:-:S07]  /*e450*/  FMUL.FTZ R133, R2, R36 ;  /* 0x0000002402857220 */ /* 0x004fce0000410000 */
[----:B------:R-:W2:Y:S01]  /*e460*/  @P0 MUFU.RCP R0, R3 ;  /* 0x0000000300000308 */ /* 0x000ea20000001000 */
        /* <DEDUP_REMOVED lines=30> */
[C---:B------:R-:W-:Y:S01]  /*e650*/  FMUL.FTZ R34, R2.reuse, R65 ;  /* 0x0000004102227220 */ /* 0x040fe20000410000 */
[----:B------:R-:W-:Y:S01]  /*e660*/  MOV R65, 0xff800000 ;  /* 0xff80000000417802 */ /* 0x000fe20000000f00 */
        /* <DEDUP_REMOVED lines=32> */
[----:B------:R3:W4:Y:S01]  /*e870*/  @P0 MUFU.LG2 R2, R3 ;  /* 0x0000000300020308 */ /* 0x0007220000000c00 */
[----:B-1----:R-:W-:Y:S02]  /*e880*/  @P1 FMUL.FTZ R5, R5, 0.69314718246459960938 ;  /* 0x3f31721805051820 */ /* 0x002fe40000410000 */
[----:B--2---:R-:W-:Y:S01]  /*e890*/  FMUL.FTZ R6, R0, R46 ;  /* 0x0000002e00067220 */ /* 0x004fe20000410000 */
[----:B------:R-:W-:Y:S01]  /*e8a0*/  MOV R46, 0x1 ;  /* 0x00000001002e7802 */ /* 0x000fe20000000f00 */
[----:B------:R-:W-:-:S02]  /*e8b0*/  @P1 FFMA.FTZ R173, R4, R132, R5 ;  /* 0x0000008404ad1223 */ /* 0x000fc40000010005 */
[C---:B------:R-:W-:Y:S02]  /*e8c0*/  FMUL.FTZ R45, R0.reuse, R43 ;  /* 0x0000002b002d7220 */ /* 0x040fe40000410000 */
[C---:B------:R-:W-:Y:S02]  /*e8d0*/  FMUL.FTZ R166, R0.reuse, R166 ;  /* 0x000000a600a67220 */ /* 0x040fe40000410000 */
[C---:B------:R-:W-:Y:S02]  /*e8e0*/  FMUL.FTZ R167, R0.reuse, R167 ;  /* 0x000000a700a77220 */ /* 0x040fe40000410000 */
[C---:B------:R-:W-:Y:S02]  /*e8f0*/  FMUL.FTZ R162, R0.reuse, R162 ;  /* 0x000000a200a27220 */ /* 0x040fe40000410000 */
[----:B------:R-:W-:Y:S01]  /*e900*/  FMUL.FTZ R61, R0, R163 ;  /* 0x000000a3003d7220 */ /* 0x000fe20000410000 */
[----:B---3--:R-:W-:Y:S01]  /*e910*/  @P0 MOV R3, 0x3f317218 ;  /* 0x3f31721800030802 */ /* 0x008fe20000000f00 */
[----:B----4-:R-:W-:-:S02]  /*e920*/  @P0 FMUL.FTZ R2, R2, 0.69314718246459960938 ;  /* 0x3f31721802020820 */ /* 0x010fc40000410000 */
[C---:B------:R-:W-:Y:S02]  /*e930*/  FMUL.FTZ R158, R0.reuse, R158 ;  /* 0x0000009e009e7220 */ /* 0x040fe40000410000 */
[----:B------:R-:W-:Y:S02]  /*e940*/  @P0 FMUL.FTZ R3, R3, c[0x0][0x2d0] ;  /* 0x0000b40003030a20 */ /* 0x000fe40000410000 */
        /* <DEDUP_REMOVED lines=56> */
[----:B------:R-:W-:Y:S01]  /*ecd0*/  FMUL.FTZ R131, R0, R131 ;  /* 0x0000008300837220 */ /* 0x000fe20000410000 */
[----:B------:R-:W-:Y:S01]  /*ece0*/  PRMT R0, R46, 0x7610, R0 ;  /* 0x000076102e007816 */ /* 0x000fe20000000000 */
[----:B------:R-:W-:-:S02]  /*ecf0*/  @P0 FFMA.FTZ R65, R3, R16, R2 ;  /* 0x0000001003410223 */ /* 0x000fc40000010002 */
.L_x_516:
[----:B------:R2:W5:Y:S01]  /*ed00*/  LDL R48, [R1+0xc4] ;  /* 0x0000c40001307983 */ /* 0x0005620000100800 */
[----:B------:R-:W-:Y:S03]  /*ed10*/  BSSY B0, `(.L_x_545) ;  /* 0x0000012000007945 */ /* 0x000fe60003800000 */
[----:B------:R-:W3:Y:S02]  /*ed20*/  S2R R69, SR_TID.X ;  /* 0x0000000000457919 */ /* 0x000ee40000002100 */
[----:B---3--:R-:W-:-:S13]  /*ed30*/  LOP3.LUT P0, RZ, R69, 0xff, RZ, 0xc0, !PT ;  /* 0x000000ff45ff7812 */ /* 0x008fda000780c0ff */
[----:B------:R-:W-:Y:S05]  /*ed40*/  @P0 BRA `(.L_x_546) ;  /* 0x000000e000000947 */ /* 0x000fea0003800000 */
[----:B-12---:R-:W1:Y:S01]  /*ed50*/  S2R R16, SR_LANEID ;  /* 0x0000000000107919 */ /* 0x006e620000000000 */
[----:B------:R-:W-:Y:S01]  /*ed60*/  VOTEU.ANY UR4, UPT, PT ;  /* 0x0000000000047886 */ /* 0x000fe200038e0100 */
[----:B------:R-:W-:Y:S01]  /*ed70*/  IMAD.MOV.U32 R46, RZ, RZ, c[0x0][0x580] ;  /* 0x00016000ff2e7624 */ /* 0x000fe200078e00ff */
[----:B------:R-:W1:Y:S01]  /*ed80*/  FLO.U32 R3, UR4 ;  /* 0x0000000400037d00 */ /* 0x000e6200080e0000 */
[----:B------:R-:W-:-:S07]  /*ed90*/  IMAD.MOV.U32 R47, RZ, RZ, c[0x0][0x584] ;  /* 0x00016100ff2f7624 */ /* 0x000fce00078e00ff */
[----:B------:R-:W2:Y:S01]  /*eda0*/  POPC R2, UR4 ;  /* 0x0000000400027d09 */ /* 0x000ea20008000000 */
[----:B-1----:R-:W-:-:S13]  /*edb0*/  ISETP.EQ.U32.AND P0, PT, R3, R16, PT ;  /* 0x000000100300720c */ /* 0x002fda0003f02070 */
[----:B--2---:R-:W2:Y:S04]  /*edc0*/  @P0 ATOMG.E.ADD.STRONG.GPU PT, R2, [R46.64], R2 ;  /* 0x000000022e0209a8 */ /* 0x004ea800081ee1c6 */
[----:B------:R-:W1:Y:S04]  /*edd0*/  S2R R16, SR_LTMASK ;  /* 0x0000000000107919 */ /* 0x000e680000003900 */
[----:B--2---:R1:W2:Y:S02]  /*ede0*/  SHFL.IDX PT, R3, R2, R3, 0x1f ;  /* 0x00001f0302037589 */ /* 0x0042a400000e0000 */
[----:B-1----:R-:W-:-:S06]  /*edf0*/  LOP3.LUT R2, R16, UR4, RZ, 0xc0, !PT ;  /* 0x0000000410027c12 */ /* 0x002fcc000f8ec0ff */
[----:B------:R-:W2:Y:S02]  /*ee00*/  POPC R2, R2 ;  /* 0x0000000200027309 */ /* 0x000ea40000000000 */
[----:B--2--5:R-:W-:-:S05]  /*ee10*/  IADD3 R48, R3, c[0x0][0xc], R2 ;  /* 0x0000030003307a10 */ /* 0x024fca0007ffe002 */
[----:B------:R1:W-:Y:S02]  /*ee20*/  STL [R1+0xc4], R48 ;  /* 0x0000c43001007387 */ /* 0x0003e40000100800 */
.L_x_546:
[----:B--2---:R-:W-:Y:S05]  /*ee30*/  BSYNC B0 ;  /* 0x0000000000007941 */ /* 0x004fea0003800000 */
.L_x_545:
[----:B------:R-:W-:Y:S01]  /*ee40*/  PRMT R0, R0, 0x9910, RZ ;  /* 0x0000991000007816 */ /* 0x000fe200000000ff */
[----:B------:R-:W-:Y:S01]  /*ee50*/  BSSY B1, `(.L_x_547) ;  /* 0x000022f000017945 */ /* 0x000fe20003800000 */
[----:B-----5:R-:W-:Y:S02]  /*ee60*/  IMAD.MOV.U32 R81, RZ, RZ, R48 ;  /* 0x000000ffff517224 */ /* 0x020fe400078e0030 */
[----:B------:R-:W-:-:S13]  /*ee70*/  ISETP.NE.AND P0, PT, R0, RZ, PT ;  /* 0x000000ff0000720c */ /* 0x000fda0003f05270 */
[----:B------:R-:W-:Y:S05]  /*ee80*/  @!P0 BRA `(.L_x_548) ;  /* 0x000015c000008947 */ /* 0x000fea0003800000 */
[----:B------:R-:W2:Y:S04]  /*ee90*/  LDL R87, [R1+0xc8] ;  /* 0x0000c80001577983 */ /* 0x000ea80000100800 */
[----:B------:R-:W3:Y:S04]  /*eea0*/  LDL R83, [R1+0xcc] ;  /* 0x0000cc0001537983 */ /* 0x000ee80000100800 */
[----:B------:R-:W4:Y:S04]  /*eeb0*/  LDL R79, [R1+0xd4] ;  /* 0x0000d400014f7983 */ /* 0x000f280000100800 */
[----:B------:R-:W5:Y:S04]  /*eec0*/  LDL R77, [R1+0xd0] ;  /* 0x0000d000014d7983 */ /* 0x000f680000100800 */
[----:B------:R-:W4:Y:S04]  /*eed0*/  LDL R75, [R1+0xe4] ;  /* 0x0000e400014b7983 */ /* 0x000f280000100800 */
[----:B------:R-:W5:Y:S04]  /*eee0*/  LDL R73, [R1+0xdc] ;  /* 0x0000dc0001497983 */ /* 0x000f680000100800 */
[----:B------:R-:W5:Y:S04]  /*eef0*/  LDL R71, [R1+0xe0] ;  /* 0x0000e00001477983 */ /* 0x000f680000100800 */
[----:B------:R-:W5:Y:S01]  /*ef00*/  LDL R67, [R1+0xd8] ;  /* 0x0000d80001437983 */ /* 0x000f620000100800 */
[----:B------:R-:W-:Y:S01]  /*ef10*/  WARPSYNC 0xffffffff ;  /* 0xffffffff00007948 */ /* 0x000fe20003800000 */
[----:B------:R-:W-:-:S02]  /*ef20*/  F2FP.BF16.PACK_AB R64, R165, R164 ;  /* 0x000000a4a540723e */ /* 0x000fc400000010ff */
[----:B------:R-:W-:Y:S01]  /*ef30*/  BAR.SYNC.DEFER_BLOCKING 0x1, 0x100 ;  /* 0x0044000000007b1d */ /* 0x000fe20000010000 */
[----:B------:R-:W-:Y:S02]  /*ef40*/  F2FP.BF16.PACK_AB R63, R167, R166 ;  /* 0x000000a6a73f723e */ /* 0x000fe400000010ff */
[----:B------:R-:W-:Y:S02]  /*ef50*/  F2FP.BF16.PACK_AB R62, R161, R160 ;  /* 0x000000a0a13e723e */ /* 0x000fe400000010ff */
[----:B------:R-:W-:Y:S02]  /*ef60*/  F2FP.BF16.PACK_AB R61, R61, R162 ;  /* 0x000000a23d3d723e */ /* 0x000fe400000010ff */
[----:B------:R-:W-:Y:S02]  /*ef70*/  F2FP.BF16.PACK_AB R60, R157, R156 ;  /* 0x0000009c9d3c723e */ /* 0x000fe400000010ff */
[----:B------:R-:W-:Y:S02]  /*ef80*/  F2FP.BF16.PACK_AB R59, R159, R158 ;  /* 0x0000009e9f3b723e */ /* 0x000fe400000010ff */
[----:B------:R-:W-:-:S02]  /*ef90*/  F2FP.BF16.PACK_AB R58, R153, R152 ;  /* 0x00000098993a723e */ /* 0x000fc400000010ff */
[----:B------:R-:W-:Y:S02]  /*efa0*/  F2FP.BF16.PACK_AB R57, R57, R154 ;  /* 0x0000009a3939723e */ /* 0x000fe400000010ff */
[----:B------:R-:W-:Y:S02]  /*efb0*/  F2FP.BF16.PACK_AB R56, R149, R148 ;  /* 0x000000949538723e */ /* 0x000fe400000010ff */
[----:B------:R-:W-:Y:S02]  /*efc0*/  F2FP.BF16.PACK_AB R55, R151, R150 ;  /* 0x000000969737723e */ /* 0x000fe400000010ff */
[----:B------:R-:W-:Y:S02]  /*efd0*/  F2FP.BF16.PACK_AB R54, R145, R144 ;  /* 0x000000909136723e */ /* 0x000fe400000010ff */
[----:B------:R-:W-:Y:S02]  /*efe0*/  F2FP.BF16.PACK_AB R53, R53, R146 ;  /* 0x000000923535723e */ /* 0x000fe400000010ff */
[----:B------:R-:W-:-:S02]  /*eff0*/  F2FP.BF16.PACK_AB R52, R141, R140 ;  /* 0x0000008c8d34723e */ /* 0x000fc400000010ff */
[----:B------:R-:W-:Y:S02]  /*f000*/  F2FP.BF16.PACK_AB R51, R143, R142 ;  /* 0x0000008e8f33723e */ /* 0x000fe400000010ff */
[----:B-1----:R-:W-:Y:S02]  /*f010*/  F2FP.BF16.PACK_AB R50, R137, R136 ;  /* 0x000000888932723e */ /* 0x002fe400000010ff */
        /* <DEDUP_REMOVED lines=48> */
[----:B------:R-:W-:Y:S01]  /*f320*/  F2FP.BF16.PACK_AB R0, R131, R130 ;  /* 0x000000828300723e */ /* 0x000fe200000010ff */
[----:B--2---:R1:W-:Y:S04]  /*f330*/  STS [R87], R64 ;  /* 0x0000004057007388 */ /* 0x0043e80000000800 */
[----:B------:R1:W-:Y:S04]  /*f340*/  STS [R87+0x400], R63 ;  /* 0x0004003f57007388 */ /* 0x0003e80000000800 */
[----:B---3--:R1:W-:Y:S04]  /*f350*/  STS [R83], R62 ;  /* 0x0000003e53007388 */ /* 0x0083e80000000800 */
[----:B------:R1:W-:Y:S04]  /*f360*/  STS [R83+0x400], R61 ;  /* 0x0004003d53007388 */ /* 0x0003e80000000800 */
[----:B----4-:R1:W-:Y:S04]  /*f370*/  STS [R79], R60 ;  /* 0x0000003c4f007388 */ /* 0x0103e80000000800 */
[----:B------:R1:W-:Y:S04]  /*f380*/  STS [R79+0x400], R59 ;  /* 0x0004003b4f007388 */ /* 0x0003e80000000800 */
[----:B-----5:R1:W-:Y:S04]  /*f390*/  STS [R77], R58 ;  /* 0x0000003a4d007388 */ /* 0x0203e80000000800 */
[----:B------:R1:W-:Y:S04]  /*f3a0*/  STS [R77+0x400], R57 ;  /* 0x000400394d007388 */ /* 0x0003e80000000800 */
[----:B------:R1:W-:Y:S04]  /*f3b0*/  STS [R75], R56 ;  /* 0x000000384b007388 */ /* 0x0003e80000000800 */
[----:B------:R1:W-:Y:S04]  /*f3c0*/  STS [R75+0x400], R55 ;  /* 0x000400374b007388 */ /* 0x0003e80000000800 */
[----:B------:R1:W-:Y:S04]  /*f3d0*/  STS [R73], R54 ;  /* 0x0000003649007388 */ /* 0x0003e80000000800 */
[----:B------:R1:W-:Y:S04]  /*f3e0*/  STS [R73+0x400], R53 ;  /* 0x0004003549007388 */ /* 0x0003e80000000800 */
[----:B------:R1:W-:Y:S04]  /*f3f0*/  STS [R71], R52 ;  /* 0x0000003447007388 */ /* 0x0003e80000000800 */
[----:B------:R1:W-:Y:S04]  /*f400*/  STS [R71+0x400], R51 ;  /* 0x0004003347007388 */ /* 0x0003e80000000800 */
[----:B------:R1:W-:Y:S04]  /*f410*/  STS [R67], R50 ;  /* 0x0000003243007388 */ /* 0x0003e80000000800 */
        /* <DEDUP_REMOVED lines=49> */
[----:B------:R-:W-:Y:S06]  /*f730*/  BAR.SYNC.DEFER_BLOCKING 0x1, 0x100 ;  /* 0x0044000000007b1d */ /* 0x000fec0000010000 */
[----:B------:R-:W-:Y:S05]  /*f740*/  BRA.CONV ~URZ, `(.L_x_549) ;  /* 0x000000837f007947 */ /* 0x000fea000b800000 */
[----:B------:R2:W-:Y:S01]  /*f750*/  STL [R1+0x64], RZ ;  /* 0x000064ff01007387 */ /* 0x0005e20000100800 */
[----:B-1----:R-:W-:Y:S01]  /*f760*/  SHF.R.S32.HI R67, RZ, 0x1f, R69 ;  /* 0x0000001fff437819 */ /* 0x002fe20000011445 */
[----:B------:R-:W-:Y:S01]  /*f770*/  IMAD.MOV.U32 R3, RZ, RZ, 0x1f ;  /* 0x0000001fff037424 */ /* 0x000fe200078e00ff */
[----:B------:R-:W-:-:S02]  /*f780*/  MOV R2, 0xf7d0 ;  /* 0x0000f7d000027802 */ /* 0x000fc40000000f00 */
[----:B------:R-:W-:-:S04]  /*f790*/  LEA.HI R67, R67, R69, RZ, 0x7 ;  /* 0x0000004543437211 */ /* 0x000fc800078f38ff */
[----:B------:R-:W-:-:S05]  /*f7a0*/  SHF.R.S32.HI R67, RZ, 0x7, R67 ;  /* 0x00000007ff437819 */ /* 0x000fca0000011443 */
[----:B------:R-:W-:Y:S02]  /*f7b0*/  IMAD.MOV.U32 R7, RZ, RZ, R67 ;  /* 0x000000ffff077224 */ /* 0x000fe400078e0043 */
[----:B--2---:R-:W-:Y:S05]  /*f7c0*/  CALL.REL.NOINC `($__internal_3_$__cuda_sm70_shflsync_idx_p) ;  /* 0x00003c0000007944 */ /* 0x004fea0003c00000 */
.L_x_549:
[----:B-1----:R-:W2:Y:S04]  /*f7d0*/  LDL R2, [R1+0xbc] ;  /* 0x0000bc0001027983 */ /* 0x002ea80000100800 */
[----:B------:R-:W3:Y:S04]  /*f7e0*/  LDL R14, [R1+0x7c] ;  /* 0x00007c00010e7983 */ /* 0x000ee80000100800 */
[----:B------:R-:W4:Y:S04]  /*f7f0*/  LDL.LU R10, [R1+0xb8] ;  /* 0x0000b800010a7983 */ /* 0x000f280000300800 */
[----:B------:R-:W2:Y:S04]  /*f800*/  LDL.LU R12, [R1+0xb4] ;  /* 0x0000b400010c7983 */ /* 0x000ea80000300800 */
[----:B------:R-:W2:Y:S01]  /*f810*/  LDL.LU R17, [R1+0xb0] ;  /* 0x0000b00001117983 */ /* 0x000ea20000300800 */
[----:B-----5:R-:W-:-:S03]  /*f820*/  IMAD.MOV.U32 R0, RZ, RZ, 0x1 ;  /* 0x00000001ff007424 */ /* 0x020fc600078e00ff */
[----:B------:R-:W3:Y:S02]  /*f830*/  LDL R13, [R1+0xfc] ;  /* 0x0000fc00010d7983 */ /* 0x000ee40000100800 */
[----:B------:R-:W-:Y:S02]  /*f840*/  ISETP.NE.AND P0, PT, R0, c[0x0][0x4e8], PT ;  /* 0x00013a0000007a0c */ /* 0x000fe40003f05270 */
[----:B------:R-:W3:Y:S04]  /*f850*/  LDL R16, [R1+0x4c] ;  /* 0x00004c0001107983 */ /* 0x000ee80000100800 */
[----:B------:R-:W1:Y:S04]  /*f860*/  S2R R15, SR_TID.X ;  /* 0x00000000000f7919 */ /* 0x000e680000002100 */
[----:B------:R1:W5:Y:S04]  /*f870*/  LDL R87, [R1+0xf4] ;  /* 0x0000f40001577983 */ /* 0x0003680000100800 */
[----:B------:R1:W5:Y:S04]  /*f880*/  LDL R86, [R1+0x54] ;  /* 0x0000540001567983 */ /* 0x0003680000100800 */
[----:B------:R1:W5:Y:S04]  /*f890*/  LDL R85, [R1+0xf0] ;  /* 0x0000f00001557983 */ /* 0x0003680000100800 */
[----:B------:R1:W5:Y:S04]  /*f8a0*/  LDL R84, [R1+0x6c] ;  /* 0x00006c0001547983 */ /* 0x0003680000100800 */
[----:B------:R1:W5:Y:S04]  /*f8b0*/  LDL R83, [R1+0xec] ;  /* 0x0000ec0001537983 */ /* 0x0003680000100800 */
[----:B------:R1:W5:Y:S04]  /*f8c0*/  LDL R82, [R1+0x68] ;  /* 0x0000680001527983 */ /* 0x0003680000100800 */
[----:B------:R1:W5:Y:S01]  /*f8d0*/  LDL R80, [R1+0xe8] ;  /* 0x0000e80001507983 */ /* 0x0003620000100800 */
[----:B----4-:R-:W-:-:S05]  /*f8e0*/  SHF.R.S32.HI R5, RZ, 0x1f, R10 ;  /* 0x0000001fff057819 */ /* 0x010fca000001140a */
[----:B------:R-:W-:Y:S01]  /*f8f0*/  IMAD R6, R5, c[0x0][0x490], RZ ;  /* 0x0001240005067a24 */ /* 0x000fe200078e02ff */
[----:B--2---:R-:W-:Y:S01]  /*f900*/  IADD3 R4, R2, R17, RZ ;  /* 0x0000001102047210 */ /* 0x004fe20007ffe0ff */
[----:B------:R-:W-:-:S04]  /*f910*/  IMAD.WIDE.U32 R2, R10, c[0x0][0x490], RZ ;  /* 0x000124000a027a25 */ /* 0x000fc800078e00ff */
[----:B------:R-:W-:-:S04]  /*f920*/  @P0 IMAD.HI.U32 R7, R4, c[0x0][0x4ec], RZ ;  /* 0x00013b0004070a27 */ /* 0x000fc800078e00ff */
[----:B------:R-:W-:Y:S01]  /*f930*/  IMAD R6, R10, c[0x0][0x494], R6 ;  /* 0x000125000a067a24 */ /* 0x000fe200078e0206 */
[----:B------:R-:W-:Y:S01]  /*f940*/  SHF.R.S32.HI R11, RZ, 0x1f, R12 ;  /* 0x0000001fff0b7819 */ /* 0x000fe2000001140c */
[----:B------:R-:W-:Y:S01]  /*f950*/  IMAD.MOV.U32 R0, RZ, RZ, R4 ;  /* 0x000000ffff007224 */ /* 0x000fe200078e0004 */
[----:B------:R-:W-:Y:S02]  /*f960*/  @P0 SHF.R.U32.HI R0, RZ, c[0x0][0x4f0], R7 ;  /* 0x00013c00ff000a19 */ /* 0x000fe40000011607 */
[----:B------:R-:W-:Y:S01]  /*f970*/  IADD3 R3, R3, R6, RZ ;  /* 0x0000000603037210 */ /* 0x000fe20007ffe0ff */
[----:B------:R-:W-:Y:S02]  /*f980*/  IMAD R9, R11, c[0x0][0x498], RZ ;  /* 0x000126000b097a24 */ /* 0x000fe400078e02ff */
[----:B------:R-:W-:Y:S02]  /*f990*/  IMAD.MOV R8, RZ, RZ, -R0 ;  /* 0x000000ffff087224 */ /* 0x000fe400078e0a00 */
[----:B------:R-:W-:-:S04]  /*f9a0*/  IMAD.WIDE.U32 R6, R12, c[0x0][0x498], R2 ;  /* 0x000126000c067a25 */ /* 0x000fc800078e0002 */
[----:B------:R-:W-:Y:S01]  /*f9b0*/  IMAD R2, R8, c[0x0][0x4e8], R4 ;  /* 0x00013a0008027a24 */ /* 0x000fe200078e0204 */
[----:B------:R-:W-:Y:S01]  /*f9c0*/  SHF.R.S32.HI R8, RZ, 0x1f, R0 ;  /* 0x0000001fff087819 */ /* 0x000fe20000011400 */
[----:B------:R-:W-:Y:S01]  /*f9d0*/  IMAD R3, R12, c[0x0][0x49c], R9 ;  /* 0x000127000c037a24 */ /* 0x000fe200078e0209 */
[----:B------:R-:W-:Y:S01]  /*f9e0*/  IADD3 R4, P1, R0, R6, RZ ;  /* 0x0000000600047210 */ /* 0x000fe20007f3e0ff */
[----:B------:R-:W-:-:S03]  /*f9f0*/  IMAD R0, R5, c[0x0][0x3e8], RZ ;  /* 0x0000fa0005007a24 */ /* 0x000fc600078e02ff */
[----:B------:R-:W-:Y:S02]  /*fa00*/  IADD3.X R5, R8, R7, R3, P1, !PT ;  /* 0x0000000708057210 */ /* 0x000fe40000ffe403 */
[----:B---3--:R-:W-:Y:S02]  /*fa10*/  IADD3 R8, R14, R17, RZ ;  /* 0x000000110e087210 */ /* 0x008fe40007ffe0ff */
[----:B-1----:R-:W-:-:S04]  /*fa20*/  SHF.R.S32.HI R14, RZ, 0x1f, R15 ;  /* 0x0000001fff0e7819 */ /* 0x002fc8000001140f */
[----:B------:R-:W-:-:S04]  /*fa30*/  LEA.HI R14, R14, R15, RZ, 0x5 ;  /* 0x0000000f0e0e7211 */ /* 0x000fc800078f28ff */
[----:B------:R-:W-:-:S04]  /*fa40*/  LOP3.LUT R14, R14, 0xffffffe0, RZ, 0xc0, !PT ;  /* 0xffffffe00e0e7812 */ /* 0x000fc800078ec0ff */
[----:B------:R-:W-:Y:S02]  /*fa50*/  IADD3 R14, -R14, R15, RZ ;  /* 0x0000000f0e0e7210 */ /* 0x000fe40007ffe1ff */
[----:B------:R1:W5:Y:S01]  /*fa60*/  LDL R15, [R1+0x70] ;  /* 0x00007000010f7983 */ /* 0x0003620000100800 */
[----:B------:R-:W-:Y:S01]  /*fa70*/  SHF.R.S32.HI R6, RZ, 0x1f, R2 ;  /* 0x0000001fff067819 */ /* 0x000fe20000011402 */
[----:B------:R-:W-:-:S04]  /*fa80*/  IMAD R9, R10, c[0x0][0x3ec], R0 ;  /* 0x0000fb000a097a24 */ /* 0x000fc800078e0200 */
[----:B------:R-:W-:Y:S02]  /*fa90*/  IMAD R3, R6, c[0x0][0x488], RZ ;  /* 0x0001220006037a24 */ /* 0x000fe400078e02ff */
[----:B------:R-:W-:-:S04]  /*faa0*/  IMAD.WIDE.U32 R6, R10, c[0x0][0x3e8], RZ ;  /* 0x0000fa000a067a25 */ /* 0x000fc800078e00ff */
[C---:B------:R-:W-:Y:S02]  /*fab0*/  IMAD R10, R2.reuse, c[0x0][0x48c], R3 ;  /* 0x00012300020a7a24 */ /* 0x040fe400078e0203 */
[----:B------:R-:W-:-:S04]  /*fac0*/  IMAD.WIDE.U32 R4, R2, c[0x0][0x488], R4 ;  /* 0x0001220002047a25 */ /* 0x000fc800078e0004 */
[----:B------:R-:W-:Y:S01]  /*fad0*/  @P0 IMAD.HI.U32 R2, R8, c[0x0][0x4ec], RZ ;  /* 0x00013b0008020a27 */ /* 0x000fe200078e00ff */
[----:B------:R-:W-:-:S03]  /*fae0*/  IADD3 R3, R7, R9, RZ ;  /* 0x0000000907037210 */ /* 0x000fc60007ffe0ff */
[----:B------:R-:W-:Y:S01]  /*faf0*/  IMAD.MOV.U32 R0, RZ, RZ, R8 ;  /* 0x000000ffff007224 */ /* 0x000fe200078e0008 */
[----:B------:R-:W-:Y:S01]  /*fb00*/  @P0 SHF.R.U32.HI R0, RZ, c[0x0][0x4f0], R2 ;  /* 0x00013c00ff000a19 */ /* 0x000fe20000011602 */
[----:B------:R-:W-:Y:S01]  /*fb10*/  IMAD.IADD R5, R5, 0x1, R10 ;  /* 0x0000000105057824 */ /* 0x000fe200078e020a */
[C---:B------:R-:W-:Y:S02]  /*fb20*/  LEA R9, P0, R4.reuse, c[0x0][0x450], 0x2 ;  /* 0x0001140004097a11 */ /* 0x040fe400078010ff */
[----:B------:R-:W-:Y:S01]  /*fb30*/  MOV R2, R6 ;  /* 0x0000000600027202 */ /* 0x000fe20000000f00 */
[----:B------:R-:W-:Y:S01]  /*fb40*/  IMAD R6, R11, c[0x0][0x3f0], RZ ;  /* 0x0000fc000b067a24 */ /* 0x000fe200078e02ff */
[----:B------:R-:W-:-:S03]  /*fb50*/  LEA.HI.X R5, R4, c[0x0][0x454], R5, 0x2, P0 ;  /* 0x0001150004057a11 */ /* 0x000fc600000f1405 */
[----:B------:R-:W-:Y:S01]  /*fb60*/  IMAD R10, R12, c[0x0][0x3f4], R6 ;  /* 0x0000fd000c0a7a24 */ /* 0x000fe200078e0206 */
[----:B------:R-:W-:Y:S01]  /*fb70*/  SHFL.IDX PT, R4, R9, 0x1, 0x1c1f ;  /* 0x003c1f0009047f89 */ /* 0x000fe200000e0000 */
[----:B------:R-:W-:-:S03]  /*fb80*/  ULDC UR5, c[0x0][0x4e8] ;  /* 0x00013a0000057ab9 */ /* 0x000fc60000000800 */
[----:B------:R2:W-:Y:S01]  /*fb90*/  SHFL.IDX PT, R6, R9, RZ, 0x1c1f ;  /* 0x001c1fff09067589 */ /* 0x0005e200000e0000 */
[----:B------:R-:W-:-:S03]  /*fba0*/  ULDC UR4, c[0x0][0x388] ;  /* 0x0000e20000047ab9 */ /* 0x000fc60000000800 */
[----:B------:R-:W3:Y:S01]  /*fbb0*/  SHFL.IDX PT, R7, R5, RZ, 0x1c1f ;  /* 0x001c1fff05077589 */ /* 0x000ee200000e0000 */
[----:B------:R-:W-:-:S03]  /*fbc0*/  IMAD.MOV R11, RZ, RZ, -R0 ;  /* 0x000000ffff0b7224 */ /* 0x000fc600078e0a00 */
[----:B------:R-:W4:Y:S01]  /*fbd0*/  SHFL.IDX PT, R5, R5, 0x1, 0x1c1f ;  /* 0x003c1f0005057f89 */ /* 0x000f2200000e0000 */
[----:B------:R-:W-:Y:S01]  /*fbe0*/  UIMAD UR4, UR5, UR4, URZ ;  /* 0x00000004050472a4 */ /* 0x000fe2000f8e023f */
[----:B------:R-:W-:Y:S02]  /*fbf0*/  LOP3.LUT P0, RZ, R14, 0x3, RZ, 0xc0, !PT ;  /* 0x000000030eff7812 */ /* 0x000fe4000780c0ff */
[----:B------:R-:W1:Y:S01]  /*fc00*/  S2R R18, SR_TID.X ;  /* 0x0000000000127919 */ /* 0x000e620000002100 */
[----:B------:R-:W-:Y:S01]  /*fc10*/  IMAD R8, R11, c[0x0][0x4e8], R8 ;  /* 0x00013a000b087a24 */ /* 0x000fe200078e0208 */
[----:B--2---:R-:W-:-:S04]  /*fc20*/  IADD3 R9, R13, R17, RZ ;  /* 0x000000110d097210 */ /* 0x004fc80007ffe0ff */
[C---:B------:R-:W-:Y:S02]  /*fc30*/  IADD3 R11, R9.reuse, 0x8, RZ ;  /* 0x00000008090b7810 */ /* 0x040fe40007ffe0ff */
[----:B------:R-:W-:Y:S02]  /*fc40*/  ISETP.GE.OR P1, PT, R9, UR4, P0 ;  /* 0x0000000409007c0c */ /* 0x000fe40008726670 */
[----:B------:R-:W-:Y:S01]  /*fc50*/  ISETP.GE.OR P0, PT, R11, UR4, P0 ;  /* 0x000000040b007c0c */ /* 0x000fe20008706670 */
[----:B------:R-:W-:Y:S01]  /*fc60*/  IMAD.WIDE.U32 R2, R12, c[0x0][0x3f0], R2 ;  /* 0x0000fc000c027a25 */ /* 0x000fe200078e0002 */
[----:B------:R-:W-:-:S03]  /*fc70*/  SHF.R.S32.HI R12, RZ, 0x1f, R0 ;  /* 0x0000001fff0c7819 */ /* 0x000fc60000011400 */
[----:B------:R-:W-:Y:S02]  /*fc80*/  IMAD.IADD R3, R3, 0x1, R10 ;  /* 0x0000000103037824 */ /* 0x000fe400078e020a */
[----:B------:R-:W-:-:S04]  /*fc90*/  IMAD R10, R12, c[0x0][0x3e0], RZ ;  /* 0x0000f8000c0a7a24 */ /* 0x000fc800078e02ff */
[----:B---3--:R2:W-:Y:S01]  /*fca0*/  @!P1 ST.E [R6.64], R173 ;  /* 0x000000ad06009985 */ /* 0x0085e2000c101906 */
[----:B------:R-:W-:-:S03]  /*fcb0*/  IMAD R9, R0, c[0x0][0x3e4], R10 ;  /* 0x0000f90000097a24 */ /* 0x000fc600078e020a */
[----:B----4-:R2:W-:Y:S01]  /*fcc0*/  @!P0 ST.E [R4.64], R65 ;  /* 0x0000004104008985 */ /* 0x0105e2000c101906 */
[----:B------:R-:W-:Y:S01]  /*fcd0*/  IMAD.WIDE.U32 R2, R0, c[0x0][0x3e0], R2 ;  /* 0x0000f80000027a25 */ /* 0x000fe200078e0002 */
[----:B------:R-:W-:Y:S02]  /*fce0*/  SHF.R.S32.HI R0, RZ, 0x1f, R8 ;  /* 0x0000001fff007819 */ /* 0x000fe40000011408 */
[----:B------:R2:W3:Y:S01]  /*fcf0*/  LDS.128 R44, [R16+0x1080] ;  /* 0x00108000102c7984 */ /* 0x0004e20000000c00 */
[----:B-1----:R-:W-:-:S03]  /*fd00*/  SHF.R.S32.HI R13, RZ, 0x1f, R18 ;  /* 0x0000001fff0d7819 */ /* 0x002fc60000011412 */
[----:B------:R2:W1:Y:S04]  /*fd10*/  LDS.128 R60, [R16+0x2080] ;  /* 0x00208000103c7984 */ /* 0x0004680000000c00 */
        /* <DEDUP_REMOVED lines=10> */
[----:B------:R-:W-:Y:S01]  /*fdc0*/  IMAD.IADD R3, R3, 0x1, R9 ;  /* 0x0000000103037824 */ /* 0x000fe200078e0209 */
[----:B------:R-:W-:Y:S01]  /*fdd0*/  LEA.HI R13, R13, R18, RZ, 0x3 ;  /* 0x000000120d0d7211 */ /* 0x000fe200078f18ff */
[----:B------:R-:W-:-:S02]  /*fde0*/  IMAD R0, R0, c[0x0][0x3d8], RZ ;  /* 0x0000f60000007a24 */ /* 0x000fc400078e02ff */
[----:B------:R-:W-:Y:S01]  /*fdf0*/  IMAD.WIDE.U32 R2, R8, c[0x0][0x3d8], R2 ;  /* 0x0000f60008027a25 */ /* 0x000fe200078e0002 */
[----:B------:R-:W-:-:S03]  /*fe00*/  SHF.R.S32.HI R13, RZ, 0x3, R13 ;  /* 0x00000003ff0d7819 */ /* 0x000fc6000001140d */
[----:B------:R-:W-:Y:S01]  /*fe10*/  IMAD R0, R8, c[0x0][0x3dc], R0 ;  /* 0x0000f70008007a24 */ /* 0x000fe200078e0200 */
[----:B------:R-:W-:Y:S01]  /*fe20*/  LEA R14, P0, R2, c[0x0][0x380], 0x1 ;  /* 0x0000e000020e7a11 */ /* 0x000fe200078008ff */
[----:B------:R-:W-:-:S03]  /*fe30*/  IMAD.IADD R13, R13, 0x1, R17 ;  /* 0x000000010d0d7824 */ /* 0x000fc600078e0211 */
[----:B------:R-:W-:-:S04]  /*fe40*/  IADD3 R0, R3, R0, RZ ;  /* 0x0000000003007210 */ /* 0x000fc80007ffe0ff */
[----:B------:R-:W-:Y:S02]  /*fe50*/  LEA.HI.X R12, R2, c[0x0][0x384], R0, 0x1, P0 ;  /* 0x0000e100020c7a11 */ /* 0x000fe400000f0c00 */
[----:B------:R-:W-:Y:S01]  /*fe60*/  ISETP.GE.AND P0, PT, R13, UR4, PT ;  /* 0x000000040d007c0c */ /* 0x000fe2000bf06270 */
[----:B------:R2:W1:Y:S01]  /*fe70*/  SHFL.IDX PT, R0, R14, RZ, 0x181f ;  /* 0x00181fff0e007589 */ /* 0x00046200000e0000 */
[----:B------:R-:W-:Y:S03]  /*fe80*/  BSSY B0, `(.L_x_550) ;  /* 0x0000017000007945 */ /* 0x000fe60003800000 */
[----:B------:R2:W1:Y:S08]  /*fe90*/  SHFL.IDX PT, R2, R12, RZ, 0x181f ;  /* 0x00181fff0c027589 */ /* 0x00047000000e0000 */
[----:B------:R-:W-:Y:S05]  /*fea0*/  @P0 BRA `(.L_x_551) ;  /* 0x0000014000000947 */ /* 0x000fea0003800000 */
[----:B---34-:R-:W3:Y:S01]  /*feb0*/  LDS.128 R28, [R16+0x80] ;  /* 0x00008000101c7984 */ /* 0x018ee20000000c00 */
[----:B-----5:R-:W-:-:S02]  /*fec0*/  ISETP.GE.AND P3, PT, R86, c[0x0][0x3c8], PT ;  /* 0x0000f20056007a0c */ /* 0x020fc40003f66270 */
[----:B------:R-:W-:Y:S01]  /*fed0*/  ISETP.GE.AND P2, PT, R84, c[0x0][0x3c8], PT ;  /* 0x0000f20054007a0c */ /* 0x000fe20003f46270 */
[----:B------:R-:W4:Y:S01]  /*fee0*/  LDS.128 R24, [R16+0x4080] ;  /* 0x0040800010187984 */ /* 0x000f220000000c00 */
[----:B------:R-:W-:Y:S02]  /*fef0*/  ISETP.GE.AND P1, PT, R82, c[0x0][0x3c8], PT ;  /* 0x0000f20052007a0c */ /* 0x000fe40003f26270 */
[----:B------:R-:W-:Y:S01]  /*ff00*/  ISETP.GE.AND P0, PT, R15, c[0x0][0x3c8], PT ;  /* 0x0000f2000f007a0c */ /* 0x000fe20003f06270 */
[----:B------:R-:W2:Y:S04]  /*ff10*/  LDS.128 R20, [R16+0x8080] ;  /* 0x0080800010147984 */ /* 0x000ea80000000c00 */
[----:B--2---:R-:W2:Y:S02]  /*ff20*/  LDS.128 R16, [R16+0xc080] ;  /* 0x00c0800010107984 */ /* 0x004ea40000000c00 */
[----:B-1----:R-:W-:-:S02]  /*ff30*/  @!P3 LEA R10, P4, R86, R0, 0x1 ;  /* 0x00000000560ab211 */ /* 0x002fc400078808ff */
[----:B------:R-:W-:Y:S02]  /*ff40*/  @!P2 LEA R8, P6, R84, R0, 0x1 ;  /* 0x000000005408a211 */ /* 0x000fe400078c08ff */
[----:B------:R-:W-:Y:S02]  /*ff50*/  @!P3 LEA.HI.X R11, R86, R2, R87, 0x1, P4 ;  /* 0x00000002560bb211 */ /* 0x000fe400020f0c57 */
[-C--:B------:R-:W-:Y:S02]  /*ff60*/  @!P1 LEA R6, P5, R82, R0.reuse, 0x1 ;  /* 0x0000000052069211 */ /* 0x080fe400078a08ff */
[----:B------:R-:W-:Y:S02]  /*ff70*/  @!P0 LEA R4, P4, R15, R0, 0x1 ;  /* 0x000000000f048211 */ /* 0x000fe400078808ff */
[-C--:B------:R-:W-:Y:S02]  /*ff80*/  @!P2 LEA.HI.X R9, R84, R2.reuse, R85, 0x1, P6 ;  /* 0x000000025409a211 */ /* 0x080fe400030f0c55 */
[----:B------:R-:W-:-:S02]  /*ff90*/  @!P1 LEA.HI.X R7, R82, R2, R83, 0x1, P5 ;  /* 0x0000000252079211 */ /* 0x000fc400028f0c53 */
[----:B------:R-:W-:Y:S01]  /*ffa0*/  @!P0 LEA.HI.X R5, R15, R2, R80, 0x1, P4 ;  /* 0x000000020f058211 */ /* 0x000fe200020f0c50 */
[----:B---3--:R1:W-:Y:S04]  /*ffb0*/  @!P3 ST.E.128 [R10.64], R28 ;  /* 0x0000001c0a00b985 */ /* 0x0083e8000c101d06 */
[----:B----4-:R1:W-:Y:S04]  /*ffc0*/  @!P2 ST.E.128 [R8.64], R24 ;  /* 0x000000180800a985 */ /* 0x0103e8000c101d06 */
[----:B------:R1:W-:Y:S04]  /*ffd0*/  @!P1 ST.E.128 [R6.64], R20 ;  /* 0x0000001406009985 */ /* 0x0003e8000c101d06 */
[----:B--2---:R1:W-:Y:S02]  /*ffe0*/  @!P0 ST.E.128 [R4.64], R16 ;  /* 0x0000001004008985 */ /* 0x0043e4000c101d06 */
.L_x_551:
[----:B---34-:R-:W-:Y:S05]  /*fff0*/  BSYNC B0 ;  /* 0x0000000000007941 */ /* 0x018fea0003800000 */
.L_x_550:
[----:B------:R-:W-:Y:S01]  /*10000*/  IADD3 R3, R13, 0x20, RZ ;  /* 0x000000200d037810 */ /* 0x000fe20007ffe0ff */
[----:B-1----:R1:W3:Y:S01]  /*10010*/  SHFL.IDX PT, R2, R12, 0x1, 0x181f ;  /* 0x00381f000c027f89 */ /* 0x0022e200000e0000 */
[----:B------:R-:W-:Y:S02]  /*10020*/  BSSY B0, `(.L_x_552) ;  /* 0x0000014000007945 */ /* 0x000fe40003800000 */
[----:B------:R-:W-:Y:S01]  /*10030*/  ISETP.GE.AND P0, PT, R3, UR4, PT ;  /* 0x0000000403007c0c */ /* 0x000fe2000bf06270 */
[----:B------:R1:W4:-:S12]  /*10040*/  SHFL.IDX PT, R0, R14, 0x1, 0x181f ;  /* 0x00381f000e007f89 */ /* 0x00031800000e0000 */
[----:B------:R-:W-:Y:S05]  /*10050*/  @P0 BRA `(.L_x_553) ;  /* 0x0000010000000947 */ /* 0x000fea0003800000 */
[----:B-----5:R-:W-:Y:S02]  /*10060*/  ISETP.GE.AND P3, PT, R86, c[0x0][0x3c8], PT ;  /* 0x0000f20056007a0c */ /* 0x020fe40003f66270 */
[----:B------:R-:W-:Y:S02]  /*10070*/  ISETP.GE.AND P2, PT, R84, c[0x0][0x3c8], PT ;  /* 0x0000f20054007a0c */ /* 0x000fe40003f46270 */
[----:B------:R-:W-:Y:S02]  /*10080*/  ISETP.GE.AND P1, PT, R82, c[0x0][0x3c8], PT ;  /* 0x0000f20052007a0c */ /* 0x000fe40003f26270 */
[----:B------:R-:W-:-:S07]  /*10090*/  ISETP.GE.AND P0, PT, R15, c[0x0][0x3c8], PT ;  /* 0x0000f2000f007a0c */ /* 0x000fce0003f06270 */
[-C--:B----4-:R-:W-:Y:S02]  /*100a0*/  @!P3 LEA R10, P4, R86, R0.reuse, 0x1 ;  /* 0x00000000560ab211 */ /* 0x090fe400078808ff */
[----:B------:R-:W-:Y:S02]  /*100b0*/  @!P2 LEA R8, P6, R84, R0, 0x1 ;  /* 0x000000005408a211 */ /* 0x000fe400078c08ff */
[----:B---3--:R-:W-:Y:S02]  /*100c0*/  @!P3 LEA.HI.X R11, R86, R2, R87, 0x1, P4 ;  /* 0x00000002560bb211 */ /* 0x008fe400020f0c57 */
[-C--:B--2---:R-:W-:Y:S02]  /*100d0*/  @!P1 LEA R6, P5, R82, R0.reuse, 0x1 ;  /* 0x0000000052069211 */ /* 0x084fe400078a08ff */
[----:B------:R-:W-:Y:S01]  /*100e0*/  @!P0 LEA R4, P4, R15, R0, 0x1 ;  /* 0x000000000f048211 */ /* 0x000fe200078808ff */
[----:B------:R2:W-:Y:S01]  /*100f0*/  @!P3 ST.E.128 [R10.64], R44 ;  /* 0x0000002c0a00b985 */ /* 0x0005e2000c101d06 */
[----:B------:R-:W-:-:S02]  /*10100*/  @!P2 LEA.HI.X R9, R84, R2, R85, 0x1, P6 ;  /* 0x000000025409a211 */ /* 0x000fc400030f0c55 */
[-C--:B------:R-:W-:Y:S02]  /*10110*/  @!P1 LEA.HI.X R7, R82, R2.reuse, R83, 0x1, P5 ;  /* 0x0000000252079211 */ /* 0x080fe400028f0c53 */
[----:B------:R-:W-:Y:S01]  /*10120*/  @!P0 LEA.HI.X R5, R15, R2, R80, 0x1, P4 ;  /* 0x000000020f058211 */ /* 0x000fe200020f0c50 */
[----:B------:R2:W-:Y:S04]  /*10130*/  @!P2 ST.E.128 [R8.64], R40 ;  /* 0x000000280800a985 */ /* 0x0005e8000c101d06 */
[----:B------:R2:W-:Y:S04]  /*10140*/  @!P1 ST.E.128 [R6.64], R36 ;  /* 0x0000002406009985 */ /* 0x0005e8000c101d06 */
[----:B------:R2:W-:Y:S02]  /*10150*/  @!P0 ST.E.128 [R4.64], R32 ;  /* 0x0000002004008985 */ /* 0x0005e4000c101d06 */
.L_x_553:
[----:B------:R-:W-:Y:S05]  /*10160*/  BSYNC B0 ;  /* 0x0000000000007941 */ /* 0x000fea0003800000 */
.L_x_552:
[----:B------:R-:W-:Y:S01]  /*10170*/  IADD3 R3, R13, 0x40, RZ ;  /* 0x000000400d037810 */ /* 0x000fe20007ffe0ff */
[----:B---3--:R3:W1:Y:S01]  /*10180*/  SHFL.IDX PT, R2, R12, 0x2, 0x181f ;  /* 0x00581f000c027f89 */ /* 0x00866200000e0000 */
[----:B------:R-:W-:Y:S02]  /*10190*/  BSSY B0, `(.L_x_554) ;  /* 0x0000014000007945 */ /* 0x000fe40003800000 */
[----:B------:R-:W-:Y:S01]  /*101a0*/  ISETP.GE.AND P0, PT, R3, UR4, PT ;  /* 0x0000000403007c0c */ /* 0x000fe2000bf06270 */
[----:B----4-:R3:W4:-:S12]  /*101b0*/  SHFL.IDX PT, R0, R14, 0x2, 0x181f ;  /* 0x00581f000e007f89 */ /* 0x01071800000e0000 */
[----:B------:R-:W-:Y:S05]  /*101c0*/  @P0 BRA `(.L_x_555) ;  /* 0x0000010000000947 */ /* 0x000fea0003800000 */
[----:B-----5:R-:W-:Y:S02]  /*101d0*/  ISETP.GE.AND P3, PT, R86, c[0x0][0x3c8], PT ;  /* 0x0000f20056007a0c */ /* 0x020fe40003f66270 */
[----:B------:R-:W-:Y:S02]  /*101e0*/  ISETP.GE.AND P2, PT, R84, c[0x0][0x3c8], PT ;  /* 0x0000f20054007a0c */ /* 0x000fe40003f46270 */
[----:B------:R-:W-:Y:S02]  /*101f0*/  ISETP.GE.AND P1, PT, R82, c[0x0][0x3c8], PT ;  /* 0x0000f20052007a0c */ /* 0x000fe40003f26270 */
[----:B------:R-:W-:-:S07]  /*10200*/  ISETP.GE.AND P0, PT, R15, c[0x0][0x3c8], PT ;  /* 0x0000f2000f007a0c */ /* 0x000fce0003f06270 */
[-C--:B--2-4-:R-:W-:Y:S02]  /*10210*/  @!P3 LEA R10, P4, R86, R0.reuse, 0x1 ;  /* 0x00000000560ab211 */ /* 0x094fe400078808ff */
[----:B------:R-:W-:Y:S02]  /*10220*/  @!P2 LEA R8, P6, R84, R0, 0x1 ;  /* 0x000000005408a211 */ /* 0x000fe400078c08ff */
[----:B-1----:R-:W-:Y:S02]  /*10230*/  @!P3 LEA.HI.X R11, R86, R2, R87, 0x1, P4 ;  /* 0x00000002560bb211 */ /* 0x002fe400020f0c57 */
[-C--:B------:R-:W-:Y:S02]  /*10240*/  @!P1 LEA R6, P5, R82, R0.reuse, 0x1 ;  /* 0x0000000052069211 */ /* 0x080fe400078a08ff */
        /* <DEDUP_REMOVED lines=8> */
.L_x_555:
[----:B------:R-:W-:Y:S05]  /*102d0*/  BSYNC B0 ;  /* 0x0000000000007941 */ /* 0x000fea0003800000 */
.L_x_554:
[----:B------:R-:W-:Y:S01]  /*102e0*/  IADD3 R3, R13, 0x60, RZ ;  /* 0x000000600d037810 */ /* 0x000fe20007ffe0ff */
[----:B-1----:R1:W2:Y:S03]  /*102f0*/  SHFL.IDX PT, R2, R12, 0x3, 0x181f ;  /* 0x00781f000c027f89 */ /* 0x0022a600000e0000 */
[----:B------:R-:W-:Y:S01]  /*10300*/  ISETP.GE.AND P0, PT, R3, UR4, PT ;  /* 0x0000000403007c0c */ /* 0x000fe2000bf06270 */
[----:B----4-:R1:W4:-:S12]  /*10310*/  SHFL.IDX PT, R0, R14, 0x3, 0x181f ;  /* 0x00781f000e007f89 */ /* 0x01031800000e0000 */
[----:B------:R-:W-:Y:S05]  /*10320*/  @P0 BRA `(.L_x_556) ;  /* 0x00000e1000000947 */ /* 0x000fea0003800000 */
[----:B-----5:R-:W-:Y:S02]  /*10330*/  ISETP.GE.AND P2, PT, R86, c[0x0][0x3c8], PT ;  /* 0x0000f20056007a0c */ /* 0x020fe40003f46270 */
[----:B------:R-:W-:Y:S02]  /*10340*/  ISETP.GE.AND P1, PT, R84, c[0x0][0x3c8], PT ;  /* 0x0000f20054007a0c */ /* 0x000fe40003f26270 */
[----:B------:R-:W-:-:S09]  /*10350*/  ISETP.GE.AND P0, PT, R82, c[0x0][0x3c8], PT ;  /* 0x0000f20052007a0c */ /* 0x000fd20003f06270 */
[-C--:B--2-4-:R-:W-:Y:S02]  /*10360*/  @!P2 LEA R8, P5, R86, R0.reuse, 0x1 ;  /* 0x000000005608a211 */ /* 0x094fe400078a08ff */
[-C--:B------:R-:W-:Y:S02]  /*10370*/  @!P1 LEA R6, P4, R84, R0.reuse, 0x1 ;  /* 0x0000000054069211 */ /* 0x080fe400078808ff */
[----:B------:R-:W-:Y:S02]  /*10380*/  @!P0 LEA R4, P3, R82, R0, 0x1 ;  /* 0x0000000052048211 */ /* 0x000fe400078608ff */
[-C--:B------:R-:W-:Y:S02]  /*10390*/  @!P2 LEA.HI.X R9, R86, R2.reuse, R87, 0x1, P5 ;  /* 0x000000025609a211 */ /* 0x080fe400028f0c57 */
[-C--:B------:R-:W-:Y:S02]  /*103a0*/  @!P1 LEA.HI.X R7, R84, R2.reuse, R85, 0x1, P4 ;  /* 0x0000000254079211 */ /* 0x080fe400020f0c55 */
[----:B------:R-:W-:Y:S01]  /*103b0*/  @!P0 LEA.HI.X R5, R82, R2, R83, 0x1, P3 ;  /* 0x0000000252058211 */ /* 0x000fe200018f0c53 */
[----:B------:R2:W-:Y:S04]  /*103c0*/  @!P2 ST.E.128 [R8.64], R72 ;  /* 0x000000480800a985 */ /* 0x0005e8000c101d06 */
[----:B------:R2:W-:Y:S04]  /*103d0*/  @!P1 ST.E.128 [R6.64], R68 ;  /* 0x0000004406009985 */ /* 0x0005e8000c101d06 */
[----:B------:R2:W-:Y:S01]  /*103e0*/  @!P0 ST.E.128 [R4.64], R64 ;  /* 0x0000004004008985 */ /* 0x0005e2000c101d06 */
[----:B------:R-:W-:-:S13]  /*103f0*/  ISETP.GE.AND P0, PT, R15, c[0x0][0x3c8], PT ;  /* 0x0000f2000f007a0c */ /* 0x000fda0003f06270 */
[----:B------:R-:W-:Y:S05]  /*10400*/  @P0 BRA `(.L_x_556) ;  /* 0x00000d3000000947 */ /* 0x000fea0003800000 */
[----:B--2---:R-:W-:-:S04]  /*10410*/  LEA R4, P0, R15, R0, 0x1 ;  /* 0x000000000f047211 */ /* 0x004fc800078008ff */
[----:B------:R-:W-:-:S05]  /*10420*/  LEA.HI.X R5, R15, R2, R80, 0x1, P0 ;  /* 0x000000020f057211 */ /* 0x000fca00000f0c50 */
[----:B------:R2:W-:Y:S01]  /*10430*/  ST.E.128 [R4.64], R76 ;  /* 0x0000004c04007985 */ /* 0x0005e2000c101d06 */
[----:B------:R-:W-:Y:S05]  /*10440*/  BRA `(.L_x_556) ;  /* 0x00000cf000007947 */ /* 0x000fea0003800000 */
.L_x_548:
[----:B------:R-:W2:Y:S04]  /*10450*/  LDL R2, [R1+0xb8] ;  /* 0x0000b80001027983 */ /* 0x000ea80000100800 */
[----:B------:R-:W3:Y:S04]  /*10460*/  LDL R0, [R1+0xb4] ;  /* 0x0000b40001007983 */ /* 0x000ee80000100800 */
[----:B------:R-:W4:Y:S04]  /*10470*/  LDL R4, [R1+0xb0] ;  /* 0x0000b00001047983 */ /* 0x000f280000100800 */
[----:B------:R-:W5:Y:S01]  /*10480*/  S2R R3, SR_TID.X ;  /* 0x0000000000037919 */ /* 0x000f620000002100 */
[----:B------:R-:W-:Y:S01]  /*10490*/  BSSY B0, `(.L_x_557) ;  /* 0x0000026000007945 */ /* 0x000fe20003800000 */
[----:B-----5:R-:W-:Y:S01]  /*104a0*/  ISETP.GE.AND P0, PT, R3, 0x80, PT ;  /* 0x000000800300780c */ /* 0x020fe20003f06270 */
[----:B--2---:R-:W-:-:S02]  /*104b0*/  IMAD.MOV.U32 R12, RZ, RZ, R2 ;  /* 0x000000ffff0c7224 */ /* 0x004fc400078e0002 */
[----:B---3--:R-:W-:-:S03]  /*104c0*/  IMAD.MOV.U32 R11, RZ, RZ, R0 ;  /* 0x000000ffff0b7224 */ /* 0x008fc600078e0000 */
[----:B------:R-:W-:Y:S01]  /*104d0*/  SHF.R.S32.HI R9, RZ, 0x1f, R12 ;  /* 0x0000001fff097819 */ /* 0x000fe2000001140c */
[----:B----4-:R-:W-:Y:S01]  /*104e0*/  IMAD.MOV.U32 R13, RZ, RZ, R4 ;  /* 0x000000ffff0d7224 */ /* 0x010fe200078e0004 */
[----:B------:R-:W-:-:S05]  /*104f0*/  SHF.R.S32.HI R10, RZ, 0x1f, R11 ;  /* 0x0000001fff0a7819 */ /* 0x000fca000001140b */
[----:B------:R-:W-:Y:S05]  /*10500*/  @P0 BRA `(.L_x_558) ;  /* 0x000001e000000947 */ /* 0x000fea0003800000 */
[----:B------:R-:W-:Y:S02]  /*10510*/  MOV R2, c[0x0][0x4e8] ;  /* 0x00013a0000027a02 */ /* 0x000fe40000000f00 */
[----:B------:R-:W-:-:S03]  /*10520*/  IADD3 R6, R13, R3, RZ ;  /* 0x000000030d067210 */ /* 0x000fc60007ffe0ff */
[----:B------:R-:W-:-:S05]  /*10530*/  IMAD R0, R2, c[0x0][0x388], RZ ;  /* 0x0000e20002007a24 */ /* 0x000fca00078e02ff */
[----:B------:R-:W-:-:S13]  /*10540*/  ISETP.GE.AND P0, PT, R6, R0, PT ;  /* 0x000000000600720c */ /* 0x000fda0003f06270 */
[----:B------:R-:W-:Y:S05]  /*10550*/  @P0 BRA `(.L_x_558) ;  /* 0x0000019000000947 */ /* 0x000fea0003800000 */
[----:B------:R-:W-:Y:S01]  /*10560*/  ISETP.NE.AND P0, PT, R2, 0x1, PT ;  /* 0x000000010200780c */ /* 0x000fe20003f05270 */
[----:B------:R-:W-:Y:S01]  /*10570*/  IMAD R4, R9, c[0x0][0x490], RZ ;  /* 0x0001240009047a24 */ /* 0x000fe200078e02ff */
[----:B------:R-:W-:Y:S01]  /*10580*/  MOV R0, R6 ;  /* 0x0000000600007202 */ /* 0x000fe20000000f00 */
[----:B------:R-:W-:-:S04]  /*10590*/  IMAD.WIDE.U32 R2, R12, c[0x0][0x490], RZ ;  /* 0x000124000c027a25 */ /* 0x000fc800078e00ff */
[----:B------:R-:W-:Y:S02]  /*105a0*/  IMAD R4, R12, c[0x0][0x494], R4 ;  /* 0x000125000c047a24 */ /* 0x000fe400078e0204 */
[----:B------:R-:W-:-:S03]  /*105b0*/  IMAD R8, R10, c[0x0][0x498], RZ ;  /* 0x000126000a087a24 */ /* 0x000fc600078e02ff */
[----:B------:R-:W-:Y:S01]  /*105c0*/  IADD3 R3, R3, R4, RZ ;  /* 0x0000000403037210 */ /* 0x000fe20007ffe0ff */
[----:B------:R-:W-:-:S05]  /*105d0*/  @P0 IMAD.HI.U32 R5, R6, c[0x0][0x4ec], RZ ;  /* 0x00013b0006050a27 */ /* 0x000fca00078e00ff */
[----:B------:R-:W-:Y:S01]  /*105e0*/  @P0 SHF.R.U32.HI R0, RZ, c[0x0][0x4f0], R5 ;  /* 0x00013c00ff000a19 */ /* 0x000fe20000011605 */
[----:B------:R-:W-:-:S03]  /*105f0*/  IMAD.WIDE.U32 R4, R11, c[0x0][0x498], R2 ;  /* 0x000126000b047a25 */ /* 0x000fc600078e0002 */
[C---:B------:R-:W-:Y:S01]  /*10600*/  IADD3 R7, -R0.reuse, RZ, RZ ;  /* 0x000000ff00077210 */ /* 0x040fe20007ffe1ff */
[----:B------:R-:W-:Y:S01]  /*10610*/  IMAD R3, R11, c[0x0][0x49c], R8 ;  /* 0x000127000b037a24 */ /* 0x000fe200078e0208 */
[----:B------:R-:W-:-:S03]  /*10620*/  IADD3 R4, P0, R0, R4, RZ ;  /* 0x0000000400047210 */ /* 0x000fc60007f1e0ff */
[----:B------:R-:W-:Y:S01]  /*10630*/  IMAD R2, R7, c[0x0][0x4e8], R6 ;  /* 0x00013a0007027a24 */ /* 0x000fe200078e0206 */
[----:B------:R-:W-:-:S04]  /*10640*/  SHF.R.S32.HI R6, RZ, 0x1f, R0 ;  /* 0x0000001fff067819 */ /* 0x000fc80000011400 */
[----:B------:R-:W-:Y:S02]  /*10650*/  SHF.R.S32.HI R0, RZ, 0x1f, R2 ;  /* 0x0000001fff007819 */ /* 0x000fe40000011402 */
[----:B------:R-:W-:-:S03]  /*10660*/  IADD3.X R5, R6, R5, R3, P0, !PT ;  /* 0x0000000506057210 */ /* 0x000fc600007fe403 */
[----:B------:R-:W-:-:S04]  /*10670*/  IMAD R0, R0, c[0x0][0x488], RZ ;  /* 0x0001220000007a24 */ /* 0x000fc800078e02ff */
[C---:B------:R-:W-:Y:S02]  /*10680*/  IMAD R0, R2.reuse, c[0x0][0x48c], R0 ;  /* 0x0001230002007a24 */ /* 0x040fe400078e0200 */
[----:B------:R-:W-:-:S05]  /*10690*/  IMAD.WIDE.U32 R2, R2, c[0x0][0x488], R4 ;  /* 0x0001220002027a25 */ /* 0x000fca00078e0004 */
[----:B------:R-:W-:Y:S02]  /*106a0*/  IADD3 R0, R3, R0, RZ ;  /* 0x0000000003007210 */ /* 0x000fe40007ffe0ff */
[----:B------:R-:W-:-:S04]  /*106b0*/  LEA R4, P0, R2, c[0x0][0x450], 0x2 ;  /* 0x0001140002047a11 */ /* 0x000fc800078010ff */
[----:B------:R-:W-:Y:S02]  /*106c0*/  LEA.HI.X R5, R2, c[0x0][0x454], R0, 0x2, P0 ;  /* 0x0001150002057a11 */ /* 0x000fe400000f1400 */
[----:B------:R-:W-:-:S05]  /*106d0*/  MOV R0, 0xff800000 ;  /* 0xff80000000007802 */ /* 0x000fca0000000f00 */
[----:B------:R2:W-:Y:S02]  /*106e0*/  STG.E [R4.64], R0 ;  /* 0x0000000004007986 */ /* 0x0005e4000c101906 */
.L_x_558:
[----:B------:R-:W-:Y:S05]  /*106f0*/  BSYNC B0 ;  /* 0x0000000000007941 */ /* 0x000fea0003800000 */
.L_x_557:
[----:B------:R-:W3:Y:S01]  /*10700*/  LDL R2, [R1+0x7c] ;  /* 0x00007c0001027983 */ /* 0x000ee20000100800 */
[----:B--2---:R-:W-:Y:S01]  /*10710*/  MOV R0, c[0x0][0x4e8] ;  /* 0x00013a0000007a02 */ /* 0x004fe20000000f00 */
[----:B------:R-:W-:-:S03]  /*10720*/  IMAD R6, R10, c[0x0][0x3f0], RZ ;  /* 0x0000fc000a067a24 */ /* 0x000fc600078e02ff */
[----:B------:R-:W-:Y:S01]  /*10730*/  ISETP.NE.AND P0, PT, R0, 0x1, PT ;  /* 0x000000010000780c */ /* 0x000fe20003f05270 */
[----:B------:R-:W-:Y:S02]  /*10740*/  IMAD R0, R9, c[0x0][0x3e8], RZ ;  /* 0x0000fa0009007a24 */ /* 0x000fe400078e02ff */
[----:B------:R-:W-:Y:S02]  /*10750*/  IMAD R8, R11, c[0x0][0x3f4], R6 ;  /* 0x0000fd000b087a24 */ /* 0x000fe400078e0206 */
[----:B------:R-:W-:Y:S01]  /*10760*/  IMAD R5, R12, c[0x0][0x3ec], R0 ;  /* 0x0000fb000c057a24 */ /* 0x000fe200078e0200 */
[----:B---3--:R-:W-:Y:S01]  /*10770*/  IADD3 R4, R2, R13, RZ ;  /* 0x0000000d02047210 */ /* 0x008fe20007ffe0ff */
[----:B------:R-:W-:-:S03]  /*10780*/  IMAD.WIDE.U32 R2, R12, c[0x0][0x3e8], RZ ;  /* 0x0000fa000c027a25 */ /* 0x000fc600078e00ff */
[----:B------:R-:W-:-:S03]  /*10790*/  MOV R0, R4 ;  /* 0x0000000400007202 */ /* 0x000fc60000000f00 */
[----:B------:R-:W-:Y:S01]  /*107a0*/  @P0 IMAD.HI.U32 R7, R4, c[0x0][0x4ec], RZ ;  /* 0x00013b0004070a27 */ /* 0x000fe200078e00ff */
[----:B------:R-:W-:-:S04]  /*107b0*/  IADD3 R3, R3, R5, RZ ;  /* 0x0000000503037210 */ /* 0x000fc80007ffe0ff */
[----:B------:R-:W-:Y:S01]  /*107c0*/  @P0 SHF.R.U32.HI R0, RZ, c[0x0][0x4f0], R7 ;  /* 0x00013c00ff000a19 */ /* 0x000fe20000011607 */
[----:B------:R-:W-:-:S03]  /*107d0*/  IMAD.WIDE.U32 R2, R11, c[0x0][0x3f0], R2 ;  /* 0x0000fc000b027a25 */ /* 0x000fc600078e0002 */
[----:B------:R-:W-:Y:S02]  /*107e0*/  SHF.R.S32.HI R6, RZ, 0x1f, R0 ;  /* 0x0000001fff067819 */ /* 0x000fe40000011400 */
[----:B------:R-:W-:Y:S02]  /*107f0*/  IADD3 R5, -R0, RZ, RZ ;  /* 0x000000ff00057210 */ /* 0x000fe40007ffe1ff */
[----:B------:R-:W-:Y:S01]  /*10800*/  IADD3 R3, R3, R8, RZ ;  /* 0x0000000803037210 */ /* 0x000fe20007ffe0ff */
[----:B------:R-:W-:Y:S02]  /*10810*/  IMAD R6, R6, c[0x0][0x3e0], RZ ;  /* 0x0000f80006067a24 */ /* 0x000fe400078e02ff */
[----:B------:R-:W-:Y:S02]  /*10820*/  IMAD R4, R5, c[0x0][0x4e8], R4 ;  /* 0x00013a0005047a24 */ /* 0x000fe400078e0204 */
[C---:B------:R-:W-:Y:S02]  /*10830*/  IMAD R5, R0.reuse, c[0x0][0x3e4], R6 ;  /* 0x0000f90000057a24 */ /* 0x040fe400078e0206 */
[----:B------:R-:W-:Y:S01]  /*10840*/  IMAD.WIDE.U32 R2, R0, c[0x0][0x3e0], R2 ;  /* 0x0000f80000027a25 */ /* 0x000fe200078e0002 */
[----:B------:R-:W-:-:S04]  /*10850*/  SHF.R.S32.HI R0, RZ, 0x1f, R4 ;  /* 0x0000001fff007819 */ /* 0x000fc80000011404 */
[----:B------:R-:W-:Y:S01]  /*10860*/  IADD3 R3, R3, R5, RZ ;  /* 0x0000000503037210 */ /* 0x000fe20007ffe0ff */
[----:B------:R-:W-:-:S04]  /*10870*/  IMAD R0, R0, c[0x0][0x3d8], RZ ;  /* 0x0000f60000007a24 */ /* 0x000fc800078e02ff */
[----:B------:R-:W-:-:S04]  /*10880*/  IMAD.WIDE.U32 R2, R4, c[0x0][0x3d8], R2 ;  /* 0x0000f60004027a25 */ /* 0x000fc800078e0002 */
[----:B------:R-:W-:Y:S01]  /*10890*/  IMAD R4, R4, c[0x0][0x3dc], R0 ;  /* 0x0000f70004047a24 */ /* 0x000fe200078e0200 */
[----:B------:R-:W-:-:S04]  /*108a0*/  LEA R13, P0, R2, c[0x0][0x380], 0x1 ;  /* 0x0000e000020d7a11 */ /* 0x000fc800078008ff */
[----:B------:R-:W-:-:S04]  /*108b0*/  IADD3 R4, R3, R4, RZ ;  /* 0x0000000403047210 */ /* 0x000fc80007ffe0ff */
[----:B------:R-:W-:Y:S01]  /*108c0*/  LEA.HI.X R5, R2, c[0x0][0x384], R4, 0x1, P0 ;  /* 0x0000e10002057a11 */ /* 0x000fe200000f0c04 */
[----:B------:R-:W-:Y:S05]  /*108d0*/  BRA.DIV ~URZ, `(.L_x_559) ;  /* 0x000026427f007947 */ /* 0x000fea000b800000 */
[----:B------:R2:W3:Y:S02]  /*108e0*/  SHFL.IDX PT, R4, R5, RZ, 0x181f ;  /* 0x00181fff05047589 */ /* 0x0004e400000e0000 */
.L_x_591:
[----:B------:R-:W-:Y:S05]  /*108f0*/  BRA.DIV ~URZ, `(.L_x_560) ;  /* 0x000026927f007947 */ /* 0x000fea000b800000 */
[----:B------:R4:W1:Y:S02]  /*10900*/  SHFL.IDX PT, R0, R13, RZ, 0x181f ;  /* 0x00181fff0d007589 */ /* 0x00086400000e0000 */
.L_x_592:
[----:B------:R-:W5:Y:S04]  /*10910*/  LDL.LU R3, [R1+0xb0] ;  /* 0x0000b00001037983 */ /* 0x000f680000300800 */
[----:B------:R-:W2:Y:S01]  /*10920*/  S2R R6, SR_TID.X ;  /* 0x0000000000067919 */ /* 0x000ea20000002100 */
[----:B------:R-:W-:-:S04]  /*10930*/  IMAD.MOV.U32 R14, RZ, RZ, c[0x0][0x4e8] ;  /* 0x00013a00ff0e7624 */ /* 0x000fc800078e00ff */
[----:B------:R-:W-:Y:S01]  /*10940*/  IMAD R14, R14, c[0x0][0x388], RZ ;  /* 0x0000e2000e0e7a24 */ /* 0x000fe200078e02ff */
[----:B--2---:R-:W-:-:S04]  /*10950*/  SHF.R.S32.HI R2, RZ, 0x1f, R6 ;  /* 0x0000001fff027819 */ /* 0x004fc80000011406 */
[----:B------:R-:W-:-:S04]  /*10960*/  LEA.HI R2, R2, R6, RZ, 0x3 ;  /* 0x0000000602027211 */ /* 0x000fc800078f18ff */
[----:B------:R-:W-:Y:S01]  /*10970*/  SHF.R.S32.HI R2, RZ, 0x3, R2 ;  /* 0x00000003ff027819 */ /* 0x000fe20000011402 */
[----:B------:R-:W-:Y:S04]  /*10980*/  BSSY B0, `(.L_x_561) ;  /* 0x000001c000007945 */ /* 0x000fe80003800000 */
[----:B-----5:R-:W-:-:S05]  /*10990*/  IMAD.IADD R12, R2, 0x1, R3 ;  /* 0x00000001020c7824 */ /* 0x020fca00078e0203 */
[----:B------:R-:W-:-:S13]  /*109a0*/  ISETP.GE.AND P0, PT, R12, R14, PT ;  /* 0x0000000e0c00720c */ /* 0x000fda0003f06270 */
[----:B------:R-:W-:Y:S05]  /*109b0*/  @P0 BRA `(.L_x_562) ;  /* 0x0000018000000947 */ /* 0x000fea0003800000 */
[----:B------:R-:W2:Y:S04]  /*109c0*/  LDL R6, [R1+0x54] ;  /* 0x0000540001067983 */ /* 0x000ea80000100800 */
[----:B------:R-:W5:Y:S04]  /*109d0*/  LDL R2, [R1+0x6c] ;  /* 0x00006c0001027983 */ /* 0x000f680000100800 */
[----:B----4-:R-:W4:Y:S04]  /*109e0*/  LDL R17, [R1+0x68] ;  /* 0x0000680001117983 */ /* 0x010f280000100800 */
[----:B---3--:R-:W3:Y:S04]  /*109f0*/  LDL R15, [R1+0x70] ;  /* 0x00007000010f7983 */ /* 0x008ee80000100800 */
[----:B------:R-:W3:Y:S04]  /*10a00*/  LDL R7, [R1+0xf4] ;  /* 0x0000f40001077983 */ /* 0x000ee80000100800 */
[----:B------:R-:W3:Y:S04]  /*10a10*/  LDL R3, [R1+0xf0] ;  /* 0x0000f00001037983 */ /* 0x000ee80000100800 */
[----:B------:R-:W3:Y:S04]  /*10a20*/  LDL R18, [R1+0xec] ;  /* 0x0000ec0001127983 */ /* 0x000ee80000100800 */
[----:B-1----:R-:W3:Y:S01]  /*10a30*/  LDL R16, [R1+0xe8] ;  /* 0x0000e80001107983 */ /* 0x002ee20000100800 */
[----:B--2---:R-:W-:-:S02]  /*10a40*/  ISETP.GE.AND P3, PT, R6, c[0x0][0x3c8], PT ;  /* 0x0000f20006007a0c */ /* 0x004fc40003f66270 */
[----:B-----5:R-:W-:Y:S02]  /*10a50*/  ISETP.GE.AND P2, PT, R2, c[0x0][0x3c8], PT ;  /* 0x0000f20002007a0c */ /* 0x020fe40003f46270 */
[----:B----4-:R-:W-:Y:S02]  /*10a60*/  ISETP.GE.AND P1, PT, R17, c[0x0][0x3c8], PT ;  /* 0x0000f20011007a0c */ /* 0x010fe40003f26270 */
[----:B---3--:R-:W-:-:S07]  /*10a70*/  ISETP.GE.AND P0, PT, R15, c[0x0][0x3c8], PT ;  /* 0x0000f2000f007a0c */ /* 0x008fce0003f06270 */
[-C--:B------:R-:W-:Y:S02]  /*10a80*/  @!P3 LEA R10, P4, R6, R0.reuse, 0x1 ;  /* 0x00000000060ab211 */ /* 0x080fe400078808ff */
[----:B------:R-:W-:Y:S02]  /*10a90*/  @!P2 LEA R8, P6, R2, R0, 0x1 ;  /* 0x000000000208a211 */ /* 0x000fe400078c08ff */
[----:B------:R-:W-:Y:S02]  /*10aa0*/  @!P3 LEA.HI.X R11, R6, R4, R7, 0x1, P4 ;  /* 0x00000004060bb211 */ /* 0x000fe400020f0c07 */
[----:B------:R-:W-:Y:S02]  /*10ab0*/  @!P1 LEA R6, P5, R17, R0, 0x1 ;  /* 0x0000000011069211 */ /* 0x000fe400078a08ff */
[----:B------:R-:W-:Y:S02]  /*10ac0*/  @!P2 LEA.HI.X R9, R2, R4, R3, 0x1, P6 ;  /* 0x000000040209a211 */ /* 0x000fe400030f0c03 */
[----:B------:R-:W-:-:S02]  /*10ad0*/  @!P0 LEA R2, P4, R15, R0, 0x1 ;  /* 0x000000000f028211 */ /* 0x000fc400078808ff */
[-C--:B------:R-:W-:Y:S02]  /*10ae0*/  @!P1 LEA.HI.X R7, R17, R4.reuse, R18, 0x1, P5 ;  /* 0x0000000411079211 */ /* 0x080fe400028f0c12 */
[----:B------:R-:W-:Y:S01]  /*10af0*/  @!P0 LEA.HI.X R3, R15, R4, R16, 0x1, P4 ;  /* 0x000000040f038211 */ /* 0x000fe200020f0c10 */
[----:B------:R1:W-:Y:S04]  /*10b00*/  @!P3 ST.E.128 [R10.64], RZ ;  /* 0x000000ff0a00b985 */ /* 0x0003e8000c101d06 */
[----:B------:R1:W-:Y:S04]  /*10b10*/  @!P2 ST.E.128 [R8.64], RZ ;  /* 0x000000ff0800a985 */ /* 0x0003e8000c101d06 */
[----:B------:R1:W-:Y:S04]  /*10b20*/  @!P1 ST.E.128 [R6.64], RZ ;  /* 0x000000ff06009985 */ /* 0x0003e8000c101d06 */
[----:B------:R1:W-:Y:S02]  /*10b30*/  @!P0 ST.E.128 [R2.64], RZ ;  /* 0x000000ff02008985 */ /* 0x0003e4000c101d06 */
.L_x_562:
[----:B------:R-:W-:Y:S05]  /*10b40*/  BSYNC B0 ;  /* 0x0000000000007941 */ /* 0x000fea0003800000 */
.L_x_561:
[----:B------:R-:W-:Y:S05]  /*10b50*/  BRA.DIV ~URZ, `(.L_x_563) ;  /* 0x000024a27f007947 */ /* 0x000fea000b800000 */
[----:B---3--:R2:W3:Y:S04]  /*10b60*/  SHFL.IDX PT, R4, R5, 0x1, 0x181f ;  /* 0x00381f0005047f89 */ /* 0x0084e800000e0000 */
[----:B-1----:R2:W1:Y:S02]  /*10b70*/  SHFL.IDX PT, R0, R13, 0x1, 0x181f ;  /* 0x00381f000d007f89 */ /* 0x00246400000e0000 */
.L_x_593:
[----:B------:R-:W-:Y:S01]  /*10b80*/  IADD3 R2, R12, 0x20, RZ ;  /* 0x000000200c027810 */ /* 0x000fe20007ffe0ff */
[----:B------:R-:W-:Y:S03]  /*10b90*/  BSSY B0, `(.L_x_564) ;  /* 0x000001b000007945 */ /* 0x000fe60003800000 */
[----:B------:R-:W-:-:S13]  /*10ba0*/  ISETP.GE.AND P0, PT, R2, R14, PT ;  /* 0x0000000e0200720c */ /* 0x000fda0003f06270 */
[----:B------:R-:W-:Y:S05]  /*10bb0*/  @P0 BRA `(.L_x_565) ;  /* 0x0000018000000947 */ /* 0x000fea0003800000 */
        /* <DEDUP_REMOVED lines=8> */
[----:B-----5:R-:W-:-:S02]  /*10c40*/  ISETP.GE.AND P3, PT, R6, c[0x0][0x3c8], PT ;  /* 0x0000f20006007a0c */ /* 0x020fc40003f66270 */
[----:B--2---:R-:W-:Y:S02]  /*10c50*/  ISETP.GE.AND P2, PT, R3, c[0x0][0x3c8], PT ;  /* 0x0000f20003007a0c */ /* 0x004fe40003f46270 */
[----:B----4-:R-:W-:Y:S02]  /*10c60*/  ISETP.GE.AND P1, PT, R17, c[0x0][0x3c8], PT ;  /* 0x0000f20011007a0c */ /* 0x010fe40003f26270 */
[----:B---3--:R-:W-:-:S07]  /*10c70*/  ISETP.GE.AND P0, PT, R15, c[0x0][0x3c8], PT ;  /* 0x0000f2000f007a0c */ /* 0x008fce0003f06270 */
[CC--:B-1----:R-:W-:Y:S02]  /*10c80*/  @!P3 LEA R10, P4, R6.reuse, R0.reuse, 0x1 ;  /* 0x00000000060ab211 */ /* 0x0c2fe400078808ff */
        /* <DEDUP_REMOVED lines=11> */
.L_x_565:
[----:B------:R-:W-:Y:S05]  /*10d40*/  BSYNC B0 ;  /* 0x0000000000007941 */ /* 0x000fea0003800000 */
.L_x_564:
[----:B------:R-:W-:Y:S05]  /*10d50*/  BRA.DIV ~URZ, `(.L_x_566) ;  /* 0x000023927f007947 */ /* 0x000fea000b800000 */
[----:B---3--:R3:W2:Y:S02]  /*10d60*/  SHFL.IDX PT, R4, R5, 0x2, 0x181f ;  /* 0x00581f0005047f89 */ /* 0x0086a400000e0000 */
.L_x_594:
[----:B------:R-:W-:Y:S05]  /*10d70*/  BRA.DIV ~URZ, `(.L_x_567) ;  /* 0x000023f27f007947 */ /* 0x000fea000b800000 */
[----:B-1----:R1:W3:Y:S02]  /*10d80*/  SHFL.IDX PT, R0, R13, 0x2, 0x181f ;  /* 0x00581f000d007f89 */ /* 0x0022e400000e0000 */
.L_x_595:
[----:B------:R-:W-:Y:S01]  /*10d90*/  IADD3 R2, R12, 0x40, RZ ;  /* 0x000000400c027810 */ /* 0x000fe20007ffe0ff */
[----:B------:R-:W-:Y:S03]  /*10da0*/  BSSY B0, `(.L_x_568) ;  /* 0x000001b000007945 */ /* 0x000fe60003800000 */
[----:B------:R-:W-:-:S13]  /*10db0*/  ISETP.GE.AND P0, PT, R2, R14, PT ;  /* 0x0000000e0200720c */ /* 0x000fda0003f06270 */
[----:B------:R-:W-:Y:S05]  /*10dc0*/  @P0 BRA `(.L_x_569) ;  /* 0x0000018000000947 */ /* 0x000fea0003800000 */
[----:B------:R-:W5:Y:S04]  /*10dd0*/  LDL R6, [R1+0x54] ;  /* 0x0000540001067983 */ /* 0x000f680000100800 */
[----:B----4-:R-:W4:Y:S04]  /*10de0*/  LDL R3, [R1+0x6c] ;  /* 0x00006c0001037983 */ /* 0x010f280000100800 */
[----:B---3--:R-:W3:Y:S04]  /*10df0*/  LDL R17, [R1+0x68] ;  /* 0x0000680001117983 */ /* 0x008ee80000100800 */
[----:B--2---:R-:W2:Y:S04]  /*10e00*/  LDL R15, [R1+0x70] ;  /* 0x00007000010f7983 */ /* 0x004ea80000100800 */
[----:B------:R-:W2:Y:S04]  /*10e10*/  LDL R7, [R1+0xf4] ;  /* 0x0000f40001077983 */ /* 0x000ea80000100800 */
[----:B------:R-:W2:Y:S04]  /*10e20*/  LDL R19, [R1+0xf0] ;  /* 0x0000f00001137983 */ /* 0x000ea80000100800 */
[----:B------:R-:W2:Y:S04]  /*10e30*/  LDL R18, [R1+0xec] ;  /* 0x0000ec0001127983 */ /* 0x000ea80000100800 */
[----:B------:R-:W2:Y:S01]  /*10e40*/  LDL R16, [R1+0xe8] ;  /* 0x0000e80001107983 */ /* 0x000ea20000100800 */
[----:B-----5:R-:W-:-:S02]  /*10e50*/  ISETP.GE.AND P3, PT, R6, c[0x0][0x3c8], PT ;  /* 0x0000f20006007a0c */ /* 0x020fc40003f66270 */
[----:B----4-:R-:W-:Y:S02]  /*10e60*/  ISETP.GE.AND P2, PT, R3, c[0x0][0x3c8], PT ;  /* 0x0000f20003007a0c */ /* 0x010fe40003f46270 */
[----:B---3--:R-:W-:Y:S02]  /*10e70*/  ISETP.GE.AND P1, PT, R17, c[0x0][0x3c8], PT ;  /* 0x0000f20011007a0c */ /* 0x008fe40003f26270 */
[----:B--2---:R-:W-:-:S07]  /*10e80*/  ISETP.GE.AND P0, PT, R15, c[0x0][0x3c8], PT ;  /* 0x0000f2000f007a0c */ /* 0x004fce0003f06270 */
[CC--:B------:R-:W-:Y:S02]  /*10e90*/  @!P3 LEA R10, P4, R6.reuse, R0.reuse, 0x1 ;  /* 0x00000000060ab211 */ /* 0x0c0fe400078808ff */
        /* <DEDUP_REMOVED lines=11> */
.L_x_569:
[----:B------:R-:W-:Y:S05]  /*10f50*/  BSYNC B0 ;  /* 0x0000000000007941 */ /* 0x000fea0003800000 */
.L_x_568:
[----:B------:R-:W-:Y:S05]  /*10f60*/  BRA.DIV ~URZ, `(.L_x_570) ;  /* 0x000022827f007947 */ /* 0x000fea000b800000 */
[----:B--2---:R2:W1:Y:S04]  /*10f70*/  SHFL.IDX PT, R4, R5, 0x3, 0x181f ;  /* 0x00781f0005047f89 */ /* 0x00446800000e0000 */
[----:B---3--:R2:W3:Y:S02]  /*10f80*/  SHFL.IDX PT, R0, R13, 0x3, 0x181f ;  /* 0x00781f000d007f89 */ /* 0x0084e400000e0000 */
.L_x_596:
[----:B------:R-:W-:-:S04]  /*10f90*/  IADD3 R2, R12, 0x60, RZ ;  /* 0x000000600c027810 */ /* 0x000fc80007ffe0ff */
        /* <DEDUP_REMOVED lines=9> */
[----:B-1----:R-:W3:Y:S01]  /*11030*/  LDL R13, [R1+0xe8] ;  /* 0x0000e800010d7983 */ /* 0x002ee20000100800 */
[----:B-----5:R-:W-:-:S02]  /*11040*/  ISETP.GE.AND P3, PT, R6, c[0x0][0x3c8], PT ;  /* 0x0000f20006007a0c */ /* 0x020fc40003f66270 */
[----:B--2---:R-:W-:Y:S02]  /*11050*/  ISETP.GE.AND P2, PT, R3, c[0x0][0x3c8], PT ;  /* 0x0000f20003007a0c */ /* 0x004fe40003f46270 */
[----:B----4-:R-:W-:Y:S02]  /*11060*/  ISETP.GE.AND P1, PT, R15, c[0x0][0x3c8], PT ;  /* 0x0000f2000f007a0c */ /* 0x010fe40003f26270 */
[----:B---3--:R-:W-:-:S07]  /*11070*/  ISETP.GE.AND P0, PT, R5, c[0x0][0x3c8], PT ;  /* 0x0000f20005007a0c */ /* 0x008fce0003f06270 */
        /* <DEDUP_REMOVED lines=12> */
.L_x_556:
[----:B------:R-:W-:Y:S05]  /*11140*/  BSYNC B1 ;  /* 0x0000000000017941 */ /* 0x000fea0003800000 */
.L_x_547:
[----:B---34-:R-:W3:Y:S02]  /*11150*/  LDL R0, [R1+0xf8] ;  /* 0x0000f80001007983 */ /* 0x018ee40000100800 */
[----:B---3--:R-:W-:-:S13]  /*11160*/  ISETP.NE.AND P0, PT, R0, RZ, PT ;  /* 0x000000ff0000720c */ /* 0x008fda0003f05270 */
[----:B------:R-:W-:Y:S01]  /*11170*/  @P0 WARPSYNC 0xffffffff ;  /* 0xffffffff00000948 */ /* 0x000fe20003800000 */
[----:B------:R-:W-:Y:S06]  /*11180*/  @P0 BAR.SYNC.DEFER_BLOCKING 0x5, 0x100 ;  /* 0x0144000000000b1d */ /* 0x000fec0000010000 */
[----:B------:R-:W3:Y:S04]  /*11190*/  @P0 LDS R0, [0x18100] ;  /* 0x01810000ff000984 */ /* 0x000ee80000000800 */
[----:B---3--:R3:W-:Y:S04]  /*111a0*/  @P0 STL [R1+0xc4], R0 ;  /* 0x0000c40001000387 */ /* 0x0087e80000100800 */
[----:B------:R-:W-:Y:S06]  /*111b0*/  @P0 BAR.ARV 0x4, 0x100 ;  /* 0x0104000000000b1d */ /* 0x000fec0000002000 */
[----:B------:R-:W-:Y:S05]  /*111c0*/  @P0 BRA `(.L_x_571) ;  /* 0x0000009000000947 */ /* 0x000fea0003800000 */
[----:B------:R-:W-:Y:S05]  /*111d0*/  BRA.DIV ~URZ, `(.L_x_572) ;  /* 0x000021027f007947 */ /* 0x000fea000b800000 */
[----:B---3--:R3:W4:Y:S02]  /*111e0*/  SHFL.IDX PT, R0, R81, RZ, 0x1f ;  /* 0x00001fff51007589 */ /* 0x00872400000e0000 */
.L_x_597:
[----:B-12---:R-:W1:Y:S01]  /*111f0*/  S2R R2, SR_TID.X ;  /* 0x0000000000027919 */ /* 0x006e620000002100 */
[----:B------:R-:W-:Y:S03]  /*11200*/  WARPSYNC 0xffffffff ;  /* 0xffffffff00007948 */ /* 0x000fe60003800000 */
[----:B------:R-:W-:Y:S06]  /*11210*/  BAR.SYNC.DEFER_BLOCKING 0x4, 0x100 ;  /* 0x0104000000007b1d */ /* 0x000fec0000010000 */
[----:B----4-:R2:W-:Y:S01]  /*11220*/  STL [R1+0xc4], R0 ;  /* 0x0000c40001007387 */ /* 0x0105e20000100800 */
[----:B-1----:R-:W-:-:S13]  /*11230*/  LOP3.LUT P0, RZ, R2, 0xff, RZ, 0xc0, !PT ;  /* 0x000000ff02ff7812 */ /* 0x002fda000780c0ff */
[----:B------:R2:W-:Y:S04]  /*11240*/  @!P0 STS [0x18100], R81 ;  /* 0x01810051ff008388 */ /* 0x0005e80000000800 */
[----:B------:R-:W-:Y:S06]  /*11250*/  BAR.ARV 0x5, 0x100 ;  /* 0x0144000000007b1d */ /* 0x000fec0000002000 */
.L_x_571:
[----:B--23--:R-:W2:Y:S02]  /*11260*/  LDL R0, [R1+0xc4] ;  /* 0x0000c40001007983 */ /* 0x00cea40000100800 */
[----:B--2---:R-:W-:-:S13]  /*11270*/  ISETP.GE.AND P0, PT, R0, c[0x0][0x538], PT ;  /* 0x00014e0000007a0c */ /* 0x004fda0003f06270 */
[----:B-1---5:R-:W-:Y:S01]  /*11280*/  @P0 CALL.REL.NOINC `(.L_x_573) ;  /* 0x0000001000000944 */ /* 0x022fe20003c00000 */
[----:B------:R-:W-:Y:S05]  /*11290*/  BRA `(.L_x_574) ;  /* 0xfffef75000007947 */ /* 0x000fea000383ffff */
.L_x_573:
[----:B------:R-:W-:Y:S05]  /*112a0*/  EXIT ;  /* 0x000000000000794d */ /* 0x000fea0003800000 */
.L_x_519:
[----:B------:R2:W-:Y:S01]  /*112b0*/  STL [R1+0x64], RZ ;  /* 0x000064ff01007387 */ /* 0x0005e20000100800 */
[----:B-1----:R-:W-:Y:S01]  /*112c0*/  IMAD.MOV.U32 R7, RZ, RZ, R5 ;  /* 0x000000ffff077224 */ /* 0x002fe200078e0005 */
[----:B------:R-:W-:Y:S02]  /*112d0*/  MOV R3, 0x181f ;  /* 0x0000181f00037802 */ /* 0x000fe40000000f00 */
[----:B------:R-:W-:Y:S02]  /*112e0*/  MOV R2, 0x11300 ;  /* 0x0001130000027802 */ /* 0x000fe40000000f00 */
[----:B--2---:R-:W-:Y:S05]  /*112f0*/  CALL.REL.NOINC `($__internal_3_$__cuda_sm70_shflsync_idx_p) ;  /* 0x000020d000007944 */ /* 0x004fea0003c00000 */
[----:B-----5:R-:W-:Y:S01]  /*11300*/  MOV R4, R7 ;  /* 0x0000000700047202 */ /* 0x020fe20000000f00 */
[----:B-1----:R-:W-:Y:S05]  /*11310*/  BRA `(.L_x_575) ;  /* 0xffff264000007947 */ /* 0x002fea000383ffff */
.L_x_520:
[----:B------:R4:W-:Y:S01]  /*11320*/  STL [R1+0x64], RZ ;  /* 0x000064ff01007387 */ /* 0x0009e20000100800 */
[----:B-1----:R-:W-:Y:S01]  /*11330*/  IMAD.MOV.U32 R7, RZ, RZ, R15 ;  /* 0x000000ffff077224 */ /* 0x002fe200078e000f */
[----:B------:R-:W-:Y:S02]  /*11340*/  MOV R3, 0x181f ;  /* 0x0000181f00037802 */ /* 0x000fe40000000f00 */
[----:B------:R-:W-:Y:S02]  /*11350*/  MOV R2, 0x11370 ;  /* 0x0001137000027802 */ /* 0x000fe40000000f00 */
[----:B--234-:R-:W-:Y:S05]  /*11360*/  CALL.REL.NOINC `($__internal_3_$__cuda_sm70_shflsync_idx_p) ;  /* 0x0000206000007944 */ /* 0x01cfea0003c00000 */
[----:B------:R-:W2:Y:S04]  /*11370*/  LDL R2, [R1+0x54] ;  /* 0x0000540001027983 */ /* 0x000ea80000100800 */
[----:B------:R-:W3:Y:S04]  /*11380*/  LDL R14, [R1+0x6c] ;  /* 0x00006c00010e7983 */ /* 0x000ee80000100800 */
[----:B------:R-:W4:Y:S04]  /*11390*/  LDL R13, [R1+0x68] ;  /* 0x00006800010d7983 */ /* 0x000f280000100800 */
[----:B------:R-:W4:Y:S04]  /*113a0*/  LDL R12, [R1+0x70] ;  /* 0x00007000010c7983 */ /* 0x000f280000100800 */
[----:B-----5:R-:W4:Y:S01]  /*113b0*/  LDL R0, [R1+0x4c] ;  /* 0x00004c0001007983 */ /* 0x020f220000100800 */
[----:B------:R-:W-:-:S02]  /*113c0*/  IADD3 R10, P1, R7, R93, RZ ;  /* 0x0000005d070a7210 */ /* 0x000fc40007f3e0ff */
[C---:B------:R-:W-:Y:S02]  /*113d0*/  IADD3 R8, P0, R7.reuse, R94, RZ ;  /* 0x0000005e07087210 */ /* 0x040fe40007f1e0ff */
[C---:B------:R-:W-:Y:S01]  /*113e0*/  IADD3 R6, P5, R7.reuse, R95, RZ ;  /* 0x0000005f07067210 */ /* 0x040fe20007fbe0ff */
[C---:B------:R-:W-:Y:S02]  /*113f0*/  IMAD.X R11, R4.reuse, 0x1, R88, P1 ;  /* 0x00000001040b7824 */ /* 0x040fe400008e0658 */
[----:B------:R-:W-:Y:S01]  /*11400*/  IMAD.X R9, R4, 0x1, R89, P0 ;  /* 0x0000000104097824 */ /* 0x000fe200000e0659 */
[----:B--2---:R-:W-:Y:S02]  /*11410*/  ISETP.GE.AND P3, PT, R2, c[0x0][0x1d4], PT ;  /* 0x0000750002007a0c */ /* 0x004fe40003f66270 */
[----:B------:R-:W-:Y:S01]  /*11420*/  IADD3 R2, P4, R7, R96, RZ ;  /* 0x0000006007027210 */ /* 0x000fe20007f9e0ff */
[----:B------:R-:W-:Y:S01]  /*11430*/  IMAD.X R7, R4, 0x1, R90, P5 ;  /* 0x0000000104077824 */ /* 0x000fe200028e065a */
[----:B---3--:R-:W-:-:S03]  /*11440*/  ISETP.GE.AND P2, PT, R14, c[0x0][0x1d4], PT ;  /* 0x000075000e007a0c */ /* 0x008fc60003f46270 */
[----:B------:R-:W-:Y:S01]  /*11450*/  IMAD.X R3, R4, 0x1, R91, P4 ;  /* 0x0000000104037824 */ /* 0x000fe200020e065b */
[----:B----4-:R-:W-:Y:S02]  /*11460*/  ISETP.GE.AND P1, PT, R13, c[0x0][0x1d4], PT ;  /* 0x000075000d007a0c */ /* 0x010fe40003f26270 */
[----:B------:R-:W-:Y:S02]  /*11470*/  SEL R14, RZ, 0x10, P2 ;  /* 0x00000010ff0e7807 */ /* 0x000fe40001000000 */
[----:B------:R-:W-:Y:S02]  /*11480*/  ISETP.GE.AND P0, PT, R12, c[0x0][0x1d4], PT ;  /* 0x000075000c007a0c */ /* 0x000fe40003f06270 */
[----:B------:R-:W-:Y:S01]  /*11490*/  SEL R13, RZ, 0x10, P1 ;  /* 0x00000010ff0d7807 */ /* 0x000fe20000800000 */
[----:B------:R-:W-:Y:S01]  /*114a0*/  @!PT LDS RZ, [RZ] ;  /* 0x00000000fffff984 */ /* 0x000fe20000000800 */
[----:B------:R-:W-:Y:S01]  /*114b0*/  @!PT LDS RZ, [RZ] ;  /* 0x00000000fffff984 */ /* 0x000fe20000000800 */
[----:B------:R-:W-:Y:S01]  /*114c0*/  @!PT LDS RZ, [RZ] ;  /* 0x00000000fffff984 */ /* 0x000fe20000000800 */
[----:B------:R2:W-:Y:S01]  /*114d0*/  LDGSTS.E.BYPASS.LTC128B.128 [R0+0x10100], [R10.64], !P3 ;  /* 0x101000000a007fae */ /* 0x0005e2000d901d46 */
[----:B------:R-:W-:-:S03]  /*114e0*/  SEL R12, RZ, 0x10, P0 ;  /* 0x00000010ff0c7807 */ /* 0x000fc60000000000 */
[----:B------:R2:W-:Y:S04]  /*114f0*/  LDGSTS.E.BYPASS.LTC128B.128 [R0+0x12100], [R8.64], !P2 ;  /* 0x1210000008007fae */ /* 0x0005e8000d101d46 */
[----:B------:R3:W-:Y:S04]  /*11500*/  LDGSTS.E.BYPASS.LTC128B.128 [R0+0x14100], [R6.64], !P1 ;  /* 0x1410000006007fae */ /* 0x0007e8000c901d46 */
[----:B------:R2:W-:Y:S01]  /*11510*/  LDGSTS.E.BYPASS.LTC128B.128 [R0+0x16100], [R2.64], !P0 ;  /* 0x1610000002007fae */ /* 0x0005e2000c101d46 */
[----:B---3--:R-:W-:Y:S01]  /*11520*/  IMAD.MOV.U32 R7, RZ, RZ, R5 ;  /* 0x000000ffff077224 */ /* 0x008fe200078e0005 */
[----:B------:R-:W-:Y:S01]  /*11530*/  SEL R5, RZ, 0x10, P3 ;  /* 0x00000010ff057807 */ /* 0x000fe20001800000 */
[----:B--2---:R-:W-:Y:S01]  /*11540*/  IMAD.MOV.U32 R0, RZ, RZ, 0x1 ;  /* 0x00000001ff007424 */ /* 0x004fe200078e00ff */
[----:B------:R-:W-:Y:S01]  /*11550*/  MOV R2, 0x11590 ;  /* 0x0001159000027802 */ /* 0x000fe20000000f00 */
[----:B------:R-:W-:-:S03]  /*11560*/  IMAD.MOV.U32 R3, RZ, RZ, 0x181f ;  /* 0x0000181fff037424 */ /* 0x000fc600078e00ff */
[----:B------:R2:W-:Y:S04]  /*11570*/  STL [R1+0x64], R0 ;  /* 0x0000640001007387 */ /* 0x0005e80000100800 */
[----:B-12---:R-:W-:Y:S05]  /*11580*/  CALL.REL.NOINC `($__internal_3_$__cuda_sm70_shflsync_idx_p) ;  /* 0x00001e4000007944 */ /* 0x006fea0003c00000 */
[----:B-----5:R-:W-:Y:S01]  /*11590*/  MOV R0, 0x1 ;  /* 0x0000000100007802 */ /* 0x020fe20000000f00 */
[----:B------:R-:W-:Y:S01]  /*115a0*/  IMAD.MOV.U32 R4, RZ, RZ, R7 ;  /* 0x000000ffff047224 */ /* 0x000fe200078e0007 */
[----:B------:R-:W-:Y:S01]  /*115b0*/  MOV R3, 0x181f ;  /* 0x0000181f00037802 */ /* 0x000fe20000000f00 */
[----:B------:R-:W-:Y:S01]  /*115c0*/  IMAD.MOV.U32 R7, RZ, RZ, R15 ;  /* 0x000000ffff077224 */ /* 0x000fe200078e000f */
[----:B------:R-:W-:Y:S01]  /*115d0*/  MOV R2, 0x11600 ;  /* 0x0001160000027802 */ /* 0x000fe20000000f00 */
[----:B------:R2:W-:Y:S04]  /*115e0*/  STL [R1+0x64], R0 ;  /* 0x0000640001007387 */ /* 0x0005e80000100800 */
[----:B-12---:R-:W-:Y:S05]  /*115f0*/  CALL.REL.NOINC `($__internal_3_$__cuda_sm70_shflsync_idx_p) ;  /* 0x00001dd000007944 */ /* 0x006fea0003c00000 */
[----:B-----5:R-:W-:Y:S01]  /*11600*/  MOV R0, R7 ;  /* 0x0000000700007202 */ /* 0x020fe20000000f00 */
[----:B-1----:R-:W-:Y:S05]  /*11610*/  BRA `(.L_x_576) ;  /* 0xffff253000007947 */ /* 0x002fea000383ffff */
.L_x_521:
[----:B------:R1:W-:Y:S01]  /*11620*/  STL [R1+0x64], RZ ;  /* 0x000064ff01007387 */ /* 0x0003e20000100800 */
[----:B------:R-:W-:Y:S01]  /*11630*/  IMAD.MOV.U32 R7, RZ, RZ, R4 ;  /* 0x000000ffff077224 */ /* 0x000fe200078e0004 */
[----:B------:R-:W-:Y:S02]  /*11640*/  MOV R3, 0x1c1f ;  /* 0x00001c1f00037802 */ /* 0x000fe40000000f00 */
[----:B------:R-:W-:-:S02]  /*11650*/  MOV R2, 0x11670 ;  /* 0x0001167000027802 */ /* 0x000fc40000000f00 */
[----:B-1----:R-:W-:Y:S05]  /*11660*/  CALL.REL.NOINC `($__internal_3_$__cuda_sm70_shflsync_idx_p) ;  /* 0x00001d6000007944 */ /* 0x002fea0003c00000 */
[----:B-1---5:R-:W-:Y:S05]  /*11670*/  BRA `(.L_x_577) ;  /* 0xffff27c000007947 */ /* 0x022fea000383ffff */
.L_x_522:
[----:B------:R-:W-:Y:S01]  /*11680*/  MOV R0, 0x1 ;  /* 0x0000000100007802 */ /* 0x000fe20000000f00 */
[----:B------:R-:W-:Y:S01]  /*11690*/  IMAD.MOV.U32 R7, RZ, RZ, R4 ;  /* 0x000000ffff077224 */ /* 0x000fe200078e0004 */
[----:B------:R-:W-:Y:S01]  /*116a0*/  MOV R2, 0x116e0 ;  /* 0x000116e000027802 */ /* 0x000fe20000000f00 */
[----:B------:R-:W-:-:S02]  /*116b0*/  IMAD.MOV.U32 R3, RZ, RZ, 0x1c1f ;  /* 0x00001c1fff037424 */ /* 0x000fc400078e00ff */
[----:B------:R2:W-:Y:S04]  /*116c0*/  STL [R1+0x64], R0 ;  /* 0x0000640001007387 */ /* 0x0005e80000100800 */
[----:B-12---:R-:W-:Y:S05]  /*116d0*/  CALL.REL.NOINC `($__internal_3_$__cuda_sm70_shflsync_idx_p) ;  /* 0x00001cf000007944 */ /* 0x006fea0003c00000 */
[----:B-----5:R-:W-:Y:S01]  /*116e0*/  IMAD.IADD R0, R5, 0x1, R7 ;  /* 0x0000000105007824 */ /* 0x020fe200078e0207 */
[----:B------:R-:W-:-:S04]  /*116f0*/  FMNMX.FTZ R2, R10, R14, !PT ;  /* 0x0000000e0a027209 */ /* 0x000fc80007810000 */
[----:B------:R-:W-:Y:S02]  /*11700*/  IMNMX R0, R6, R0, PT ;  /* 0x0000000006007217 */ /* 0x000fe40003800200 */
[----:B------:R-:W-:Y:S02]  /*11710*/  FMNMX.FTZ R2, R15, R2, !PT ;  /* 0x000000020f027209 */ /* 0x000fe40007810000 */
[C---:B------:R-:W-:Y:S02]  /*11720*/  ISETP.GT.AND P1, PT, R0.reuse, RZ, PT ;  /* 0x000000ff0000720c */ /* 0x040fe40003f24270 */
[C---:B------:R-:W-:Y:S02]  /*11730*/  ISETP.GT.AND P0, PT, R0.reuse, 0x1, PT ;  /* 0x000000010000780c */ /* 0x040fe40003f04270 */
[----:B------:R-:W-:Y:S02]  /*11740*/  ISETP.GT.AND P2, PT, R0, 0x8, PT ;  /* 0x000000080000780c */ /* 0x000fe40003f44270 */
[----:B------:R-:W-:-:S02]  /*11750*/  FSEL R5, R68, -INF , P1 ;  /* 0xff80000044057808 */ /* 0x000fc40000800000 */
[----:B------:R-:W-:Y:S02]  /*11760*/  FSEL R6, R61, -INF , P0 ;  /* 0xff8000003d067808 */ /* 0x000fe40000000000 */
[C---:B------:R-:W-:Y:S02]  /*11770*/  ISETP.GT.AND P0, PT, R0.reuse, 0x9, PT ;  /* 0x000000090000780c */ /* 0x040fe40003f04270 */
[----:B------:R-:W-:Y:S02]  /*11780*/  FSEL R13, R53, -INF , P2 ;  /* 0xff800000350d7808 */ /* 0x000fe40001000000 */
[----:B------:R-:W-:Y:S02]  /*11790*/  FMNMX.FTZ R3, R5, R6, !PT ;  /* 0x0000000605037209 */ /* 0x000fe40007810000 */
[----:B------:R-:W-:Y:S02]  /*117a0*/  FMNMX.FTZ R7, R17, R2, !PT ;  /* 0x0000000211077209 */ /* 0x000fe40007810000 */
[----:B------:R-:W-:-:S02]  /*117b0*/  ISETP.GT.AND P1, PT, R0, 0x10, PT ;  /* 0x000000100000780c */ /* 0x000fc40003f24270 */
[----:B------:R-:W-:Y:S02]  /*117c0*/  FSEL R12, R51, -INF , P0 ;  /* 0xff800000330c7808 */ /* 0x000fe40000000000 */
[----:B------:R-:W-:Y:S02]  /*117d0*/  FMNMX.FTZ R2, R13, R3, !PT ;  /* 0x000000030d027209 */ /* 0x000fe40007810000 */
[----:B------:R-:W-:Y:S02]  /*117e0*/  FMNMX.FTZ R132, R18, R7, !PT ;  /* 0x0000000712847209 */ /* 0x000fe40007810000 */
[----:B------:R-:W-:Y:S02]  /*117f0*/  ISETP.GT.AND P0, PT, R0, 0x11, PT ;  /* 0x000000110000780c */ /* 0x000fe40003f04270 */
[----:B------:R-:W-:Y:S02]  /*11800*/  FSEL R9, R45, -INF , P1 ;  /* 0xff8000002d097808 */ /* 0x000fe40000800000 */
[----:B------:R-:W-:-:S02]  /*11810*/  FMNMX.FTZ R2, R12, R2, !PT ;  /* 0x000000020c027209 */ /* 0x000fc40007810000 */
[----:B------:R-:W-:Y:S02]  /*11820*/  FMNMX.FTZ R132, R19, R132, !PT ;  /* 0x0000008413847209 */ /* 0x000fe40007810000 */
[----:B------:R-:W-:Y:S02]  /*11830*/  ISETP.GT.AND P1, PT, R0, 0x18, PT ;  /* 0x000000180000780c */ /* 0x000fe40003f24270 */
        /* <DEDUP_REMOVED lines=35> */
[----:B------:R-:W-:Y:S01]  /*11a70*/  ISETP.GT.AND P0, PT, R0, 0x39, PT ;  /* 0x000000390000780c */ /* 0x000fe20003f04270 */
[----:B------:R-:W-:Y:S01]  /*11a80*/  IMAD.MOV.U32 R0, RZ, RZ, 0x2 ;  /* 0x00000002ff007424 */ /* 0x000fe200078e00ff */
[----:B------:R-:W-:Y:S02]  /*11a90*/  FSEL R85, R28, -INF , P1 ;  /* 0xff8000001c557808 */ /* 0x000fe40000800000 */
[----:B------:R-:W-:Y:S02]  /*11aa0*/  FMNMX.FTZ R16, R86, R16, !PT ;  /* 0x0000001056107209 */ /* 0x000fe40007810000 */
[----:B------:R-:W-:Y:S02]  /*11ab0*/  FMNMX.FTZ R132, R92, R132, !PT ;  /* 0x000000845c847209 */ /* 0x000fe40007810000 */
[----:B------:R-:W-:-:S02]  /*11ac0*/  FSEL R84, R27, -INF , P0 ;  /* 0xff8000001b547808 */ /* 0x000fc40000000000 */
[----:B------:R-:W-:Y:S01]  /*11ad0*/  FMNMX.FTZ R16, R85, R16, !PT ;  /* 0x0000001055107209 */ /* 0x000fe20007810000 */
[----:B------:R-:W-:Y:S01]  /*11ae0*/  IMAD.MOV.U32 R4, RZ, RZ, R132 ;  /* 0x000000ffff047224 */ /* 0x000fe200078e0084 */
[----:B------:R-:W-:Y:S02]  /*11af0*/  MOV R2, 0x11b20 ;  /* 0x00011b2000027802 */ /* 0x000fe40000000f00 */
[----:B------:R-:W-:Y:S02]  /*11b00*/  FMNMX.FTZ R16, R84, R16, !PT ;  /* 0x0000001054107209 */ /* 0x000fe40007810000 */
[----:B-1----:R-:W-:Y:S05]  /*11b10*/  CALL.REL.NOINC `($__internal_2_$__cuda_sm70_shflsync_bfly_p) ;  /* 0x0000183000007944 */ /* 0x002fea0003c00000 */
[----:B------:R-:W-:Y:S01]  /*11b20*/  FMNMX.FTZ R132, R132, R0, !PT ;  /* 0x0000000084847209 */ /* 0x000fe20007810000 */
[----:B------:R-:W-:Y:S01]  /*11b30*/  IMAD.MOV.U32 R0, RZ, RZ, 0x1 ;  /* 0x00000001ff007424 */ /* 0x000fe200078e00ff */
[----:B------:R-:W-:-:S03]  /*11b40*/  MOV R2, 0x11b70 ;  /* 0x00011b7000027802 */ /* 0x000fc60000000f00 */
[----:B------:R-:W-:Y:S02]  /*11b50*/  IMAD.MOV.U32 R4, RZ, RZ, R132 ;  /* 0x000000ffff047224 */ /* 0x000fe400078e0084 */
[----:B-1---5:R-:W-:Y:S05]  /*11b60*/  CALL.REL.NOINC `($__internal_2_$__cuda_sm70_shflsync_bfly_p) ;  /* 0x000017e000007944 */ /* 0x022fea0003c00000 */
[----:B------:R-:W-:Y:S01]  /*11b70*/  FMNMX.FTZ R132, R132, R0, !PT ;  /* 0x0000000084847209 */ /* 0x000fe20007810000 */
[----:B------:R-:W-:Y:S01]  /*11b80*/  IMAD.MOV.U32 R4, RZ, RZ, R16 ;  /* 0x000000ffff047224 */ /* 0x000fe200078e0010 */
[----:B------:R-:W-:Y:S01]  /*11b90*/  MOV R2, 0x11bc0 ;  /* 0x00011bc000027802 */ /* 0x000fe20000000f00 */
[----:B------:R-:W-:Y:S02]  /*11ba0*/  IMAD.MOV.U32 R0, RZ, RZ, 0x2 ;  /* 0x00000002ff007424 */ /* 0x000fe400078e00ff */
[----:B-1---5:R-:W-:Y:S05]  /*11bb0*/  CALL.REL.NOINC `($__internal_2_$__cuda_sm70_shflsync_bfly_p) ;  /* 0x0000179000007944 */ /* 0x022fea0003c00000 */
[----:B------:R-:W-:Y:S01]  /*11bc0*/  FMNMX.FTZ R16, R16, R0, !PT ;  /* 0x0000000010107209 */ /* 0x000fe20007810000 */
[----:B------:R-:W-:Y:S01]  /*11bd0*/  IMAD.MOV.U32 R0, RZ, RZ, 0x1 ;  /* 0x00000001ff007424 */ /* 0x000fe200078e00ff */
[----:B------:R-:W-:-:S03]  /*11be0*/  MOV R2, 0x11c10 ;  /* 0x00011c1000027802 */ /* 0x000fc60000000f00 */
[----:B------:R-:W-:Y:S02]  /*11bf0*/  IMAD.MOV.U32 R4, RZ, RZ, R16 ;  /* 0x000000ffff047224 */ /* 0x000fe400078e0010 */
[----:B-1---5:R-:W-:Y:S05]  /*11c00*/  CALL.REL.NOINC `($__internal_2_$__cuda_sm70_shflsync_bfly_p) ;  /* 0x0000174000007944 */ /* 0x022fea0003c00000 */
[----:B------:R-:W-:Y:S01]  /*11c10*/  MOV R3, R0 ;  /* 0x0000000000037202 */ /* 0x000fe20000000f00 */
[----:B-1---5:R-:W-:Y:S05]  /*11c20*/  BRA `(.L_x_578) ;  /* 0xffff28c000007947 */ /* 0x022fea000383ffff */
.L_x_526:
[----:B------:R-:W-:Y:S01]  /*11c30*/  MOV R3, 0x181f ;  /* 0x0000181f00037802 */ /* 0x000fe20000000f00 */
[----:B------:R1:W-:Y:S01]  /*11c40*/  STL [R1+0x64], RZ ;  /* 0x000064ff01007387 */ /* 0x0003e20000100800 */
[----:B------:R-:W-:Y:S01]  /*11c50*/  MOV R2, 0x11c80 ;  /* 0x00011c8000027802 */ /* 0x000fe20000000f00 */
[----:B------:R-:W-:Y:S02]  /*11c60*/  IMAD.MOV.U32 R7, RZ, RZ, R5 ;  /* 0x000000ffff077224 */ /* 0x000fe400078e0005 */
[----:B-1----:R-:W-:Y:S05]  /*11c70*/  CALL.REL.NOINC `($__internal_3_$__cuda_sm70_shflsync_idx_p) ;  /* 0x0000175000007944 */ /* 0x002fea0003c00000 */
[----:B-----5:R-:W-:Y:S01]  /*11c80*/  MOV R4, R7 ;  /* 0x0000000700047202 */ /* 0x020fe20000000f00 */
[----:B-1----:R-:W-:-:S05]  /*11c90*/  BRA `(.L_x_579) ;  /* 0xffff441000007947 */ /* 0x002fca000383ffff */
.L_x_527:
[----:B------:R-:W-:Y:S01]  /*11ca0*/  MOV R3, 0x181f ;  /* 0x0000181f00037802 */ /* 0x000fe20000000f00 */
[----:B------:R3:W-:Y:S01]  /*11cb0*/  STL [R1+0x64], RZ ;  /* 0x000064ff01007387 */ /* 0x0007e20000100800 */
[----:B------:R-:W-:Y:S01]  /*11cc0*/  MOV R2, 0x11cf0 ;  /* 0x00011cf000027802 */ /* 0x000fe20000000f00 */
[----:B------:R-:W-:Y:S02]  /*11cd0*/  IMAD.MOV.U32 R7, RZ, RZ, R12 ;  /* 0x000000ffff077224 */ /* 0x000fe400078e000c */
[----:B-123--:R-:W-:Y:S05]  /*11ce0*/  CALL.REL.NOINC `($__internal_3_$__cuda_sm70_shflsync_idx_p) ;  /* 0x000016e000007944 */ /* 0x00efea0003c00000 */
[----:B------:R-:W2:Y:S01]  /*11cf0*/  LDL R3, [R1+0x54] ;  /* 0x0000540001037983 */ /* 0x000ea20000100800 */
[----:B------:R-:W-:Y:S03]  /*11d00*/  IADD3 R14, P0, R7, R23, RZ ;  /* 0x00000017070e7210 */ /* 0x000fe60007f1e0ff */
[----:B------:R-:W3:Y:S02]  /*11d10*/  LDL R2, [R1+0x6c] ;  /* 0x00006c0001027983 */ /* 0x000ee40000100800 */
[----:B-----5:R-:W-:Y:S02]  /*11d20*/  IMAD.X R15, R4, 0x1, R13, P0 ;  /* 0x00000001040f7824 */ /* 0x020fe400000e060d */
[----:B------:R-:W4:Y:S04]  /*11d30*/  LDL R0, [R1+0x4c] ;  /* 0x00004c0001007983 */ /* 0x000f280000100800 */
[----:B------:R-:W4:Y:S04]  /*11d40*/  LDL R31, [R1+0x68] ;  /* 0x00006800011f7983 */ /* 0x000f280000100800 */
[----:B------:R-:W4:Y:S01]  /*11d50*/  LDL R6, [R1+0x70] ;  /* 0x0000700001067983 */ /* 0x000f220000100800 */
[----:B--2---:R-:W-:Y:S02]  /*11d60*/  ISETP.GE.AND P3, PT, R3, c[0x0][0x1d4], PT ;  /* 0x0000750003007a0c */ /* 0x004fe40003f66270 */
[----:B---3--:R-:W-:Y:S02]  /*11d70*/  ISETP.GE.AND P2, PT, R2, c[0x0][0x1d4], PT ;  /* 0x0000750002007a0c */ /* 0x008fe40003f46270 */
[----:B------:R-:W-:Y:S05]  /*11d80*/  IADD3 R2, P0, R7, R28, RZ ;  /* 0x0000001c07027210 */ /* 0x000fea0007f1e0ff */
[C---:B------:R-:W-:Y:S01]  /*11d90*/  IMAD.X R3, R4.reuse, 0x1, R20, P0 ;  /* 0x0000000104037824 */ /* 0x040fe200000e0614 */
[----:B----4-:R-:W-:Y:S03]  /*11da0*/  ISETP.GE.AND P1, PT, R31, c[0x0][0x1d4], PT ;  /* 0x000075001f007a0c */ /* 0x010fe60003f26270 */
[----:B------:R-:W-:Y:S01]  /*11db0*/  @!PT LDS RZ, [RZ] ;  /* 0x00000000fffff984 */ /* 0x000fe20000000800 */
[----:B------:R-:W-:Y:S01]  /*11dc0*/  @!PT LDS RZ, [RZ] ;  /* 0x00000000fffff984 */ /* 0x000fe20000000800 */
[----:B------:R-:W-:Y:S01]  /*11dd0*/  @!PT LDS RZ, [RZ] ;  /* 0x00000000fffff984 */ /* 0x000fe20000000800 */
[----:B------:R2:W-:Y:S04]  /*11de0*/  LDGSTS.E.BYPASS.LTC128B.128 [R0+0x100], [R14.64], !P3 ;  /* 0x001000000e007fae */ /* 0x0005e8000d901d46 */
[----:B------:R3:W-:Y:S01]  /*11df0*/  LDGSTS.E.BYPASS.LTC128B.128 [R0+0x2100], [R2.64], !P2 ;  /* 0x0210000002007fae */ /* 0x0007e2000d101d46 */
[----:B--2---:R-:W-:Y:S02]  /*11e00*/  SEL R15, RZ, 0x10, P1 ;  /* 0x00000010ff0f7807 */ /* 0x004fe40000800000 */
[C---:B---3--:R-:W-:Y:S05]  /*11e10*/  IADD3 R2, P0, R7.reuse, R29, RZ ;  /* 0x0000001d07027210 */ /* 0x048fea0007f1e0ff */
[C---:B------:R-:W-:Y:S05]  /*11e20*/  IMAD.X R3, R4.reuse, 0x1, R21, P0 ;  /* 0x0000000104037824 */ /* 0x040fea00000e0615 */
[----:B------:R2:W-:Y:S02]  /*11e30*/  LDGSTS.E.BYPASS.LTC128B.128 [R0+0x4100], [R2.64], !P1 ;  /* 0x0410000002007fae */ /* 0x0005e4000c901d46 */
[----:B--2---:R-:W-:Y:S01]  /*11e40*/  IADD3 R2, P0, R7, R30, RZ ;  /* 0x0000001e07027210 */ /* 0x004fe20007f1e0ff */
[----:B------:R-:W-:Y:S01]  /*11e50*/  IMAD.MOV.U32 R7, RZ, RZ, R5 ;  /* 0x000000ffff077224 */ /* 0x000fe200078e0005 */
[----:B------:R-:W-:Y:S03]  /*11e60*/  SEL R5, RZ, 0x10, P3 ;  /* 0x00000010ff057807 */ /* 0x000fe60001800000 */
[----:B------:R-:W-:Y:S01]  /*11e70*/  IMAD.X R3, R4, 0x1, R22, P0 ;  /* 0x0000000104037824 */ /* 0x000fe200000e0616 */
[----:B------:R-:W-:Y:S02]  /*11e80*/  ISETP.GE.AND P0, PT, R6, c[0x0][0x1d4], PT ;  /* 0x0000750006007a0c */ /* 0x000fe40003f06270 */
[----:B------:R-:W-:Y:S02]  /*11e90*/  SEL R6, RZ, 0x10, P2 ;  /* 0x00000010ff067807 */ /* 0x000fe40001000000 */
[----:B------:R-:W-:Y:S09]  /*11ea0*/  SEL R14, RZ, 0x10, P0 ;  /* 0x00000010ff0e7807 */ /* 0x000ff20000000000 */
[----:B------:R2:W-:Y:S02]  /*11eb0*/  LDGSTS.E.BYPASS.LTC128B.128 [R0+0x6100], [R2.64], !P0 ;  /* 0x0610000002007fae */ /* 0x0005e4000c101d46 */
[----:B--2---:R-:W-:Y:S01]  /*11ec0*/  IMAD.MOV.U32 R0, RZ, RZ, 0x1 ;  /* 0x00000001ff007424 */ /* 0x004fe200078e00ff */
[----:B------:R-:W-:Y:S01]  /*11ed0*/  MOV R2, 0x11f10 ;  /* 0x00011f1000027802 */ /* 0x000fe20000000f00 */
[----:B------:R-:W-:Y:S03]  /*11ee0*/  IMAD.MOV.U32 R3, RZ, RZ, 0x181f ;  /* 0x0000181fff037424 */ /* 0x000fe600078e00ff */
        /* <DEDUP_REMOVED lines=10> */
[----:B-1----:R-:W-:-:S05]  /*11f90*/  BRA `(.L_x_580) ;  /* 0xffff430000007947 */ /* 0x002fca000383ffff */
.L_x_530:
[----:B------:R-:W-:Y:S01]  /*11fa0*/  MOV R3, 0x181f ;  /* 0x0000181f00037802 */ /* 0x000fe20000000f00 */
[----:B------:R1:W-:Y:S01]  /*11fb0*/  STL [R1+0x64], RZ ;  /* 0x000064ff01007387 */ /* 0x0003e20000100800 */
[----:B------:R-:W-:Y:S01]  /*11fc0*/  MOV R2, 0x11ff0 ;  /* 0x00011ff000027802 */ /* 0x000fe20000000f00 */
[----:B------:R-:W-:Y:S02]  /*11fd0*/  IMAD.MOV.U32 R7, RZ, RZ, R5 ;  /* 0x000000ffff077224 */ /* 0x000fe400078e0005 */
[----:B-1----:R-:W-:Y:S05]  /*11fe0*/  CALL.REL.NOINC `($__internal_3_$__cuda_sm70_shflsync_idx_p) ;  /* 0x000013e000007944 */ /* 0x002fea0003c00000 */
[----:B-----5:R-:W-:Y:S01]  /*11ff0*/  MOV R4, R7 ;  /* 0x0000000700047202 */ /* 0x020fe20000000f00 */
[----:B-1----:R-:W-:-:S05]  /*12000*/  BRA `(.L_x_581) ;  /* 0xffff584000007947 */ /* 0x002fca000383ffff */
.L_x_531:
        /* <DEDUP_REMOVED lines=48> */
.L_x_532:
[----:B------:R-:W-:Y:S01]  /*12310*/  MOV R3, 0x1c1f ;  /* 0x00001c1f00037802 */ /* 0x000fe20000000f00 */
[----:B------:R1:W-:Y:S01]  /*12320*/  STL [R1+0x64], RZ ;  /* 0x000064ff01007387 */ /* 0x0003e20000100800 */
[----:B------:R-:W-:Y:S01]  /*12330*/  MOV R2, 0x12360 ;  /* 0x0001236000027802 */ /* 0x000fe20000000f00 */
[----:B------:R-:W-:Y:S02]  /*12340*/  IMAD.MOV.U32 R7, RZ, RZ, R4 ;  /* 0x000000ffff077224 */ /* 0x000fe400078e0004 */
[----:B-1----:R-:W-:Y:S05]  /*12350*/  CALL.REL.NOINC `($__internal_3_$__cuda_sm70_shflsync_idx_p) ;  /* 0x0000107000007944 */ /* 0x002fea0003c00000 */
[----:B-----5:R-:W-:Y:S01]  /*12360*/  MOV R0, R7 ;  /* 0x0000000700007202 */ /* 0x020fe20000000f00 */
[----:B-1----:R-:W-:-:S05]  /*12370*/  BRA `(.L_x_583) ;  /* 0xffff59c000007947 */ /* 0x002fca000383ffff */
.L_x_533:
[----:B------:R-:W-:Y:S01]  /*12380*/  MOV R0, 0x1 ;  /* 0x0000000100007802 */ /* 0x000fe20000000f00 */
[----:B------:R-:W-:Y:S01]  /*12390*/  IMAD.MOV.U32 R7, RZ, RZ, R4 ;  /* 0x000000ffff077224 */ /* 0x000fe200078e0004 */
[----:B------:R-:W-:Y:S01]  /*123a0*/  MOV R2, 0x123e0 ;  /* 0x000123e000027802 */ /* 0x000fe20000000f00 */
[----:B------:R-:W-:Y:S02]  /*123b0*/  IMAD.MOV.U32 R3, RZ, RZ, 0x1c1f ;  /* 0x00001c1fff037424 */ /* 0x000fe400078e00ff */
[----:B------:R2:W-:Y:S04]  /*123c0*/  STL [R1+0x64], R0 ;  /* 0x0000640001007387 */ /* 0x0005e80000100800 */
[----:B-12---:R-:W-:Y:S05]  /*123d0*/  CALL.REL.NOINC `($__internal_3_$__cuda_sm70_shflsync_idx_p) ;  /* 0x00000ff000007944 */ /* 0x006fea0003c00000 */
[----:B-----5:R-:W2:Y:S01]  /*123e0*/  LDL.LU R4, [R1+0xc] ;  /* 0x00000c0001047983 */ /* 0x020ea20000300800 */
[----:B------:R-:W-:Y:S03]  /*123f0*/  IMAD.IADD R7, R5, 0x1, R7 ;  /* 0x0000000105077824 */ /* 0x000fe600078e0207 */
[----:B------:R-:W3:Y:S02]  /*12400*/  LDL.LU R3, [R1+0x8] ;  /* 0x0000080001037983 */ /* 0x000ee40000300800 */
[C---:B------:R-:W-:Y:S02]  /*12410*/  ISETP.GT.AND P0, PT, R7.reuse, RZ, PT ;  /* 0x000000ff0700720c */ /* 0x040fe40003f04270 */
[C---:B------:R-:W-:Y:S01]  /*12420*/  ISETP.GT.AND P2, PT, R7.reuse, 0x1, PT ;  /* 0x000000010700780c */ /* 0x040fe20003f44270 */
[----:B------:R-:W4:Y:S01]  /*12430*/  LDL.LU R2, [R1+0x4] ;  /* 0x0000040001027983 */ /* 0x000f220000300800 */
[C---:B------:R-:W-:Y:S02]  /*12440*/  ISETP.GT.AND P3, PT, R7.reuse, 0x8, PT ;  /* 0x000000080700780c */ /* 0x040fe40003f64270 */
[C---:B------:R-:W-:Y:S01]  /*12450*/  ISETP.GT.AND P4, PT, R7.reuse, 0x9, PT ;  /* 0x000000090700780c */ /* 0x040fe20003f84270 */
[----:B------:R-:W4:Y:S01]  /*12460*/  LDL.LU R0, [R1] ;  /* 0x0000000001007983 */ /* 0x000f220000300800 */
[----:B------:R-:W-:Y:S04]  /*12470*/  ISETP.GT.AND P1, PT, R7, 0x10, PT ;  /* 0x000000100700780c */ /* 0x000fe80003f24270 */
[----:B------:R-:W-:Y:S02]  /*12480*/  FSEL R33, R249, -INF , P1 ;  /* 0xff800000f9217808 */ /* 0x000fe40000800000 */
[C---:B------:R-:W-:Y:S04]  /*12490*/  ISETP.GT.AND P1, PT, R7.reuse, 0x21, PT ;  /* 0x000000210700780c */ /* 0x040fe80003f24270 */
[----:B------:R-:W-:Y:S02]  /*124a0*/  FSEL R28, R180, -INF , P1 ;  /* 0xff800000b41c7808 */ /* 0x000fe40000800000 */
[C---:B------:R-:W-:Y:S04]  /*124b0*/  ISETP.GT.AND P1, PT, R7.reuse, 0x38, PT ;  /* 0x000000380700780c */ /* 0x040fe80003f24270 */
[----:B------:R-:W-:Y:S02]  /*124c0*/  FSEL R8, R188, -INF , P1 ;  /* 0xff800000bc087808 */ /* 0x000fe40000800000 */
[----:B--2---:R-:W-:Y:S02]  /*124d0*/  FSEL R5, R4, -INF , P0 ;  /* 0xff80000004057808 */ /* 0x004fe40000000000 */
[----:B------:R-:W-:Y:S02]  /*124e0*/  ISETP.GT.AND P0, PT, R7, 0x11, PT ;  /* 0x000000110700780c */ /* 0x000fe40003f04270 */
[----:B---3--:R-:W-:Y:S02]  /*124f0*/  FSEL R177, R3, -INF , P2 ;  /* 0xff80000003b17808 */ /* 0x008fe40001000000 */
[----:B------:R-:W-:Y:S02]  /*12500*/  FSEL R32, R248, -INF , P0 ;  /* 0xff800000f8207808 */ /* 0x000fe40000000000 */
[----:B------:R-:W-:Y:S02]  /*12510*/  ISETP.GT.AND P2, PT, R7, 0x20, PT ;  /* 0x000000200700780c */ /* 0x000fe40003f44270 */
[----:B----4-:R-:W-:Y:S02]  /*12520*/  FSEL R35, R2, -INF , P3 ;  /* 0xff80000002237808 */ /* 0x010fe40001800000 */
[----:B------:R-:W-:Y:S02]  /*12530*/  FMNMX.FTZ R2, R5, R134, !PT ;  /* 0x0000008605027209 */ /* 0x000fe40007810000 */
[----:B------:R-:W-:Y:S02]  /*12540*/  FSEL R34, R0, -INF , P4 ;  /* 0xff80000000227808 */ /* 0x000fe40002000000 */
[----:B------:R-:W-:Y:S02]  /*12550*/  FMNMX.FTZ R0, R6, R133, !PT ;  /* 0x0000008506007209 */ /* 0x000fe40007810000 */
[----:B------:R-:W-:Y:S02]  /*12560*/  FMNMX.FTZ R2, R177, R2, !PT ;  /* 0x00000002b1027209 */ /* 0x000fe40007810000 */
[----:B------:R-:W-:Y:S02]  /*12570*/  FMNMX.FTZ R0, R25, R0, !PT ;  /* 0x0000000019007209 */ /* 0x000fe40007810000 */
[----:B------:R-:W-:Y:S02]  /*12580*/  FMNMX.FTZ R2, R35, R2, !PT ;  /* 0x0000000223027209 */ /* 0x000fe40007810000 */
[----:B------:R-:W-:Y:S02]  /*12590*/  FMNMX.FTZ R0, R24, R0, !PT ;  /* 0x0000000018007209 */ /* 0x000fe40007810000 */
[----:B------:R-:W-:Y:S02]  /*125a0*/  FMNMX.FTZ R2, R34, R2, !PT ;  /* 0x0000000222027209 */ /* 0x000fe40007810000 */
[----:B------:R-:W-:Y:S02]  /*125b0*/  FMNMX.FTZ R0, R23, R0, !PT ;  /* 0x0000000017007209 */ /* 0x000fe40007810000 */
[----:B------:R-:W-:Y:S02]  /*125c0*/  ISETP.GT.AND P3, PT, R7, 0x18, PT ;  /* 0x000000180700780c */ /* 0x000fe40003f64270 */
[----:B------:R-:W-:Y:S02]  /*125d0*/  FMNMX.FTZ R0, R22, R0, !PT ;  /* 0x0000000016007209 */ /* 0x000fe40007810000 */
[----:B------:R-:W-:Y:S02]  /*125e0*/  FMNMX.FTZ R2, R33, R2, !PT ;  /* 0x0000000221027209 */ /* 0x000fe40007810000 */
[----:B------:R-:W-:Y:S02]  /*125f0*/  ISETP.GT.AND P4, PT, R7, 0x19, PT ;  /* 0x000000190700780c */ /* 0x000fe40003f84270 */
[----:B------:R-:W-:Y:S02]  /*12600*/  FSEL R31, R185, -INF , P3 ;  /* 0xff800000b91f7808 */ /* 0x000fe40001800000 */
[----:B------:R-:W-:Y:S02]  /*12610*/  FMNMX.FTZ R0, R21, R0, !PT ;  /* 0x0000000015007209 */ /* 0x000fe40007810000 */
[----:B------:R-:W-:Y:S02]  /*12620*/  FMNMX.FTZ R2, R32, R2, !PT ;  /* 0x0000000220027209 */ /* 0x000fe40007810000 */
[----:B------:R-:W-:Y:S02]  /*12630*/  FSEL R30, R184, -INF , P4 ;  /* 0xff800000b81e7808 */ /* 0x000fe40002000000 */
[----:B------:R-:W-:Y:S02]  /*12640*/  FMNMX.FTZ R0, R20, R0, !PT ;  /* 0x0000000014007209 */ /* 0x000fe40007810000 */
[----:B------:R-:W-:Y:S02]  /*12650*/  FMNMX.FTZ R2, R31, R2, !PT ;  /* 0x000000021f027209 */ /* 0x000fe40007810000 */
[----:B------:R-:W-:Y:S02]  /*12660*/  FSEL R29, R181, -INF , P2 ;  /* 0xff800000b51d7808 */ /* 0x000fe40001000000 */
        /* <DEDUP_REMOVED lines=9> */
[----:B------:R-:W-:Y:S02]  /*12700*/  ISETP.GT.AND P3, PT, R7, 0x30, PT ;  /* 0x000000300700780c */ /* 0x000fe40003f64270 */
[----:B------:R-:W-:Y:S02]  /*12710*/  FSEL R26, R176, -INF , P4 ;  /* 0xff800000b01a7808 */ /* 0x000fe40002000000 */
[----:B------:R-:W-:Y:S02]  /*12720*/  FMNMX.FTZ R0, R16, R0, !PT ;  /* 0x0000000010007209 */ /* 0x000fe40007810000 */
[----:B------:R-:W-:Y:S02]  /*12730*/  FMNMX.FTZ R2, R27, R2, !PT ;  /* 0x000000021b027209 */ /* 0x000fe40007810000 */
[----:B------:R-:W-:Y:S02]  /*12740*/  ISETP.GT.AND P2, PT, R7, 0x31, PT ;  /* 0x000000310700780c */ /* 0x000fe40003f44270 */
[----:B------:R-:W-:Y:S02]  /*12750*/  FMNMX.FTZ R0, R15, R0, !PT ;  /* 0x000000000f007209 */ /* 0x000fe40007810000 */
[----:B------:R-:W-:Y:S02]  /*12760*/  FSEL R10, R189, -INF , P3 ;  /* 0xff800000bd0a7808 */ /* 0x000fe40001800000 */
[----:B------:R-:W-:Y:S02]  /*12770*/  FMNMX.FTZ R176, R26, R2, !PT ;  /* 0x000000021ab07209 */ /* 0x000fe40007810000 */
[----:B------:R-:W-:Y:S01]  /*12780*/  FMNMX.FTZ R4, R14, R0, !PT ;  /* 0x000000000e047209 */ /* 0x000fe20007810000 */
[----:B------:R-:W-:Y:S01]  /*12790*/  IMAD.MOV.U32 R0, RZ, RZ, 0x2 ;  /* 0x00000002ff007424 */ /* 0x000fe200078e00ff */
[----:B------:R-:W-:Y:S02]  /*127a0*/  FSEL R9, R191, -INF , P2 ;  /* 0xff800000bf097808 */ /* 0x000fe40001000000 */
[----:B------:R-:W-:Y:S02]  /*127b0*/  FMNMX.FTZ R176, R10, R176, !PT ;  /* 0x000000b00ab07209 */ /* 0x000fe40007810000 */
[----:B------:R-:W-:Y:S02]  /*127c0*/  ISETP.GT.AND P0, PT, R7, 0x39, PT ;  /* 0x000000390700780c */ /* 0x000fe40003f04270 */
[----:B------:R-:W-:Y:S02]  /*127d0*/  FMNMX.FTZ R4, R13, R4, !PT ;  /* 0x000000040d047209 */ /* 0x000fe40007810000 */
[----:B------:R-:W-:Y:S02]  /*127e0*/  FMNMX.FTZ R176, R9, R176, !PT ;  /* 0x000000b009b07209 */ /* 0x000fe40007810000 */
[----:B------:R-:W-:Y:S02]  /*127f0*/  FMNMX.FTZ R4, R12, R4, !PT ;  /* 0x000000040c047209 */ /* 0x000fe40007810000 */
[----:B------:R-:W-:Y:S02]  /*12800*/  FSEL R7, R190, -INF , P0 ;  /* 0xff800000be077808 */ /* 0x000fe40000000000 */
[----:B------:R-:W-:Y:S02]  /*12810*/  FMNMX.FTZ R176, R8, R176, !PT ;  /* 0x000000b008b07209 */ /* 0x000fe40007810000 */
[----:B------:R-:W-:Y:S02]  /*12820*/  FMNMX.FTZ R4, R11, R4, !PT ;  /* 0x000000040b047209 */ /* 0x000fe40007810000 */
[----:B------:R-:W-:Y:S02]  /*12830*/  FMNMX.FTZ R176, R7, R176, !PT ;  /* 0x000000b007b07209 */ /* 0x000fe40007810000 */
[----:B------:R-:W-:Y:S02]  /*12840*/  MOV R2, 0x12860 ;  /* 0x0001286000027802 */ /* 0x000fe40000000f00 */
[----:B-1----:R-:W-:Y:S05]  /*12850*/  CALL.REL.NOINC `($__internal_2_$__cuda_sm70_shflsync_bfly_p) ;  /* 0x00000af000007944 */ /* 0x002fea0003c00000 */
[----:B------:R-:W-:Y:S01]  /*12860*/  FMNMX.FTZ R4, R4, R0, !PT ;  /* 0x0000000004047209 */ /* 0x000fe20007810000 */
[----:B------:R-:W-:Y:S01]  /*12870*/  IMAD.MOV.U32 R0, RZ, RZ, 0x1 ;  /* 0x00000001ff007424 */ /* 0x000fe200078e00ff */
[----:B------:R-:W-:Y:S02]  /*12880*/  MOV R2, 0x128a0 ;  /* 0x000128a000027802 */ /* 0x000fe40000000f00 */
        /* <DEDUP_REMOVED lines=8> */
[----:B------:R-:W-:Y:S02]  /*12910*/  MOV R2, 0x12930 ;  /* 0x0001293000027802 */ /* 0x000fe40000000f00 */
[----:B-1---5:R-:W-:Y:S05]  /*12920*/  CALL.REL.NOINC `($__internal_2_$__cuda_sm70_shflsync_bfly_p) ;  /* 0x00000a2000007944 */ /* 0x022fea0003c00000 */
[----:B-1---5:R-:W-:-:S05]  /*12930*/  BRA `(.L_x_584) ;  /* 0xffff5af000007947 */ /* 0x022fca000383ffff */
.L_x_536:
[----:B------:R-:W-:Y:S01]  /*12940*/  MOV R3, 0x181f ;  /* 0x0000181f00037802 */ /* 0x000fe20000000f00 */
[----:B------:R1:W-:Y:S01]  /*12950*/  STL [R1+0x64], RZ ;  /* 0x000064ff01007387 */ /* 0x0003e20000100800 */
[----:B------:R-:W-:Y:S01]  /*12960*/  MOV R2, 0x12990 ;  /* 0x0001299000027802 */ /* 0x000fe20000000f00 */
[----:B------:R-:W-:Y:S02]  /*12970*/  IMAD.MOV.U32 R7, RZ, RZ, R4 ;  /* 0x000000ffff077224 */ /* 0x000fe400078e0004 */
[----:B-1----:R-:W-:Y:S05]  /*12980*/  CALL.REL.NOINC `($__internal_3_$__cuda_sm70_shflsync_idx_p) ;  /* 0x00000a4000007944 */ /* 0x002fea0003c00000 */
[----:B------:R-:W-:Y:S01]  /*12990*/  MOV R2, R7 ;  /* 0x0000000700027202 */ /* 0x000fe20000000f00 */
[----:B-1---5:R-:W-:-:S05]  /*129a0*/  BRA `(.L_x_585) ;  /* 0xffff7d6000007947 */ /* 0x022fca000383ffff */
.L_x_539:
[----:B------:R-:W-:Y:S01]  /*129b0*/  MOV R3, 0x181f ;  /* 0x0000181f00037802 */ /* 0x000fe20000000f00 */
[----:B------:R1:W-:Y:S01]  /*129c0*/  STL [R1+0x64], RZ ;  /* 0x000064ff01007387 */ /* 0x0003e20000100800 */
[----:B------:R-:W-:Y:S01]  /*129d0*/  MOV R2, 0x12a00 ;  /* 0x00012a0000027802 */ /* 0x000fe20000000f00 */
[----:B------:R-:W-:Y:S02]  /*129e0*/  IMAD.MOV.U32 R7, RZ, RZ, R5 ;  /* 0x000000ffff077224 */ /* 0x000fe400078e0005 */
[----:B-1---5:R-:W-:Y:S05]  /*129f0*/  CALL.REL.NOINC `($__internal_3_$__cuda_sm70_shflsync_idx_p) ;  /* 0x000009d000007944 */ /* 0x022fea0003c00000 */
[----:B-----5:R-:W-:Y:S01]  /*12a00*/  MOV R4, R7 ;  /* 0x0000000700047202 */ /* 0x020fe20000000f00 */
[----:B-1----:R-:W-:-:S05]  /*12a10*/  BRA `(.L_x_586) ;  /* 0xffff958000007947 */ /* 0x002fca000383ffff */
.L_x_540:
[----:B------:R-:W-:Y:S01]  /*12a20*/  MOV R3, 0x181f ;  /* 0x0000181f00037802 */ /* 0x000fe20000000f00 */
[----:B------:R3:W-:Y:S01]  /*12a30*/  STL [R1+0x64], RZ ;  /* 0x000064ff01007387 */ /* 0x0007e20000100800 */
[----:B------:R-:W-:Y:S01]  /*12a40*/  MOV R2, 0x12a70 ;  /* 0x00012a7000027802 */ /* 0x000fe20000000f00 */
[----:B------:R-:W-:Y:S02]  /*12a50*/  IMAD.MOV.U32 R7, RZ, RZ, R8 ;  /* 0x000000ffff077224 */ /* 0x000fe400078e0008 */
[----:B-123-5:R-:W-:Y:S05]  /*12a60*/  CALL.REL.NOINC `($__internal_3_$__cuda_sm70_shflsync_idx_p) ;  /* 0x0000096000007944 */ /* 0x02efea0003c00000 */
[----:B------:R-:W2:Y:S04]  /*12a70*/  LDL R6, [R1+0x50] ;  /* 0x0000500001067983 */ /* 0x000ea80000100800 */
[----:B-----5:R-:W3:Y:S01]  /*12a80*/  LDL R0, [R1+0x4c] ;  /* 0x00004c0001007983 */ /* 0x020ee20000100800 */
[----:B--2---:R-:W-:Y:S04]  /*12a90*/  IADD3 R2, -R6, 0x10, RZ ;  /* 0x0000001006027810 */ /* 0x004fe80007ffe1ff */
[----:B------:R-:W-:Y:S04]  /*12aa0*/  LOP3.LUT R2, R2, 0xf, RZ, 0xc0, !PT ;  /* 0x0000000f02027812 */ /* 0x000fe800078ec0ff */
[----:B------:R-:W-:Y:S04]  /*12ab0*/  IADD3 R2, P1, P0, R2, R7, R25 ;  /* 0x0000000702027210 */ /* 0x000fe8000783e019 */
[----:B------:R-:W-:Y:S02]  /*12ac0*/  IADD3.X R3, RZ, R4, R9, P1, P0 ;  /* 0x00000004ff037210 */ /* 0x000fe40000fe0409 */
[----:B------:R-:W-:Y:S11]  /*12ad0*/  ISETP.NE.U32.AND P0, PT, R6, RZ, PT ;  /* 0x000000ff0600720c */ /* 0x000ff60003f05070 */
[----:B------:R-:W-:Y:S02]  /*12ae0*/  @!UPT UIADD3 URZ, URZ, URZ, URZ ;  /* 0x0000003f3f3ff290 */ /* 0x000fe4000fffe03f */
[----:B------:R-:W-:Y:S01]  /*12af0*/  @!PT LDS RZ, [RZ] ;  /* 0x00000000fffff984 */ /* 0x000fe20000000800 */
[----:B------:R-:W-:Y:S01]  /*12b00*/  @!PT LDS RZ, [RZ] ;  /* 0x00000000fffff984 */ /* 0x000fe20000000800 */
[----:B------:R-:W-:Y:S01]  /*12b10*/  @!PT LDS RZ, [RZ] ;  /* 0x00000000fffff984 */ /* 0x000fe20000000800 */
[----:B---3--:R2:W-:Y:S02]  /*12b20*/  LDGSTS.E.BYPASS.LTC128B.128.ZFILL [R0+0x10100], [R2.64], P0 ;  /* 0x1010000002007fae */ /* 0x0085e40008141d46 */
[C---:B--2---:R-:W-:Y:S05]  /*12b30*/  IADD3 R2, P0, R7.reuse, R26, RZ ;  /* 0x0000001a07027210 */ /* 0x044fea0007f1e0ff */
[C---:B------:R-:W-:Y:S01]  /*12b40*/  IMAD.X R3, R4.reuse, 0x1, R10, P0 ;  /* 0x0000000104037824 */ /* 0x040fe200000e060a */
[C---:B------:R-:W-:Y:S04]  /*12b50*/  IADD3 R30, P0, R7.reuse, R27, RZ ;  /* 0x0000001b071e7210 */ /* 0x040fe80007f1e0ff */
[----:B------:R2:W-:Y:S01]  /*12b60*/  LDGSTS.E.BYPASS.LTC128B.128 [R0+0x12100], [R2.64], !P5 ;  /* 0x1210000002007fae */ /* 0x0005e2000e901d46 */
[C---:B------:R-:W-:Y:S05]  /*12b70*/  IMAD.X R31, R4.reuse, 0x1, R11, P0 ;  /* 0x00000001041f7824 */ /* 0x040fea00000e060b */
[----:B------:R3:W-:Y:S01]  /*12b80*/  LDGSTS.E.BYPASS.LTC128B.128 [R0+0x14100], [R30.64], !P4 ;  /* 0x141000001e007fae */ /* 0x0007e2000e101d46 */
[----:B--2---:R-:W-:Y:S01]  /*12b90*/  IADD3 R2, P0, R7, R28, RZ ;  /* 0x0000001c07027210 */ /* 0x004fe20007f1e0ff */
[----:B------:R-:W-:Y:S04]  /*12ba0*/  IMAD.MOV.U32 R7, RZ, RZ, R5 ;  /* 0x000000ffff077224 */ /* 0x000fe800078e0005 */
[----:B------:R-:W-:Y:S05]  /*12bb0*/  IMAD.X R3, R4, 0x1, R12, P0 ;  /* 0x0000000104037824 */ /* 0x000fea00000e060c */
[----:B------:R3:W-:Y:S02]  /*12bc0*/  LDGSTS.E.BYPASS.LTC128B.128 [R0+0x16100], [R2.64], !P3 ;  /* 0x1610000002007fae */ /* 0x0007e4000d901d46 */
[----:B---3--:R-:W-:Y:S01]  /*12bd0*/  IMAD.MOV.U32 R0, RZ, RZ, 0x1 ;  /* 0x00000001ff007424 */ /* 0x008fe200078e00ff */
        /* <DEDUP_REMOVED lines=13> */
.L_x_541:
[----:B------:R-:W-:Y:S02]  /*12cb0*/  MOV R0, 0x2 ;  /* 0x0000000200007802 */ /* 0x000fe40000000f00 */
[----:B------:R-:W-:Y:S02]  /*12cc0*/  MOV R2, 0x12ce0 ;  /* 0x00012ce000027802 */ /* 0x000fe40000000f00 */
[----:B-----5:R-:W-:Y:S05]  /*12cd0*/  CALL.REL.NOINC `($__internal_2_$__cuda_sm70_shflsync_bfly_p) ;  /* 0x0000067000007944 */ /* 0x020fea0003c00000 */
[----:B------:R-:W-:Y:S01]  /*12ce0*/  FMNMX.FTZ R4, R4, R0, !PT ;  /* 0x0000000004047209 */ /* 0x000fe20007810000 */
[----:B------:R-:W-:Y:S01]  /*12cf0*/  IMAD.MOV.U32 R0, RZ, RZ, 0x1 ;  /* 0x00000001ff007424 */ /* 0x000fe200078e00ff */
[----:B------:R-:W-:Y:S02]  /*12d00*/  MOV R2, 0x12d20 ;  /* 0x00012d2000027802 */ /* 0x000fe40000000f00 */
[----:B-1---5:R-:W-:Y:S05]  /*12d10*/  CALL.REL.NOINC `($__internal_2_$__cuda_sm70_shflsync_bfly_p) ;  /* 0x0000063000007944 */ /* 0x022fea0003c00000 */
[----:B------:R-:W-:Y:S01]  /*12d20*/  FMNMX.FTZ R132, R4, R0, !PT ;  /* 0x0000000004847209 */ /* 0x000fe20007810000 */
[----:B-----5:R-:W-:Y:S01]  /*12d30*/  IMAD.MOV.U32 R4, RZ, RZ, R5 ;  /* 0x000000ffff047224 */ /* 0x020fe200078e0005 */
[----:B------:R-:W-:Y:S01]  /*12d40*/  MOV R2, 0x12d70 ;  /* 0x00012d7000027802 */ /* 0x000fe20000000f00 */
[----:B------:R-:W-:Y:S02]  /*12d50*/  IMAD.MOV.U32 R0, RZ, RZ, 0x2 ;  /* 0x00000002ff007424 */ /* 0x000fe400078e00ff */
[----:B-1----:R-:W-:Y:S05]  /*12d60*/  CALL.REL.NOINC `($__internal_2_$__cuda_sm70_shflsync_bfly_p) ;  /* 0x000005e000007944 */ /* 0x002fea0003c00000 */
[----:B-----5:R-:W-:Y:S01]  /*12d70*/  FMNMX.FTZ R4, R5, R0, !PT ;  /* 0x0000000005047209 */ /* 0x020fe20007810000 */
[----:B------:R-:W-:Y:S01]  /*12d80*/  IMAD.MOV.U32 R0, RZ, RZ, 0x1 ;  /* 0x00000001ff007424 */ /* 0x000fe200078e00ff */
[----:B------:R-:W-:Y:S02]  /*12d90*/  MOV R2, 0x12db0 ;  /* 0x00012db000027802 */ /* 0x000fe40000000f00 */
[----:B-1----:R-:W-:Y:S05]  /*12da0*/  CALL.REL.NOINC `($__internal_2_$__cuda_sm70_shflsync_bfly_p) ;  /* 0x000005a000007944 */ /* 0x002fea0003c00000 */
[----:B-1---5:R-:W-:-:S05]  /*12db0*/  BRA `(.L_x_588) ;  /* 0xffff974000007947 */ /* 0x022fca000383ffff */
.L_x_543:
[----:B------:R1:W5:Y:S01]  /*12dc0*/  LDL R4, [R1+0x78] ;  /* 0x0000780001047983 */ /* 0x0003620000100800 */
[----:B------:R-:W-:-:S02]  /*12dd0*/  MOV R0, 0x2 ;  /* 0x0000000200007802 */ /* 0x000fc40000000f00 */
[----:B------:R-:W-:Y:S02]  /*12de0*/  MOV R2, 0x12e00 ;  /* 0x00012e0000027802 */ /* 0x000fe40000000f00 */
[----:B-1---5:R-:W-:Y:S05]  /*12df0*/  CALL.REL.NOINC `($__internal_2_$__cuda_sm70_shflsync_bfly_p) ;  /* 0x0000055000007944 */ /* 0x022fea0003c00000 */
[----:B-----5:R-:W-:Y:S01]  /*12e00*/  MOV R5, R0 ;  /* 0x0000000000057202 */ /* 0x020fe20000000f00 */
[----:B-1----:R-:W-:Y:S05]  /*12e10*/  BRA `(.L_x_589) ;  /* 0xffffb50000007947 */ /* 0x002fea000383ffff */
.L_x_544:
[----:B------:R-:W-:Y:S01]  /*12e20*/  IMAD.MOV.U32 R4, RZ, RZ, R5 ;  /* 0x000000ffff047224 */ /* 0x000fe200078e0005 */
[----:B------:R-:W-:Y:S02]  /*12e30*/  MOV R0, 0x1 ;  /* 0x0000000100007802 */ /* 0x000fe40000000f00 */
[----:B------:R-:W-:Y:S02]  /*12e40*/  MOV R2, 0x12e60 ;  /* 0x00012e6000027802 */ /* 0x000fe40000000f00 */
[----:B------:R-:W-:Y:S05]  /*12e50*/  CALL.REL.NOINC `($__internal_2_$__cuda_sm70_shflsync_bfly_p) ;  /* 0x000004f000007944 */ /* 0x000fea0003c00000 */
[----:B------:R2:W5:Y:S02]  /*12e60*/  LDL R4, [R1+0x74] ;  /* 0x0000740001047983 */ /* 0x0005640000100800 */
[----:B-----5:R-:W-:Y:S01]  /*12e70*/  FADD.FTZ R5, R5, R0 ;  /* 0x0000000005057221 */ /* 0x020fe20000010000 */
[----:B------:R-:W-:Y:S02]  /*12e80*/  MOV R0, 0x2 ;  /* 0x0000000200007802 */ /* 0x000fe40000000f00 */
[----:B------:R-:W-:Y:S02]  /*12e90*/  MOV R2, 0x12eb0 ;  /* 0x00012eb000027802 */ /* 0x000fe40000000f00 */
[----:B-12---:R-:W-:Y:S05]  /*12ea0*/  CALL.REL.NOINC `($__internal_2_$__cuda_sm70_shflsync_bfly_p) ;  /* 0x000004a000007944 */ /* 0x006fea0003c00000 */
[----:B------:R-:W2:Y:S02]  /*12eb0*/  LDL.LU R2, [R1+0x74] ;  /* 0x0000740001027983 */ /* 0x000ea40000300800 */
[----:B--2---:R-:W-:Y:S01]  /*12ec0*/  FADD.FTZ R4, R2, R0 ;  /* 0x0000000002047221 */ /* 0x004fe20000010000 */
[----:B------:R-:W-:-:S02]  /*12ed0*/  MOV R0, 0x1 ;  /* 0x0000000100007802 */ /* 0x000fc40000000f00 */
[----:B------:R-:W-:Y:S02]  /*12ee0*/  MOV R2, 0x12f00 ;  /* 0x00012f0000027802 */ /* 0x000fe40000000f00 */
[----:B-1---5:R-:W-:Y:S05]  /*12ef0*/  CALL.REL.NOINC `($__internal_2_$__cuda_sm70_shflsync_bfly_p) ;  /* 0x0000045000007944 */ /* 0x022fea0003c00000 */
[----:B------:R-:W-:Y:S01]  /*12f00*/  MOV R3, R0 ;  /* 0x0000000000037202 */ /* 0x000fe20000000f00 */
[----:B-1---5:R-:W-:Y:S05]  /*12f10*/  BRA `(.L_x_590) ;  /* 0xffffb49000007947 */ /* 0x022fea000383ffff */
.L_x_559:
[----:B------:R2:W-:Y:S01]  /*12f20*/  STL [R1+0x64], RZ ;  /* 0x000064ff01007387 */ /* 0x0005e20000100800 */
[----:B------:R-:W-:Y:S01]  /*12f30*/  IMAD.MOV.U32 R7, RZ, RZ, R5 ;  /* 0x000000ffff077224 */ /* 0x000fe200078e0005 */
[----:B------:R-:W-:Y:S02]  /*12f40*/  MOV R3, 0x181f ;  /* 0x0000181f00037802 */ /* 0x000fe40000000f00 */
[----:B------:R-:W-:Y:S02]  /*12f50*/  MOV R2, 0x12f70 ;  /* 0x00012f7000027802 */ /* 0x000fe40000000f00 */
[----:B-12---:R-:W-:Y:S05]  /*12f60*/  CALL.REL.NOINC `($__internal_3_$__cuda_sm70_shflsync_idx_p) ;  /* 0x0000046000007944 */ /* 0x006fea0003c00000 */
[----:B-----5:R-:W-:Y:S01]  /*12f70*/  MOV R4, R7 ;  /* 0x0000000700047202 */ /* 0x020fe20000000f00 */
[----:B-1----:R-:W-:Y:S05]  /*12f80*/  BRA `(.L_x_591) ;  /* 0xffffd96000007947 */ /* 0x002fea000383ffff */
.L_x_560:
[----:B------:R4:W-:Y:S01]  /*12f90*/  STL [R1+0x64], RZ ;  /* 0x000064ff01007387 */ /* 0x0009e20000100800 */
[----:B------:R-:W-:Y:S01]  /*12fa0*/  IMAD.MOV.U32 R7, RZ, RZ, R13 ;  /* 0x000000ffff077224 */ /* 0x000fe200078e000d */
[----:B------:R-:W-:Y:S02]  /*12fb0*/  MOV R3, 0x181f ;  /* 0x0000181f00037802 */ /* 0x000fe40000000f00 */
[----:B------:R-:W-:-:S02]  /*12fc0*/  MOV R2, 0x12fe0 ;  /* 0x00012fe000027802 */ /* 0x000fc40000000f00 */
[----:B-1234-:R-:W-:Y:S05]  /*12fd0*/  CALL.REL.NOINC `($__internal_3_$__cuda_sm70_shflsync_idx_p) ;  /* 0x000003f000007944 */ /* 0x01efea0003c00000 */
[----:B-----5:R-:W-:Y:S01]  /*12fe0*/  MOV R0, R7 ;  /* 0x0000000700007202 */ /* 0x020fe20000000f00 */
[----:B-1----:R-:W-:Y:S05]  /*12ff0*/  BRA `(.L_x_592) ;  /* 0xffffd91000007947 */ /* 0x002fea000383ffff */
.L_x_563:
[----:B-1----:R-:W-:Y:S01]  /*13000*/  MOV R0, 0x1 ;  /* 0x0000000100007802 */ /* 0x002fe20000000f00 */
[----:B------:R-:W-:Y:S01]  /*13010*/  IMAD.MOV.U32 R7, RZ, RZ, R5 ;  /* 0x000000ffff077224 */ /* 0x000fe200078e0005 */
[----:B------:R-:W-:Y:S01]  /*13020*/  MOV R2, 0x13060 ;  /* 0x0001306000027802 */ /* 0x000fe20000000f00 */
[----:B------:R-:W-:-:S02]  /*13030*/  IMAD.MOV.U32 R3, RZ, RZ, 0x181f ;  /* 0x0000181fff037424 */ /* 0x000fc400078e00ff */
[----:B------:R1:W-:Y:S04]  /*13040*/  STL [R1+0x64], R0 ;  /* 0x0000640001007387 */ /* 0x0003e80000100800 */
[----:B-1-34-:R-:W-:Y:S05]  /*13050*/  CALL.REL.NOINC `($__internal_3_$__cuda_sm70_shflsync_idx_p) ;  /* 0x0000037000007944 */ /* 0x01afea0003c00000 */
        /* <DEDUP_REMOVED lines=9> */
.L_x_566:
[----:B-1----:R-:W-:Y:S01]  /*130f0*/  MOV R0, 0x2 ;  /* 0x0000000200007802 */ /* 0x002fe20000000f00 */
[----:B------:R-:W-:Y:S01]  /*13100*/  IMAD.MOV.U32 R7, RZ, RZ, R5 ;  /* 0x000000ffff077224 */ /* 0x000fe200078e0005 */
[----:B------:R-:W-:Y:S01]  /*13110*/  MOV R2, 0x13150 ;  /* 0x0001315000027802 */ /* 0x000fe20000000f00 */
[----:B------:R-:W-:Y:S02]  /*13120*/  IMAD.MOV.U32 R3, RZ, RZ, 0x181f ;  /* 0x0000181fff037424 */ /* 0x000fe400078e00ff */
[----:B------:R1:W-:Y:S04]  /*13130*/  STL [R1+0x64], R0 ;  /* 0x0000640001007387 */ /* 0x0003e80000100800 */
[----:B-1234-:R-:W-:Y:S05]  /*13140*/  CALL.REL.NOINC `($__internal_3_$__cuda_sm70_shflsync_idx_p) ;  /* 0x0000028000007944 */ /* 0x01efea0003c00000 */
[----:B-----5:R-:W-:Y:S01]  /*13150*/  MOV R4, R7 ;  /* 0x0000000700047202 */ /* 0x020fe20000000f00 */
[----:B-1----:R-:W-:Y:S05]  /*13160*/  BRA `(.L_x_594) ;  /* 0xffffdc0000007947 */ /* 0x002fea000383ffff */
.L_x_567:
[----:B-1----:R-:W-:Y:S01]  /*13170*/  MOV R0, 0x2 ;  /* 0x0000000200007802 */ /* 0x002fe20000000f00 */
[----:B------:R-:W-:Y:S01]  /*13180*/  IMAD.MOV.U32 R7, RZ, RZ, R13 ;  /* 0x000000ffff077224 */ /* 0x000fe200078e000d */
[----:B------:R-:W-:Y:S01]  /*13190*/  MOV R2, 0x131d0 ;  /* 0x000131d000027802 */ /* 0x000fe20000000f00 */
[----:B------:R-:W-:-:S02]  /*131a0*/  IMAD.MOV.U32 R3, RZ, RZ, 0x181f ;  /* 0x0000181fff037424 */ /* 0x000fc400078e00ff */
[----:B------:R1:W-:Y:S04]  /*131b0*/  STL [R1+0x64], R0 ;  /* 0x0000640001007387 */ /* 0x0003e80000100800 */
[----:B-1234-:R-:W-:Y:S05]  /*131c0*/  CALL.REL.NOINC `($__internal_3_$__cuda_sm70_shflsync_idx_p) ;  /* 0x0000020000007944 */ /* 0x01efea0003c00000 */
[----:B-----5:R-:W-:Y:S01]  /*131d0*/  MOV R0, R7 ;  /* 0x0000000700007202 */ /* 0x020fe20000000f00 */
[----:B-1----:R-:W-:Y:S05]  /*131e0*/  BRA `(.L_x_595) ;  /* 0xffffdba000007947 */ /* 0x002fea000383ffff */
.L_x_570:
[----:B---3--:R-:W-:Y:S01]  /*131f0*/  MOV R0, 0x3 ;  /* 0x0000000300007802 */ /* 0x008fe20000000f00 */
[----:B--2---:R-:W-:Y:S01]  /*13200*/  IMAD.MOV.U32 R7, RZ, RZ, R5 ;  /* 0x000000ffff077224 */ /* 0x004fe200078e0005 */
[----:B------:R-:W-:Y:S01]  /*13210*/  MOV R2, 0x13250 ;  /* 0x0001325000027802 */ /* 0x000fe20000000f00 */
[----:B------:R-:W-:Y:S02]  /*13220*/  IMAD.MOV.U32 R3, RZ, RZ, 0x181f ;  /* 0x0000181fff037424 */ /* 0x000fe400078e00ff */
        /* <DEDUP_REMOVED lines=11> */
.L_x_572:
[----:B------:R4:W-:Y:S01]  /*132e0*/  STL [R1+0x64], RZ ;  /* 0x000064ff01007387 */ /* 0x0009e20000100800 */
[----:B-12---:R-:W-:Y:S01]  /*132f0*/  IMAD.MOV.U32 R7, RZ, RZ, R81 ;  /* 0x000000ffff077224 */ /* 0x006fe200078e0051 */
[----:B------:R-:W-:-:S02]  /*13300*/  MOV R3, 0x1f ;  /* 0x0000001f00037802 */ /* 0x000fc40000000f00 */
[----:B------:R-:W-:Y:S02]  /*13310*/  MOV R2, 0x13330 ;  /* 0x0001333000027802 */ /* 0x000fe40000000f00 */
[----:B---345:R-:W-:Y:S05]  /*13320*/  CALL.REL.NOINC `($__internal_3_$__cuda_sm70_shflsync_idx_p) ;  /* 0x000000a000007944 */ /* 0x038fea0003c00000 */
[----:B-----5:R-:W-:Y:S01]  /*13330*/  MOV R0, R7 ;  /* 0x0000000700007202 */ /* 0x020fe20000000f00 */
[----:B-1----:R-:W-:Y:S05]  /*13340*/  BRA `(.L_x_597) ;  /* 0xffffdea000007947 */ /* 0x002fea000383ffff */
        .weak           $__internal_2_$__cuda_sm70_shflsync_bfly_p
        .type           $__internal_2_$__cuda_sm70_shflsync_bfly_p,@function
        .size           $__internal_2_$__cuda_sm70_shflsync_bfly_p,($__internal_3_$__cuda_sm70_shflsync_idx_p - $__internal_2_$__cuda_sm70_shflsync_bfly_p)
$__internal_2_$__cuda_sm70_shflsync_bfly_p:
[----:B------:R1:W-:Y:S01]  /*13350*/  STL [R1+0x100], R5 ;  /* 0x0001000501007387 */ /* 0x0003e20000100800 */
[----:B------:R-:W-:Y:S02]  /*13360*/  MOV R3, 0x1f ;  /* 0x0000001f00037802 */ /* 0x000fe40000000f00 */
[----:B-1----:R-:W-:-:S04]  /*13370*/  MOV R5, 0xffffffff ;  /* 0xffffffff00057802 */ /* 0x002fc80000000f00 */
[----:B------:R-:W-:Y:S04]  /*13380*/  WARPSYNC R5 ;  /* 0x0000000500007348 */ /* 0x000fe80003800000 */
[----:B------:R1:W2:Y:S04]  /*13390*/  SHFL.BFLY PT, R0, R4, R0, R3 ;  /* 0x0c00000004007389 */ /* 0x0002a800000e0003 */
[----:B-1----:R1:W5:Y:S01]  /*133a0*/  LDL.LU R5, [R1+0x100] ;  /* 0x0001000001057983 */ /* 0x0023620000300800 */
[----:B------:R-:W-:-:S04]  /*133b0*/  MOV R3, 0x0 ;  /* 0x0000000000037802 */ /* 0x000fc80000000f00 */
[----:B--2---:R-:W-:Y:S05]  /*133c0*/  RET.REL.NODEC R2 `(_ZN7cutlass13device_kernelIN5flash19enable_sm80_to_sm89INS1_16FlashAttnFwdSm80INS1_25CollectiveMainloopFwdSm80ILi8ELi1ELb1EN4cute5tupleIJNS5_1CILi128EEENS7_ILi64EEENS7_ILi256EEEEEELi256ENS_10bfloat16_tEfNS_4arch4Sm80ELb1ELb0ELb1ELb0ELb1ELb0ELb1ELb0EEENS1_21CollectiveEpilogueFwdINS6_IJS8_SA_S9_EEENS6_IJNS7_ILi1EEESI_SI_EEESC_SE_Li256ELb0ELb1ELb0ELb0EEENS1_30DynamicPersistentTileSchedulerILi256ELi256ELb0ELb1ELb0EEEEEEEEEvNT_6ParamsE) ;  /* 0xfffecc3002007950 */ /* 0x004fea0003c3ffff */
        .weak           $__internal_3_$__cuda_sm70_shflsync_idx_p
        .type           $__internal_3_$__cuda_sm70_shflsync_idx_p,@function
        .size           $__internal_3_$__cuda_sm70_shflsync_idx_p,(.L_x_1774 - $__internal_3_$__cuda_sm70_shflsync_idx_p)
$__internal_3_$__cuda_sm70_shflsync_idx_p:
[----:B------:R1:W-:Y:S04]  /*133d0*/  STL [R1+0x108], R4 ;  /* 0x0001080401007387 */ /* 0x0003e80000100800 */
[----:B------:R2:W-:Y:S01]  /*133e0*/  STL [R1+0x100], R0 ;  /* 0x0001000001007387 */ /* 0x0005e20000100800 */
[----:B-1----:R-:W-:-:S03]  /*133f0*/  MOV R4, 0xffffffff ;  /* 0xffffffff00047802 */ /* 0x002fc60000000f00 */
[----:B--2---:R-:W2:Y:S01]  /*13400*/  LDL.LU R0, [R1+0x64] ;  /* 0x0000640001007983 */ /* 0x004ea20000300800 */
[----:B------:R-:W-:Y:S04]  /*13410*/  WARPSYNC R4 ;  /* 0x0000000400007348 */ /* 0x000fe80003800000 */
[----:B--2---:R1:W2:Y:S04]  /*13420*/  SHFL.IDX PT, R7, R7, R0, R3 ;  /* 0x0000000007077389 */ /* 0x0042a800000e0003 */
[----:B-1----:R1:W5:Y:S04]  /*13430*/  LDL.LU R4, [R1+0x108] ;  /* 0x0001080001047983 */ /* 0x0023680000300800 */
[----:B------:R1:W5:Y:S01]  /*13440*/  LDL.LU R0, [R1+0x100] ;  /* 0x0001000001007983 */ /* 0x0003620000300800 */
[----:B------:R-:W-:-:S04]  /*13450*/  MOV R3, 0x0 ;  /* 0x0000000000037802 */ /* 0x000fc80000000f00 */
[----:B--2---:R-:W-:Y:S05]  /*13460*/  RET.REL.NODEC R2 `(_ZN7cutlass13device_kernelIN5flash19enable_sm80_to_sm89INS1_16FlashAttnFwdSm80INS1_25CollectiveMainloopFwdSm80ILi8ELi1ELb1EN4cute5tupleIJNS5_1CILi128EEENS7_ILi64EEENS7_ILi256EEEEEELi256ENS_10bfloat16_tEfNS_4arch4Sm80ELb1ELb0ELb1ELb0ELb1ELb0ELb1ELb0EEENS1_21CollectiveEpilogueFwdINS6_IJS8_SA_S9_EEENS6_IJNS7_ILi1EEESI_SI_EEESC_SE_Li256ELb0ELb1ELb0ELb0EEENS1_30DynamicPersistentTileSchedulerILi256ELi256ELb0ELb1ELb0EEEEEEEEEvNT_6ParamsE) ;  /* 0xfffecb9002007950 */ /* 0x004fea0003c3ffff */
.L_x_598:
        /* <DEDUP_REMOVED lines=9> */
.L_x_1774:


//--------------------- .text._ZN7cutlass13device_kernelIN5flash19enable_sm80_to_sm89INS1_16FlashAttnFwdSm80INS1_25CollectiveMainloopFwdSm80ILi8ELi1ELb1EN4cute5tupleIJNS5_1CILi128EEENS7_ILi64EEENS7_ILi256EEEEEELi256ENS_10bfloat16_tEfNS_4arch4Sm80ELb1ELb0ELb1ELb1ELb1ELb0ELb1ELb0EEENS1_21CollectiveEpilogueFwdINS6_IJS8_SA_S9_EEENS6_IJNS7_ILi1EEESI_SI_EEESC_SE_Li256ELb1ELb1ELb0ELb0EEENS1_19SingleTileSchedulerILb1ELb0ELb1ELi128EEEEEEEEEvNT_6ParamsE --------------------------
	.section	.text._ZN7cutlass13device_kernelIN5flash19enable_sm80_to_sm89INS1_16FlashAttnFwdSm80INS1_25CollectiveMainloopFwdSm80ILi8ELi1ELb1EN4cute5tupleIJNS5_1CILi128EEENS7_ILi64EEENS7_ILi256EEEEEELi256ENS_10bfloat16_tEfNS_4arch4Sm80ELb1ELb0ELb1ELb1ELb1ELb0ELb1ELb0EEENS1_21CollectiveEpilogueFwdINS6_IJS8_SA_S9_EEENS6_IJNS7_ILi1EEESI_SI_EEESC_SE_Li256ELb1ELb1ELb0ELb0EEENS1_19SingleTileSchedulerILb1ELb0ELb1ELi128EEEEEEEEEvNT_6ParamsE,"ax",@progbits
	.sectioninfo	@"SHI_REGISTERS=255"
	.align	128
.text._ZN7cutlass13device_kernelIN5flash19enable_sm80_to_sm89INS1_16FlashAttnFwdSm80INS1_25CollectiveMainloopFwdSm80ILi8ELi1ELb1EN4cute5tupleIJNS5_1CILi128EEENS7_ILi64EEENS7_ILi256EEEEEELi256ENS_10bfloat16_tEfNS_4arch4Sm80ELb1ELb0ELb1ELb1ELb1ELb0ELb1ELb0EEENS1_21CollectiveEpilogueFwdINS6_IJS8_SA_S9_EEENS6_IJNS7_ILi1EEESI_SI_EEESC_SE_Li256ELb1ELb1ELb0ELb0EEENS1_19SingleTileSchedulerILb1ELb0ELb1ELi128EEEEEEEEEvNT_6ParamsE:
        .type           _ZN7cutlass13device_kernelIN5flash19enable_sm80_to_sm89INS1_16FlashAttnFwdSm80INS1_25CollectiveMainloopFwdSm80ILi8ELi1ELb1EN4cute5tupleIJNS5_1CILi128EEENS7_ILi64EEENS7_ILi256EEEEEELi256ENS_10bfloat16_tEfNS_4arch4Sm80ELb1ELb0ELb1ELb1ELb1ELb0ELb1ELb0EEENS1_21CollectiveEpilogueFwdINS6_IJS8_SA_S9_EEENS6_IJNS7_ILi1EEESI_SI_EEESC_SE_Li256ELb1ELb1ELb0ELb0EEENS1_19SingleTileSchedulerILb1ELb0ELb1ELi128EEEEEEEEEvNT_6ParamsE,@function
        .size           _ZN7cutlass13device_kernelIN5flash19enable_sm80_to_sm89INS1_16FlashAttnFwdSm80INS1_25CollectiveMainloopFwdSm80ILi8ELi1ELb1EN4cute5tupleIJNS5_1CILi128EEENS7_ILi64EEENS7_ILi256EEEEEELi256ENS_10bfloat16_tEfNS_4arch4Sm80ELb1ELb0ELb1ELb1ELb1ELb0ELb1ELb0EEENS1_21CollectiveEpilogueFwdINS6_IJS8_SA_S9_EEENS6_IJNS7_ILi1EEESI_SI_EEESC_SE_Li256ELb1ELb1ELb0ELb0EEENS1_19SingleTileSchedulerILb1ELb0ELb1ELi128EEEEEEEEEvNT_6ParamsE,(.L_x_1777 - _ZN7cutlass13device_kernelIN5flash19enable_sm80_to_sm89INS1_16FlashAttnFwdSm80INS1_25CollectiveMainloopFwdSm80ILi8ELi1ELb1EN4cute5tupleIJNS5_1CILi128EEENS7_ILi64EEENS7_ILi256EEEEEELi256ENS_10bfloat16_tEfNS_4arch4Sm80ELb1ELb0ELb1ELb1ELb1ELb0ELb1ELb0EEENS1_21CollectiveEpilogueFwdINS6_IJS8_SA_S9_EEENS6_IJNS7_ILi1EEESI_SI_EEESC_SE_Li256ELb1ELb1ELb0ELb0EEENS1_19SingleTileSchedulerILb1ELb0ELb1ELi128EEEEEEEEEvNT_6ParamsE)
        .other          _ZN7cutlass13device_kernelIN5flash19enable_sm80_to_sm89INS1_16FlashAttnFwdSm80INS1_25CollectiveMainloopFwdSm80ILi8ELi1ELb1EN4cute5tupleIJNS5_1CILi128EEENS7_ILi64EEENS7_ILi256EEEEEELi256ENS_10bfloat16_tEfNS_4arch4Sm80ELb1ELb0ELb1ELb1ELb1ELb0ELb1ELb0EEENS1_21CollectiveEpilogueFwdINS6_IJS8_SA_S9_EEENS6_IJNS7_ILi1EEESI_SI_EEESC_SE_Li256ELb1ELb1ELb0ELb0EEENS1_19SingleTileSchedulerILb1ELb0ELb1ELi128EEEEEEEEEvNT_6ParamsE,@"STO_CUDA_ENTRY STV_DEFAULT"
_ZN7cutlass13device_kernelIN5flash19enable_sm80_to_sm89INS1_16FlashAttnFwdSm80INS1_25CollectiveMainloopFwdSm80ILi8ELi1ELb1EN4cute5tupleIJNS5_1CILi128EEENS7_ILi64EEENS7_ILi256EEEEEELi256ENS_10bfloat16_tEfNS_4arch4Sm80ELb1ELb0ELb1ELb1ELb1ELb0ELb1ELb0EEENS1_21CollectiveEpilogueFwdINS6_IJS8_SA_S9_EEENS6_IJNS7_ILi1EEESI_SI_EEESC_SE_Li256ELb1ELb1ELb0ELb0EEENS1_19SingleTileSchedulerILb1ELb0ELb1ELi128EEEEEEEEEvNT_6ParamsE:
        /* <DEDUP_REMOVED lines=21> */
.L_x_600:
        /* <DEDUP_REMOVED lines=13> */
.L_x_602:
[----:B------:R-:W-:Y:S02]  /*0220*/  ULDC UR5, c[0x0][0x54c] ;  /* 0x0001530000057ab9 */ /* 0x000fe40000000800 */
.L_x_601:
[----:B------:R-:W-:Y:S02]  /*0230*/  ULDC UR4, c[0x0][0x548] ;  /* 0x0001520000047ab9 */ /* 0x000fe40000000800 */
[----:B------:R-:W-:-:S02]  /*0240*/  USHF.L.U32 UR11, UR10, 0x7, URZ ;  /* 0x000000070a0b7899 */ /* 0x000fc4000800063f */
[----:B------:R-:W-:-:S04]  /*0250*/  UIMAD UR4, UR5, UR4, URZ ;  /* 0x00000004050472a4 */ /* 0x000fc8000f8e023f */
[----:B------:R-:W-:-:S04]  /*0260*/  UISETP.GE.AND UP0, UPT, UR11, UR4, UPT ;  /* 0x000000040b00728c */ /* 0x000fc8000bf06270 */
[----:B------:R-:W-:Y:S01]  /*0270*/  USEL UR14, UR14, 0xffffffff, !UP0 ;  /* 0xffffffff0e0e7887 */ /* 0x000fe2000c000000 */
[----:B------:R-:W-:Y:S05]  /*0280*/  BRA `(.L_x_603) ;  /* 0x000001b000007947 */ /* 0x000fea0003800000 */
.L_x_599:
        /* <DEDUP_REMOVED lines=8> */
.L_x_604:
        /* <DEDUP_REMOVED lines=13> */
.L_x_606:
[----:B------:R-:W-:Y:S02]  /*03e0*/  ULDC UR5, c[0x0][0x54c] ;  /* 0x0001530000057ab9 */ /* 0x000fe40000000800 */
.L_x_605:
[----:B------:R-:W-:Y:S02]  /*03f0*/  ULDC UR4, c[0x0][0x548] ;  /* 0x0001520000047ab9 */ /* 0x000fe40000000800 */
[----:B------:R-:W-:-:S02]  /*0400*/  USHF.L.U32 UR11, UR10, 0x7, URZ ;  /* 0x000000070a0b7899 */ /* 0x000fc4000800063f */
[----:B------:R-:W-:-:S04]  /*0410*/  UIMAD UR4, UR5, UR4, URZ ;  /* 0x00000004050472a4 */ /* 0x000fc8000f8e023f */
[----:B------:R-:W-:-:S04]  /*0420*/  UISETP.GE.AND UP0, UPT, UR11, UR4, UPT ;  /* 0x000000040b00728c */ /* 0x000fc8000bf06270 */
[----:B------:R-:W-:-:S06]  /*0430*/  USEL UR14, UR14, 0xffffffff, !UP0 ;  /* 0xffffffff0e0e7887 */ /* 0x000fcc000c000000 */
.L_x_603:
        /* <DEDUP_REMOVED lines=40> */
[----:B-1234-:R-:W-:Y:S05]  /*06c0*/  @P0 BRA `(.L_x_607) ;  /* 0x0000006000000947 */ /* 0x01efea0003800000 */
[----:B------:R-:W-:Y:S05]  /*06d0*/  @!P1 BRA `(.L_x_607) ;  /* 0x0000005000009947 */ /* 0x000fea0003800000 */
[----:B------:R-:W2:Y:S04]  /*06e0*/  LDG.E R2, [R6.64] ;  /* 0x0000001006027981 */ /* 0x000ea8000c1e1900 */
[----:B------:R-:W3:Y:S01]  /*06f0*/  LDG.E R0, [R6.64+0x4] ;  /* 0x0000041006007981 */ /* 0x000ee2000c1e1900 */
[----:B--2---:R-:W1:Y:S08]  /*0700*/  R2UR UR13, R2 ;  /* 0x00000000020d73c2 */ /* 0x004e7000000e0000 */
[----:B---3--:R-:W1:Y:S02]  /*0710*/  R2UR UR4, R0 ;  /* 0x00000000000473c2 */ /* 0x008e6400000e0000 */
[----:B-1----:R-:W-:-:S06]  /*0720*/  UIADD3 UR13, -UR13, UR4, URZ ;  /* 0x000000040d0d7290 */ /* 0x002fcc000fffe13f */
.L_x_607:
        /* <DEDUP_REMOVED lines=10> */
.L_x_608:
        /* <DEDUP_REMOVED lines=12> */
.L_x_609:
[----:B------:R-:W-:Y:S01]  /*0890*/  ULDC UR4, c[0x0][0x2c4] ;  /* 0x0000b10000047ab9 */ /* 0x000fe20000000800 */
[----:B------:R-:W-:Y:S01]  /*08a0*/  PLOP3.LUT P2, PT, PT, PT, PT, 0x80, 0x0 ;  /* 0x000000000000781c */ /* 0x000fe20003f4f070 */
[----:B------:R-:W-:Y:S01]  /*08b0*/  UISETP.NE.AND UP1, UPT, UR4, 0x1, UPT ;  /* 0x000000010400788c */ /* 0x000fe2000bf25270 */
[----:B------:R-:W-:Y:S01]  /*08c0*/  CS2R R10, SRZ ;  /* 0x00000000000a7805 */ /* 0x000fe2000001ff00 */
[----:B------:R-:W-:Y:S01]  /*08d0*/  UIADD3 UR7, -UR12, UR7, URZ ;  /* 0x000000070c077290 */ /* 0x000fe2000fffe13f */
[----:B------:R-:W-:Y:S01]  /*08e0*/  IMAD.MOV.U32 R130, RZ, RZ, RZ ;  /* 0x000000ffff827224 */ /* 0x000fe200078e00ff */
[----:B------:R-:W-:Y:S01]  /*08f0*/  ULDC.64 UR4, c[0x0][0x2c8] ;  /* 0x0000b20000047ab9 */ /* 0x000fe20000000a00 */
[----:B------:R-:W-:Y:S01]  /*0900*/  CS2R R128, SRZ ;  /* 0x0000000000807805 */ /* 0x000fe2000001ff00 */
[----:B------:R-:W-:Y:S01]  /*0910*/  UIADD3 UR6, UR7, 0x40, -UR13 ;  /* 0x0000004007067890 */ /* 0x000fe2000fffe80d */
[----:B------:R-:W-:Y:S01]  /*0920*/  CS2R R14, SRZ ;  /* 0x00000000000e7805 */ /* 0x000fe2000001ff00 */
[----:B------:R-:W-:Y:S01]  /*0930*/  IMAD.MOV.U32 R126, RZ, RZ, RZ ;  /* 0x000000ffff7e7224 */ /* 0x000fe200078e00ff */
[----:B------:R-:W-:Y:S01]  /*0940*/  CS2R R124, SRZ ;  /* 0x00000000007c7805 */ /* 0x000fe2000001ff00 */
[----:B------:R-:W-:Y:S01]  /*0950*/  MOV R122, RZ ;  /* 0x000000ff007a7202 */ /* 0x000fe20000000f00 */
[----:B------:R-:W-:Y:S01]  /*0960*/  @UP1 UIADD3 UR18, UR11, 0x7f, URZ ;  /* 0x0000007f0b121890 */ /* 0x000fe2000fffe03f */
[----:B------:R-:W-:Y:S01]  /*0970*/  CS2R R120, SRZ ;  /* 0x0000000000787805 */ /* 0x000fe2000001ff00 */
[----:B------:R-:W-:Y:S01]  /*0980*/  CS2R R12, SRZ ;  /* 0x00000000000c7805 */ /* 0x000fe2000001ff00 */
[----:B------:R-:W-:Y:S01]  /*0990*/  IMAD.MOV.U32 R118, RZ, RZ, RZ ;  /* 0x000000ffff767224 */ /* 0x000fe200078e00ff */
[----:B------:R-:W-:Y:S01]  /*09a0*/  UIMAD.WIDE.U32 UR18, UR18, UR4, URZ ;  /* 0x00000004121272a5 */ /* 0x000fe2000f8e003f */
[----:B------:R-:W-:Y:S01]  /*09b0*/  CS2R R116, SRZ ;  /* 0x0000000000747805 */ /* 0x000fe2000001ff00 */
[----:B------:R-:W-:Y:S01]  /*09c0*/  UIADD3 UR4, UR11, 0x7f, URZ ;  /* 0x0000007f0b047890 */ /* 0x000fe2000fffe03f */
[----:B------:R-:W-:Y:S01]  /*09d0*/  CS2R R16, SRZ ;  /* 0x0000000000107805 */ /* 0x000fe2000001ff00 */
[----:B------:R-:W-:Y:S01]  /*09e0*/  @UP1 USHF.R.U32.HI UR4, URZ, UR5, UR19 ;  /* 0x000000053f041299 */ /* 0x000fe20008011613 */
[----:B------:R-:W-:Y:S01]  /*09f0*/  MOV R114, RZ ;  /* 0x000000ff00727202 */ /* 0x000fe20000000f00 */
[----:B------:R-:W-:Y:S01]  /*0a00*/  UIADD3 UR5, UR7, 0x3f, URZ ;  /* 0x0000003f07057890 */ /* 0x000fe2000fffe03f */
[----:B------:R-:W-:Y:S01]  /*0a10*/  CS2R R112, SRZ ;  /* 0x0000000000707805 */ /* 0x000fe2000001ff00 */
[----:B------:R-:W-:Y:S01]  /*0a20*/  UIADD3 UR6, UR6, UR4, URZ ;  /* 0x0000000406067290 */ /* 0x000fe2000fffe03f */
[----:B------:R-:W-:Y:S01]  /*0a30*/  CS2R R18, SRZ ;  /* 0x0000000000127805 */ /* 0x000fe2000001ff00 */
[----:B------:R-:W-:Y:S01]  /*0a40*/  USHF.R.S32.HI UR18, URZ, 0x1f, UR5 ;  /* 0x0000001f3f127899 */ /* 0x000fe20008011405 */
[----:B------:R-:W-:Y:S01]  /*0a50*/  IMAD.MOV.U32 R110, RZ, RZ, RZ ;  /* 0x000000ffff6e7224 */ /* 0x000fe200078e00ff */
[----:B------:R-:W-:Y:S01]  /*0a60*/  USHF.R.S32.HI UR4, URZ, 0x1f, UR6 ;  /* 0x0000001f3f047899 */ /* 0x000fe20008011406 */
[----:B------:R-:W-:Y:S01]  /*0a70*/  CS2R R108, SRZ ;  /* 0x00000000006c7805 */ /* 0x000fe2000001ff00 */
[----:B------:R-:W-:Y:S01]  /*0a80*/  ULEA.HI UR18, UR18, UR5, URZ, 0x6 ;  /* 0x0000000512127291 */ /* 0x000fe2000f8f303f */
[----:B------:R-:W-:Y:S01]  /*0a90*/  CS2R R106, SRZ ;  /* 0x00000000006a7805 */ /* 0x000fe2000001ff00 */
[----:B------:R-:W-:Y:S01]  /*0aa0*/  ULEA.HI UR4, UR4, UR6, URZ, 0x6 ;  /* 0x0000000604047291 */ /* 0x000fe2000f8f303f */
[----:B------:R-:W-:Y:S01]  /*0ab0*/  CS2R R20, SRZ ;  /* 0x0000000000147805 */ /* 0x000fe2000001ff00 */
[----:B------:R-:W-:Y:S01]  /*0ac0*/  USHF.R.S32.HI UR18, URZ, 0x6, UR18 ;  /* 0x000000063f127899 */ /* 0x000fe20008011412 */
[----:B------:R-:W-:Y:S01]  /*0ad0*/  MOV R104, RZ ;  /* 0x000000ff00687202 */ /* 0x000fe20000000f00 */
[----:B------:R-:W-:Y:S01]  /*0ae0*/  USHF.R.S32.HI UR4, URZ, 0x6, UR4 ;  /* 0x000000063f047899 */ /* 0x000fe20008011404 */
[----:B------:R-:W-:Y:S01]  /*0af0*/  CS2R R102, SRZ ;  /* 0x0000000000667805 */ /* 0x000fe2000001ff00 */
[----:B------:R-:W-:Y:S01]  /*0b00*/  IMAD.MOV.U32 R23, RZ, RZ, RZ ;  /* 0x000000ffff177224 */ /* 0x000fe200078e00ff */
[----:B------:R-:W-:Y:S01]  /*0b10*/  MOV R100, RZ ;  /* 0x000000ff00647202 */ /* 0x000fe20000000f00 */
[----:B------:R-:W-:Y:S01]  /*0b20*/  UISETP.LT.AND UP0, UPT, UR18, UR4, UPT ;  /* 0x000000041200728c */ /* 0x000fe2000bf01270 */
[----:B------:R-:W-:Y:S01]  /*0b30*/  CS2R R98, SRZ ;  /* 0x0000000000627805 */ /* 0x000fe2000001ff00 */
[----:B------:R-:W-:Y:S01]  /*0b40*/  CS2R R24, SRZ ;  /* 0x0000000000187805 */ /* 0x000fe2000001ff00 */
[----:B------:R-:W-:Y:S01]  /*0b50*/  IMAD.MOV.U32 R96, RZ, RZ, RZ ;  /* 0x000000ffff607224 */ /* 0x000fe200078e00ff */
[----:B------:R-:W-:Y:S01]  /*0b60*/  USEL UR6, UR18, UR4, UP0 ;  /* 0x0000000412067287 */ /* 0x000fe20008000000 */
[----:B------:R-:W-:Y:S01]  /*0b70*/  CS2R R94, SRZ ;  /* 0x00000000005e7805 */ /* 0x000fe2000001ff00 */
[----:B------:R-:W-:Y:S01]  /*0b80*/  MOV R92, RZ ;  /* 0x000000ff005c7202 */ /* 0x000fe20000000f00 */
[----:B------:R-:W-:Y:S01]  /*0b90*/  CS2R R90, SRZ ;  /* 0x00000000005a7805 */ /* 0x000fe2000001ff00 */
[----:B------:R-:W-:Y:S01]  /*0ba0*/  UISETP.GE.AND UP0, UPT, UR6, 0x1, UPT ;  /* 0x000000010600788c */ /* 0x000fe2000bf06270 */
[----:B------:R-:W-:Y:S01]  /*0bb0*/  CS2R R26, SRZ ;  /* 0x00000000001a7805 */ /* 0x000fe2000001ff00 */
[----:B------:R-:W-:Y:S01]  /*0bc0*/  IMAD.MOV.U32 R88, RZ, RZ, RZ ;  /* 0x000000ffff587224 */ /* 0x000fe200078e00ff */
[----:B------:R-:W-:Y:S01]  /*0bd0*/  CS2R R86, SRZ ;  /* 0x0000000000567805 */ /* 0x000fe2000001ff00 */
[----:B------:R-:W-:Y:S01]  /*0be0*/  MOV R84, RZ ;  /* 0x000000ff00547202 */ /* 0x000fe20000000f00 */
[----:B------:R-:W-:Y:S01]  /*0bf0*/  CS2R R82, SRZ ;  /* 0x0000000000527805 */ /* 0x000fe2000001ff00 */
[----:B------:R-:W-:Y:S01]  /*0c00*/  PLOP3.LUT P0, PT, PT, PT, UP0, 0x80, 0x0 ;  /* 0x000000000000781c */ /* 0x000fe20003f0f008 */
[----:B------:R-:W-:Y:S01]  /*0c10*/  CS2R R28, SRZ ;  /* 0x00000000001c7805 */ /* 0x000fe2000001ff00 */
[----:B------:R-:W-:Y:S01]  /*0c20*/  IMAD.MOV.U32 R80, RZ, RZ, RZ ;  /* 0x000000ffff507224 */ /* 0x000fe200078e00ff */
[----:B------:R-:W-:Y:S01]  /*0c30*/  CS2R R78, SRZ ;  /* 0x00000000004e7805 */ /* 0x000fe2000001ff00 */
[----:B------:R-:W-:Y:S01]  /*0c40*/  MOV R76, RZ ;  /* 0x000000ff004c7202 */ /* 0x000fe20000000f00 */
[----:B------:R-:W-:Y:S01]  /*0c50*/  CS2R R74, SRZ ;  /* 0x00000000004a7805 */ /* 0x000fe2000001ff00 */
        /* <DEDUP_REMOVED lines=47> */
[----:B------:R-:W-:-:S03]  /*0f50*/  ULDC.64 UR4, c[0x0][0x2b0] ;  /* 0x0000ac0000047ab9 */ /* 0x000fc60000000a00 */
[----:B------:R-:W-:Y:S01]  /*0f60*/  LEA.HI R22, R102, R105, RZ, 0x3 ;  /* 0x0000006966167211 */ /* 0x000fe200078f18ff */
[----:B------:R1:W2:Y:S01]  /*0f70*/  @P0 LDG.E R0, [R2.64] ;  /* 0x0000001002000981 */ /* 0x0002a2000c1e1900 */
[----:B------:R-:W-:Y:S02]  /*0f80*/  IMAD.MOV.U32 R17, RZ, RZ, RZ ;  /* 0x000000ffff117224 */ /* 0x000fe400078e00ff */
[----:B------:R-:W-:Y:S01]  /*0f90*/  SHF.R.S32.HI R20, RZ, 0x3, R22 ;  /* 0x00000003ff147819 */ /* 0x000fe20000011416 */
[----:B-1----:R-:W-:Y:S01]  /*0fa0*/  IMAD.MOV.U32 R2, RZ, RZ, c[0x0][0x2b8] ;  /* 0x0000ae00ff027624 */ /* 0x002fe200078e00ff */
[----:B------:R-:W-:Y:S04]  /*0fb0*/  BAR.SYNC.DEFER_BLOCKING 0x0 ;  /* 0x0000000000007b1d */ /* 0x000fe80000010000 */
[----:B------:R-:W-:-:S02]  /*0fc0*/  ISETP.NE.AND P2, PT, R2, 0x1, PT ;  /* 0x000000010200780c */ /* 0x000fc40003f45270 */
[----:B--2---:R1:W2:Y:S02]  /*0fd0*/  @P0 R2UR UR21, R0 ;  /* 0x00000000001503c2 */ /* 0x0042a400000e0000 */
[----:B--2---:R-:W-:Y:S02]  /*0fe0*/  @!UP0 UMOV UR21, UR14 ;  /* 0x0000000e00158c82 */ /* 0x004fe40008000000 */
[----:B------:R-:W-:Y:S02]  /*0ff0*/  USHF.R.S32.HI UR15, URZ, 0x1f, UR21 ;  /* 0x0000001f3f0f7899 */ /* 0x000fe40008011415 */
[----:B------:R-:W-:Y:S02]  /*1000*/  UIMAD.WIDE.U32 UR18, UR21, UR4, URZ ;  /* 0x00000004151272a5 */ /* 0x000fe4000f8e003f */
[----:B------:R-:W-:-:S04]  /*1010*/  UIMAD UR15, UR15, UR4, URZ ;  /* 0x000000040f0f72a4 */ /* 0x000fc8000f8e023f */
[----:B------:R-:W-:Y:S01]  /*1020*/  UIMAD UR15, UR21, UR5, UR15 ;  /* 0x00000005150f72a4 */ /* 0x000fe2000f8e020f */
[----:B-1----:R-:W-:-:S03]  /*1030*/  LOP3.LUT R0, R22, 0xfffffff8, RZ, 0xc0, !PT ;  /* 0xfffffff816007812 */ /* 0x002fc600078ec0ff */
[----:B------:R-:W-:Y:S02]  /*1040*/  UIADD3 UR15, UR19, UR15, URZ ;  /* 0x0000000f130f7290 */ /* 0x000fe4000fffe03f */
[----:B------:R-:W-:Y:S01]  /*1050*/  USHF.R.S32.HI UR21, URZ, 0x1f, UR20 ;  /* 0x0000001f3f157899 */ /* 0x000fe20008011414 */
[----:B------:R-:W-:Y:S01]  /*1060*/  IMAD.IADD R19, R105, 0x1, -R0 ;  /* 0x0000000169137824 */ /* 0x000fe200078e0a00 */
[----:B------:R-:W-:Y:S01]  /*1070*/  ULDC.64 UR4, c[0x0][0x178] ;  /* 0x00005e0000047ab9 */ /* 0x000fe20000000a00 */
[----:B------:R-:W-:Y:S02]  /*1080*/  IMAD.U32 R0, RZ, RZ, UR6 ;  /* 0x00000006ff007e24 */ /* 0x000fe4000f8e00ff */
[----:B------:R-:W-:-:S04]  /*1090*/  IMAD R114, R19, 0x20, R20 ;  /* 0x0000002013727824 */ /* 0x000fc800078e0214 */
[----:B------:R-:W-:Y:S01]  /*10a0*/  IMAD R0, R0, 0x40, R114 ;  /* 0x0000004000007824 */ /* 0x000fe200078e0272 */
[----:B------:R-:W-:Y:S01]  /*10b0*/  UIMAD UR21, UR21, UR4, URZ ;  /* 0x00000004151572a4 */ /* 0x000fe2000f8e023f */
[----:B------:R-:W-:Y:S01]  /*10c0*/  IMAD.SHL.U32 R112, R19, 0x8, RZ ;  /* 0x0000000813707824 */ /* 0x000fe200078e00ff */
[----:B------:R-:W-:Y:S01]  /*10d0*/  UIMAD.WIDE.U32 UR22, UR20, UR4, URZ ;  /* 0x00000004141672a5 */ /* 0x000fe2000f8e003f */
[----:B------:R-:W-:Y:S01]  /*10e0*/  IADD3 R15, R20, UR11, RZ ;  /* 0x0000000b140f7c10 */ /* 0x000fe2000fffe0ff */
[----:B------:R-:W-:Y:S01]  /*10f0*/  STL [R1+0xa0], R114 ;  /* 0x0000a07201007387 */ /* 0x000fe20000100800 */
[----:B------:R-:W-:-:S04]  /*1100*/  IADD3 R0, R0, -0x40, RZ ;  /* 0xffffffc000007810 */ /* 0x000fc80007ffe0ff */
[C---:B------:R-:W-:Y:S02]  /*1110*/  ISETP.GE.AND P3, PT, R0.reuse, UR7, PT ;  /* 0x0000000700007c0c */ /* 0x040fe4000bf66270 */
        /* <DEDUP_REMOVED lines=13> */
[----:B------:R-:W-:Y:S01]  /*11f0*/  UISETP.GE.AND UP0, UPT, UR6, 0x2, UPT ;  /* 0x000000020600788c */ /* 0x000fe2000bf06270 */
[C---:B------:R-:W-:Y:S01]  /*1200*/  IADD3 R21, R112.reuse, 0x40, RZ ;  /* 0x0000004070157810 */ /* 0x040fe20007ffe0ff */
[----:B------:R-:W-:Y:S01]  /*1210*/  ULDC.64 UR4, c[0x0][0x1b8] ;  /* 0x00006e0000047ab9 */ /* 0x000fe20000000a00 */
[C---:B------:R-:W-:Y:S01]  /*1220*/  IADD3 R35, R112.reuse, 0x80, RZ ;  /* 0x0000008070237810 */ /* 0x040fe20007ffe0ff */
[----:B------:R-:W-:Y:S01]  /*1230*/  UIADD3 UR23, UR23, UR21, URZ ;  /* 0x0000001517177290 */ /* 0x000fe2000fffe03f */
[C---:B------:R-:W-:Y:S01]  /*1240*/  IADD3 R34, R112.reuse, 0xc0, RZ ;  /* 0x000000c070227810 */ /* 0x040fe20007ffe0ff */
[----:B------:R-:W-:Y:S01]  /*1250*/  USHF.R.S32.HI UR21, URZ, 0x1f, UR14 ;  /* 0x0000001f3f157899 */ /* 0x000fe2000801140e */
[----:B------:R-:W-:Y:S01]  /*1260*/  ISETP.GE.AND P6, PT, R112, c[0x0][0x198], PT ;  /* 0x0000660070007a0c */ /* 0x000fe20003fc6270 */
[----:B------:R-:W-:Y:S01]  /*1270*/  UIMAD UR20, UR8, UR4, URZ ;  /* 0x00000004081472a4 */ /* 0x000fe2000f8e023f */
[----:B------:R-:W-:Y:S01]  /*1280*/  ISETP.GE.AND P5, PT, R21, c[0x0][0x198], PT ;  /* 0x0000660015007a0c */ /* 0x000fe20003fa6270 */
[----:B------:R-:W-:Y:S01]  /*1290*/  USEL UR21, UR21, URZ, !UP2 ;  /* 0x0000003f15157287 */ /* 0x000fe2000d000000 */
[----:B------:R-:W-:Y:S01]  /*12a0*/  ISETP.GE.AND P4, PT, R35, c[0x0][0x198], PT ;  /* 0x0000660023007a0c */ /* 0x000fe20003f86270 */
[----:B------:R-:W-:Y:S01]  /*12b0*/  UIMAD UR20, UR9, UR5, UR20 ;  /* 0x00000005091472a4 */ /* 0x000fe2000f8e0214 */
[----:B------:R-:W-:Y:S01]  /*12c0*/  ISETP.GE.AND P3, PT, R34, c[0x0][0x198], PT ;  /* 0x0000660022007a0c */ /* 0x000fe20003f66270 */
[----:B------:R-:W-:Y:S01]  /*12d0*/  UIMAD.WIDE.U32 UR24, UR9, UR4, UR22 ;  /* 0x00000004091872a5 */ /* 0x000fe2000f8e0016 */
[----:B------:R-:W-:Y:S01]  /*12e0*/  LEA.HI R101, R102, R105, RZ, 0x5 ;  /* 0x0000006966657211 */ /* 0x000fe200078f28ff */
[----:B------:R-:W-:Y:S01]  /*12f0*/  USEL UR22, UR14, URZ, !UP2 ;  /* 0x0000003f0e167287 */ /* 0x000fe2000d000000 */
[----:B------:R-:W-:Y:S01]  /*1300*/  SHF.R.S32.HI R113, RZ, 0x1f, R112 ;  /* 0x0000001fff717819 */ /* 0x000fe20000011470 */
[----:B------:R-:W-:Y:S01]  /*1310*/  ULDC.64 UR4, c[0x0][0x1c0] ;  /* 0x0000700000047ab9 */ /* 0x000fe20000000a00 */
[----:B------:R-:W-:Y:S01]  /*1320*/  SHF.R.S32.HI R100, RZ, 0x5, R101 ;  /* 0x00000005ff647819 */ /* 0x000fe20000011465 */
[----:B------:R-:W-:Y:S01]  /*1330*/  UIMAD UR21, UR21, UR4, URZ ;  /* 0x00000004151572a4 */ /* 0x000fe2000f8e023f */
[----:B-1----:R-:W-:Y:S01]  /*1340*/  IADD3 R3, R114, UR11, RZ ;  /* 0x0000000b72037c10 */ /* 0x002fe2000fffe0ff */
[----:B------:R-:W-:-:S02]  /*1350*/  UIADD3 UR25, UR25, UR20, URZ ;  /* 0x0000001419197290 */ /* 0x000fc4000fffe03f */
[----:B------:R-:W-:Y:S02]  /*1360*/  UIMAD UR5, UR22, UR5, UR21 ;  /* 0x00000005160572a4 */ /* 0x000fe4000f8e0215 */
[----:B------:R-:W-:Y:S01]  /*1370*/  @P1 IMAD.HI.U32 R0, R3, c[0x0][0x2c8], RZ ;  /* 0x0000b20003001a27 */ /* 0x000fe200078e00ff */
[----:B------:R-:W-:Y:S02]  /*1380*/  UIMAD.WIDE.U32 UR22, UR22, UR4, UR24 ;  /* 0x00000004161672a5 */ /* 0x000fe4000f8e0018 */
[----:B------:R-:W-:Y:S01]  /*1390*/  ULDC UR21, c[0x0][0x2c4] ;  /* 0x0000b10000157ab9 */ /* 0x000fe20000000800 */
[----:B------:R-:W-:Y:S01]  /*13a0*/  IMAD.MOV.U32 R2, RZ, RZ, R3 ;  /* 0x000000ffff027224 */ /* 0x000fe200078e0003 */
[----:B------:R-:W-:Y:S01]  /*13b0*/  @P0 SHF.R.U32.HI R2, RZ, c[0x0][0x2cc], R0 ;  /* 0x0000b300ff020a19 */ /* 0x000fe20000011600 */
[----:B------:R-:W-:Y:S01]  /*13c0*/  UIADD3 UR5, UR23, UR5, URZ ;  /* 0x0000000517057290 */ /* 0x000fe2000fffe03f */
[----:B------:R-:W-:Y:S01]  /*13d0*/  IMAD.U32 R5, RZ, RZ, UR23 ;  /* 0x00000017ff057e24 */ /* 0x000fe2000f8e00ff */
[----:B------:R-:W-:Y:S01]  /*13e0*/  UIMAD UR21, UR13, UR21, URZ ;  /* 0x000000150d1572a4 */ /* 0x000fe2000f8e023f */
[--C-:B------:R-:W-:Y:S01]  /*13f0*/  SHF.R.S32.HI R0, RZ, 0x1f, R2.reuse ;  /* 0x0000001fff007819 */ /* 0x100fe20000011402 */
[----:B------:R-:W-:Y:S01]  /*1400*/  IMAD.MOV R6, RZ, RZ, -R2 ;  /* 0x000000ffff067224 */ /* 0x000fe200078e0a02 */
[----:B------:R-:W-:Y:S01]  /*1410*/  ULEA UR24, UR6, 0xffffffc0, 0x6 ;  /* 0xffffffc006187891 */ /* 0x000fe2000f8e303f */
[----:B------:R-:W-:-:S02]  /*1420*/  IMAD.U32 R4, RZ, RZ, UR22 ;  /* 0x00000016ff047e24 */ /* 0x000fc4000f8e00ff */
[----:B------:R-:W-:Y:S01]  /*1430*/  IMAD R0, R0, c[0x0][0x1b0], RZ ;  /* 0x00006c0000007a24 */ /* 0x000fe200078e02ff */
[----:B------:R-:W-:Y:S01]  /*1440*/  UIADD3 UR24, UR7, -UR24, URZ ;  /* 0x8000001807187290 */ /* 0x000fe2000fffe03f */
[----:B------:R-:W-:Y:S02]  /*1450*/  IMAD R6, R6, c[0x0][0x2c4], R3 ;  /* 0x0000b10006067a24 */ /* 0x000fe400078e0203 */
[----:B------:R-:W-:Y:S01]  /*1460*/  IMAD.U32 R5, RZ, RZ, UR5 ;  /* 0x00000005ff057e24 */ /* 0x000fe2000f8e00ff */
[----:B------:R-:W-:Y:S01]  /*1470*/  ULDC.64 UR4, c[0x0][0x1e8] ;  /* 0x00007a0000047ab9 */ /* 0x000fe20000000a00 */
[C---:B------:R-:W-:Y:S01]  /*1480*/  IMAD R7, R2.reuse, c[0x0][0x1b4], R0 ;  /* 0x00006d0002077a24 */ /* 0x040fe200078e0200 */
[----:B------:R-:W-:Y:S01]  /*1490*/  SHF.R.S32.HI R0, RZ, 0x1f, R6 ;  /* 0x0000001fff007819 */ /* 0x000fe20000011406 */
[----:B------:R-:W-:Y:S01]  /*14a0*/  IMAD.WIDE.U32 R2, R2, c[0x0][0x1b0], R4 ;  /* 0x00006c0002027a25 */ /* 0x000fe200078e0004 */
[----:B------:R-:W-:Y:S02]  /*14b0*/  UIMAD UR20, UR8, UR4, URZ ;  /* 0x00000004081472a4 */ /* 0x000fe4000f8e023f */
[----:B------:R-:W-:Y:S01]  /*14c0*/  UIMAD.WIDE.U32 UR22, UR9, UR4, URZ ;  /* 0x00000004091672a5 */ /* 0x000fe2000f8e003f */
[C---:B------:R-:W-:Y:S01]  /*14d0*/  IMAD.SHL.U32 R5, R20.reuse, 0x40, RZ ;  /* 0x0000004014057824 */ /* 0x040fe200078e00ff */
[----:B------:R-:W-:Y:S01]  /*14e0*/  UIMAD UR20, UR9, UR5, UR20 ;  /* 0x00000005091472a4 */ /* 0x000fe2000f8e0214 */
[----:B------:R-:W-:Y:S01]  /*14f0*/  IMAD.IADD R3, R3, 0x1, R7 ;  /* 0x0000000103037824 */ /* 0x000fe200078e0207 */
[----:B------:R-:W-:Y:S01]  /*1500*/  IADD3 R20, -R20, UR24, RZ ;  /* 0x0000001814147c10 */ /* 0x000fe2000fffe1ff */
[----:B------:R-:W-:Y:S01]  /*1510*/  IMAD R4, R0, c[0x0][0x1a8], RZ ;  /* 0x00006a0000047a24 */ /* 0x000fe200078e02ff */
[----:B------:R-:W-:Y:S01]  /*1520*/  LOP3.LUT R0, R5, 0x1c0, RZ, 0xc0, !PT ;  /* 0x000001c005007812 */ /* 0x000fe200078ec0ff */
[----:B------:R-:W-:Y:S01]  /*1530*/  IMAD.WIDE.U32 R2, R6, c[0x0][0x1a8], R2 ;  /* 0x00006a0006027a25 */ /* 0x000fe200078e0002 */
[----:B------:R-:W-:-:S02]  /*1540*/  UIADD3 UR20, UR23, UR20, URZ ;  /* 0x0000001417147290 */ /* 0x000fc4000fffe03f */
[----:B------:R-:W-:Y:S01]  /*1550*/  SHF.R.U32.HI R5, RZ, 0x3, R0 ;  /* 0x00000003ff057819 */ /* 0x000fe20000011600 */
[----:B------:R-:W-:Y:S01]  /*1560*/  IMAD R7, R6, c[0x0][0x1ac], R4 ;  /* 0x00006b0006077a24 */ /* 0x000fe200078e0204 */
[----:B------:R-:W-:Y:S01]  /*1570*/  LOP3.LUT R4, R0, 0x38, R112, 0xf8, !PT ;  /* 0x0000003800047812 */ /* 0x000fe200078ef870 */
[----:B------:R-:W-:Y:S01]  /*1580*/  ULDC.64 UR4, c[0x0][0x210] ;  /* 0x0000840000047ab9 */ /* 0x000fe20000000a00 */
[----:B------:R-:W-:Y:S01]  /*1590*/  LEA R14, P0, R2, c[0x0][0x160], 0x1 ;  /* 0x00005800020e7a11 */ /* 0x000fe200078008ff */
[----:B------:R-:W-:Y:S01]  /*15a0*/  IMAD.IADD R0, R3, 0x1, R7 ;  /* 0x0000000103007824 */ /* 0x000fe200078e0207 */
[----:B------:R-:W-:Y:S01]  /*15b0*/  LOP3.LUT R6, R4, R5, RZ, 0x3c, !PT ;  /* 0x0000000504067212 */ /* 0x000fe200078e3cff */
[----:B------:R-:W-:Y:S01]  /*15c0*/  UIMAD UR8, UR8, UR4, URZ ;  /* 0x00000004080872a4 */ /* 0x000fe2000f8e023f */
[----:B------:R-:W-:Y:S01]  /*15d0*/  LEA.HI R3, R102, R105, RZ, 0x6 ;  /* 0x0000006966037211 */ /* 0x000fe200078f30ff */
[----:B------:R-:W-:Y:S01]  /*15e0*/  SHFL.IDX PT, R4, R14, RZ, 0x181f ;  /* 0x00181fff0e047589 */ /* 0x000fe200000e0000 */
[----:B------:R-:W-:Y:S01]  /*15f0*/  LEA.HI.X R13, R2, c[0x0][0x164], R0, 0x1, P0 ;  /* 0x00005900020d7a11 */ /* 0x000fe200000f0c00 */
[----:B------:R-:W-:Y:S01]  /*1600*/  UIMAD.WIDE.U32 UR26, UR9, UR4, URZ ;  /* 0x00000004091a72a5 */ /* 0x000fe2000f8e003f */
[----:B------:R-:W-:Y:S01]  /*1610*/  ISETP.GE.AND P0, PT, R15, UR21, PT ;  /* 0x000000150f007c0c */ /* 0x000fe2000bf06270 */
[----:B------:R-:W-:Y:S01]  /*1620*/  IMAD.SHL.U32 R0, R3, 0x8, RZ ;  /* 0x0000000803007824 */ /* 0x000fe200078e00ff */
[----:B------:R-:W-:Y:S01]  /*1630*/  SHF.R.S32.HI R3, RZ, 0x1f, R21 ;  /* 0x0000001fff037819 */ /* 0x000fe20000011415 */
[----:B------:R-:W1:Y:S01]  /*1640*/  SHFL.IDX PT, R5, R13, RZ, 0x181f ;  /* 0x00181fff0d057589 */ /* 0x000e6200000e0000 */
[----:B------:R-:W-:Y:S01]  /*1650*/  SHF.R.S32.HI R2, RZ, 0x1f, R35 ;  /* 0x0000001fff027819 */ /* 0x000fe20000011423 */
[----:B------:R-:W-:Y:S01]  /*1660*/  UIMAD UR8, UR9, UR5, UR8 ;  /* 0x00000005090872a4 */ /* 0x000fe2000f8e0208 */
[----:B------:R-:W-:-:S02]  /*1670*/  LOP3.LUT R6, R6, 0xfffffe00, R0, 0xf8, !PT ;  /* 0xfffffe0006067812 */ /* 0x000fc400078ef800 */
[----:B------:R-:W-:Y:S01]  /*1680*/  SHF.R.S32.HI R0, RZ, 0x1f, R34 ;  /* 0x0000001fff007819 */ /* 0x000fe20000011422 */
[----:B------:R-:W-:Y:S01]  /*1690*/  UIADD3 UR8, UR27, UR8, URZ ;  /* 0x000000081b087290 */ /* 0x000fe2000fffe03f */
[----:B------:R-:W-:Y:S01]  /*16a0*/  LEA.HI R3, R3, R21, RZ, 0x3 ;  /* 0x0000001503037211 */ /* 0x000fe200078f18ff */
[----:B------:R-:W-:Y:S01]  /*16b0*/  IMAD.SHL.U32 R103, R6, 0x2, RZ ;  /* 0x0000000206677824 */ /* 0x000fe200078e00ff */
[----:B------:R-:W-:Y:S02]  /*16c0*/  LEA.HI R2, R2, R35, RZ, 0x3 ;  /* 0x0000002302027211 */ /* 0x000fe400078f18ff */
[----:B------:R-:W-:Y:S02]  /*16d0*/  LEA.HI R0, R0, R34, RZ, 0x3 ;  /* 0x0000002200007211 */ /* 0x000fe400078f18ff */
[----:B------:R-:W-:Y:S02]  /*16e0*/  LOP3.LUT R110, R3, 0xfffffff8, RZ, 0xc0, !PT ;  /* 0xfffffff8036e7812 */ /* 0x000fe400078ec0ff */
[----:B------:R-:W-:Y:S01]  /*16f0*/  LOP3.LUT R108, R2, 0xfffffff8, RZ, 0xc0, !PT ;  /* 0xfffffff8026c7812 */ /* 0x000fe200078ec0ff */
[----:B------:R-:W-:Y:S01]  /*1700*/  SHFL.IDX PT, R3, R13, 0x1, 0x181f ;  /* 0x00381f000d037f89 */ /* 0x000fe200000e0000 */
[----:B------:R-:W-:-:S02]  /*1710*/  LOP3.LUT R106, R0, 0xfffffff8, RZ, 0xc0, !PT ;  /* 0xfffffff8006a7812 */ /* 0x000fc400078ec0ff */
[----:B------:R-:W-:Y:S01]  /*1720*/  IADD3 R0, R15, 0x20, RZ ;  /* 0x000000200f007810 */ /* 0x000fe20007ffe0ff */
[----:B------:R-:W3:Y:S01]  /*1730*/  SHFL.IDX PT, R2, R14, 0x1, 0x181f ;  /* 0x00381f000e027f89 */ /* 0x000ee200000e0000 */
[----:B------:R-:W-:Y:S02]  /*1740*/  SHF.R.S32.HI R111, RZ, 0x1f, R110 ;  /* 0x0000001fff6f7819 */ /* 0x000fe4000001146e */
[----:B------:R-:W-:Y:S01]  /*1750*/  SHF.R.S32.HI R109, RZ, 0x1f, R108 ;  /* 0x0000001fff6d7819 */ /* 0x000fe2000001146c */
[----:B-1----:R-:W-:Y:S01]  /*1760*/  @!P0 IMAD.WIDE R10, R112, 0x2, R4 ;  /* 0x00000002700a8825 */ /* 0x002fe200078e0204 */
[----:B------:R-:W-:-:S03]  /*1770*/  SHF.R.S32.HI R107, RZ, 0x1f, R106 ;  /* 0x0000001fff6b7819 */ /* 0x000fc6000001146a */
[--C-:B------:R-:W-:Y:S01]  /*1780*/  @!P0 IMAD.WIDE R8, R110, 0x2, R4.reuse ;  /* 0x000000026e088825 */ /* 0x100fe200078e0204 */
[----:B------:R1:W-:Y:S03]  /*1790*/  @!P0 LDGSTS.E.BYPASS.LTC128B.128 [R103+0x100], [R10.64], !P6 ;  /* 0x001000000a678fae */ /* 0x0003e6000f101d50 */
[--C-:B------:R-:W-:Y:S01]  /*17a0*/  @!P0 IMAD.WIDE R6, R108, 0x2, R4.reuse ;  /* 0x000000026c068825 */ /* 0x100fe200078e0204 */
[----:B------:R3:W-:Y:S03]  /*17b0*/  @!P0 LDGSTS.E.BYPASS.LTC128B.128 [R103+0x4100], [R8.64], !P5 ;  /* 0x0410000008678fae */ /* 0x0007e6000e901d50 */
[----:B------:R-:W-:Y:S01]  /*17c0*/  @!P0 IMAD.WIDE R4, R106, 0x2, R4 ;  /* 0x000000026a048825 */ /* 0x000fe200078e0204 */
[----:B------:R4:W-:Y:S04]  /*17d0*/  @!P0 LDGSTS.E.BYPASS.LTC128B.128 [R103+0x8100], [R6.64], !P4 ;  /* 0x0810000006678fae */ /* 0x0009e8000e101d50 */
[----:B------:R5:W-:Y:S01]  /*17e0*/  @!P0 LDGSTS.E.BYPASS.LTC128B.128 [R103+0xc100], [R4.64], !P3 ;  /* 0x0c10000004678fae */ /* 0x000be2000d901d50 */
[----:B------:R-:W-:Y:S01]  /*17f0*/  ISETP.GE.AND P0, PT, R0, UR21, PT ;  /* 0x0000001500007c0c */ /* 0x000fe2000bf06270 */
[----:B------:R-:W-:-:S04]  /*1800*/  IMAD.MOV R0, RZ, RZ, -R12 ;  /* 0x000000ffff007224 */ /* 0x000fc800078e0a0c */
[----:B------:R-:W-:Y:S01]  /*1810*/  IMAD R18, R0, c[0x0][0x2b8], R16 ;  /* 0x0000ae0000127a24 */ /* 0x000fe200078e0210 */
[----:B------:R-:W-:-:S04]  /*1820*/  IADD3 R0, R15, 0x40, RZ ;  /* 0x000000400f007810 */ /* 0x000fc80007ffe0ff */
[----:B------:R-:W-:-:S03]  /*1830*/  SHF.R.S32.HI R12, RZ, 0x1f, R18 ;  /* 0x0000001fff0c7819 */ /* 0x000fc60000011412 */
[----:B---3--:R-:W-:-:S04]  /*1840*/  @!P0 IMAD.WIDE R8, R110, 0x2, R2 ;  /* 0x000000026e088825 */ /* 0x008fc800078e0202 */
[--C-:B----4-:R-:W-:Y:S01]  /*1850*/  @!P0 IMAD.WIDE R6, R112, 0x2, R2.reuse ;  /* 0x0000000270068825 */ /* 0x110fe200078e0202 */
[----:B-----5:R-:W-:Y:S04]  /*1860*/  SHFL.IDX PT, R4, R14, 0x2, 0x181f ;  /* 0x00581f000e047f89 */ /* 0x020fe800000e0000 */
[----:B------:R-:W1:Y:S04]  /*1870*/  SHFL.IDX PT, R5, R13, 0x2, 0x181f ;  /* 0x00581f000d057f89 */ /* 0x000e6800000e0000 */
[----:B------:R3:W-:Y:S04]  /*1880*/  @!P0 LDGSTS.E.BYPASS.LTC128B.128 [R103+0x1100], [R6.64], !P6 ;  /* 0x0110000006678fae */ /* 0x0007e8000f101d50 */
[----:B------:R4:W-:Y:S01]  /*1890*/  @!P0 LDGSTS.E.BYPASS.LTC128B.128 [R103+0x5100], [R8.64], !P5 ;  /* 0x0510000008678fae */ /* 0x0009e2000e901d50 */
[----:B---3--:R-:W-:-:S04]  /*18a0*/  @!P0 IMAD.WIDE R6, R108, 0x2, R2 ;  /* 0x000000026c068825 */ /* 0x008fc800078e0202 */
[----:B------:R-:W-:Y:S01]  /*18b0*/  @!P0 IMAD.WIDE R2, R106, 0x2, R2 ;  /* 0x000000026a028825 */ /* 0x000fe200078e0202 */
[----:B------:R3:W-:Y:S04]  /*18c0*/  @!P0 LDGSTS.E.BYPASS.LTC128B.128 [R103+0x9100], [R6.64], !P4 ;  /* 0x0910000006678fae */ /* 0x0007e8000e101d50 */
[----:B------:R5:W-:Y:S01]  /*18d0*/  @!P0 LDGSTS.E.BYPASS.LTC128B.128 [R103+0xd100], [R2.64], !P3 ;  /* 0x0d10000002678fae */ /* 0x000be2000d901d50 */
[----:B------:R-:W-:Y:S01]  /*18e0*/  ISETP.GE.AND P0, PT, R0, UR21, PT ;  /* 0x0000001500007c0c */ /* 0x000fe2000bf06270 */
[----:B------:R-:W-:-:S04]  /*18f0*/  IMAD R0, R12, c[0x0][0x1e0], RZ ;  /* 0x000078000c007a24 */ /* 0x000fc800078e02ff */
[----:B------:R-:W-:-:S08]  /*1900*/  IMAD R0, R18, c[0x0][0x1e4], R0 ;  /* 0x0000790012007a24 */ /* 0x000fd000078e0200 */
[----:B-1----:R-:W-:-:S04]  /*1910*/  @!P0 IMAD.WIDE R10, R112, 0x2, R4 ;  /* 0x00000002700a8825 */ /* 0x002fc800078e0204 */
[--C-:B----4-:R-:W-:Y:S01]  /*1920*/  @!P0 IMAD.WIDE R8, R110, 0x2, R4.reuse ;  /* 0x000000026e088825 */ /* 0x110fe200078e0204 */
[----:B------:R2:W-:Y:S03]  /*1930*/  @!P0 LDGSTS.E.BYPASS.LTC128B.128 [R103+0x2100], [R10.64], !P6 ;  /* 0x021000000a678fae */ /* 0x0005e6000f101d50 */
[----:B---3--:R-:W-:Y:S01]  /*1940*/  @!P0 IMAD.WIDE R6, R108, 0x2, R4 ;  /* 0x000000026c068825 */ /* 0x008fe200078e0204 */
[----:B------:R1:W-:Y:S03]  /*1950*/  @!P0 LDGSTS.E.BYPASS.LTC128B.128 [R103+0x6100], [R8.64], !P5 ;  /* 0x0610000008678fae */ /* 0x0003e6000e901d50 */
[----:B-----5:R-:W-:Y:S01]  /*1960*/  IMAD.WIDE.U32 R2, R18, c[0x0][0x1e0], RZ ;  /* 0x0000780012027a25 */ /* 0x020fe200078e00ff */
[----:B------:R3:W-:Y:S03]  /*1970*/  @!P0 LDGSTS.E.BYPASS.LTC128B.128 [R103+0xa100], [R6.64], !P4 ;  /* 0x0a10000006678fae */ /* 0x0007e6000e101d50 */
[----:B------:R-:W-:-:S02]  /*1980*/  IMAD.IADD R3, R3, 0x1, R0 ;  /* 0x0000000103037824 */ /* 0x000fc400078e0200 */
[----:B------:R-:W-:-:S05]  /*1990*/  @!P0 IMAD.WIDE R4, R106, 0x2, R4 ;  /* 0x000000026a048825 */ /* 0x000fca00078e0204 */
[----:B------:R4:W-:Y:S04]  /*19a0*/  @!P0 LDGSTS.E.BYPASS.LTC128B.128 [R103+0xe100], [R4.64], !P3 ;  /* 0x0e10000004678fae */ /* 0x0009e8000d901d50 */
[----:B---3--:R-:W-:Y:S04]  /*19b0*/  SHFL.IDX PT, R6, R14, 0x3, 0x181f ;  /* 0x00781f000e067f89 */ /* 0x008fe800000e0000 */
[----:B------:R3:W5:Y:S01]  /*19c0*/  SHFL.IDX PT, R7, R13, 0x3, 0x181f ;  /* 0x00781f000d077f89 */ /* 0x00076200000e0000 */
[----:B----4-:R-:W-:Y:S01]  /*19d0*/  IADD3 R5, R15, 0x60, RZ ;  /* 0x000000600f057810 */ /* 0x010fe20007ffe0ff */
[----:B------:R-:W-:-:S03]  /*19e0*/  IMAD R4, R12, c[0x0][0x208], RZ ;  /* 0x000082000c047a24 */ /* 0x000fc600078e02ff */
[----:B------:R-:W-:Y:S01]  /*19f0*/  ISETP.GE.AND P1, PT, R5, UR21, PT ;  /* 0x0000001505007c0c */ /* 0x000fe2000bf26270 */
[C---:B------:R-:W-:Y:S01]  /*1a00*/  IMAD R4, R18.reuse, c[0x0][0x20c], R4 ;  /* 0x0000830012047a24 */ /* 0x040fe200078e0204 */
[----:B--2---:R-:W-:Y:S01]  /*1a10*/  SHF.R.S32.HI R11, RZ, 0x1f, R17 ;  /* 0x0000001fff0b7819 */ /* 0x004fe20000011411 */
[----:B-1----:R-:W-:Y:S01]  /*1a20*/  IMAD.WIDE.U32 R8, R17, c[0x0][0x1f0], R2 ;  /* 0x00007c0011087a25 */ /* 0x002fe200078e0002 */
[----:B------:R-:W-:Y:S03]  /*1a30*/  STL [R1+0x58], R17 ;  /* 0x0000581101007387 */ /* 0x000fe60000100800 */
[----:B------:R-:W-:Y:S01]  /*1a40*/  IMAD R0, R11, c[0x0][0x1f0], RZ ;  /* 0x00007c000b007a24 */ /* 0x000fe200078e02ff */
[----:B------:R-:W-:Y:S01]  /*1a50*/  STL [R1+0x98], R112 ;  /* 0x0000987001007387 */ /* 0x000fe20000100800 */
[----:B------:R-:W-:-:S03]  /*1a60*/  IMAD.WIDE.U32 R2, R18, c[0x0][0x208], RZ ;  /* 0x0000820012027a25 */ /* 0x000fc600078e00ff */
[----:B------:R-:W-:Y:S01]  /*1a70*/  STL [R1+0x54], R103 ;  /* 0x0000546701007387 */ /* 0x000fe20000100800 */
[----:B------:R-:W-:Y:S01]  /*1a80*/  IMAD R10, R17, c[0x0][0x1f4], R0 ;  /* 0x00007d00110a7a24 */ /* 0x000fe200078e0200 */
[----:B------:R-:W-:Y:S01]  /*1a90*/  IADD3 R0, P0, R8, UR22, RZ ;  /* 0x0000001608007c10 */ /* 0x000fe2000ff1e0ff */
[----:B------:R-:W-:Y:S01]  /*1aa0*/  IMAD.IADD R5, R3, 0x1, R4 ;  /* 0x0000000103057824 */ /* 0x000fe200078e0204 */
[----:B------:R-:W-:Y:S01]  /*1ab0*/  STL [R1+0xd0], R110 ;  /* 0x0000d06e01007387 */ /* 0x000fe20000100800 */
[----:B------:R-:W-:Y:S01]  /*1ac0*/  IMAD.MOV.U32 R4, RZ, RZ, R2 ;  /* 0x000000ffff047224 */ /* 0x000fe200078e0002 */
[----:B------:R-:W-:Y:S02]  /*1ad0*/  IADD3.X R8, R9, UR20, R10, P0, !PT ;  /* 0x0000001409087c10 */ /* 0x000fe400087fe40a */
[C---:B---3--:R-:W-:Y:S01]  /*1ae0*/  LEA R13, P0, R0.reuse, c[0x0][0x1c8], 0x1 ;  /* 0x00007200000d7a11 */ /* 0x048fe200078008ff */
[----:B------:R-:W-:Y:S01]  /*1af0*/  IMAD.WIDE.U32 R4, R17, c[0x0][0x218], R4 ;  /* 0x0000860011047a25 */ /* 0x000fe200078e0004 */
[----:B------:R-:W-:Y:S02]  /*1b00*/  STL [R1+0xd4], R108 ;  /* 0x0000d46c01007387 */ /* 0x000fe40000100800 */
[----:B------:R-:W-:Y:S01]  /*1b10*/  LEA.HI.X R12, R0, c[0x0][0x1cc], R8, 0x1, P0 ;  /* 0x00007300000c7a11 */ /* 0x000fe200000f0c08 */
[----:B------:R-:W-:Y:S01]  /*1b20*/  IMAD R0, R11, c[0x0][0x218], RZ ;  /* 0x000086000b007a24 */ /* 0x000fe200078e02ff */
[----:B------:R-:W-:Y:S01]  /*1b30*/  SHFL.IDX PT, R2, R13, RZ, 0x181f ;  /* 0x00181fff0d027589 */ /* 0x000fe200000e0000 */
[----:B-----5:R-:W-:-:S03]  /*1b40*/  @!P1 IMAD.WIDE R10, R112, 0x2, R6 ;  /* 0x00000002700a9825 */ /* 0x020fc600078e0206 */
[----:B------:R-:W1:Y:S01]  /*1b50*/  SHFL.IDX PT, R3, R12, RZ, 0x181f ;  /* 0x00181fff0c037589 */ /* 0x000e6200000e0000 */
[----:B------:R-:W-:-:S03]  /*1b60*/  @!P1 IMAD.WIDE R8, R110, 0x2, R6 ;  /* 0x000000026e089825 */ /* 0x000fc600078e0206 */
[----:B------:R2:W-:Y:S01]  /*1b70*/  @!P1 LDGSTS.E.BYPASS.LTC128B.128 [R103+0x3100], [R10.64], !P6 ;  /* 0x031000000a679fae */ /* 0x0005e2000f101d50 */
[----:B------:R-:W-:Y:S01]  /*1b80*/  IMAD R0, R17, c[0x0][0x21c], R0 ;  /* 0x0000870011007a24 */ /* 0x000fe200078e0200 */
[----:B------:R-:W-:Y:S02]  /*1b90*/  ISETP.GE.AND P6, PT, R112, c[0x0][0x1d4], PT ;  /* 0x0000750070007a0c */ /* 0x000fe40003fc6270 */
[----:B------:R3:W-:Y:S04]  /*1ba0*/  @!P1 LDGSTS.E.BYPASS.LTC128B.128 [R103+0x7100], [R8.64], !P5 ;  /* 0x0710000008679fae */ /* 0x0007e8000e901d50 */
[----:B------:R-:W-:Y:S04]  /*1bb0*/  STL [R1+0x64], R106 ;  /* 0x0000646a01007387 */ /* 0x000fe80000100800 */
[----:B------:R-:W-:Y:S01]  /*1bc0*/  STL [R1+0x5c], R18 ;  /* 0x00005c1201007387 */ /* 0x000fe20000100800 */
[----:B--2---:R-:W-:-:S02]  /*1bd0*/  IADD3 R10, P0, R4, UR26, RZ ;  /* 0x0000001a040a7c10 */ /* 0x004fc4000ff1e0ff */
[----:B------:R-:W-:Y:S02]  /*1be0*/  LEA.HI R11, R102, R105, RZ, 0x4 ;  /* 0x00000069660b7211 */ /* 0x000fe400078f20ff */
[----:B------:R-:W-:Y:S01]  /*1bf0*/  IADD3.X R4, R5, UR8, R0, P0, !PT ;  /* 0x0000000805047c10 */ /* 0x000fe200087fe400 */
[--C-:B---3--:R-:W-:Y:S01]  /*1c00*/  @!P1 IMAD.WIDE R8, R108, 0x2, R6.reuse ;  /* 0x000000026c089825 */ /* 0x108fe200078e0206 */
[----:B------:R-:W-:Y:S02]  /*1c10*/  LEA R0, P5, R10, c[0x0][0x1f8], 0x1 ;  /* 0x00007e000a007a11 */ /* 0x000fe400078a08ff */
[----:B------:R-:W-:Y:S01]  /*1c20*/  ISETP.GE.AND P0, PT, R20, 0x1, PT ;  /* 0x000000011400780c */ /* 0x000fe20003f06270 */
[----:B------:R-:W-:Y:S01]  /*1c30*/  @!P1 IMAD.WIDE R6, R106, 0x2, R6 ;  /* 0x000000026a069825 */ /* 0x000fe200078e0206 */
[----:B------:R-:W-:Y:S01]  /*1c40*/  LEA.HI.X R10, R10, c[0x0][0x1fc], R4, 0x1, P5 ;  /* 0x00007f000a0a7a11 */ /* 0x000fe200028f0c04 */
[----:B------:R-:W2:Y:S01]  /*1c50*/  SHFL.IDX PT, R14, R0, RZ, 0x181f ;  /* 0x00181fff000e7589 */ /* 0x000ea200000e0000 */
[----:B------:R-:W-:-:S03]  /*1c60*/  ISETP.GE.AND P5, PT, R21, c[0x0][0x1d4], PT ;  /* 0x0000750015007a0c */ /* 0x000fc60003fa6270 */
[----:B------:R3:W-:Y:S01]  /*1c70*/  @!P1 LDGSTS.E.BYPASS.LTC128B.128 [R103+0xb100], [R8.64], !P4 ;  /* 0x0b10000008679fae */ /* 0x0007e2000e101d50 */
[----:B------:R-:W-:-:S03]  /*1c80*/  ISETP.GE.AND P4, PT, R35, c[0x0][0x1d4], PT ;  /* 0x0000750023007a0c */ /* 0x000fc60003f86270 */
[----:B------:R-:W4:Y:S02]  /*1c90*/  SHFL.IDX PT, R17, R10, RZ, 0x181f ;  /* 0x00181fff0a117589 */ /* 0x000f2400000e0000 */
[----:B-1----:R-:W-:Y:S02]  /*1ca0*/  @P0 IMAD.WIDE R4, R108, 0x2, R2 ;  /* 0x000000026c040825 */ /* 0x002fe400078e0202 */
[----:B------:R-:W1:Y:S04]  /*1cb0*/  SHFL.IDX PT, R15, R0, 0x1, 0x181f ;  /* 0x00381f00000f7f89 */ /* 0x000e6800000e0000 */
[----:B------:R5:W-:Y:S01]  /*1cc0*/  @!P1 LDGSTS.E.BYPASS.LTC128B.128 [R103+0xf100], [R6.64], !P3 ;  /* 0x0f10000006679fae */ /* 0x000be2000d901d50 */
[----:B------:R-:W-:Y:S02]  /*1cd0*/  ISETP.GE.AND P3, PT, R34, c[0x0][0x1d4], PT ;  /* 0x0000750022007a0c */ /* 0x000fe40003f66270 */
[----:B------:R-:W-:Y:S01]  /*1ce0*/  ISETP.GT.AND P1, PT, R20, 0x20, PT ;  /* 0x000000201400780c */ /* 0x000fe20003f24270 */
[----:B------:R1:W1:Y:S01]  /*1cf0*/  SHFL.IDX PT, R16, R10, 0x1, 0x181f ;  /* 0x00381f000a107f89 */ /* 0x00026200000e0000 */
[----:B------:R-:W-:-:S03]  /*1d00*/  SEL R104, RZ, 0x10, P3 ;  /* 0x00000010ff687807 */ /* 0x000fc60001800000 */
[----:B------:R-:W0:Y:S01]  /*1d10*/  LDGDEPBAR ;  /* 0x00000000000079af */ /* 0x000e220000000000 */
[----:B---3--:R-:W-:-:S05]  /*1d20*/  @P0 IMAD.WIDE R8, R112, 0x2, R2 ;  /* 0x0000000270080825 */ /* 0x008fca00078e0202 */
[----:B------:R3:W-:Y:S01]  /*1d30*/  @P0 LDGSTS.E.BYPASS.LTC128B.128 [R103+0x10100], [R8.64], !P6 ;  /* 0x1010000008670fae */ /* 0x0007e2000f101d50 */
[----:B-----5:R-:W-:Y:S01]  /*1d40*/  @P0 IMAD.WIDE R6, R110, 0x2, R2 ;  /* 0x000000026e060825 */ /* 0x020fe200078e0202 */
[----:B-1----:R-:W-:-:S04]  /*1d50*/  LOP3.LUT R10, R11, 0xfffffff0, RZ, 0xc0, !PT ;  /* 0xfffffff00b0a7812 */ /* 0x002fc800078ec0ff */
[----:B------:R1:W-:Y:S01]  /*1d60*/  @P0 LDGSTS.E.BYPASS.LTC128B.128 [R103+0x12100], [R6.64], !P5 ;  /* 0x1210000006670fae */ /* 0x0003e2000e901d50 */
[----:B------:R-:W-:-:S03]  /*1d70*/  IMAD.IADD R10, R105, 0x1, -R10 ;  /* 0x00000001690a7824 */ /* 0x000fc600078e0a0a */
[----:B------:R5:W-:Y:S02]  /*1d80*/  @P0 LDGSTS.E.BYPASS.LTC128B.128 [R103+0x14100], [R4.64], !P4 ;  /* 0x1410000004670fae */ /* 0x000be4000e101d50 */
[----:B------:R-:W-:-:S04]  /*1d90*/  SHF.R.S32.HI R18, RZ, 0x1f, R10 ;  /* 0x0000001fff127819 */ /* 0x000fc8000001140a */
[----:B------:R-:W-:Y:S01]  /*1da0*/  LEA.HI R18, R18, R10, RZ, 0x3 ;  /* 0x0000000a12127211 */ /* 0x000fe200078f18ff */
[----:B---3--:R-:W-:Y:S01]  /*1db0*/  IMAD.WIDE R8, R112, 0x2, RZ ;  /* 0x0000000270087825 */ /* 0x008fe200078e02ff */
[----:B-1----:R-:W-:-:S03]  /*1dc0*/  SHF.R.S32.HI R6, RZ, 0x4, R11 ;  /* 0x00000004ff067819 */ /* 0x002fc6000001140b */
[----:B------:R-:W-:Y:S02]  /*1dd0*/  IMAD.SHL.U32 R7, R19, 0x40, RZ ;  /* 0x0000004013077824 */ /* 0x000fe400078e00ff */
[----:B-----5:R-:W-:Y:S01]  /*1de0*/  @P0 IMAD.WIDE R4, R106, 0x2, R2 ;  /* 0x000000026a040825 */ /* 0x020fe200078e0202 */
[----:B------:R-:W-:Y:S01]  /*1df0*/  LEA.HI R0, R11, R6, RZ, 0x1 ;  /* 0x000000060b007211 */ /* 0x000fe200078f08ff */
[----:B------:R1:W-:Y:S01]  /*1e00*/  SHFL.IDX PT, R2, R13, 0x1, 0x181f ;  /* 0x00381f000d027f89 */ /* 0x0003e200000e0000 */
[----:B------:R-:W-:Y:S02]  /*1e10*/  LOP3.LUT R11, R18, 0xfffffff8, RZ, 0xc0, !PT ;  /* 0xfffffff8120b7812 */ /* 0x000fe400078ec0ff */
[----:B------:R-:W-:Y:S01]  /*1e20*/  LOP3.LUT R0, R0, 0xfffffffe, RZ, 0xc0, !PT ;  /* 0xfffffffe00007812 */ /* 0x000fe200078ec0ff */
[----:B------:R-:W3:Y:S02]  /*1e30*/  SHFL.IDX PT, R3, R12, 0x1, 0x181f ;  /* 0x00381f000c037f89 */ /* 0x000ee400000e0000 */
[----:B------:R-:W-:-:S02]  /*1e40*/  IMAD.IADD R11, R10, 0x1, -R11 ;  /* 0x000000010a0b7824 */ /* 0x000fc400078e0a0b */
[----:B------:R5:W-:Y:S01]  /*1e50*/  @P0 LDGSTS.E.BYPASS.LTC128B.128 [R103+0x16100], [R4.64], !P3 ;  /* 0x1610000004670fae */ /* 0x000be2000d901d50 */
[----:B--2---:R-:W-:-:S05]  /*1e60*/  IADD3 R32, P0, R14, R8, RZ ;  /* 0x000000080e207210 */ /* 0x004fca0007f1e0ff */
[----:B----4-:R-:W-:Y:S01]  /*1e70*/  IMAD.X R33, R17, 0x1, R9, P0 ;  /* 0x0000000111217824 */ /* 0x010fe200000e0609 */
[----:B------:R-:W-:-:S05]  /*1e80*/  IADD3 R30, P0, R8, R15, RZ ;  /* 0x0000000f081e7210 */ /* 0x000fca0007f1e0ff */
[----:B------:R-:W-:Y:S02]  /*1e90*/  IMAD.X R31, R9, 0x1, R16, P0 ;  /* 0x00000001091f7824 */ /* 0x000fe400000e0610 */
[----:B-1----:R-:W-:Y:S01]  /*1ea0*/  IMAD.IADD R13, R6, 0x1, -R0 ;  /* 0x00000001060d7824 */ /* 0x002fe200078e0a00 */
[----:B------:R-:W-:Y:S01]  /*1eb0*/  LOP3.LUT R0, R7, 0x1c0, RZ, 0xc0, !PT ;  /* 0x000001c007007812 */ /* 0x000fe200078ec0ff */
[----:B---3--:R-:W-:-:S03]  /*1ec0*/  @P1 IMAD.WIDE R8, R112, 0x2, R2 ;  /* 0x0000000270081825 */ /* 0x008fc600078e0202 */
[----:B------:R-:W-:Y:S02]  /*1ed0*/  LOP3.LUT R12, R0, 0x8, R22, 0xf8, !PT ;  /* 0x00000008000c7812 */ /* 0x000fe400078ef816 */
[----:B------:R-:W-:Y:S01]  /*1ee0*/  SHF.R.U32.HI R0, RZ, 0x3, R0 ;  /* 0x00000003ff007819 */ /* 0x000fe20000011600 */
[----:B------:R-:W-:Y:S01]  /*1ef0*/  @P1 IMAD.WIDE R6, R110, 0x2, R2 ;  /* 0x000000026e061825 */ /* 0x000fe200078e0202 */
[----:B------:R1:W-:Y:S02]  /*1f00*/  @P1 LDGSTS.E.BYPASS.LTC128B.128 [R103+0x11100], [R8.64], !P6 ;  /* 0x1110000008671fae */ /* 0x0003e4000f101d50 */
[----:B------:R-:W-:Y:S01]  /*1f10*/  LOP3.LUT R0, R12, R0, RZ, 0x3c, !PT ;  /* 0x000000000c007212 */ /* 0x000fe200078e3cff */
[----:B-----5:R-:W-:Y:S01]  /*1f20*/  IMAD.WIDE R4, R110, 0x2, RZ ;  /* 0x000000026e047825 */ /* 0x020fe200078e02ff */
[----:B------:R2:W-:Y:S03]  /*1f30*/  @P1 LDGSTS.E.BYPASS.LTC128B.128 [R103+0x13100], [R6.64], !P5 ;  /* 0x1310000006671fae */ /* 0x0005e6000e901d50 */
[----:B------:R-:W-:Y:S01]  /*1f40*/  IMAD R0, R13, 0x200, R0 ;  /* 0x000002000d007824 */ /* 0x000fe200078e0200 */
[----:B------:R-:W-:-:S03]  /*1f50*/  IADD3 R28, P0, R14, R4, RZ ;  /* 0x000000040e1c7210 */ /* 0x000fc60007f1e0ff */
[----:B------:R-:W-:Y:S02]  /*1f60*/  IMAD.SHL.U32 R134, R0, 0x2, RZ ;  /* 0x0000000200867824 */ /* 0x000fe400078e00ff */
[----:B------:R-:W-:Y:S01]  /*1f70*/  IMAD.X R29, R17, 0x1, R5, P0 ;  /* 0x00000001111d7824 */ /* 0x000fe200000e0605 */
[----:B------:R-:W-:Y:S02]  /*1f80*/  IADD3 R26, P0, R4, R15, RZ ;  /* 0x0000000f041a7210 */ /* 0x000fe40007f1e0ff */
[C---:B------:R-:W-:Y:S02]  /*1f90*/  IADD3 R0, R134.reuse, 0x10100, RZ ;  /* 0x0001010086007810 */ /* 0x040fe40007ffe0ff */
[----:B------:R-:W-:Y:S01]  /*1fa0*/  IADD3 R115, R134, 0x10120, RZ ;  /* 0x0001012086737810 */ /* 0x000fe20007ffe0ff */
[----:B------:R-:W-:Y:S02]  /*1fb0*/  IMAD.X R27, R5, 0x1, R16, P0 ;  /* 0x00000001051b7824 */ /* 0x000fe400000e0610 */
[----:B------:R-:W-:-:S04]  /*1fc0*/  @P1 IMAD.WIDE R4, R106, 0x2, R2 ;  /* 0x000000026a041825 */ /* 0x000fc800078e0202 */
[----:B-1----:R-:W-:-:S04]  /*1fd0*/  @P1 IMAD.WIDE R8, R108, 0x2, R2 ;  /* 0x000000026c081825 */ /* 0x002fc800078e0202 */
[----:B------:R-:W-:Y:S01]  /*1fe0*/  IMAD.WIDE R2, R108, 0x2, RZ ;  /* 0x000000026c027825 */ /* 0x000fe200078e02ff */
[----:B------:R1:W-:Y:S03]  /*1ff0*/  @P1 LDGSTS.E.BYPASS.LTC128B.128 [R103+0x15100], [R8.64], !P4 ;  /* 0x1510000008671fae */ /* 0x0003e6000e101d50 */
[----:B--2---:R-:W-:Y:S01]  /*2000*/  IMAD.SHL.U32 R6, R11, 0x40, RZ ;  /* 0x000000400b067824 */ /* 0x004fe200078e00ff */
[----:B------:R2:W-:Y:S01]  /*2010*/  @P1 LDGSTS.E.BYPASS.LTC128B.128 [R103+0x17100], [R4.64], !P3 ;  /* 0x1710000004671fae */ /* 0x0005e2000d901d50 */
[----:B------:R-:W-:Y:S01]  /*2020*/  IMAD.SHL.U32 R7, R13, 0x8, RZ ;  /* 0x000000080d077824 */ /* 0x000fe200078e00ff */
[----:B------:R-:W-:Y:S02]  /*2030*/  IADD3 R24, P1, R14, R2, RZ ;  /* 0x000000020e187210 */ /* 0x000fe40007f3e0ff */
[----:B------:R-:W0:Y:S01]  /*2040*/  LDGDEPBAR ;  /* 0x00000000000079af */ /* 0x000e220000000000 */
[----:B------:R-:W-:-:S02]  /*2050*/  LOP3.LUT R6, R6, 0x1c0, RZ, 0xc0, !PT ;  /* 0x000001c006067812 */ /* 0x000fc400078ec0ff */
[----:B------:R-:W-:Y:S01]  /*2060*/  IADD3 R22, P0, R2, R15, RZ ;  /* 0x0000000f02167210 */ /* 0x000fe20007f1e0ff */
[----:B------:R-:W-:Y:S01]  /*2070*/  IMAD.X R25, R17, 0x1, R3, P1 ;  /* 0x0000000111197824 */ /* 0x000fe200008e0603 */
[----:B------:R-:W-:Y:S01]  /*2080*/  LOP3.LUT R7, R6, 0x8, R7, 0xf8, !PT ;  /* 0x0000000806077812 */ /* 0x000fe200078ef807 */
[----:B------:R-:W-:Y:S01]  /*2090*/  IMAD.SHL.U32 R2, R18, 0x40, RZ ;  /* 0x0000004012027824 */ /* 0x000fe200078e00ff */
[----:B------:R-:W-:Y:S01]  /*20a0*/  SHF.R.U32.HI R6, RZ, 0x3, R6 ;  /* 0x00000003ff067819 */ /* 0x000fe20000011606 */
[----:B------:R-:W-:Y:S01]  /*20b0*/  IMAD.X R23, R3, 0x1, R16, P0 ;  /* 0x0000000103177824 */ /* 0x000fe200000e0610 */
[----:B------:R-:W-:Y:S02]  /*20c0*/  LOP3.LUT P1, RZ, R19, 0x2, RZ, 0xc0, !PT ;  /* 0x0000000213ff7812 */ /* 0x000fe4000782c0ff */
[----:B------:R-:W-:Y:S02]  /*20d0*/  LOP3.LUT R6, R7, R6, RZ, 0x3c, !PT ;  /* 0x0000000607067212 */ /* 0x000fe400078e3cff */
[----:B------:R-:W-:-:S09]  /*20e0*/  IADD3 R3, R103, 0x2100, RZ ;  /* 0x0000210067037810 */ /* 0x000fd20007ffe0ff */
[----:B------:R-:W-:Y:S01]  /*20f0*/  @P1 IADD3 R115, R0, -0x20, RZ ;  /* 0xffffffe000731810 */ /* 0x000fe20007ffe0ff */
[----:B--2---:R-:W-:Y:S01]  /*2100*/  IMAD.WIDE R4, R106, 0x2, RZ ;  /* 0x000000026a047825 */ /* 0x004fe200078e02ff */
[----:B------:R-:W-:-:S04]  /*2110*/  DEPBAR.LE SB0, 0x1 ;  /* 0x000080400000791a */ /* 0x000fc80000000000 */
[----:B------:R-:W-:Y:S01]  /*2120*/  BAR.SYNC.DEFER_BLOCKING 0x0 ;  /* 0x0000000000007b1d */ /* 0x000fe20000010000 */
[----:B------:R-:W-:Y:S02]  /*2130*/  IADD3 R12, P0, R14, R4, RZ ;  /* 0x000000040e0c7210 */ /* 0x000fe40007f1e0ff */
[----:B------:R-:W-:Y:S02]  /*2140*/  LOP3.LUT P1, RZ, R11, 0x2, RZ, 0xc0, !PT ;  /* 0x000000020bff7812 */ /* 0x000fe4000782c0ff */
[----:B------:R-:W-:Y:S01]  /*2150*/  IADD3 R7, R115, 0x2000, RZ ;  /* 0x0000200073077810 */ /* 0x000fe20007ffe0ff */
[----:B------:R-:W-:Y:S01]  /*2160*/  IMAD.X R13, R17, 0x1, R5, P0 ;  /* 0x00000001110d7824 */ /* 0x000fe200000e0605 */
[----:B-1----:R-:W-:Y:S01]  /*2170*/  IADD3 R8, P0, R4, R15, RZ ;  /* 0x0000000f04087210 */ /* 0x002fe20007f1e0ff */
[----:B------:R-:W-:Y:S01]  /*2180*/  STL [R1], R115 ;  /* 0x0000007301007387 */ /* 0x000fe20000100800 */
[----:B------:R-:W-:Y:S01]  /*2190*/  LOP3.LUT R4, R6, 0xfffffe00, R2, 0xf8, !PT ;  /* 0xfffffe0006047812 */ /* 0x000fe200078ef802 */
[----:B------:R-:W-:Y:S01]  /*21a0*/  IMAD.MOV.U32 R2, RZ, RZ, 0x20 ;  /* 0x00000020ff027424 */ /* 0x000fe200078e00ff */
[----:B------:R-:W-:Y:S01]  /*21b0*/  IADD3 R6, R103, 0x100, RZ ;  /* 0x0000010067067810 */ /* 0x000fe20007ffe0ff */
[----:B------:R-:W-:Y:S01]  /*21c0*/  IMAD.X R9, R5, 0x1, R16, P0 ;  /* 0x0000000105097824 */ /* 0x000fe200000e0610 */
[----:B------:R-:W-:Y:S01]  /*21d0*/  LOP3.LUT P0, RZ, R11, 0x4, RZ, 0xc0, !PT ;  /* 0x000000040bff7812 */ /* 0x000fe2000780c0ff */
[----:B------:R-:W-:Y:S01]  /*21e0*/  IMAD.MOV.U32 R5, RZ, RZ, 0x10 ;  /* 0x00000010ff057424 */ /* 0x000fe200078e00ff */
[----:B------:R-:W-:Y:S01]  /*21f0*/  STL [R1+0xe4], R113 ;  /* 0x0000e47101007387 */ /* 0x000fe20000100800 */
[----:B------:R-:W-:Y:S01]  /*2200*/  IMAD R232, R100, 0x400, R4 ;  /* 0x0000040064e87824 */ /* 0x000fe200078e0204 */
[----:B------:R-:W-:-:S02]  /*2210*/  SEL R0, R2, 0xffffffe0, !P0 ;  /* 0xffffffe002007807 */ /* 0x000fc40004000000 */
[----:B------:R-:W-:Y:S01]  /*2220*/  SEL R5, R5, 0xfffffff0, !P1 ;  /* 0xfffffff005057807 */ /* 0x000fe20004800000 */
[----:B------:R-:W-:Y:S01]  /*2230*/  STL [R1+0xb4], R104 ;  /* 0x0000b46801007387 */ /* 0x000fe20000100800 */
[C---:B------:R-:W-:Y:S01]  /*2240*/  LEA R240, R232.reuse, 0x100, 0x1 ;  /* 0x00000100e8f07811 */ /* 0x040fe200078e08ff */
[----:B------:R-:W-:Y:S01]  /*2250*/  IMAD.SHL.U32 R232, R232, 0x2, RZ ;  /* 0x00000002e8e87824 */ /* 0x000fe200078e00ff */
[----:B------:R-:W-:Y:S01]  /*2260*/  ISETP.GE.AND P1, PT, R112, c[0x0][0x1d4], PT ;  /* 0x0000750070007a0c */ /* 0x000fe20003f26270 */
[----:B------:R-:W-:Y:S02]  /*2270*/  STL [R1+0xdc], R111 ;  /* 0x0000dc6f01007387 */ /* 0x000fe40000100800 */
[--C-:B------:R-:W-:Y:S01]  /*2280*/  IMAD R236, R5, 0x2, R240.reuse ;  /* 0x0000000205ec7824 */ /* 0x100fe200078e02f0 */
[----:B------:R-:W-:Y:S01]  /*2290*/  ISETP.LT.OR P0, PT, R20, 0x1, P1 ;  /* 0x000000011400780c */ /* 0x000fe20000f01670 */
[C---:B------:R-:W-:Y:S01]  /*22a0*/  IMAD R240, R0.reuse, 0x2, R240 ;  /* 0x0000000200f07824 */ /* 0x040fe200078e02f0 */
[----:B------:R-:W-:Y:S01]  /*22b0*/  LDSM.16.M88.4 R168, [R232+0x100] ;  /* 0x00010000e8a8783b */ /* 0x000fe20000000200 */
[----:B------:R-:W-:Y:S01]  /*22c0*/  IMAD R244, R0, 0x2, R236 ;  /* 0x0000000200f47824 */ /* 0x000fe200078e02ec */
[----:B------:R-:W-:-:S02]  /*22d0*/  ISETP.GE.AND P1, PT, R21, c[0x0][0x1d4], PT ;  /* 0x0000750015007a0c */ /* 0x000fc40003f26270 */
        /* <DEDUP_REMOVED lines=16> */
[----:B------:R-:W-:Y:S04]  /*23e0*/  STL [R1+0xe0], R109 ;  /* 0x0000e06d01007387 */ /* 0x000fe80000100800 */
[----:B------:R-:W-:Y:S04]  /*23f0*/  STL [R1+0xb0], R107 ;  /* 0x0000b06b01007387 */ /* 0x000fe80000100800 */
[----:B------:R1:W-:Y:S04]  /*2400*/  STL [R1+0x60], R6 ;  /* 0x0000600601007387 */ /* 0x0003e80000100800 */
[----:B------:R2:W-:Y:S01]  /*2410*/  STL [R1+0xc8], R3 ;  /* 0x0000c80301007387 */ /* 0x0005e20000100800 */
[----:B------:R-:W-:-:S04]  /*2420*/  DEPBAR.LE SB0, 0x0 ;  /* 0x000080000000791a */ /* 0x000fc80000000000 */
[----:B------:R-:W-:Y:S01]  /*2430*/  BAR.SYNC.DEFER_BLOCKING 0x0 ;  /* 0x0000000000007b1d */ /* 0x000fe20000010000 */
[C---:B-1----:R-:W-:Y:S02]  /*2440*/  IADD3 R6, R103.reuse, 0x4100, RZ ;  /* 0x0000410067067810 */ /* 0x042fe40007ffe0ff */
[----:B--2---:R-:W-:-:S03]  /*2450*/  IADD3 R3, R103, 0x6100, RZ ;  /* 0x0000610067037810 */ /* 0x004fc60007ffe0ff */
[----:B------:R1:W-:Y:S04]  /*2460*/  STL [R1+0xc4], R6 ;  /* 0x0000c40601007387 */ /* 0x0003e80000100800 */
[----:B------:R2:W-:Y:S04]  /*2470*/  STL [R1+0xc0], R3 ;  /* 0x0000c00301007387 */ /* 0x0005e80000100800 */
[----:B------:R-:W-:Y:S04]  /*2480*/  LDSM.16.M88.4 R36, [R134+0x10100] ;  /* 0x010100008624783b */ /* 0x000fe80000000200 */
[----:B------:R-:W3:Y:S04]  /*2490*/  LDSM.16.M88.4 R40, [R134+0x10900] ;  /* 0x010900008628783b */ /* 0x000ee80000000200 */
[----:B------:R-:W-:Y:S04]  /*24a0*/  LDSM.16.M88.4 R48, [R134+0x11100] ;  /* 0x011100008630783b */ /* 0x000fe80000000200 */
[----:B------:R-:W4:Y:S04]  /*24b0*/  LDSM.16.M88.4 R56, [R134+0x11900] ;  /* 0x011900008638783b */ /* 0x000f280000000200 */
[----:B------:R-:W-:Y:S01]  /*24c0*/  LDSM.16.M88.4 R44, [R115] ;  /* 0x00000000732c783b */ /* 0x000fe20000000200 */
[----:B-1----:R-:W-:-:S03]  /*24d0*/  IADD3 R6, R115, 0x1000, RZ ;  /* 0x0000100073067810 */ /* 0x002fc60007ffe0ff */
[----:B------:R-:W1:Y:S01]  /*24e0*/  LDSM.16.M88.4 R52, [R115+0x800] ;  /* 0x000800007334783b */ /* 0x000e620000000200 */
[----:B--2---:R-:W-:-:S03]  /*24f0*/  IADD3 R3, R115, 0x1800, RZ ;  /* 0x0000180073037810 */ /* 0x004fc60007ffe0ff */
[----:B------:R-:W2:Y:S04]  /*2500*/  LDSM.16.M88.4 R72, [R115+0x1000] ;  /* 0x001000007348783b */ /* 0x000ea80000000200 */
[----:B------:R-:W5:Y:S04]  /*2510*/  LDSM.16.M88.4 R80, [R115+0x1800] ;  /* 0x001800007350783b */ /* 0x000f680000000200 */
[----:B------:R-:W-:Y:S01]  /*2520*/  @!PT LDS RZ, [RZ] ;  /* 0x00000000fffff984 */ /* 0x000fe20000000800 */
[----:B------:R-:W-:Y:S01]  /*2530*/  @!PT LDS RZ, [RZ] ;  /* 0x00000000fffff984 */ /* 0x000fe20000000800 */
[----:B------:R-:W-:Y:S01]  /*2540*/  @!PT LDS RZ, [RZ] ;  /* 0x00000000fffff984 */ /* 0x000fe20000000800 */
[----:B------:R1:W-:Y:S01]  /*2550*/  LDGSTS.E.BYPASS.LTC128B.128 [R103+0x100], [R32.64], !P0 ;  /* 0x0010000020677fae */ /* 0x0003e2000c101d50 */
[----:B------:R-:W-:Y:S02]  /*2560*/  ISETP.LT.OR P0, PT, R20, 0x1, P1 ;  /* 0x000000011400780c */ /* 0x000fe40000f01670 */
[----:B------:R-:W-:-:S11]  /*2570*/  ISETP.GE.AND P1, PT, R35, c[0x0][0x1d4], PT ;  /* 0x0000750023007a0c */ /* 0x000fd60003f26270 */
[----:B------:R4:W-:Y:S01]  /*2580*/  LDGSTS.E.BYPASS.LTC128B.128 [R103+0x2100], [R28.64], !P0 ;  /* 0x021000001c677fae */ /* 0x0009e2000c101d50 */
[----:B------:R-:W-:Y:S02]  /*2590*/  ISETP.LT.OR P0, PT, R20, 0x1, P1 ;  /* 0x000000011400780c */ /* 0x000fe40000f01670 */
[----:B------:R-:W-:-:S11]  /*25a0*/  ISETP.GE.AND P1, PT, R34, c[0x0][0x1d4], PT ;  /* 0x0000750022007a0c */ /* 0x000fd60003f26270 */
[----:B------:R1:W-:Y:S01]  /*25b0*/  LDGSTS.E.BYPASS.LTC128B.128 [R103+0x4100], [R24.64], !P0 ;  /* 0x0410000018677fae */ /* 0x0003e2000c101d50 */
[C---:B------:R-:W-:Y:S02]  /*25c0*/  ISETP.LT.OR P0, PT, R20.reuse, 0x1, P1 ;  /* 0x000000011400780c */ /* 0x040fe40000f01670 */
[----:B------:R-:W-:-:S11]  /*25d0*/  ISETP.LT.OR P1, PT, R20, 0x21, P1 ;  /* 0x000000211400780c */ /* 0x000fd60000f21670 */
[----:B------:R3:W-:Y:S01]  /*25e0*/  LDGSTS.E.BYPASS.LTC128B.128 [R103+0x6100], [R12.64], !P0 ;  /* 0x061000000c677fae */ /* 0x0007e2000c101d50 */
[----:B------:R-:W-:-:S04]  /*25f0*/  ISETP.GE.AND P0, PT, R112, c[0x0][0x1d4], PT ;  /* 0x0000750070007a0c */ /* 0x000fc80003f06270 */
[----:B------:R-:W-:-:S13]  /*2600*/  ISETP.LT.OR P0, PT, R20, 0x21, P0 ;  /* 0x000000211400780c */ /* 0x000fda0000701670 */
[----:B------:R4:W-:Y:S01]  /*2610*/  LDGSTS.E.BYPASS.LTC128B.128 [R103+0x1100], [R30.64], !P0 ;  /* 0x011000001e677fae */ /* 0x0009e2000c101d50 */
[----:B------:R-:W-:-:S04]  /*2620*/  ISETP.GE.AND P0, PT, R21, c[0x0][0x1d4], PT ;  /* 0x0000750015007a0c */ /* 0x000fc80003f06270 */
[----:B------:R-:W-:Y:S01]  /*2630*/  ISETP.LT.OR P0, PT, R20, 0x21, P0 ;  /* 0x000000211400780c */ /* 0x000fe20000701670 */
[C---:B---3--:R-:W-:Y:S11]  /*2640*/  HMMA.16816.F32.BF16 R12, R168.reuse, R40, RZ ;  /* 0x00000028a80c723c */ /* 0x048ff600000418ff */
[----:B------:R-:W-:Y:S01]  /*2650*/  @!UPT UIADD3 URZ, URZ, URZ, URZ ;  /* 0x0000003f3f3ff290 */ /* 0x000fe2000fffe03f */
[----:B------:R3:W-:Y:S01]  /*2660*/  LDGSTS.E.BYPASS.LTC128B.128 [R103+0x3100], [R26.64], !P0 ;  /* 0x031000001a677fae */ /* 0x0007e2000c101d50 */
[----:B------:R-:W-:Y:S02]  /*2670*/  LOP3.LUT P0, RZ, R19, 0x4, RZ, 0xc0, !PT ;  /* 0x0000000413ff7812 */ /* 0x000fe4000780c0ff */
[----:B------:R-:W-:Y:S02]  /*2680*/  HMMA.16816.F32.BF16 R16, R168, R38, RZ ;  /* 0x00000026a810723c */ /* 0x000fe400000418ff */
[----:B------:R-:W-:Y:S02]  /*2690*/  SEL R2, R2, 0xffffffe0, !P0 ;  /* 0xffffffe002027807 */ /* 0x000fe40004000000 */
[----:B------:R-:W-:-:S03]  /*26a0*/  ISETP.GE.AND P0, PT, R35, c[0x0][0x1d4], PT ;  /* 0x0000750023007a0c */ /* 0x000fc60003f06270 */
[----:B------:R-:W-:Y:S01]  /*26b0*/  IMAD R252, R2, 0x2, R134 ;  /* 0x0000000202fc7824 */ /* 0x000fe200078e0286 */
[----:B------:R-:W-:Y:S01]  /*26c0*/  ISETP.LT.OR P0, PT, R20, 0x21, P0 ;  /* 0x000000211400780c */ /* 0x000fe20000701670 */
[----:B----4-:R-:W-:Y:S01]  /*26d0*/  HMMA.16816.F32.BF16 R28, R168, R56, RZ ;  /* 0x00000038a81c723c */ /* 0x010fe200000418ff */
[----:B------:R-:W-:-:S07]  /*26e0*/  IMAD R249, R2, 0x2, R115 ;  /* 0x0000000202f97824 */ /* 0x000fce00078e0273 */
[----:B-1----:R-:W-:Y:S04]  /*26f0*/  HMMA.16816.F32.BF16 R60, R172, R52, R12 ;  /* 0x00000034ac3c723c */ /* 0x002fe8000004180c */
[----:B------:R1:W-:Y:S01]  /*2700*/  LDGSTS.E.BYPASS.LTC128B.128 [R103+0x5100], [R22.64], !P0 ;  /* 0x0510000016677fae */ /* 0x0003e2000c101d50 */
[----:B------:R-:W-:-:S03]  /*2710*/  PLOP3.LUT P0, PT, PT, PT, UP0, 0x40, 0x0 ;  /* 0x000000000000781c */ /* 0x000fc60003f0e808 */
[----:B---3--:R-:W-:Y:S01]  /*2720*/  HMMA.16816.F32.BF16 R24, R168, R36, RZ ;  /* 0x00000024a818723c */ /* 0x008fe200000418ff */
[----:B------:R3:W-:Y:S01]  /*2730*/  LDGSTS.E.BYPASS.LTC128B.128 [R103+0x7100], [R8.64], !P1 ;  /* 0x0710000008677fae */ /* 0x0007e2000c901d50 */
[----:B------:R-:W-:-:S03]  /*2740*/  ISETP.GT.AND P1, PT, R114, 0x3f, PT ;  /* 0x0000003f7200780c */ /* 0x000fc60003f24270 */
[----:B------:R-:W4:Y:S03]  /*2750*/  LDSM.16.M88.4 R36, [R252+0x10100] ;  /* 0x01010000fc24783b */ /* 0x000f260000000200 */
[----:B------:R-:W-:Y:S01]  /*2760*/  HMMA.16816.F32.BF16 R12, R168, R42, RZ ;  /* 0x0000002aa80c723c */ /* 0x000fe200000418ff */
[----:B------:R-:W1:Y:S04]  /*2770*/  LDSM.16.M88.4 R40, [R252+0x10900] ;  /* 0x01090000fc28783b */ /* 0x000e680000000200 */
[----:B------:R-:W-:Y:S03]  /*2780*/  LDSM.16.M88.4 R76, [R252+0x11900] ;  /* 0x01190000fc4c783b */ /* 0x000fe60000000200 */
[C---:B------:R-:W-:Y:S01]  /*2790*/  HMMA.16816.F32.BF16 R64, R172.reuse, R46, R16 ;  /* 0x0000002eac40723c */ /* 0x040fe20000041810 */
[----:B------:R-:W-:Y:S04]  /*27a0*/  LDSM.16.M88.4 R84, [R249+0x1800] ;  /* 0x00180000f954783b */ /* 0x000fe80000000200 */
[----:B------:R-:W-:Y:S03]  /*27b0*/  LDSM.16.M88.4 R96, [R115+0x7800] ;  /* 0x007800007360783b */ /* 0x000fe60000000200 */
[----:B------:R-:W-:Y:S01]  /*27c0*/  HMMA.16816.F32.BF16 R68, R172, R44, R24 ;  /* 0x0000002cac44723c */ /* 0x000fe20000041818 */
[----:B------:R-:W1:Y:S04]  /*27d0*/  LDSM.16.M88.4 R44, [R252+0x11100] ;  /* 0x01110000fc2c783b */ /* 0x000e680000000200 */
[----:B------:R-:W-:Y:S03]  /*27e0*/  LDSM.16.M88.4 R92, [R252+0x17900] ;  /* 0x01790000fc5c783b */ /* 0x000fe60000000200 */
[C---:B------:R-:W-:Y:S01]  /*27f0*/  HMMA.16816.F32.BF16 R16, R168.reuse, R48, RZ ;  /* 0x00000030a810723c */ /* 0x040fe200000418ff */
[----:B------:R-:W-:Y:S04]  /*2800*/  LDSM.16.M88.4 R88, [R252+0x17100] ;  /* 0x01710000fc58783b */ /* 0x000fe80000000200 */
[----:B------:R-:W0:Y:S03]  /*2810*/  LDGDEPBAR ;  /* 0x00000000000079af */ /* 0x000e260000000000 */
[C---:B------:R-:W-:Y:S01]  /*2820*/  HMMA.16816.F32.BF16 R24, R168.reuse, R50, RZ ;  /* 0x00000032a818723c */ /* 0x040fe200000418ff */
[----:B------:R-:W-:Y:S07]  /*2830*/  LDSM.16.M88.4 R48, [R249+0x800] ;  /* 0x00080000f930783b */ /* 0x000fee0000000200 */
[----:B------:R-:W-:Y:S01]  /*2840*/  HMMA.16816.F32.BF16 R32, R168, R58, RZ ;  /* 0x0000003aa820723c */ /* 0x000fe200000418ff */
[----:B------:R-:W-:Y:S07]  /*2850*/  LDSM.16.M88.4 R56, [R249+0x1000] ;  /* 0x00100000f938783b */ /* 0x000fee0000000200 */
[C---:B---3--:R-:W-:Y:S01]  /*2860*/  HMMA.16816.F32.BF16 R8, R172.reuse, R54, R12 ;  /* 0x00000036ac08723c */ /* 0x048fe2000004180c */
[----:B------:R-:W3:Y:S04]  /*2870*/  LDSM.16.M88.4 R12, [R249] ;  /* 0x00000000f90c783b */ /* 0x000ee80000000200 */
[----:B------:R-:W-:Y:S03]  /*2880*/  LDSM.16.M88.4 R52, [R134+0x13100] ;  /* 0x013100008634783b */ /* 0x000fe60000000200 */
[C---:B--2---:R-:W-:Y:S08]  /*2890*/  HMMA.16816.F32.BF16 R16, R172.reuse, R72, R16 ;  /* 0x00000048ac10723c */ /* 0x044ff00000041810 */
[C---:B-1----:R-:W-:Y:S01]  /*28a0*/  HMMA.16816.F32.BF16 R20, R172.reuse, R74, R24 ;  /* 0x0000004aac14723c */ /* 0x042fe20000041818 */
[----:B------:R-:W-:Y:S07]  /*28b0*/  LDSM.16.M88.4 R72, [R134+0x13900] ;  /* 0x013900008648783b */ /* 0x000fee0000000200 */
[C---:B-----5:R-:W-:Y:S08]  /*28c0*/  HMMA.16816.F32.BF16 R24, R172.reuse, R80, R28 ;  /* 0x00000050ac18723c */ /* 0x060ff0000004181c */
[----:B------:R-:W-:Y:S01]  /*28d0*/  HMMA.16816.F32.BF16 R28, R172, R82, R32 ;  /* 0x00000052ac1c723c */ /* 0x000fe20000041820 */
[----:B------:R-:W-:Y:S07]  /*28e0*/  LDSM.16.M88.4 R80, [R249+0x5800] ;  /* 0x00580000f950783b */ /* 0x000fee0000000200 */
[C---:B----4-:R-:W-:Y:S01]  /*28f0*/  HMMA.16816.F32.BF16 R32, R192.reuse, R36, R68 ;  /* 0x00000024c020723c */ /* 0x050fe20000041844 */
[----:B------:R-:W-:Y:S07]  /*2900*/  LDSM.16.M88.4 R68, [R115+0x3800] ;  /* 0x003800007344783b */ /* 0x000fee0000000200 */
[C---:B------:R-:W-:Y:S01]  /*2910*/  HMMA.16816.F32.BF16 R36, R192.reuse, R38, R64 ;  /* 0x00000026c024723c */ /* 0x040fe20000041840 */
[----:B------:R-:W-:Y:S07]  /*2920*/  LDSM.16.M88.4 R64, [R115+0x3000] ;  /* 0x003000007340783b */ /* 0x000fee0000000200 */
[C---:B------:R-:W-:Y:S08]  /*2930*/  HMMA.16816.F32.BF16 R60, R192.reuse, R40, R60 ;  /* 0x00000028c03c723c */ /* 0x040ff0000004183c */
[C---:B------:R-:W-:Y:S01]  /*2940*/  HMMA.16816.F32.BF16 R8, R192.reuse, R42, R8 ;  /* 0x0000002ac008723c */ /* 0x040fe20000041808 */
[----:B------:R-:W1:Y:S07]  /*2950*/  LDSM.16.M88.4 R40, [R134+0x12100] ;  /* 0x012100008628783b */ /* 0x000e6e0000000200 */
[C---:B------:R-:W-:Y:S08]  /*2960*/  HMMA.16816.F32.BF16 R16, R192.reuse, R44, R16 ;  /* 0x0000002cc010723c */ /* 0x040ff00000041810 */
[C---:B------:R-:W-:Y:S01]  /*2970*/  HMMA.16816.F32.BF16 R20, R192.reuse, R46, R20 ;  /* 0x0000002ec014723c */ /* 0x040fe20000041814 */
[----:B------:R-:W2:Y:S07]  /*2980*/  LDSM.16.M88.4 R44, [R134+0x12900] ;  /* 0x01290000862c783b */ /* 0x000eae0000000200 */
[C---:B------:R-:W-:Y:S08]  /*2990*/  HMMA.16816.F32.BF16 R24, R192.reuse, R76, R24 ;  /* 0x0000004cc018723c */ /* 0x040ff00000041818 */
[----:B------:R-:W-:Y:S01]  /*29a0*/  HMMA.16816.F32.BF16 R28, R192, R78, R28 ;  /* 0x0000004ec01c723c */ /* 0x000fe2000004181c */
[----:B------:R-:W-:Y:S07]  /*29b0*/  LDSM.16.M88.4 R76, [R252+0x13900] ;  /* 0x01390000fc4c783b */ /* 0x000fee0000000200 */
[C---:B---3--:R-:W-:Y:S08]  /*29c0*/  HMMA.16816.F32.BF16 R32, R196.reuse, R12, R32 ;  /* 0x0000000cc420723c */ /* 0x048ff00000041820 */
[C---:B------:R-:W-:Y:S01]  /*29d0*/  HMMA.16816.F32.BF16 R36, R196.reuse, R14, R36 ;  /* 0x0000000ec424723c */ /* 0x040fe20000041824 */
[----:B------:R-:W3:Y:S07]  /*29e0*/  LDSM.16.M88.4 R12, [R115+0x2000] ;  /* 0x00200000730c783b */ /* 0x000eee0000000200 */
[C---:B------:R-:W-:Y:S08]  /*29f0*/  HMMA.16816.F32.BF16 R60, R196.reuse, R48, R60 ;  /* 0x00000030c43c723c */ /* 0x040ff0000004183c */
[C---:B------:R-:W-:Y:S01]  /*2a00*/  HMMA.16816.F32.BF16 R8, R196.reuse, R50, R8 ;  /* 0x00000032c408723c */ /* 0x040fe20000041808 */
[----:B------:R-:W4:Y:S07]  /*2a10*/  LDSM.16.M88.4 R48, [R115+0x2800] ;  /* 0x002800007330783b */ /* 0x000f2e0000000200 */
[C---:B------:R-:W-:Y:S08]  /*2a20*/  HMMA.16816.F32.BF16 R16, R196.reuse, R56, R16 ;  /* 0x00000038c410723c */ /* 0x040ff00000041810 */
[C---:B------:R-:W-:Y:S01]  /*2a30*/  HMMA.16816.F32.BF16 R20, R196.reuse, R58, R20 ;  /* 0x0000003ac414723c */ /* 0x040fe20000041814 */
[----:B------:R-:W-:Y:S07]  /*2a40*/  LDSM.16.M88.4 R56, [R252+0x13100] ;  /* 0x01310000fc38783b */ /* 0x000fee0000000200 */
[C---:B------:R-:W-:Y:S08]  /*2a50*/  HMMA.16816.F32.BF16 R24, R196.reuse, R84, R24 ;  /* 0x00000054c418723c */ /* 0x040ff00000041818 */
[----:B------:R-:W-:Y:S01]  /*2a60*/  HMMA.16816.F32.BF16 R28, R196, R86, R28 ;  /* 0x00000056c41c723c */ /* 0x000fe2000004181c */
[----:B------:R-:W-:Y:S07]  /*2a70*/  LDSM.16.M88.4 R84, [R115+0x5800] ;  /* 0x005800007354783b */ /* 0x000fee0000000200 */
[C---:B-1----:R-:W-:Y:S08]  /*2a80*/  HMMA.16816.F32.BF16 R32, R200.reuse, R40, R32 ;  /* 0x00000028c820723c */ /* 0x042ff00000041820 */
[C---:B------:R-:W-:Y:S01]  /*2a90*/  HMMA.16816.F32.BF16 R36, R200.reuse, R42, R36 ;  /* 0x0000002ac824723c */ /* 0x040fe20000041824 */
[----:B------:R-:W1:Y:S07]  /*2aa0*/  LDSM.16.M88.4 R40, [R252+0x12100] ;  /* 0x01210000fc28783b */ /* 0x000e6e0000000200 */
[C---:B--2---:R-:W-:Y:S08]  /*2ab0*/  HMMA.16816.F32.BF16 R60, R200.reuse, R44, R60 ;  /* 0x0000002cc83c723c */ /* 0x044ff0000004183c */
[C---:B------:R-:W-:Y:S01]  /*2ac0*/  HMMA.16816.F32.BF16 R8, R200.reuse, R46, R8 ;  /* 0x0000002ec808723c */ /* 0x040fe20000041808 */
[----:B------:R-:W2:Y:S07]  /*2ad0*/  LDSM.16.M88.4 R44, [R252+0x12900] ;  /* 0x01290000fc2c783b */ /* 0x000eae0000000200 */
[C---:B------:R-:W-:Y:S08]  /*2ae0*/  HMMA.16816.F32.BF16 R16, R200.reuse, R52, R16 ;  /* 0x00000034c810723c */ /* 0x040ff00000041810 */
[C---:B------:R-:W-:Y:S01]  /*2af0*/  HMMA.16816.F32.BF16 R20, R200.reuse, R54, R20 ;  /* 0x00000036c814723c */ /* 0x040fe20000041814 */
[----:B------:R-:W-:Y:S07]  /*2b00*/  LDSM.16.M88.4 R52, [R249+0x2800] ;  /* 0x00280000f934783b */ /* 0x000fee0000000200 */
[C---:B------:R-:W-:Y:S08]  /*2b10*/  HMMA.16816.F32.BF16 R24, R200.reuse, R72, R24 ;  /* 0x00000048c818723c */ /* 0x040ff00000041818 */
[----:B------:R-:W-:Y:S01]  /*2b20*/  HMMA.16816.F32.BF16 R28, R200, R74, R28 ;  /* 0x0000004ac81c723c */ /* 0x000fe2000004181c */
[----:B------:R-:W-:Y:S07]  /*2b30*/  LDSM.16.M88.4 R72, [R249+0x3800] ;  /* 0x00380000f948783b */ /* 0x000fee0000000200 */
[C---:B---3--:R-:W-:Y:S08]  /*2b40*/  HMMA.16816.F32.BF16 R32, R204.reuse, R12, R32 ;  /* 0x0000000ccc20723c */ /* 0x048ff00000041820 */
        /* <DEDUP_REMOVED lines=11> */
[C---:B-1----:R-:W-:Y:S08]  /*2c00*/  HMMA.16816.F32.BF16 R32, R208.reuse, R40, R32 ;  /* 0x00000028d020723c */ /* 0x042ff00000041820 */
[C---:B------:R-:W-:Y:S01]  /*2c10*/  HMMA.16816.F32.BF16 R36, R208.reuse, R42, R36 ;  /* 0x0000002ad024723c */ /* 0x040fe20000041824 */
[----:B------:R-:W-:Y:S07]  /*2c20*/  LDSM.16.M88.4 R40, [R115+0x4000] ;  /* 0x004000007328783b */ /* 0x000fee0000000200 */
[C---:B--2---:R-:W-:Y:S08]  /*2c30*/  HMMA.16816.F32.BF16 R60, R208.reuse, R44, R60 ;  /* 0x0000002cd03c723c */ /* 0x044ff0000004183c */
        /* <DEDUP_REMOVED lines=9> */
[C---:B------:R-:W-:Y:S08]  /*2cd0*/  HMMA.16816.F32.BF16 R36, R212.reuse, R14, R36 ;  /* 0x0000000ed424723c */ /* 0x040ff00000041824 */
[C---:B------:R-:W-:Y:S08]  /*2ce0*/  HMMA.16816.F32.BF16 R12, R212.reuse, R54, R8 ;  /* 0x00000036d40c723c */ /* 0x040ff00000041808 */
[C---:B----4-:R-:W-:Y:S08]  /*2cf0*/  HMMA.16816.F32.BF16 R8, R212.reuse, R64, R16 ;  /* 0x00000040d408723c */ /* 0x050ff00000041810 */
[C---:B------:R-:W-:Y:S01]  /*2d00*/  HMMA.16816.F32.BF16 R20, R212.reuse, R66, R20 ;  /* 0x00000042d414723c */ /* 0x040fe20000041814 */
[----:B------:R-:W-:Y:S07]  /*2d10*/  LDSM.16.M88.4 R64, [R115+0x5000] ;  /* 0x005000007340783b */ /* 0x000fee0000000200 */
[C---:B------:R-:W-:Y:S08]  /*2d20*/  HMMA.16816.F32.BF16 R24, R212.reuse, R72, R24 ;  /* 0x00000048d418723c */ /* 0x040ff00000041818 */
[----:B------:R-:W-:Y:S01]  /*2d30*/  HMMA.16816.F32.BF16 R28, R212, R74, R28 ;  /* 0x0000004ad41c723c */ /* 0x000fe2000004181c */
[----:B------:R-:W-:Y:S07]  /*2d40*/  LDSM.16.M88.4 R72, [R134+0x17900] ;  /* 0x017900008648783b */ /* 0x000fee0000000200 */
[----:B-1----:R-:W-:Y:S08]  /*2d50*/  HMMA.16816.F32.BF16 R32, R216, R44, R32 ;  /* 0x0000002cd820723c */ /* 0x002ff00000041820 */
[----:B------:R-:W-:Y:S01]  /*2d60*/  HMMA.16816.F32.BF16 R60, R212, R52, R60 ;  /* 0x00000034d43c723c */ /* 0x000fe2000004183c */
[----:B------:R-:W1:Y:S07]  /*2d70*/  LDSM.16.M88.4 R52, [R115+0x4800] ;  /* 0x004800007334783b */ /* 0x000e6e0000000200 */
[C---:B------:R-:W-:Y:S01]  /*2d80*/  HMMA.16816.F32.BF16 R36, R216.reuse, R46, R36 ;  /* 0x0000002ed824723c */ /* 0x040fe20000041824 */
[----:B------:R-:W3:Y:S07]  /*2d90*/  LDSM.16.M88.4 R44, [R252+0x14100] ;  /* 0x01410000fc2c783b */ /* 0x000eee0000000200 */
[C---:B------:R-:W-:Y:S08]  /*2da0*/  HMMA.16816.F32.BF16 R16, R216.reuse, R50, R12 ;  /* 0x00000032d810723c */ /* 0x040ff0000004180c */
[C---:B--2---:R-:W-:Y:S08]  /*2db0*/  HMMA.16816.F32.BF16 R12, R216.reuse, R56, R8 ;  /* 0x00000038d80c723c */ /* 0x044ff00000041808 */
[C---:B------:R-:W-:Y:S01]  /*2dc0*/  HMMA.16816.F32.BF16 R8, R216.reuse, R58, R20 ;  /* 0x0000003ad808723c */ /* 0x040fe20000041814 */
[----:B------:R-:W-:Y:S07]  /*2dd0*/  LDSM.16.M88.4 R56, [R252+0x15100] ;  /* 0x01510000fc38783b */ /* 0x000fee0000000200 */
[C---:B------:R-:W-:Y:S08]  /*2de0*/  HMMA.16816.F32.BF16 R24, R216.reuse, R68, R24 ;  /* 0x00000044d818723c */ /* 0x040ff00000041818 */
[----:B------:R-:W-:Y:S01]  /*2df0*/  HMMA.16816.F32.BF16 R28, R216, R70, R28 ;  /* 0x00000046d81c723c */ /* 0x000fe2000004181c */
[----:B------:R-:W-:Y:S07]  /*2e00*/  LDSM.16.M88.4 R68, [R134+0x17100] ;  /* 0x017100008644783b */ /* 0x000fee0000000200 */
[----:B------:R-:W-:Y:S08]  /*2e10*/  HMMA.16816.F32.BF16 R32, R220, R40, R32 ;  /* 0x00000028dc20723c */ /* 0x000ff00000041820 */
[----:B------:R-:W-:Y:S01]  /*2e20*/  HMMA.16816.F32.BF16 R60, R216, R48, R60 ;  /* 0x00000030d83c723c */ /* 0x000fe2000004183c */
[----:B------:R-:W2:Y:S07]  /*2e30*/  LDSM.16.M88.4 R48, [R252+0x14900] ;  /* 0x01490000fc30783b */ /* 0x000eae0000000200 */
[C---:B------:R-:W-:Y:S01]  /*2e40*/  HMMA.16816.F32.BF16 R36, R220.reuse, R42, R36 ;  /* 0x0000002adc24723c */ /* 0x040fe20000041824 */
[----:B------:R-:W4:Y:S07]  /*2e50*/  LDSM.16.M88.4 R40, [R249+0x4000] ;  /* 0x00400000f928783b */ /* 0x000f2e0000000200 */
[C---:B-1----:R-:W-:Y:S08]  /*2e60*/  HMMA.16816.F32.BF16 R20, R220.reuse, R54, R16 ;  /* 0x00000036dc14723c */ /* 0x042ff00000041810 */
[C---:B------:R-:W-:Y:S08]  /*2e70*/  HMMA.16816.F32.BF16 R16, R220.reuse, R64, R12 ;  /* 0x00000040dc10723c */ /* 0x040ff0000004180c */
[C---:B------:R-:W-:Y:S01]  /*2e80*/  HMMA.16816.F32.BF16 R12, R220.reuse, R66, R8 ;  /* 0x00000042dc0c723c */ /* 0x040fe20000041808 */
[----:B------:R-:W-:Y:S07]  /*2e90*/  LDSM.16.M88.4 R64, [R249+0x5000] ;  /* 0x00500000f940783b */ /* 0x000fee0000000200 */
[C---:B------:R-:W-:Y:S08]  /*2ea0*/  HMMA.16816.F32.BF16 R8, R220.reuse, R84, R24 ;  /* 0x00000054dc08723c */ /* 0x040ff00000041818 */
[----:B------:R-:W-:Y:S01]  /*2eb0*/  HMMA.16816.F32.BF16 R28, R220, R86, R28 ;  /* 0x00000056dc1c723c */ /* 0x000fe2000004181c */
[----:B------:R-:W-:Y:S07]  /*2ec0*/  LDSM.16.M88.4 R84, [R252+0x16900] ;  /* 0x01690000fc54783b */ /* 0x000fee0000000200 */
[----:B---3--:R-:W-:Y:S08]  /*2ed0*/  HMMA.16816.F32.BF16 R32, R224, R44, R32 ;  /* 0x0000002ce020723c */ /* 0x008ff00000041820 */
[----:B------:R-:W-:Y:S01]  /*2ee0*/  HMMA.16816.F32.BF16 R60, R220, R52, R60 ;  /* 0x00000034dc3c723c */ /* 0x000fe2000004183c */
[----:B------:R-:W1:Y:S07]  /*2ef0*/  LDSM.16.M88.4 R52, [R249+0x4800] ;  /* 0x00480000f934783b */ /* 0x000e6e0000000200 */
[C---:B------:R-:W-:Y:S01]  /*2f00*/  HMMA.16816.F32.BF16 R36, R224.reuse, R46, R36 ;  /* 0x0000002ee024723c */ /* 0x040fe20000041824 */
[----:B------:R-:W3:Y:S07]  /*2f10*/  LDSM.16.M88.4 R44, [R134+0x16100] ;  /* 0x01610000862c783b */ /* 0x000eee0000000200 */
[C---:B--2---:R-:W-:Y:S08]  /*2f20*/  HMMA.16816.F32.BF16 R24, R224.reuse, R50, R20 ;  /* 0x00000032e018723c */ /* 0x044ff00000041814 */
[C---:B------:R-:W-:Y:S08]  /*2f30*/  HMMA.16816.F32.BF16 R20, R224.reuse, R56, R16 ;  /* 0x00000038e014723c */ /* 0x040ff00000041810 */
[C---:B------:R-:W-:Y:S01]  /*2f40*/  HMMA.16816.F32.BF16 R16, R224.reuse, R58, R12 ;  /* 0x0000003ae010723c */ /* 0x040fe2000004180c */
[----:B------:R-:W-:Y:S07]  /*2f50*/  LDSM.16.M88.4 R56, [R115+0x6800] ;  /* 0x006800007338783b */ /* 0x000fee0000000200 */
[C---:B------:R-:W-:Y:S08]  /*2f60*/  HMMA.16816.F32.BF16 R12, R224.reuse, R76, R8 ;  /* 0x0000004ce00c723c */ /* 0x040ff00000041808 */
[----:B------:R-:W-:Y:S01]  /*2f70*/  HMMA.16816.F32.BF16 R8, R224, R78, R28 ;  /* 0x0000004ee008723c */ /* 0x000fe2000004181c */
[----:B------:R-:W-:Y:S07]  /*2f80*/  LDSM.16.M88.4 R76, [R249+0x6800] ;  /* 0x00680000f94c783b */ /* 0x000fee0000000200 */
[----:B----4-:R-:W-:Y:S08]  /*2f90*/  HMMA.16816.F32.BF16 R32, R228, R40, R32 ;  /* 0x00000028e420723c */ /* 0x010ff00000041820 */
        /* <DEDUP_REMOVED lines=10> */
[----:B------:R-:W1:Y:S07]  /*3040*/  LDSM.16.M88.4 R80, [R252+0x16100] ;  /* 0x01610000fc50783b */ /* 0x000e6e0000000200 */
[----:B---3--:R-:W-:Y:S08]  /*3050*/  HMMA.16816.F32.BF16 R8, R232, R44, R32 ;  /* 0x0000002ce808723c */ /* 0x008ff00000041820 */
[----:B------:R-:W-:Y:S08]  /*3060*/  HMMA.16816.F32.BF16 R60, R228, R52, R60 ;  /* 0x00000034e43c723c */ /* 0x000ff0000004183c */
[C---:B--2---:R-:W-:Y:S08]  /*3070*/  HMMA.16816.F32.BF16 R32, R232.reuse, R50, R28 ;  /* 0x00000032e820723c */ /* 0x044ff0000004181c */
[C---:B------:R-:W-:Y:S08]  /*3080*/  HMMA.16816.F32.BF16 R28, R232.reuse, R68, R24 ;  /* 0x00000044e81c723c */ /* 0x040ff00000041818 */
[C---:B------:R-:W-:Y:S01]  /*3090*/  HMMA.16816.F32.BF16 R24, R232.reuse, R70, R20 ;  /* 0x00000046e818723c */ /* 0x040fe20000041814 */
[----:B------:R-:W2:Y:S07]  /*30a0*/  LDSM.16.M88.4 R68, [R249+0x6000] ;  /* 0x00600000f944783b */ /* 0x000eae0000000200 */
[C---:B------:R-:W-:Y:S08]  /*30b0*/  HMMA.16816.F32.BF16 R20, R232.reuse, R72, R16 ;  /* 0x00000048e814723c */ /* 0x040ff00000041810 */
[C---:B------:R-:W-:Y:S08]  /*30c0*/  HMMA.16816.F32.BF16 R36, R232.reuse, R46, R36 ;  /* 0x0000002ee824723c */ /* 0x040ff00000041824 */
[----:B------:R-:W-:Y:S01]  /*30d0*/  HMMA.16816.F32.BF16 R16, R232, R74, R12 ;  /* 0x0000004ae810723c */ /* 0x000fe2000004180c */
[----:B------:R-:W3:Y:S07]  /*30e0*/  LDSM.16.M88.4 R72, [R249+0x7000] ;  /* 0x00700000f948783b */ /* 0x000eee0000000200 */
[----:B----4-:R-:W-:Y:S08]  /*30f0*/  HMMA.16816.F32.BF16 R12, R236, R40, R8 ;  /* 0x00000028ec0c723c */ /* 0x010ff00000041808 */
[----:B------:R-:W-:Y:S08]  /*3100*/  HMMA.16816.F32.BF16 R60, R232, R48, R60 ;  /* 0x00000030e83c723c */ /* 0x000ff0000004183c */
[----:B------:R-:W-:Y:S08]  /*3110*/  HMMA.16816.F32.BF16 R8, R236, R42, R36 ;  /* 0x0000002aec08723c */ /* 0x000ff00000041824 */
[----:B-1----:R-:W-:Y:S08]  /*3120*/  HMMA.16816.F32.BF16 R36, R240, R80, R12 ;  /* 0x00000050f024723c */ /* 0x002ff0000004180c */
[C---:B------:R-:W-:Y:S08]  /*3130*/  HMMA.16816.F32.BF16 R60, R236.reuse, R56, R60 ;  /* 0x00000038ec3c723c */ /* 0x040ff0000004183c */
[----:B------:R-:W-:Y:S08]  /*3140*/  HMMA.16816.F32.BF16 R52, R236, R64, R28 ;  /* 0x00000040ec34723c */ /* 0x000ff0000004181c */
[----:B--2---:R-:W-:Y:S08]  /*3150*/  HMMA.16816.F32.BF16 R36, R244, R68, R36 ;  /* 0x00000044f424723c */ /* 0x004ff00000041824 */
[----:B------:R-:W-:Y:S08]  /*3160*/  HMMA.16816.F32.BF16 R44, R236, R96, R20 ;  /* 0x00000060ec2c723c */ /* 0x000ff00000041814 */
[----:B------:R-:W-:Y:S08]  /*3170*/  HMMA.16816.F32.BF16 R28, R240, R84, R60 ;  /* 0x00000054f01c723c */ /* 0x000ff0000004183c */
[----:B------:R-:W-:Y:S01]  /*3180*/  FMUL.FTZ R2, R36, c[0x0][0x320] ;  /* 0x0000c80024027a20 */ /* 0x000fe20000410000 */
[----:B------:R-:W-:Y:S08]  /*3190*/  HMMA.16816.F32.BF16 R56, R236, R58, R32 ;  /* 0x0000003aec38723c */ /* 0x000ff00000041820 */
[----:B------:R-:W-:Y:S08]  /*31a0*/  HMMA.16816.F32.BF16 R12, R240, R92, R44 ;  /* 0x0000005cf00c723c */ /* 0x000ff0000004182c */
[----:B------:R-:W-:Y:S01]  /*31b0*/  HMMA.16816.F32.BF16 R44, R244, R76, R28 ;  /* 0x0000004cf42c723c */ /* 0x000fe2000004181c */
[----:B------:R1:W2:Y:S07]  /*31c0*/  MUFU.TANH R29, R2 ;  /* 0x00000002001d7308 */ /* 0x0002ae0000002400 */
[----:B------:R-:W-:Y:S01]  /*31d0*/  HMMA.16816.F32.BF16 R48, R236, R66, R24 ;  /* 0x00000042ec30723c */ /* 0x000fe20000041818 */
[----:B------:R-:W4:Y:S01]  /*31e0*/  LDSM.16.M88.4 R64, [R249+0x7800] ;  /* 0x00780000f940783b */ /* 0x000f220000000200 */
[----:B------:R-:W-:-:S06]  /*31f0*/  DEPBAR.LE SB0, 0x0 ;  /* 0x000080000000791a */ /* 0x000fcc0000000000 */
[----:B------:R-:W-:Y:S01]  /*3200*/  HMMA.16816.F32.BF16 R40, R236, R98, R16 ;  /* 0x00000062ec28723c */ /* 0x000fe20000041810 */
[----:B-1----:R-:W-:-:S04]  /*3210*/  FMUL.FTZ R2, R37, c[0x0][0x320] ;  /* 0x0000c80025027a20 */ /* 0x002fc80000410000 */
[----:B------:R1:W1:Y:S03]  /*3220*/  MUFU.TANH R28, R2 ;  /* 0x00000002001c7308 */ /* 0x0002660000002400 */
[C---:B------:R-:W-:Y:S08]  /*3230*/  HMMA.16816.F32.BF16 R32, R240.reuse, R82, R8 ;  /* 0x00000052f020723c */ /* 0x040ff00000041808 */
[----:B------:R-:W-:Y:S01]  /*3240*/  HMMA.16816.F32.BF16 R20, R240, R88, R52 ;  /* 0x00000058f014723c */ /* 0x000fe20000041834 */
[----:B-1----:R-:W-:-:S07]  /*3250*/  IADD3 R2, R115, 0x800, RZ ;  /* 0x0000080073027810 */ /* 0x002fce0007ffe0ff */
[C---:B------:R-:W-:Y:S01]  /*3260*/  HMMA.16816.F32.BF16 R24, R240.reuse, R86, R56 ;  /* 0x00000056f018723c */ /* 0x040fe20000041838 */
[----:B------:R1:W-:Y:S04]  /*3270*/  STL [R1+0x3c], R2 ;  /* 0x00003c0201007387 */ /* 0x0003e80000100800 */
[----:B------:R5:W-:Y:S03]  /*3280*/  STL [R1+0x38], R6 ;  /* 0x0000380601007387 */ /* 0x000be60000100800 */
[C---:B------:R-:W-:Y:S01]  /*3290*/  HMMA.16816.F32.BF16 R16, R240.reuse, R90, R48 ;  /* 0x0000005af010723c */ /* 0x040fe20000041830 */
[----:B------:R2:W-:Y:S04]  /*32a0*/  STL [R1+0x34], R3 ;  /* 0x0000340301007387 */ /* 0x0005e80000100800 */
[----:B------:R-:W-:Y:S03]  /*32b0*/  STL [R1+0x30], R7 ;  /* 0x0000300701007387 */ /* 0x000fe60000100800 */
[----:B------:R-:W-:Y:S08]  /*32c0*/  HMMA.16816.F32.BF16 R8, R240, R94, R40 ;  /* 0x0000005ef008723c */ /* 0x000ff00000041828 */
[----:B------:R-:W-:Y:S01]  /*32d0*/  HMMA.16816.F32.BF16 R68, R244, R70, R32 ;  /* 0x00000046f444723c */ /* 0x000fe20000041820 */
[----:B-1----:R-:W-:Y:S01]  /*32e0*/  FMUL.FTZ R2, R38, c[0x0][0x320] ;  /* 0x0000c80026027a20 */ /* 0x002fe20000410000 */
[----:B-----5:R-:W-:-:S03]  /*32f0*/  IADD3 R6, R115, 0x2800, RZ ;  /* 0x0000280073067810 */ /* 0x020fc60007ffe0ff */
[----:B------:R1:W1:Y:S03]  /*3300*/  MUFU.TANH R30, R2 ;  /* 0x00000002001e7308 */ /* 0x0002660000002400 */
[C---:B---3--:R-:W-:Y:S01]  /*3310*/  HMMA.16816.F32.BF16 R32, R244.reuse, R72, R20 ;  /* 0x00000048f420723c */ /* 0x048fe20000041814 */
[C---:B--2---:R-:W-:Y:S01]  /*3320*/  IADD3 R3, R115.reuse, 0x3000, RZ ;  /* 0x0000300073037810 */ /* 0x044fe20007ffe0ff */
[----:B------:R2:W-:Y:S04]  /*3330*/  STL [R1+0x2c], R6 ;  /* 0x00002c0601007387 */ /* 0x0005e80000100800 */
[----:B------:R3:W-:Y:S02]  /*3340*/  STL [R1+0x28], R3 ;  /* 0x0000280301007387 */ /* 0x0007e40000100800 */
[----:B----4-:R-:W-:Y:S01]  /*3350*/  HMMA.16816.F32.BF16 R40, R244, R64, R12 ;  /* 0x00000040f428723c */ /* 0x010fe2000004180c */
[----:B-1----:R-:W-:-:S07]  /*3360*/  IADD3 R2, R115, 0x4800, RZ ;  /* 0x0000480073027810 */ /* 0x002fce0007ffe0ff */
[C---:B------:R-:W-:Y:S08]  /*3370*/  HMMA.16816.F32.BF16 R76, R244.reuse, R78, R24 ;  /* 0x0000004ef44c723c */ /* 0x040ff00000041818 */
[----:B------:R-:W-:Y:S01]  /*3380*/  HMMA.16816.F32.BF16 R72, R244, R74, R16 ;  /* 0x0000004af448723c */ /* 0x000fe20000041810 */
[C---:B--2---:R-:W-:Y:S02]  /*3390*/  IADD3 R6, R115.reuse, 0x3800, RZ ;  /* 0x0000380073067810 */ /* 0x044fe40007ffe0ff */
[----:B---3--:R-:W-:-:S03]  /*33a0*/  IADD3 R3, R115, 0x4000, RZ ;  /* 0x0000400073037810 */ /* 0x008fc60007ffe0ff */
[----:B------:R1:W-:Y:S02]  /*33b0*/  STL [R1+0x24], R6 ;  /* 0x0000240601007387 */ /* 0x0003e40000100800 */
[----:B------:R-:W-:Y:S02]  /*33c0*/  HMMA.16816.F32.BF16 R64, R244, R66, R8 ;  /* 0x00000042f440723c */ /* 0x000fe40000041808 */
[----:B------:R2:W-:Y:S04]  /*33d0*/  STL [R1+0x20], R3 ;  /* 0x0000200301007387 */ /* 0x0005e80000100800 */
[----:B------:R3:W-:Y:S01]  /*33e0*/  STL [R1+0x1c], R2 ;  /* 0x00001c0201007387 */ /* 0x0007e20000100800 */
[C---:B-1----:R-:W-:Y:S02]  /*33f0*/  IADD3 R6, R115.reuse, 0x5000, RZ ;  /* 0x0000500073067810 */ /* 0x042fe40007ffe0ff */
[----:B--2---:R-:W-:-:S03]  /*3400*/  IADD3 R3, R115, 0x5800, RZ ;  /* 0x0000580073037810 */ /* 0x004fc60007ffe0ff */
[----:B------:R1:W-:Y:S01]  /*3410*/  STL [R1+0x18], R6 ;  /* 0x0000180601007387 */ /* 0x0003e20000100800 */
[----:B---3--:R-:W-:-:S03]  /*3420*/  IADD3 R2, R115, 0x6000, RZ ;  /* 0x0000600073027810 */ /* 0x008fc60007ffe0ff */
[----:B------:R2:W-:Y:S04]  /*3430*/  STL [R1+0x14], R3 ;  /* 0x0000140301007387 */ /* 0x0005e80000100800 */
[----:B------:R3:W-:Y:S01]  /*3440*/  STL [R1+0x10], R2 ;  /* 0x0000100201007387 */ /* 0x0007e20000100800 */
[C---:B-1----:R-:W-:Y:S02]  /*3450*/  IADD3 R6, R115.reuse, 0x6800, RZ ;  /* 0x0000680073067810 */ /* 0x042fe40007ffe0ff */
[----:B--2---:R-:W-:-:S03]  /*3460*/  IADD3 R3, R115, 0x7000, RZ ;  /* 0x0000700073037810 */ /* 0x004fc60007ffe0ff */
[----:B------:R1:W-:Y:S01]  /*3470*/  STL [R1+0xc], R6 ;  /* 0x00000c0601007387 */ /* 0x0003e20000100800 */
[----:B---3--:R-:W-:-:S05]  /*3480*/  IADD3 R2, R115, 0x7800, RZ ;  /* 0x0000780073027810 */ /* 0x008fca0007ffe0ff */
[----:B------:R1:W-:Y:S04]  /*3490*/  STL [R1+0x4], R2 ;  /* 0x0000040201007387 */ /* 0x0003e80000100800 */
[----:B------:R1:W-:Y:S04]  /*34a0*/  STL [R1+0x8], R3 ;  /* 0x0000080301007387 */ /* 0x0003e80000100800 */
[----:B------:R-:W-:Y:S06]  /*34b0*/  BAR.SYNC.DEFER_BLOCKING 0x0 ;  /* 0x0000000000007b1d */ /* 0x000fec0000010000 */
[----:B------:R-:W-:Y:S05]  /*34c0*/  @P0 BRA `(.L_x_611) ;  /* 0x0000052000000947 */ /* 0x000fea0003800000 */
[----:B------:R-:W-:Y:S01]  /*34d0*/  ULEA UR4, UR6, UR12, 0x6 ;  /* 0x0000000c06047291 */ /* 0x000fe2000f8e303f */
[----:B------:R-:W-:Y:S01]  /*34e0*/  IMAD.MOV.U32 R9, RZ, RZ, RZ ;  /* 0x000000ffff097224 */ /* 0x000fe200078e00ff */
[----:B------:R-:W-:-:S04]  /*34f0*/  P2R R11, PR, RZ, 0x8 ;  /* 0x00000008ff0b7803 */ /* 0x000fc80000000000 */
[----:B-1----:R-:W-:-:S05]  /*3500*/  IMAD.U32 R3, RZ, RZ, UR4 ;  /* 0x00000004ff037e24 */ /* 0x002fca000f8e00ff */
        /* <DEDUP_REMOVED lines=16> */
[----:B------:R-:W-:Y:S01]  /*3610*/  SEL R25, RZ, 0x10, P4 ;  /* 0x00000010ff197807 */ /* 0x000fe20002000000 */
[----:B------:R-:W-:Y:S01]  /*3620*/  IMAD.SHL.U32 R22, R106, 0x2, RZ ;  /* 0x000000026a167824 */ /* 0x000fe200078e00ff */
[----:B------:R-:W-:Y:S01]  /*3630*/  SHF.R.S32.HI R2, RZ, 0x1f, R10 ;  /* 0x0000001fff027819 */ /* 0x000fe2000001140a */
[----:B------:R3:W-:Y:S01]  /*3640*/  STL [R1+0x5c], R10 ;  /* 0x00005c0a01007387 */ /* 0x0007e20000100800 */
[----:B------:R-:W-:-:S02]  /*3650*/  LOP3.LUT R8, R8, 0xf, RZ, 0xc0, !PT ;  /* 0x0000000f08087812 */ /* 0x000fc400078ec0ff */
[----:B------:R-:W-:Y:S02]  /*3660*/  SHF.L.U64.HI R21, R110, 0x1, R111 ;  /* 0x000000016e157819 */ /* 0x000fe4000001026f */
[----:B------:R-:W-:Y:S02]  /*3670*/  SHF.L.U64.HI R23, R108, 0x1, R109 ;  /* 0x000000016c177819 */ /* 0x000fe4000001026d */
[----:B------:R-:W-:Y:S01]  /*3680*/  SHF.L.U64.HI R24, R106, 0x1, R107 ;  /* 0x000000016a187819 */ /* 0x000fe2000001026b */
[----:B-1----:R-:W-:Y:S02]  /*3690*/  IMAD R6, R2, c[0x0][0x1e0], RZ ;  /* 0x0000780002067a24 */ /* 0x002fe400078e02ff */
[----:B------:R-:W-:-:S04]  /*36a0*/  IMAD.WIDE.U32 R2, R10, c[0x0][0x1e0], RZ ;  /* 0x000078000a027a25 */ /* 0x000fc800078e00ff */
[----:B------:R-:W-:-:S04]  /*36b0*/  IMAD R6, R10, c[0x0][0x1e4], R6 ;  /* 0x000079000a067a24 */ /* 0x000fc800078e0206 */
[----:B------:R-:W-:Y:S01]  /*36c0*/  IMAD.IADD R3, R3, 0x1, R6 ;  /* 0x0000000103037824 */ /* 0x000fe200078e0206 */
[----:B---3--:R-:W-:-:S04]  /*36d0*/  IADD3 R10, -R26, 0x10, RZ ;  /* 0x000000101a0a7810 */ /* 0x008fc80007ffe1ff */
[----:B------:R-:W-:Y:S02]  /*36e0*/  LOP3.LUT R10, R10, 0xf, RZ, 0xc0, !PT ;  /* 0x0000000f0a0a7812 */ /* 0x000fe400078ec0ff */
[----:B--2---:R-:W-:Y:S01]  /*36f0*/  SHF.R.S32.HI R6, RZ, 0x1f, R9 ;  /* 0x0000001fff067819 */ /* 0x004fe20000011409 */
[----:B------:R-:W-:Y:S01]  /*3700*/  IMAD.WIDE.U32 R2, R9, c[0x0][0x1f0], R2 ;  /* 0x00007c0009027a25 */ /* 0x000fe200078e0002 */
[----:B------:R1:W-:Y:S03]  /*3710*/  STL [R1+0x58], R9 ;  /* 0x0000580901007387 */ /* 0x0003e60000100800 */
[----:B------:R-:W-:Y:S01]  /*3720*/  IMAD R6, R6, c[0x0][0x1f0], RZ ;  /* 0x00007c0006067a24 */ /* 0x000fe200078e02ff */
[----:B------:R-:W-:-:S03]  /*3730*/  IADD3 R2, P0, R2, UR22, RZ ;  /* 0x0000001602027c10 */ /* 0x000fc6000ff1e0ff */
[----:B------:R-:W-:-:S05]  /*3740*/  IMAD R6, R9, c[0x0][0x1f4], R6 ;  /* 0x00007d0009067a24 */ /* 0x000fca00078e0206 */
[----:B------:R-:W-:Y:S02]  /*3750*/  IADD3.X R3, R3, UR20, R6, P0, !PT ;  /* 0x0000001403037c10 */ /* 0x000fe400087fe406 */
[----:B------:R-:W-:-:S04]  /*3760*/  LEA R7, P0, R2, c[0x0][0x1c8], 0x1 ;  /* 0x0000720002077a11 */ /* 0x000fc800078008ff */
[----:B------:R-:W-:Y:S02]  /*3770*/  LEA.HI.X R6, R2, c[0x0][0x1cc], R3, 0x1, P0 ;  /* 0x0000730002067a11 */ /* 0x000fe400000f0c03 */
[----:B------:R-:W2:Y:S04]  /*3780*/  SHFL.IDX PT, R2, R7, 0x1, 0x181f ;  /* 0x00381f0007027f89 */ /* 0x000ea800000e0000 */
[----:B------:R-:W3:Y:S01]  /*3790*/  SHFL.IDX PT, R3, R6, 0x1, 0x181f ;  /* 0x00381f0006037f89 */ /* 0x000ee200000e0000 */
[----:B-1----:R-:W-:Y:S02]  /*37a0*/  SHF.L.U64.HI R9, R112, 0x1, R113 ;  /* 0x0000000170097819 */ /* 0x002fe40000010271 */
[----:B--2---:R-:W-:Y:S01]  /*37b0*/  IADD3 R18, P3, P0, R8, R2, R31 ;  /* 0x0000000208127210 */ /* 0x004fe2000787e01f */
[----:B------:R-:W-:-:S03]  /*37c0*/  IMAD.SHL.U32 R8, R110, 0x2, RZ ;  /* 0x000000026e087824 */ /* 0x000fc600078e00ff */
[-C--:B---3--:R-:W-:Y:S02]  /*37d0*/  IADD3.X R19, RZ, R3.reuse, R9, P3, P0 ;  /* 0x00000003ff137210 */ /* 0x088fe40001fe0409 */
[----:B------:R-:W-:Y:S02]  /*37e0*/  IADD3 R16, P3, P0, R10, R2, R8 ;  /* 0x000000020a107210 */ /* 0x000fe4000787e008 */
[----:B------:R-:W-:Y:S02]  /*37f0*/  IADD3 R10, -R25, 0x10, RZ ;  /* 0x00000010190a7810 */ /* 0x000fe40007ffe1ff */
[----:B------:R-:W-:Y:S02]  /*3800*/  IADD3.X R17, RZ, R3, R21, P3, P0 ;  /* 0x00000003ff117210 */ /* 0x000fe40001fe0415 */
[----:B------:R-:W-:-:S04]  /*3810*/  LOP3.LUT R10, R10, 0xf, RZ, 0xc0, !PT ;  /* 0x0000000f0a0a7812 */ /* 0x000fc800078ec0ff */
[----:B------:R-:W-:Y:S02]  /*3820*/  IADD3 R14, P3, P0, R10, R2, R20 ;  /* 0x000000020a0e7210 */ /* 0x000fe4000787e014 */
[----:B------:R-:W-:Y:S02]  /*3830*/  IADD3 R10, -R104, 0x10, RZ ;  /* 0x00000010680a7810 */ /* 0x000fe40007ffe1ff */
[----:B------:R-:W-:Y:S02]  /*3840*/  IADD3.X R15, RZ, R3, R23, P3, P0 ;  /* 0x00000003ff0f7210 */ /* 0x000fe40001fe0417 */
[----:B------:R-:W-:-:S04]  /*3850*/  LOP3.LUT R10, R10, 0xf, RZ, 0xc0, !PT ;  /* 0x0000000f0a0a7812 */ /* 0x000fc800078ec0ff */
[----:B------:R-:W-:Y:S02]  /*3860*/  IADD3 R12, P3, P0, R10, R2, R22 ;  /* 0x000000020a0c7210 */ /* 0x000fe4000787e016 */
[----:B------:R-:W1:Y:S02]  /*3870*/  SHFL.IDX PT, R2, R7, RZ, 0x181f ;  /* 0x00181fff07027589 */ /* 0x000e6400000e0000 */
[----:B------:R-:W-:Y:S02]  /*3880*/  IADD3.X R13, RZ, R3, R24, P3, P0 ;  /* 0x00000003ff0d7210 */ /* 0x000fe40001fe0418 */
[----:B------:R-:W2:Y:S01]  /*3890*/  SHFL.IDX PT, R3, R6, RZ, 0x181f ;  /* 0x00181fff06037589 */ /* 0x000ea200000e0000 */
[----:B------:R-:W-:Y:S02]  /*38a0*/  ISETP.NE.AND P3, PT, R11, RZ, PT ;  /* 0x000000ff0b00720c */ /* 0x000fe40003f65270 */
        /* <DEDUP_REMOVED lines=20> */
.L_x_611:
[----:B-1----:R-:W-:Y:S01]  /*39f0*/  FMUL.FTZ R2, R68, c[0x0][0x320] ;  /* 0x0000c80044027a20 */ /* 0x002fe20000410000 */
[----:B------:R-:W-:Y:S01]  /*3a00*/  LOP3.LUT R3, R101, 0xffffffe0, RZ, 0xc0, !PT ;  /* 0xffffffe065037812 */ /* 0x000fe200078ec0ff */
[----:B------:R-:W-:Y:S01]  /*3a10*/  UMOV UR4, 0xffffffc0 ;  /* 0xffffffc000047882 */ /* 0x000fe20000000000 */
[----:B------:R-:W-:Y:S01]  /*3a20*/  LEA.HI R6, R102, R105, RZ, 0x2 ;  /* 0x0000006966067211 */ /* 0x000fe200078f10ff */
[----:B------:R1:W2:Y:S01]  /*3a30*/  MUFU.TANH R14, R2 ;  /* 0x00000002000e7308 */ /* 0x0002a20000002400 */
[----:B------:R-:W-:Y:S01]  /*3a40*/  SHF.R.S32.HI R7, RZ, 0x1f, R100 ;  /* 0x0000001fff077819 */ /* 0x000fe20000011464 */
[----:B------:R-:W-:Y:S01]  /*3a50*/  UIMAD UR4, UR6, UR4, 0x41 ;  /* 0x00000041060474a4 */ /* 0x000fe2000f8e0204 */
[----:B------:R-:W-:Y:S01]  /*3a60*/  LOP3.LUT R6, R6, 0xfffffffc, RZ, 0xc0, !PT ;  /* 0xfffffffc06067812 */ /* 0x000fe200078ec0ff */
[----:B------:R-:W-:Y:S01]  /*3a70*/  IMAD.SHL.U32 R135, R4, 0x2, RZ ;  /* 0x0000000204877824 */ /* 0x000fe200078e00ff */
[----:B------:R-:W-:Y:S01]  /*3a80*/  LEA.HI R7, R7, R100, RZ, 0x3 ;  /* 0x0000006407077211 */ /* 0x000fe200078f18ff */
[----:B------:R-:W-:Y:S01]  /*3a90*/  @UP1 USHF.L.U32 UR10, UR10, 0x7, URZ ;  /* 0x000000070a0a1899 */ /* 0x000fe2000800063f */
[----:B------:R-:W-:Y:S01]  /*3aa0*/  PLOP3.LUT P0, PT, PT, PT, UP1, 0x80, 0x0 ;  /* 0x000000000000781c */ /* 0x000fe20003f0f018 */
[----:B------:R-:W-:Y:S01]  /*3ab0*/  IMAD R248, R5, 0x2, R135 ;  /* 0x0000000205f87824 */ /* 0x000fe200078e0287 */
[----:B------:R-:W-:Y:S01]  /*3ac0*/  LOP3.LUT R7, R7, 0xffffff8, RZ, 0xc0, !PT ;  /* 0x0ffffff807077812 */ /* 0x000fe200078ec0ff */
[----:B------:R-:W0:Y:S01]  /*3ad0*/  LDGDEPBAR ;  /* 0x00000000000079af */ /* 0x000e220000000000 */
[C---:B------:R-:W-:Y:S01]  /*3ae0*/  LEA R251, R0.reuse, R135, 0x1 ;  /* 0x0000008700fb7211 */ /* 0x040fe200078e08ff */
[----:B------:R-:W-:-:S02]  /*3af0*/  IMAD R250, R0, 0x2, R248 ;  /* 0x0000000200fa7824 */ /* 0x000fc400078e02f8 */
[----:B------:R-:W-:Y:S02]  /*3b00*/  IMAD.IADD R10, R100, 0x1, -R7 ;  /* 0x00000001640a7824 */ /* 0x000fe400078e0a07 */
[----:B-1----:R-:W-:Y:S01]  /*3b10*/  FMUL.FTZ R2, R69, c[0x0][0x320] ;  /* 0x0000c80045027a20 */ /* 0x002fe20000410000 */
[----:B------:R-:W-:Y:S03]  /*3b20*/  LDSM.16.MT88.4 R48, [R251+0x100] ;  /* 0x00010000fb30783b */ /* 0x000fe60000004200 */
[----:B------:R1:W3:Y:S01]  /*3b30*/  MUFU.TANH R13, R2 ;  /* 0x00000002000d7308 */ /* 0x0002e20000002400 */
[----:B------:R-:W-:Y:S01]  /*3b40*/  LDSM.16.MT88.4 R56, [R250+0x100] ;  /* 0x00010000fa38783b */ /* 0x000fe20000004200 */
[----:B-1----:R-:W-:-:S06]  /*3b50*/  FMUL.FTZ R2, R44, c[0x0][0x320] ;  /* 0x0000c8002c027a20 */ /* 0x002fcc0000410000 */
[----:B------:R1:W4:Y:S02]  /*3b60*/  MUFU.TANH R21, R2 ;  /* 0x0000000200157308 */ /* 0x0003240000002400 */
[----:B-1----:R-:W-:Y:S02]  /*3b70*/  IMAD.IADD R2, R105, 0x1, -R3 ;  /* 0x0000000169027824 */ /* 0x002fe400078e0a03 */
[----:B------:R-:W-:-:S03]  /*3b80*/  FMUL.FTZ R3, R45, c[0x0][0x320] ;  /* 0x0000c8002d037a20 */ /* 0x000fc60000410000 */
[----:B------:R-:W-:Y:S01]  /*3b90*/  SHF.R.S32.HI R8, RZ, 0x1f, R2 ;  /* 0x0000001fff087819 */ /* 0x000fe20000011402 */
[----:B------:R1:W5:Y:S02]  /*3ba0*/  MUFU.TANH R22, R3 ;  /* 0x0000000300167308 */ /* 0x0003640000002400 */
[----:B-1----:R-:W-:Y:S01]  /*3bb0*/  IMAD.IADD R3, R105, 0x1, -R6 ;  /* 0x0000000169037824 */ /* 0x002fe200078e0a06 */
[----:B------:R-:W-:Y:S01]  /*3bc0*/  LEA.HI R6, R8, R2, RZ, 0x2 ;  /* 0x0000000208067211 */ /* 0x000fe200078f10ff */
[----:B------:R-:W-:-:S03]  /*3bd0*/  FMUL.FTZ R8, R76, c[0x0][0x320] ;  /* 0x0000c8004c087a20 */ /* 0x000fc60000410000 */
[----:B------:R-:W-:Y:S01]  /*3be0*/  LEA.HI R9, R3, R3, RZ, 0x1 ;  /* 0x0000000303097211 */ /* 0x000fe200078f08ff */
[----:B------:R1:W1:Y:S01]  /*3bf0*/  MUFU.TANH R23, R8 ;  /* 0x0000000800177308 */ /* 0x0002620000002400 */
[C---:B------:R-:W-:Y:S02]  /*3c00*/  LEA.HI.SX32 R7, R6.reuse, UR11, 0x1e ;  /* 0x0000000b06077c11 */ /* 0x040fe4000f8ff2ff */
[----:B------:R-:W-:Y:S02]  /*3c10*/  LOP3.LUT R9, R9, 0x1ffffffe, RZ, 0xc0, !PT ;  /* 0x1ffffffe09097812 */ /* 0x000fe400078ec0ff */
[----:B------:R-:W-:Y:S02]  /*3c20*/  LOP3.LUT R6, R6, 0x7ffffffc, RZ, 0xc0, !PT ;  /* 0x7ffffffc06067812 */ /* 0x000fe400078ec0ff */
[----:B------:R-:W-:-:S03]  /*3c30*/  IADD3 R3, R3, -R9, RZ ;  /* 0x8000000903037210 */ /* 0x000fc60007ffe0ff */
[----:B------:R-:W-:Y:S02]  /*3c40*/  IMAD.IADD R6, R2, 0x1, -R6 ;  /* 0x0000000102067824 */ /* 0x000fe400078e0a06 */
[----:B------:R-:W-:-:S03]  /*3c50*/  FMUL.FTZ R2, R64, c[0x0][0x320] ;  /* 0x0000c80040027a20 */ /* 0x000fc60000410000 */
[----:B------:R-:W-:Y:S01]  /*3c60*/  SHF.L.U32 R11, R6, 0x1, RZ ;  /* 0x00000001060b7819 */ /* 0x000fe200000006ff */
[----:B-1----:R-:W-:Y:S01]  /*3c70*/  IMAD R8, R10, 0x10, R7 ;  /* 0x000000100a087824 */ /* 0x002fe200078e0207 */
[----:B------:R1:W-:Y:S01]  /*3c80*/  MUFU.TANH R17, R2 ;  /* 0x0000000200117308 */ /* 0x0003e20000002400 */
[----:B------:R-:W-:Y:S02]  /*3c90*/  FMUL.FTZ R7, R77, c[0x0][0x320] ;  /* 0x0000c8004d077a20 */ /* 0x000fe40000410000 */
[----:B------:R-:W-:Y:S02]  /*3ca0*/  IMAD R133, R3, 0x8, R8 ;  /* 0x0000000803857824 */ /* 0x000fe400078e0208 */
[----:B------:R-:W-:Y:S02]  /*3cb0*/  FMUL.FTZ R3, R32, c[0x0][0x320] ;  /* 0x0000c80020037a20 */ /* 0x000fe40000410000 */
[----:B------:R-:W-:Y:S01]  /*3cc0*/  @P0 IMAD.HI.U32 R8, R133, c[0x0][0x2c8], RZ ;  /* 0x0000b20085080a27 */ /* 0x000fe200078e00ff */
[----:B------:R-:W-:Y:S01]  /*3cd0*/  PLOP3.LUT P0, PT, PT, PT, UP1, 0x80, 0x0 ;  /* 0x000000000000781c */ /* 0x000fe20003f0f018 */
[----:B------:R2:W-:Y:S01]  /*3ce0*/  MUFU.TANH R12, R3 ;  /* 0x00000003000c7308 */ /* 0x0005e20000002400 */
[----:B------:R-:W-:Y:S04]  /*3cf0*/  STL [R1+0xbc], R133 ;  /* 0x0000bc8501007387 */ /* 0x000fe80000100800 */
[----:B------:R-:W-:Y:S01]  /*3d00*/  STL [R1+0xcc], R11 ;  /* 0x0000cc0b01007387 */ /* 0x000fe20000100800 */
[----:B-1----:R-:W-:-:S02]  /*3d10*/  FMUL.FTZ R2, R65, c[0x0][0x320] ;  /* 0x0000c80041027a20 */ /* 0x002fc40000410000 */
[----:B------:R1:W1:Y:S01]  /*3d20*/  MUFU.TANH R25, R7 ;  /* 0x0000000700197308 */ /* 0x0002620000002400 */
[----:B--2---:R-:W-:-:S07]  /*3d30*/  FMUL.FTZ R3, R72, c[0x0][0x320] ;  /* 0x0000c80048037a20 */ /* 0x004fce0000410000 */
[----:B------:R-:W-:Y:S01]  /*3d40*/  MUFU.TANH R16, R2 ;  /* 0x0000000200107308 */ /* 0x000fe20000002400 */
[----:B-1----:R-:W-:-:S07]  /*3d50*/  FMUL.FTZ R7, R73, c[0x0][0x320] ;  /* 0x0000c80049077a20 */ /* 0x002fce0000410000 */
[----:B------:R1:W-:Y:S08]  /*3d60*/  MUFU.TANH R24, R3 ;  /* 0x0000000300187308 */ /* 0x0003f00000002400 */
[----:B------:R2:W-:Y:S01]  /*3d70*/  MUFU.TANH R20, R7 ;  /* 0x0000000700147308 */ /* 0x0005e20000002400 */
[----:B-1----:R-:W-:Y:S01]  /*3d80*/  IMAD.MOV.U32 R3, RZ, RZ, R133 ;  /* 0x000000ffff037224 */ /* 0x002fe200078e0085 */
[----:B------:R-:W-:-:S05]  /*3d90*/  @P0 SHF.R.U32.HI R3, RZ, c[0x0][0x2cc], R8 ;  /* 0x0000b300ff030a19 */ /* 0x000fca0000011608 */
[----:B------:R-:W1:Y:S01]  /*3da0*/  SHFL.IDX PT, R8, R3, RZ, 0x1c1f ;  /* 0x001c1fff03087589 */ /* 0x000e6200000e0000 */
[----:B--2---:R-:W-:-:S04]  /*3db0*/  FMUL.FTZ R7, R40, c[0x0][0x320] ;  /* 0x0000c80028077a20 */ /* 0x004fc80000410000 */
[----:B------:R2:W-:Y:S02]  /*3dc0*/  MUFU.TANH R19, R7 ;  /* 0x0000000700137308 */ /* 0x0005e40000002400 */
[----:B--2---:R-:W-:-:S06]  /*3dd0*/  FMUL.FTZ R7, R41, c[0x0][0x320] ;  /* 0x0000c80029077a20 */ /* 0x004fcc0000410000 */
[----:B------:R2:W-:Y:S02]  /*3de0*/  MUFU.TANH R18, R7 ;  /* 0x0000000700127308 */ /* 0x0005e40000002400 */
[----:B--2---:R-:W-:Y:S01]  /*3df0*/  IMAD.U32 R7, RZ, RZ, UR4 ;  /* 0x00000004ff077e24 */ /* 0x004fe2000f8e00ff */
[----:B------:R-:W-:-:S04]  /*3e00*/  ULDC.64 UR4, c[0x0][0x2c8] ;  /* 0x0000b20000047ab9 */ /* 0x000fc80000000a00 */
[C---:B------:R-:W-:Y:S02]  /*3e10*/  IADD3 R6, -R11.reuse, UR7, R7 ;  /* 0x000000070b067c10 */ /* 0x040fe4000fffe107 */
[----:B------:R-:W-:Y:S01]  /*3e20*/  IADD3 R7, -R11, UR24, RZ ;  /* 0x000000180b077c10 */ /* 0x000fe2000fffe1ff */
[----:B------:R-:W-:Y:S01]  /*3e30*/  UIMAD.WIDE.U32 UR24, UR10, UR4, URZ ;  /* 0x000000040a1872a5 */ /* 0x000fe2000f8e003f */
[----:B------:R-:W-:Y:S01]  /*3e40*/  IADD3 R6, R6, -UR13, RZ ;  /* 0x8000000d06067c10 */ /* 0x000fe2000fffe0ff */
[----:B------:R-:W-:-:S04]  /*3e50*/  UIADD3 UR10, UR6, -0x2, URZ ;  /* 0xfffffffe060a7890 */ /* 0x000fc8000fffe03f */
[----:B-1----:R-:W-:Y:S01]  /*3e60*/  IMAD.IADD R2, R6, 0x1, R8 ;  /* 0x0000000106027824 */ /* 0x002fe200078e0208 */
[----:B------:R-:W-:Y:S01]  /*3e70*/  @UP1 UMOV UR21, UR25 ;  /* 0x0000001900151c82 */ /* 0x000fe20008000000 */
[----:B------:R-:W-:Y:S01]  /*3e80*/  FMUL.FTZ R8, R33, c[0x0][0x320] ;  /* 0x0000c80021087a20 */ /* 0x000fe20000410000 */
[----:B------:R-:W-:Y:S02]  /*3e90*/  @UP1 USHF.R.U32.HI UR11, URZ, UR5, UR21 ;  /* 0x000000053f0b1299 */ /* 0x000fe40008011615 */
[----:B------:R-:W-:Y:S01]  /*3ea0*/  IMNMX R2, R7, R2, PT ;  /* 0x0000000207027217 */ /* 0x000fe20003800200 */
[----:B------:R1:W2:Y:S01]  /*3eb0*/  MUFU.TANH R9, R8 ;  /* 0x0000000800097308 */ /* 0x0002a20000002400 */
[----:B------:R-:W-:Y:S02]  /*3ec0*/  UIADD3 UR11, UR11, UR7, -UR13 ;  /* 0x000000070b0b7290 */ /* 0x000fe4000fffe80d */
[----:B------:R-:W-:Y:S02]  /*3ed0*/  ISETP.GT.AND P0, PT, R2, RZ, PT ;  /* 0x000000ff0200720c */ /* 0x000fe40003f04270 */
[----:B------:R-:W-:-:S02]  /*3ee0*/  USHF.R.S32.HI UR4, URZ, 0x1f, UR11 ;  /* 0x0000001f3f047899 */ /* 0x000fc4000801140b */
[----:B------:R-:W-:Y:S02]  /*3ef0*/  FSEL R11, R29, -INF , P0 ;  /* 0xff8000001d0b7808 */ /* 0x000fe40000000000 */
[----:B------:R-:W-:Y:S01]  /*3f00*/  ISETP.GT.AND P0, PT, R2, 0x1, PT ;  /* 0x000000010200780c */ /* 0x000fe20003f04270 */
[----:B------:R-:W-:-:S03]  /*3f10*/  ULEA.HI UR4, UR4, UR11, URZ, 0x6 ;  /* 0x0000000b04047291 */ /* 0x000fc6000f8f303f */
[----:B------:R-:W-:Y:S01]  /*3f20*/  FSEL R10, R28, -INF , P0 ;  /* 0xff8000001c0a7808 */ /* 0x000fe20000000000 */
[----:B------:R-:W-:Y:S01]  /*3f30*/  USHF.R.S32.HI UR4, URZ, 0x6, UR4 ;  /* 0x000000063f047899 */ /* 0x000fe20008011404 */
[----:B------:R-:W-:Y:S01]  /*3f40*/  ISETP.GT.AND P0, PT, R2, 0x8, PT ;  /* 0x000000080200780c */ /* 0x000fe20003f04270 */
[----:B-1----:R-:W-:Y:S02]  /*3f50*/  FMUL.FTZ R8, R79, c[0x0][0x320] ;  /* 0x0000c8004f087a20 */ /* 0x002fe40000410000 */
[----:B------:R-:W-:Y:S01]  /*3f60*/  UISETP.LT.AND UP0, UPT, URZ, UR4, UPT ;  /* 0x000000043f00728c */ /* 0x000fe2000bf01270 */
[----:B------:R-:W-:Y:S01]  /*3f70*/  FSEL R14, R14, -INF , P0 ;  /* 0xff8000000e0e7808 */ /* 0x000fe20000000000 */
[----:B------:R1:W-:Y:S01]  /*3f80*/  MUFU.TANH R27, R8 ;  /* 0x00000008001b7308 */ /* 0x0003e20000002400 */
[----:B------:R-:W-:Y:S01]  /*3f90*/  ISETP.GT.AND P0, PT, R2, 0x9, PT ;  /* 0x000000090200780c */ /* 0x000fe20003f04270 */
[----:B------:R-:W-:-:S03]  /*3fa0*/  USEL UR4, URZ, UR4, !UP0 ;  /* 0x000000043f047287 */ /* 0x000fc6000c000000 */
[----:B---3--:R-:W-:Y:S01]  /*3fb0*/  FSEL R13, R13, -INF , P0 ;  /* 0xff8000000d0d7808 */ /* 0x008fe20000000000 */
[----:B------:R-:W-:Y:S01]  /*3fc0*/  UISETP.GE.AND UP0, UPT, UR10, UR4, UPT ;  /* 0x000000040a00728c */ /* 0x000fe2000bf06270 */
[----:B------:R-:W-:-:S04]  /*3fd0*/  ISETP.GT.AND P0, PT, R2, 0x10, PT ;  /* 0x000000100200780c */ /* 0x000fc80003f04270 */
[----:B----4-:R-:W-:Y:S02]  /*3fe0*/  FSEL R21, R21, -INF , P0 ;  /* 0xff80000015157808 */ /* 0x010fe40000000000 */
[----:B------:R-:W-:Y:S01]  /*3ff0*/  ISETP.GT.AND P0, PT, R2, 0x11, PT ;  /* 0x000000110200780c */ /* 0x000fe20003f04270 */
[----:B-1----:R-:W-:-:S03]  /*4000*/  FMUL.FTZ R8, R71, c[0x0][0x320] ;  /* 0x0000c80047087a20 */ /* 0x002fc60000410000 */
[----:B-----5:R-:W-:Y:S02]  /*4010*/  FSEL R22, R22, -INF , P0 ;  /* 0xff80000016167808 */ /* 0x020fe40000000000 */
[C---:B------:R-:W-:Y:S01]  /*4020*/  ISETP.GT.AND P0, PT, R2.reuse, 0x18, PT ;  /* 0x000000180200780c */ /* 0x040fe20003f04270 */
[----:B------:R1:W-:Y:S03]  /*4030*/  MUFU.TANH R15, R8 ;  /* 0x00000008000f7308 */ /* 0x0003e60000002400 */
[----:B------:R-:W-:Y:S02]  /*4040*/  FSEL R23, R23, -INF , P0 ;  /* 0xff80000017177808 */ /* 0x000fe40000000000 */
[----:B------:R-:W-:-:S04]  /*4050*/  ISETP.GT.AND P0, PT, R2, 0x19, PT ;  /* 0x000000190200780c */ /* 0x000fc80003f04270 */
[----:B------:R-:W-:Y:S02]  /*4060*/  FSEL R28, R25, -INF , P0 ;  /* 0xff800000191c7808 */ /* 0x000fe40000000000 */
[----:B------:R-:W-:-:S04]  /*4070*/  ISETP.GT.AND P0, PT, R2, 0x20, PT ;  /* 0x000000200200780c */ /* 0x000fc80003f04270 */
[----:B------:R-:W-:Y:S01]  /*4080*/  FSEL R106, R12, -INF , P0 ;  /* 0xff8000000c6a7808 */ /* 0x000fe20000000000 */
[----:B-1----:R-:W-:Y:S01]  /*4090*/  FMUL.FTZ R8, R34, c[0x0][0x320] ;  /* 0x0000c80022087a20 */ /* 0x002fe20000410000 */
[----:B------:R-:W-:-:S03]  /*40a0*/  ISETP.GT.AND P0, PT, R2, 0x21, PT ;  /* 0x000000210200780c */ /* 0x000fc60003f04270 */
[----:B------:R1:W-:Y:S01]  /*40b0*/  MUFU.TANH R98, R8 ;  /* 0x0000000800627308 */ /* 0x0003e20000002400 */
[----:B--2---:R-:W-:Y:S02]  /*40c0*/  FSEL R105, R9, -INF , P0 ;  /* 0xff80000009697808 */ /* 0x004fe40000000000 */
[----:B------:R-:W-:-:S04]  /*40d0*/  ISETP.GT.AND P0, PT, R2, 0x28, PT ;  /* 0x000000280200780c */ /* 0x000fc80003f04270 */
[----:B------:R-:W-:Y:S02]  /*40e0*/  FSEL R104, R24, -INF , P0 ;  /* 0xff80000018687808 */ /* 0x000fe40000000000 */
[----:B------:R-:W-:-:S04]  /*40f0*/  ISETP.GT.AND P0, PT, R2, 0x29, PT ;  /* 0x000000290200780c */ /* 0x000fc80003f04270 */
[----:B------:R-:W-:Y:S01]  /*4100*/  FSEL R103, R20, -INF , P0 ;  /* 0xff80000014677808 */ /* 0x000fe20000000000 */
[----:B------:R-:W-:Y:S01]  /*4110*/  FMUL.FTZ R20, R43, c[0x0][0x320] ;  /* 0x0000c8002b147a20 */ /* 0x000fe20000410000 */
[C---:B------:R-:W-:Y:S01]  /*4120*/  ISETP.GT.AND P0, PT, R2.reuse, 0x30, PT ;  /* 0x000000300200780c */ /* 0x040fe20003f04270 */
[----:B-1----:R-:W-:Y:S02]  /*4130*/  FMUL.FTZ R8, R35, c[0x0][0x320] ;  /* 0x0000c80023087a20 */ /* 0x002fe40000410000 */
[----:B------:R-:W-:Y:S01]  /*4140*/  MUFU.TANH R24, R20 ;  /* 0x0000001400187308 */ /* 0x000fe20000002400 */
[----:B------:R-:W-:Y:S01]  /*4150*/  FSEL R102, R19, -INF , P0 ;  /* 0xff80000013667808 */ /* 0x000fe20000000000 */
[----:B------:R-:W-:Y:S01]  /*4160*/  LDSM.16.MT88.4 R32, [R251+0x900] ;  /* 0x00090000fb20783b */ /* 0x000fe20000004200 */
[----:B------:R-:W-:-:S04]  /*4170*/  ISETP.GT.AND P0, PT, R2, 0x31, PT ;  /* 0x000000310200780c */ /* 0x000fc80003f04270 */
[----:B------:R-:W-:Y:S01]  /*4180*/  FSEL R101, R18, -INF , P0 ;  /* 0xff80000012657808 */ /* 0x000fe20000000000 */
[----:B------:R1:W-:Y:S01]  /*4190*/  MUFU.TANH R97, R8 ;  /* 0x0000000800617308 */ /* 0x0003e20000002400 */
[----:B------:R-:W-:-:S04]  /*41a0*/  ISETP.GT.AND P0, PT, R2, 0x38, PT ;  /* 0x000000380200780c */ /* 0x000fc80003f04270 */
[----:B------:R-:W-:Y:S02]  /*41b0*/  FSEL R100, R17, -INF , P0 ;  /* 0xff80000011647808 */ /* 0x000fe40000000000 */
[----:B------:R-:W-:-:S04]  /*41c0*/  ISETP.GT.AND P0, PT, R2, 0x39, PT ;  /* 0x000000390200780c */ /* 0x000fc80003f04270 */
[----:B------:R-:W-:Y:S01]  /*41d0*/  FSEL R99, R16, -INF , P0 ;  /* 0xff80000010637808 */ /* 0x000fe20000000000 */
[----:B-1----:R-:W-:Y:S02]  /*41e0*/  FMUL.FTZ R8, R39, c[0x0][0x320] ;  /* 0x0000c80027087a20 */ /* 0x002fe40000410000 */
[----:B------:R-:W-:Y:S02]  /*41f0*/  LDSM.16.MT88.4 R36, [R248+0x900] ;  /* 0x00090000f824783b */ /* 0x000fe40000004200 */
[----:B------:R1:W2:Y:S02]  /*4200*/  MUFU.TANH R12, R8 ;  /* 0x00000008000c7308 */ /* 0x0002a40000002400 */
[----:B-1----:R1:W3:Y:S02]  /*4210*/  SHFL.IDX PT, R8, R3, 0x1, 0x1c1f ;  /* 0x003c1f0003087f89 */ /* 0x0022e400000e0000 */
[----:B-1----:R-:W-:Y:S02]  /*4220*/  FMUL.FTZ R3, R74, c[0x0][0x320] ;  /* 0x0000c8004a037a20 */ /* 0x002fe40000410000 */
[----:B---3--:R-:W-:-:S02]  /*4230*/  IMAD.IADD R6, R6, 0x1, R8 ;  /* 0x0000000106067824 */ /* 0x008fc400078e0208 */
[----:B------:R1:W-:Y:S03]  /*4240*/  MUFU.TANH R96, R3 ;  /* 0x0000000300607308 */ /* 0x0003e60000002400 */
[----:B------:R-:W-:Y:S01]  /*4250*/  IMNMX R2, R7, R6, PT ;  /* 0x0000000607027217 */ /* 0x000fe20003800200 */
[----:B------:R-:W-:-:S03]  /*4260*/  FMUL.FTZ R6, R78, c[0x0][0x320] ;  /* 0x0000c8004e067a20 */ /* 0x000fc60000410000 */
[----:B------:R-:W-:Y:S01]  /*4270*/  ISETP.GT.AND P0, PT, R2, RZ, PT ;  /* 0x000000ff0200720c */ /* 0x000fe20003f04270 */
[----:B------:R3:W-:Y:S03]  /*4280*/  MUFU.TANH R17, R6 ;  /* 0x0000000600117308 */ /* 0x0007e60000002400 */
[----:B------:R-:W-:Y:S02]  /*4290*/  FSEL R9, R30, -INF , P0 ;  /* 0xff8000001e097808 */ /* 0x000fe40000000000 */
[----:B------:R-:W-:Y:S01]  /*42a0*/  ISETP.GT.AND P0, PT, R2, 0x1, PT ;  /* 0x000000010200780c */ /* 0x000fe20003f04270 */
[----:B-1----:R-:W-:-:S03]  /*42b0*/  FMUL.FTZ R3, R46, c[0x0][0x320] ;  /* 0x0000c8002e037a20 */ /* 0x002fc60000410000 */
[----:B--2---:R-:W-:Y:S02]  /*42c0*/  FSEL R8, R12, -INF , P0 ;  /* 0xff8000000c087808 */ /* 0x004fe40000000000 */
[----:B------:R-:W-:Y:S01]  /*42d0*/  ISETP.GT.AND P0, PT, R2, 0x8, PT ;  /* 0x000000080200780c */ /* 0x000fe20003f04270 */
[----:B------:R1:W-:Y:S01]  /*42e0*/  MUFU.TANH R19, R3 ;  /* 0x0000000300137308 */ /* 0x0003e20000002400 */
[----:B---3--:R-:W-:Y:S02]  /*42f0*/  FMUL.FTZ R6, R75, c[0x0][0x320] ;  /* 0x0000c8004b067a20 */ /* 0x008fe40000410000 */
[----:B------:R-:W-:Y:S05]  /*4300*/  LDSM.16.MT88.4 R72, [R248+0x2100] ;  /* 0x00210000f848783b */ /* 0x000fea0000004200 */
[----:B------:R2:W-:Y:S01]  /*4310*/  MUFU.TANH R26, R6 ;  /* 0x00000006001a7308 */ /* 0x0005e20000002400 */
[----:B-1----:R-:W-:-:S02]  /*4320*/  FMUL.FTZ R3, R70, c[0x0][0x320] ;  /* 0x0000c80046037a20 */ /* 0x002fc40000410000 */
[----:B------:R-:W-:Y:S05]  /*4330*/  LDSM.16.MT88.4 R68, [R250+0x900] ;  /* 0x00090000fa44783b */ /* 0x000fea0000004200 */
[----:B------:R1:W3:Y:S01]  /*4340*/  MUFU.TANH R7, R3 ;  /* 0x0000000300077308 */ /* 0x0002e20000002400 */
[----:B--2---:R-:W-:Y:S01]  /*4350*/  FMNMX.FTZ R6, R9, R8, !PT ;  /* 0x0000000809067209 */ /* 0x004fe20007810000 */
[----:B-1----:R-:W-:Y:S01]  /*4360*/  FMUL.FTZ R3, R47, c[0x0][0x320] ;  /* 0x0000c8002f037a20 */ /* 0x002fe20000410000 */
[----:B---3--:R-:W-:Y:S02]  /*4370*/  FSEL R7, R7, -INF , P0 ;  /* 0xff80000007077808 */ /* 0x008fe40000000000 */
[----:B------:R-:W-:-:S03]  /*4380*/  ISETP.GT.AND P0, PT, R2, 0x9, PT ;  /* 0x000000090200780c */ /* 0x000fc60003f04270 */
[----:B------:R1:W2:Y:S01]  /*4390*/  MUFU.TANH R18, R3 ;  /* 0x0000000300127308 */ /* 0x0002a20000002400 */
[----:B------:R-:W-:Y:S02]  /*43a0*/  FMNMX.FTZ R6, R7, R6, !PT ;  /* 0x0000000607067209 */ /* 0x000fe40007810000 */
[----:B------:R-:W-:Y:S01]  /*43b0*/  FSEL R12, R15, -INF , P0 ;  /* 0xff8000000f0c7808 */ /* 0x000fe20000000000 */
[----:B------:R-:W-:Y:S01]  /*43c0*/  FMUL.FTZ R15, R42, c[0x0][0x320] ;  /* 0x0000c8002a0f7a20 */ /* 0x000fe20000410000 */
[----:B------:R-:W-:Y:S01]  /*43d0*/  ISETP.GT.AND P0, PT, R2, 0x10, PT ;  /* 0x000000100200780c */ /* 0x000fe20003f04270 */
[----:B------:R-:W-:Y:S01]  /*43e0*/  LDSM.16.MT88.4 R40, [R135+0x900] ;  /* 0x000900008728783b */ /* 0x000fe20000004200 */
[----:B------:R-:W-:Y:S01]  /*43f0*/  FMNMX.FTZ R6, R12, R6, !PT ;  /* 0x000000060c067209 */ /* 0x000fe20007810000 */
[----:B------:R3:W4:Y:S01]  /*4400*/  MUFU.TANH R25, R15 ;  /* 0x0000000f00197308 */ /* 0x0007220000002400 */
[----:B------:R-:W-:Y:S02]  /*4410*/  FSEL R19, R19, -INF , P0 ;  /* 0xff80000013137808 */ /* 0x000fe40000000000 */
[----:B------:R-:W-:-:S02]  /*4420*/  ISETP.GT.AND P0, PT, R2, 0x11, PT ;  /* 0x000000110200780c */ /* 0x000fc40003f04270 */
[----:B-1----:R-:W-:Y:S02]  /*4430*/  FMNMX.FTZ R3, R11, R10, !PT ;  /* 0x0000000a0b037209 */ /* 0x002fe40007810000 */
[----:B--2---:R-:W-:Y:S02]  /*4440*/  FSEL R18, R18, -INF , P0 ;  /* 0xff80000012127808 */ /* 0x004fe40000000000 */
[----:B------:R-:W-:Y:S02]  /*4450*/  FMNMX.FTZ R3, R14, R3, !PT ;  /* 0x000000030e037209 */ /* 0x000fe40007810000 */
[----:B------:R-:W-:Y:S02]  /*4460*/  ISETP.GT.AND P0, PT, R2, 0x18, PT ;  /* 0x000000180200780c */ /* 0x000fe40003f04270 */
[----:B------:R-:W-:Y:S01]  /*4470*/  FMNMX.FTZ R3, R13, R3, !PT ;  /* 0x000000030d037209 */ /* 0x000fe20007810000 */
[----:B---3--:R-:W-:Y:S01]  /*4480*/  FMUL.FTZ R15, R66, c[0x0][0x320] ;  /* 0x0000c800420f7a20 */ /* 0x008fe20000410000 */
[----:B------:R-:W-:-:S02]  /*4490*/  FSEL R17, R17, -INF , P0 ;  /* 0xff80000011117808 */ /* 0x000fc40000000000 */
[----:B------:R-:W-:Y:S01]  /*44a0*/  FMNMX.FTZ R3, R21, R3, !PT ;  /* 0x0000000315037209 */ /* 0x000fe20007810000 */
[----:B------:R-:W1:Y:S01]  /*44b0*/  MUFU.TANH R20, R15 ;  /* 0x0000000f00147308 */ /* 0x000e620000002400 */
[----:B------:R-:W-:Y:S02]  /*44c0*/  ISETP.GT.AND P0, PT, R2, 0x19, PT ;  /* 0x000000190200780c */ /* 0x000fe40003f04270 */
[----:B------:R-:W-:Y:S02]  /*44d0*/  FMNMX.FTZ R3, R22, R3, !PT ;  /* 0x0000000316037209 */ /* 0x000fe40007810000 */
[----:B------:R-:W-:Y:S02]  /*44e0*/  FSEL R16, R27, -INF , P0 ;  /* 0xff8000001b107808 */ /* 0x000fe40000000000 */
[----:B------:R-:W-:Y:S02]  /*44f0*/  FMNMX.FTZ R3, R23, R3, !PT ;  /* 0x0000000317037209 */ /* 0x000fe40007810000 */
[----:B------:R-:W-:-:S02]  /*4500*/  ISETP.GT.AND P0, PT, R2, 0x20, PT ;  /* 0x000000200200780c */ /* 0x000fc40003f04270 */
[----:B------:R-:W-:Y:S02]  /*4510*/  FMNMX.FTZ R3, R28, R3, !PT ;  /* 0x000000031c037209 */ /* 0x000fe40007810000 */
[----:B------:R-:W-:Y:S02]  /*4520*/  FSEL R98, R98, -INF , P0 ;  /* 0xff80000062627808 */ /* 0x000fe40000000000 */
[----:B------:R-:W-:Y:S02]  /*4530*/  FMNMX.FTZ R3, R106, R3, !PT ;  /* 0x000000036a037209 */ /* 0x000fe40007810000 */
[----:B------:R-:W-:Y:S02]  /*4540*/  ISETP.GT.AND P0, PT, R2, 0x21, PT ;  /* 0x000000210200780c */ /* 0x000fe40003f04270 */
[----:B------:R-:W-:Y:S02]  /*4550*/  FMNMX.FTZ R132, R105, R3, !PT ;  /* 0x0000000369847209 */ /* 0x000fe40007810000 */
[----:B------:R-:W-:Y:S01]  /*4560*/  FMNMX.FTZ R3, R19, R6, !PT ;  /* 0x0000000613037209 */ /* 0x000fe20007810000 */
[----:B------:R-:W-:Y:S01]  /*4570*/  FMUL.FTZ R6, R67, c[0x0][0x320] ;  /* 0x0000c80043067a20 */ /* 0x000fe20000410000 */
[----:B------:R-:W-:Y:S01]  /*4580*/  FSEL R97, R97, -INF , P0 ;  /* 0xff80000061617808 */ /* 0x000fe20000000000 */
[----:B------:R-:W-:Y:S01]  /*4590*/  LDSM.16.MT88.4 R64, [R135+0x2100] ;  /* 0x002100008740783b */ /* 0x000fe20000004200 */
[----:B------:R-:W-:Y:S01]  /*45a0*/  FMNMX.FTZ R3, R18, R3, !PT ;  /* 0x0000000312037209 */ /* 0x000fe20007810000 */
[----:B------:R-:W2:Y:S01]  /*45b0*/  MUFU.TANH R15, R6 ;  /* 0x00000006000f7308 */ /* 0x000ea20000002400 */
[----:B------:R-:W-:-:S02]  /*45c0*/  ISETP.GT.AND P0, PT, R2, 0x28, PT ;  /* 0x000000280200780c */ /* 0x000fc40003f04270 */
[----:B------:R-:W-:Y:S02]  /*45d0*/  FMNMX.FTZ R3, R17, R3, !PT ;  /* 0x0000000311037209 */ /* 0x000fe40007810000 */
[----:B------:R-:W-:Y:S02]  /*45e0*/  FSEL R96, R96, -INF , P0 ;  /* 0xff80000060607808 */ /* 0x000fe40000000000 */
[----:B------:R-:W-:Y:S02]  /*45f0*/  FMNMX.FTZ R3, R16, R3, !PT ;  /* 0x0000000310037209 */ /* 0x000fe40007810000 */
[----:B------:R-:W-:Y:S02]  /*4600*/  ISETP.GT.AND P0, PT, R2, 0x29, PT ;  /* 0x000000290200780c */ /* 0x000fe40003f04270 */
[----:B------:R-:W-:Y:S02]  /*4610*/  FMNMX.FTZ R3, R98, R3, !PT ;  /* 0x0000000362037209 */ /* 0x000fe40007810000 */
[----:B------:R-:W-:-:S02]  /*4620*/  FMNMX.FTZ R132, R104, R132, !PT ;  /* 0x0000008468847209 */ /* 0x000fc40007810000 */
[----:B------:R-:W-:Y:S02]  /*4630*/  FSEL R95, R26, -INF , P0 ;  /* 0xff8000001a5f7808 */ /* 0x000fe40000000000 */
[----:B------:R-:W-:Y:S02]  /*4640*/  ISETP.GT.AND P0, PT, R2, 0x30, PT ;  /* 0x000000300200780c */ /* 0x000fe40003f04270 */
[----:B------:R-:W-:Y:S02]  /*4650*/  FMNMX.FTZ R3, R97, R3, !PT ;  /* 0x0000000361037209 */ /* 0x000fe40007810000 */
[----:B------:R-:W-:Y:S02]  /*4660*/  FMNMX.FTZ R132, R103, R132, !PT ;  /* 0x0000008467847209 */ /* 0x000fe40007810000 */
[----:B----4-:R-:W-:Y:S02]  /*4670*/  FSEL R94, R25, -INF , P0 ;  /* 0xff800000195e7808 */ /* 0x010fe40000000000 */
[----:B------:R-:W-:-:S02]  /*4680*/  FMNMX.FTZ R3, R96, R3, !PT ;  /* 0x0000000360037209 */ /* 0x000fc40007810000 */
[----:B------:R-:W-:Y:S02]  /*4690*/  ISETP.GT.AND P0, PT, R2, 0x31, PT ;  /* 0x000000310200780c */ /* 0x000fe40003f04270 */
[----:B------:R-:W-:Y:S02]  /*46a0*/  FMNMX.FTZ R132, R102, R132, !PT ;  /* 0x0000008466847209 */ /* 0x000fe40007810000 */
[----:B------:R-:W-:Y:S02]  /*46b0*/  FMNMX.FTZ R3, R95, R3, !PT ;  /* 0x000000035f037209 */ /* 0x000fe40007810000 */
[----:B------:R-:W-:Y:S02]  /*46c0*/  FSEL R93, R24, -INF , P0 ;  /* 0xff800000185d7808 */ /* 0x000fe40000000000 */
[----:B------:R-:W-:Y:S01]  /*46d0*/  ISETP.GT.AND P0, PT, R2, 0x38, PT ;  /* 0x000000380200780c */ /* 0x000fe20003f04270 */
[----:B------:R-:W-:Y:S01]  /*46e0*/  LDSM.16.MT88.4 R24, [R135+0x100] ;  /* 0x000100008718783b */ /* 0x000fe20000004200 */
[----:B------:R-:W-:-:S02]  /*46f0*/  FMNMX.FTZ R132, R101, R132, !PT ;  /* 0x0000008465847209 */ /* 0x000fc40007810000 */
[----:B------:R-:W-:Y:S02]  /*4700*/  FMNMX.FTZ R3, R94, R3, !PT ;  /* 0x000000035e037209 */ /* 0x000fe40007810000 */
[----:B-1----:R-:W-:Y:S02]  /*4710*/  FSEL R92, R20, -INF , P0 ;  /* 0xff800000145c7808 */ /* 0x002fe40000000000 */
[----:B------:R-:W-:Y:S02]  /*4720*/  FMNMX.FTZ R132, R100, R132, !PT ;  /* 0x0000008464847209 */ /* 0x000fe40007810000 */
[----:B------:R-:W-:Y:S02]  /*4730*/  ISETP.GT.AND P0, PT, R2, 0x39, PT ;  /* 0x000000390200780c */ /* 0x000fe40003f04270 */
[----:B------:R-:W-:Y:S02]  /*4740*/  FMNMX.FTZ R2, R93, R3, !PT ;  /* 0x000000035d027209 */ /* 0x000fe40007810000 */
[----:B------:R-:W-:-:S02]  /*4750*/  FMNMX.FTZ R132, R99, R132, !PT ;  /* 0x0000008463847209 */ /* 0x000fc40007810000 */
[----:B--2---:R-:W-:Y:S02]  /*4760*/  FSEL R91, R15, -INF , P0 ;  /* 0xff8000000f5b7808 */ /* 0x004fe40000000000 */
[----:B------:R-:W-:Y:S01]  /*4770*/  FMNMX.FTZ R2, R92, R2, !PT ;  /* 0x000000025c027209 */ /* 0x000fe20007810000 */
[----:B------:R-:W1:Y:S03]  /*4780*/  SHFL.BFLY PT, R6, R132, 0x2, 0x1f ;  /* 0x0c401f0084067f89 */ /* 0x000e6600000e0000 */
        /* <DEDUP_REMOVED lines=8> */
[----:B------:R-:W-:Y:S01]  /*4810*/  FMUL.FTZ R6, R132, c[0x0][0x2d0] ;  /* 0x0000b40084067a20 */ /* 0x000fe20000410000 */
[----:B--2---:R-:W-:-:S04]  /*4820*/  FMNMX.FTZ R3, R3, R2, !PT ;  /* 0x0000000203037209 */ /* 0x004fc80007810000 */
[----:B------:R-:W-:Y:S02]  /*4830*/  FSEL R6, R6, RZ, P0 ;  /* 0x000000ff06067208 */ /* 0x000fe40000000000 */
[C---:B------:R-:W-:Y:S01]  /*4840*/  FSETP.NEU.FTZ.AND P0, PT, R3.reuse, -INF , PT ;  /* 0xff8000000300780b */ /* 0x040fe20003f1d000 */
[----:B------:R-:W-:Y:S02]  /*4850*/  FMUL.FTZ R2, R3, c[0x0][0x2d0] ;  /* 0x0000b40003027a20 */ /* 0x000fe40000410000 */
[--C-:B------:R-:W-:Y:S02]  /*4860*/  FFMA.FTZ R11, R11, c[0x0][0x2d0], -R6.reuse ;  /* 0x0000b4000b0b7a23 */ /* 0x100fe40000010806 */
[--C-:B------:R-:W-:Y:S01]  /*4870*/  FFMA.FTZ R10, R10, c[0x0][0x2d0], -R6.reuse ;  /* 0x0000b4000a0a7a23 */ /* 0x100fe20000010806 */
[----:B------:R-:W-:Y:S01]  /*4880*/  FSEL R2, R2, RZ, P0 ;  /* 0x000000ff02027208 */ /* 0x000fe20000000000 */
[----:B------:R-:W-:Y:S01]  /*4890*/  MUFU.EX2 R79, R11 ;  /* 0x0000000b004f7308 */ /* 0x000fe20000000800 */
[--C-:B------:R-:W-:Y:S01]  /*48a0*/  FFMA.FTZ R14, R14, c[0x0][0x2d0], -R6.reuse ;  /* 0x0000b4000e0e7a23 */ /* 0x100fe20000010806 */
[----:B------:R-:W-:Y:S01]  /*48b0*/  PLOP3.LUT P0, PT, PT, PT, UP0, 0x40, 0x0 ;  /* 0x000000000000781c */ /* 0x000fe20003f0e808 */
[----:B------:R-:W-:-:S02]  /*48c0*/  FFMA.FTZ R13, R13, c[0x0][0x2d0], -R6 ;  /* 0x0000b4000d0d7a23 */ /* 0x000fc40000010806 */
[--C-:B------:R-:W-:Y:S02]  /*48d0*/  FFMA.FTZ R9, R9, c[0x0][0x2d0], -R2.reuse ;  /* 0x0000b40009097a23 */ /* 0x100fe40000010802 */
[--C-:B------:R-:W-:Y:S01]  /*48e0*/  FFMA.FTZ R4, R8, c[0x0][0x2d0], -R2.reuse ;  /* 0x0000b40008047a23 */ /* 0x100fe20000010802 */
[----:B------:R-:W1:Y:S01]  /*48f0*/  MUFU.EX2 R78, R10 ;  /* 0x0000000a004e7308 */ /* 0x000e620000000800 */
[----:B------:R-:W-:Y:S02]  /*4900*/  FFMA.FTZ R7, R7, c[0x0][0x2d0], -R2 ;  /* 0x0000b40007077a23 */ /* 0x000fe40000010802 */
[----:B------:R-:W-:-:S05]  /*4910*/  FFMA.FTZ R0, R28, c[0x0][0x2d0], -R6 ;  /* 0x0000b4001c007a23 */ /* 0x000fca0000010806 */
[----:B------:R2:W-:Y:S08]  /*4920*/  MUFU.EX2 R77, R9 ;  /* 0x00000009004d7308 */ /* 0x0005f00000000800 */
[----:B------:R3:W-:Y:S01]  /*4930*/  MUFU.EX2 R76, R4 ;  /* 0x00000004004c7308 */ /* 0x0007e20000000800 */
[----:B--2---:R-:W2:Y:S07]  /*4940*/  LDSM.16.MT88.4 R8, [R248+0x100] ;  /* 0x00010000f808783b */ /* 0x004eae0000004200 */
[----:B------:R-:W-:Y:S01]  /*4950*/  MUFU.EX2 R82, R14 ;  /* 0x0000000e00527308 */ /* 0x000fe20000000800 */
[----:B---3--:R-:W-:-:S07]  /*4960*/  FFMA.FTZ R4, R12, c[0x0][0x2d0], -R2 ;  /* 0x0000b4000c047a23 */ /* 0x008fce0000010802 */
[----:B------:R-:W3:Y:S01]  /*4970*/  MUFU.EX2 R85, R13 ;  /* 0x0000000d00557308 */ /* 0x000ee20000000800 */
[----:B-1----:R-:W-:-:S07]  /*4980*/  F2FP.BF16.PACK_AB R12, R78, R79 ;  /* 0x0000004f4e0c723e */ /* 0x002fce00000010ff */
[----:B------:R-:W-:Y:S08]  /*4990*/  MUFU.EX2 R80, R7 ;  /* 0x0000000700507308 */ /* 0x000ff00000000800 */
[----:B------:R1:W4:Y:S01]  /*49a0*/  MUFU.EX2 R84, R4 ;  /* 0x0000000400547308 */ /* 0x0003220000000800 */
[----:B---3--:R-:W-:Y:S02]  /*49b0*/  F2FP.BF16.PACK_AB R14, R85, R82 ;  /* 0x00000052550e723e */ /* 0x008fe400000010ff */
[----:B------:R-:W-:-:S05]  /*49c0*/  F2FP.BF16.PACK_AB R13, R76, R77 ;  /* 0x0000004d4c0d723e */ /* 0x000fca00000010ff */
[----:B------:R3:W-:Y:S01]  /*49d0*/  MUFU.EX2 R89, R0 ;  /* 0x0000000000597308 */ /* 0x0007e20000000800 */
[----:B-1----:R-:W-:Y:S01]  /*49e0*/  FFMA.FTZ R4, R21, c[0x0][0x2d0], -R6 ;  /* 0x0000b40015047a23 */ /* 0x002fe20000010806 */
[----:B----4-:R-:W-:-:S06]  /*49f0*/  F2FP.BF16.PACK_AB R15, R84, R80 ;  /* 0x00000050540f723e */ /* 0x010fcc00000010ff */
[----:B------:R1:W-:Y:S01]  /*4a00*/  MUFU.EX2 R83, R4 ;  /* 0x0000000400537308 */ /* 0x0003e20000000800 */
[----:B---3--:R-:W-:Y:S01]  /*4a10*/  FFMA.FTZ R0, R19, c[0x0][0x2d0], -R2 ;  /* 0x0000b40013007a23 */ /* 0x008fe20000010802 */
[C---:B--2---:R-:W-:Y:S06]  /*4a20*/  HMMA.16816.F32.BF16 R44, R12.reuse, R8, RZ ;  /* 0x000000080c2c723c */ /* 0x044fec00000418ff */
[----:B------:R2:W-:Y:S02]  /*4a30*/  MUFU.EX2 R7, R0 ;  /* 0x0000000000077308 */ /* 0x0005e40000000800 */
[----:B------:R-:W-:Y:S01]  /*4a40*/  HMMA.16816.F32.BF16 R60, R12, R24, RZ ;  /* 0x000000180c3c723c */ /* 0x000fe200000418ff */
[----:B-1----:R-:W-:-:S05]  /*4a50*/  FFMA.FTZ R4, R22, c[0x0][0x2d0], -R6 ;  /* 0x0000b40016047a23 */ /* 0x002fca0000010806 */
[----:B------:R1:W3:Y:S02]  /*4a60*/  MUFU.EX2 R88, R4 ;  /* 0x0000000400587308 */ /* 0x0002e40000000800 */
[----:B------:R-:W-:Y:S01]  /*4a70*/  HMMA.16816.F32.BF16 R52, R12, R26, RZ ;  /* 0x0000001a0c34723c */ /* 0x000fe200000418ff */
[----:B--2---:R-:W-:-:S05]  /*4a80*/  FFMA.FTZ R0, R18, c[0x0][0x2d0], -R2 ;  /* 0x0000b40012007a23 */ /* 0x004fca0000010802 */
[----:B------:R2:W4:Y:S02]  /*4a90*/  MUFU.EX2 R81, R0 ;  /* 0x0000000000517308 */ /* 0x0005240000000800 */
[----:B------:R-:W-:Y:S01]  /*4aa0*/  HMMA.16816.F32.BF16 R24, R12, R48, RZ ;  /* 0x000000300c18723c */ /* 0x000fe200000418ff */
[----:B-1----:R-:W-:-:S07]  /*4ab0*/  FFMA.FTZ R4, R23, c[0x0][0x2d0], -R6 ;  /* 0x0000b40017047a23 */ /* 0x002fce0000010806 */
[----:B------:R-:W-:Y:S01]  /*4ac0*/  HMMA.16816.F32.BF16 R28, R12, R10, RZ ;  /* 0x0000000a0c1c723c */ /* 0x000fe200000418ff */
[----:B---3--:R-:W-:Y:S01]  /*4ad0*/  F2FP.BF16.PACK_AB R8, R88, R83 ;  /* 0x000000535808723e */ /* 0x008fe200000010ff */
[----:B------:R-:W1:Y:S01]  /*4ae0*/  MUFU.EX2 R90, R4 ;  /* 0x00000004005a7308 */ /* 0x000e620000000800 */
[----:B--2---:R-:W-:-:S05]  /*4af0*/  FFMA.FTZ R0, R17, c[0x0][0x2d0], -R2 ;  /* 0x0000b40011007a23 */ /* 0x004fca0000010802 */
[----:B------:R-:W-:Y:S01]  /*4b00*/  HMMA.16816.F32.BF16 R20, R12, R50, RZ ;  /* 0x000000320c14723c */ /* 0x000fe200000418ff */
[----:B----4-:R-:W-:Y:S01]  /*4b10*/  F2FP.BF16.PACK_AB R9, R81, R7 ;  /* 0x000000075109723e */ /* 0x010fe200000010ff */
[----:B------:R-:W-:Y:S01]  /*4b20*/  LDSM.16.MT88.4 R48, [R250+0x2100] ;  /* 0x00210000fa30783b */ /* 0x000fe20000004200 */
[----:B------:R2:W-:Y:S01]  /*4b30*/  MUFU.EX2 R87, R0 ;  /* 0x0000000000577308 */ /* 0x0005e20000000800 */
[----:B-1----:R-:W-:Y:S01]  /*4b40*/  F2FP.BF16.PACK_AB R10, R89, R90 ;  /* 0x0000005a590a723e */ /* 0x002fe200000010ff */
[----:B--2---:R-:W-:-:S03]  /*4b50*/  FFMA.FTZ R0, R16, c[0x0][0x2d0], -R2 ;  /* 0x0000b40010007a23 */ /* 0x004fc60000010802 */
[----:B------:R-:W-:Y:S03]  /*4b60*/  HMMA.16816.F32.BF16 R16, R12, R56, RZ ;  /* 0x000000380c10723c */ /* 0x000fe600000418ff */
[----:B------:R-:W1:Y:S02]  /*4b70*/  MUFU.EX2 R86, R0 ;  /* 0x0000000000567308 */ /* 0x000e640000000800 */
[----:B-1----:R-:W-:-:S07]  /*4b80*/  F2FP.BF16.PACK_AB R11, R86, R87 ;  /* 0x00000057560b723e */ /* 0x002fce00000010ff */
[C---:B------:R-:W-:Y:S01]  /*4b90*/  HMMA.16816.F32.BF16 R108, R8.reuse, R36, R44 ;  /* 0x00000024086c723c */ /* 0x040fe2000004182c */
[----:B------:R-:W1:Y:S07]  /*4ba0*/  LDSM.16.MT88.4 R44, [R135+0x2900] ;  /* 0x00290000872c783b */ /* 0x000e6e0000004200 */
[C---:B------:R-:W-:Y:S08]  /*4bb0*/  HMMA.16816.F32.BF16 R24, R8.reuse, R32, R24 ;  /* 0x000000200818723c */ /* 0x040ff00000041818 */
[C---:B------:R-:W-:Y:S01]  /*4bc0*/  HMMA.16816.F32.BF16 R148, R8.reuse, R38, R28 ;  /* 0x000000260894723c */ /* 0x040fe2000004181c */
[----:B------:R-:W2:Y:S07]  /*4bd0*/  LDSM.16.MT88.4 R36, [R248+0x2900] ;  /* 0x00290000f824783b */ /* 0x000eae0000004200 */
[----:B------:R-:W-:Y:S01]  /*4be0*/  HMMA.16816.F32.BF16 R140, R8, R34, R20 ;  /* 0x00000022088c723c */ /* 0x000fe20000041814 */
[----:B------:R-:W-:Y:S01]  /*4bf0*/  IMAD.MOV.U32 R129, RZ, RZ, R110 ;  /* 0x000000ffff817224 */ /* 0x000fe200078e006e */
[----:B------:R-:W-:Y:S01]  /*4c00*/  MOV R128, R111 ;  /* 0x0000006f00807202 */ /* 0x000fe20000000f00 */
[----:B------:R-:W-:-:S02]  /*4c10*/  IMAD.MOV.U32 R131, RZ, RZ, R108 ;  /* 0x000000ffff837224 */ /* 0x000fc400078e006c */
[----:B------:R-:W-:-:S03]  /*4c20*/  IMAD.MOV.U32 R130, RZ, RZ, R109 ;  /* 0x000000ffff827224 */ /* 0x000fc600078e006d */
[C---:B------:R-:W-:Y:S01]  /*4c30*/  HMMA.16816.F32.BF16 R32, R12.reuse, R58, RZ ;  /* 0x0000003a0c20723c */ /* 0x040fe200000418ff */
[----:B------:R-:W-:Y:S01]  /*4c40*/  IMAD.MOV.U32 R112, RZ, RZ, R25 ;  /* 0x000000ffff707224 */ /* 0x000fe200078e0019 */
[----:B------:R-:W-:Y:S01]  /*4c50*/  LDSM.16.MT88.4 R56, [R251+0x2900] ;  /* 0x00290000fb38783b */ /* 0x000fe20000004200 */
[----:B------:R-:W-:Y:S02]  /*4c60*/  IMAD.MOV.U32 R111, RZ, RZ, R26 ;  /* 0x000000ffff6f7224 */ /* 0x000fe400078e001a */
[----:B------:R-:W-:Y:S02]  /*4c70*/  IMAD.MOV.U32 R110, RZ, RZ, R24 ;  /* 0x000000ffff6e7224 */ /* 0x000fe400078e0018 */
[----:B------:R-:W-:Y:S01]  /*4c80*/  IMAD.MOV.U32 R107, RZ, RZ, R27 ;  /* 0x000000ffff6b7224 */ /* 0x000fe200078e001b */
[----:B------:R-:W-:Y:S08]  /*4c90*/  HMMA.16816.F32.BF16 R28, R12, R64, RZ ;  /* 0x000000400c1c723c */ /* 0x000ff000000418ff */
[C---:B------:R-:W-:Y:S01]  /*4ca0*/  HMMA.16816.F32.BF16 R164, R8.reuse, R40, R60 ;  /* 0x0000002808a4723c */ /* 0x040fe2000004183c */
[----:B------:R-:W-:Y:S07]  /*4cb0*/  LDSM.16.MT88.4 R60, [R135+0x4100] ;  /* 0x00410000873c783b */ /* 0x000fee0000004200 */
[----:B------:R-:W-:Y:S01]  /*4cc0*/  HMMA.16816.F32.BF16 R156, R8, R42, R52 ;  /* 0x0000002a089c723c */ /* 0x000fe20000041834 */
[----:B------:R-:W3:Y:S07]  /*4cd0*/  LDSM.16.MT88.4 R40, [R251+0x2100] ;  /* 0x00210000fb28783b */ /* 0x000eee0000004200 */
[C---:B------:R-:W-:Y:S01]  /*4ce0*/  HMMA.16816.F32.BF16 R24, R12.reuse, R66, RZ ;  /* 0x000000420c18723c */ /* 0x040fe200000418ff */
[----:B------:R-:W-:Y:S07]  /*4cf0*/  LDSM.16.MT88.4 R64, [R135+0x4900] ;  /* 0x004900008740783b */ /* 0x000fee0000004200 */
[----:B------:R-:W-:Y:S08]  /*4d00*/  HMMA.16816.F32.BF16 R20, R12, R72, RZ ;  /* 0x000000480c14723c */ /* 0x000ff000000418ff */
[C---:B------:R-:W-:Y:S08]  /*4d10*/  HMMA.16816.F32.BF16 R52, R8.reuse, R70, R32 ;  /* 0x000000460834723c */ /* 0x040ff00000041820 */
[C---:B-1----:R-:W-:Y:S08]  /*4d20*/  HMMA.16816.F32.BF16 R28, R8.reuse, R44, R28 ;  /* 0x0000002c081c723c */ /* 0x042ff0000004181c */
[C---:B------:R-:W-:Y:S08]  /*4d30*/  HMMA.16816.F32.BF16 R16, R8.reuse, R68, R16 ;  /* 0x000000440810723c */ /* 0x040ff00000041810 */
[----:B------:R-:W-:Y:S01]  /*4d40*/  HMMA.16816.F32.BF16 R24, R8, R46, R24 ;  /* 0x0000002e0818723c */ /* 0x000fe20000041818 */
[----:B------:R-:W-:Y:S01]  /*4d50*/  IMAD.MOV.U32 R109, RZ, RZ, R52 ;  /* 0x000000ffff6d7224 */ /* 0x000fe200078e0034 */
[----:B------:R-:W-:Y:S01]  /*4d60*/  MOV R108, R53 ;  /* 0x00000035006c7202 */ /* 0x000fe20000000f00 */
[----:B------:R-:W-:Y:S01]  /*4d70*/  IMAD.MOV.U32 R5, RZ, RZ, R54 ;  /* 0x000000ffff057224 */ /* 0x000fe200078e0036 */
[----:B------:R-:W-:Y:S01]  /*4d80*/  LDSM.16.MT88.4 R44, [R251+0x4100] ;  /* 0x00410000fb2c783b */ /* 0x000fe20000004200 */
[----:B------:R-:W-:-:S03]  /*4d90*/  IMAD.MOV.U32 R0, RZ, RZ, R55 ;  /* 0x000000ffff007224 */ /* 0x000fc600078e0037 */
[----:B--2---:R-:W-:Y:S01]  /*4da0*/  HMMA.16816.F32.BF16 R20, R8, R36, R20 ;  /* 0x000000240814723c */ /* 0x004fe20000041814 */
[----:B------:R-:W-:Y:S01]  /*4db0*/  IMAD.MOV.U32 R116, RZ, RZ, R28 ;  /* 0x000000ffff747224 */ /* 0x000fe200078e001c */
[----:B------:R-:W-:Y:S01]  /*4dc0*/  MOV R114, R30 ;  /* 0x0000001e00727202 */ /* 0x000fe20000000f00 */
[----:B------:R-:W-:Y:S01]  /*4dd0*/  IMAD.MOV.U32 R115, RZ, RZ, R29 ;  /* 0x000000ffff737224 */ /* 0x000fe200078e001d */
[----:B------:R-:W1:Y:S01]  /*4de0*/  LDSM.16.MT88.4 R52, [R250+0x2900] ;  /* 0x00290000fa34783b */ /* 0x000e620000004200 */
[----:B------:R-:W-:-:S03]  /*4df0*/  IMAD.MOV.U32 R113, RZ, RZ, R31 ;  /* 0x000000ffff717224 */ /* 0x000fc600078e001f */
[C---:B---3--:R-:W-:Y:S01]  /*4e00*/  HMMA.16816.F32.BF16 R32, R12.reuse, R40, RZ ;  /* 0x000000280c20723c */ /* 0x048fe200000418ff */
[----:B------:R-:W-:Y:S01]  /*4e10*/  MOV R178, R16 ;  /* 0x0000001000b27202 */ /* 0x000fe20000000f00 */
[----:B------:R-:W-:Y:S02]  /*4e20*/  IMAD.MOV.U32 R177, RZ, RZ, R17 ;  /* 0x000000ffffb17224 */ /* 0x000fe400078e0011 */
[----:B------:R-:W-:Y:S02]  /*4e30*/  IMAD.MOV.U32 R176, RZ, RZ, R18 ;  /* 0x000000ffffb07224 */ /* 0x000fe400078e0012 */
[----:B------:R-:W-:Y:S02]  /*4e40*/  IMAD.MOV.U32 R4, RZ, RZ, R19 ;  /* 0x000000ffff047224 */ /* 0x000fe400078e0013 */
[----:B------:R-:W-:Y:S01]  /*4e50*/  HMMA.16816.F32.BF16 R28, R12, R42, RZ ;  /* 0x0000002a0c1c723c */ /* 0x000fe200000418ff */
[----:B------:R-:W2:Y:S01]  /*4e60*/  LDSM.16.MT88.4 R40, [R248+0x4100] ;  /* 0x00410000f828783b */ /* 0x000ea20000004200 */
[----:B------:R-:W-:Y:S01]  /*4e70*/  IMAD.MOV.U32 R120, RZ, RZ, R24 ;  /* 0x000000ffff787224 */ /* 0x000fe200078e0018 */
[----:B------:R-:W-:Y:S01]  /*4e80*/  MOV R117, R27 ;  /* 0x0000001b00757202 */ /* 0x000fe20000000f00 */
[----:B------:R-:W-:-:S02]  /*4e90*/  IMAD.MOV.U32 R119, RZ, RZ, R25 ;  /* 0x000000ffff777224 */ /* 0x000fc400078e0019 */
[----:B------:R-:W-:Y:S02]  /*4ea0*/  IMAD.MOV.U32 R118, RZ, RZ, R26 ;  /* 0x000000ffff767224 */ /* 0x000fe400078e001a */
[----:B------:R-:W-:Y:S01]  /*4eb0*/  HMMA.16816.F32.BF16 R16, R12, R74, RZ ;  /* 0x0000004a0c10723c */ /* 0x000fe200000418ff */
[----:B------:R-:W-:Y:S01]  /*4ec0*/  IMAD.MOV.U32 R73, RZ, RZ, R20 ;  /* 0x000000ffff497224 */ /* 0x000fe200078e0014 */
[----:B------:R-:W-:Y:S01]  /*4ed0*/  MOV R36, R23 ;  /* 0x0000001700247202 */ /* 0x000fe20000000f00 */
[----:B------:R-:W-:Y:S02]  /*4ee0*/  IMAD.MOV.U32 R72, RZ, RZ, R21 ;  /* 0x000000ffff487224 */ /* 0x000fe400078e0015 */
[----:B------:R-:W-:-:S03]  /*4ef0*/  IMAD.MOV.U32 R37, RZ, RZ, R22 ;  /* 0x000000ffff257224 */ /* 0x000fc600078e0016 */
[C---:B------:R-:W-:Y:S07]  /*4f00*/  HMMA.16816.F32.BF16 R24, R12.reuse, R48, RZ ;  /* 0x000000300c18723c */ /* 0x040fee00000418ff */
[----:B------:R-:W-:Y:S01]  /*4f10*/  IMAD.MOV.U32 R49, RZ, RZ, R111 ;  /* 0x000000ffff317224 */ /* 0x000fe200078e006f */
[----:B------:R-:W-:Y:S01]  /*4f20*/  HMMA.16816.F32.BF16 R20, R12, R50, RZ ;  /* 0x000000320c14723c */ /* 0x000fe200000418ff */
[----:B------:R-:W-:-:S06]  /*4f30*/  IMAD.MOV.U32 R48, RZ, RZ, R112 ;  /* 0x000000ffff307224 */ /* 0x000fcc00078e0070 */
[----:B------:R-:W-:Y:S01]  /*4f40*/  IMAD.MOV.U32 R51, RZ, RZ, R110 ;  /* 0x000000ffff337224 */ /* 0x000fe200078e006e */
[C---:B------:R-:W-:Y:S01]  /*4f50*/  HMMA.16816.F32.BF16 R180, R8.reuse, R56, R32 ;  /* 0x0000003808b4723c */ /* 0x040fe20000041820 */
[----:B------:R-:W3:Y:S06]  /*4f60*/  LDSM.16.MT88.4 R32, [R248+0x4900] ;  /* 0x00490000f820783b */ /* 0x000eec0000004200 */
[----:B------:R-:W-:Y:S01]  /*4f70*/  IMAD.MOV.U32 R56, RZ, RZ, R73 ;  /* 0x000000ffff387224 */ /* 0x000fe200078e0049 */
[----:B------:R-:W-:Y:S01]  /*4f80*/  HMMA.16816.F32.BF16 R188, R8, R38, R16 ;  /* 0x0000002608bc723c */ /* 0x000fe20000041810 */
[----:B------:R-:W-:-:S07]  /*4f90*/  IMAD.MOV.U32 R57, RZ, RZ, R72 ;  /* 0x000000ffff397224 */ /* 0x000fce00078e0048 */
[----:B------:R-:W-:Y:S07]  /*4fa0*/  HMMA.16816.F32.BF16 R16, R12, R60, RZ ;  /* 0x0000003c0c10723c */ /* 0x000fee00000418ff */
[----:B------:R-:W-:Y:S01]  /*4fb0*/  IMAD.MOV.U32 R60, RZ, RZ, R116 ;  /* 0x000000ffff3c7224 */ /* 0x000fe200078e0074 */
[----:B------:R-:W-:Y:S01]  /*4fc0*/  HMMA.16816.F32.BF16 R68, R8, R58, R28 ;  /* 0x0000003a0844723c */ /* 0x000fe2000004181c */
[----:B------:R-:W-:-:S06]  /*4fd0*/  IMAD.MOV.U32 R61, RZ, RZ, R115 ;  /* 0x000000ffff3d7224 */ /* 0x000fcc00078e0073 */
[----:B------:R-:W-:Y:S01]  /*4fe0*/  IMAD.MOV.U32 R58, RZ, RZ, R37 ;  /* 0x000000ffff3a7224 */ /* 0x000fe200078e0025 */
[----:B------:R-:W-:Y:S01]  /*4ff0*/  MOV R59, R36 ;  /* 0x00000024003b7202 */ /* 0x000fe20000000f00 */
[C---:B-1----:R-:W-:Y:S01]  /*5000*/  HMMA.16816.F32.BF16 R72, R8.reuse, R52, R24 ;  /* 0x000000340848723c */ /* 0x042fe20000041818 */
[----:B------:R-:W1:Y:S06]  /*5010*/  LDSM.16.MT88.4 R36, [R251+0x4900] ;  /* 0x00490000fb24783b */ /* 0x000e6c0000004200 */
[----:B------:R-:W-:Y:S01]  /*5020*/  IMAD.MOV.U32 R52, RZ, RZ, R120 ;  /* 0x000000ffff347224 */ /* 0x000fe200078e0078 */
[----:B------:R-:W-:Y:S01]  /*5030*/  HMMA.16816.F32.BF16 R152, R8, R54, R20 ;  /* 0x000000360898723c */ /* 0x000fe20000041814 */
[----:B------:R-:W-:-:S06]  /*5040*/  IMAD.MOV.U32 R53, RZ, RZ, R119 ;  /* 0x000000ffff357224 */ /* 0x000fcc00078e0077 */
[----:B------:R-:W-:Y:S01]  /*5050*/  IMAD.MOV.U32 R54, RZ, RZ, R118 ;  /* 0x000000ffff367224 */ /* 0x000fe200078e0076 */
[----:B--2---:R-:W-:Y:S01]  /*5060*/  HMMA.16816.F32.BF16 R24, R12, R40, RZ ;  /* 0x000000280c18723c */ /* 0x004fe200000418ff */
[----:B------:R-:W-:-:S07]  /*5070*/  MOV R55, R117 ;  /* 0x0000007500377202 */ /* 0x000fce0000000f00 */
[----:B------:R-:W-:Y:S01]  /*5080*/  HMMA.16816.F32.BF16 R20, R12, R42, RZ ;  /* 0x0000002a0c14723c */ /* 0x000fe200000418ff */
[----:B------:R-:W2:Y:S07]  /*5090*/  LDSM.16.MT88.4 R40, [R250+0x4100] ;  /* 0x00410000fa28783b */ /* 0x000eae0000004200 */
[----:B------:R-:W-:Y:S08]  /*50a0*/  HMMA.16816.F32.BF16 R160, R8, R64, R16 ;  /* 0x0000004008a0723c */ /* 0x000ff00000041810 */
[----:B------:R-:W-:Y:S07]  /*50b0*/  HMMA.16816.F32.BF16 R16, R12, R44, RZ ;  /* 0x0000002c0c10723c */ /* 0x000fee00000418ff */
[----:B------:R-:W-:Y:S01]  /*50c0*/  MOV R44, R109 ;  /* 0x0000006d002c7202 */ /* 0x000fe20000000f00 */
[----:B---3--:R-:W-:Y:S01]  /*50d0*/  HMMA.16816.F32.BF16 R144, R8, R32, R24 ;  /* 0x000000200890723c */ /* 0x008fe20000041818 */
[----:B------:R-:W3:Y:S01]  /*50e0*/  LDSM.16.MT88.4 R24, [R250+0x4900] ;  /* 0x00490000fa18783b */ /* 0x000ee20000004200 */
[----:B------:R-:W-:-:S05]  /*50f0*/  IMAD.MOV.U32 R45, RZ, RZ, R108 ;  /* 0x000000ffff2d7224 */ /* 0x000fca00078e006c */
[--C-:B------:R-:W-:Y:S01]  /*5100*/  FFMA.FTZ R33, R94, c[0x0][0x2d0], -R2.reuse ;  /* 0x0000b4005e217a23 */ /* 0x100fe20000010802 */
[----:B------:R-:W-:Y:S01]  /*5110*/  HMMA.16816.F32.BF16 R28, R12, R62, RZ ;  /* 0x0000003e0c1c723c */ /* 0x000fe200000418ff */
[----:B------:R-:W-:-:S06]  /*5120*/  FFMA.FTZ R32, R93, c[0x0][0x2d0], -R2 ;  /* 0x0000b4005d207a23 */ /* 0x000fcc0000010802 */
[----:B------:R-:W-:Y:S01]  /*5130*/  IMAD.MOV.U32 R62, RZ, RZ, R114 ;  /* 0x000000ffff3e7224 */ /* 0x000fe200078e0072 */
[----:B-1----:R-:W-:Y:S01]  /*5140*/  HMMA.16816.F32.BF16 R136, R8, R36, R16 ;  /* 0x000000240888723c */ /* 0x002fe20000041810 */
[----:B------:R-:W-:-:S06]  /*5150*/  MOV R63, R113 ;  /* 0x00000071003f7202 */ /* 0x000fcc0000000f00 */
[--C-:B------:R-:W-:Y:S01]  /*5160*/  FFMA.FTZ R36, R102, c[0x0][0x2d0], -R6.reuse ;  /* 0x0000b40066247a23 */ /* 0x100fe20000010806 */
[----:B--2---:R-:W-:Y:S01]  /*5170*/  HMMA.16816.F32.BF16 R16, R12, R40, RZ ;  /* 0x000000280c10723c */ /* 0x004fe200000418ff */
[----:B------:R-:W-:Y:S01]  /*5180*/  FFMA.FTZ R37, R101, c[0x0][0x2d0], -R6 ;  /* 0x0000b40065257a23 */ /* 0x000fe20000010806 */
[----:B------:R-:W-:Y:S01]  /*5190*/  MOV R101, R130 ;  /* 0x0000008200657202 */ /* 0x000fe20000000f00 */
[----:B------:R-:W-:-:S05]  /*51a0*/  IMAD.MOV.U32 R102, RZ, RZ, R129 ;  /* 0x000000ffff667224 */ /* 0x000fca00078e0081 */
[C---:B------:R-:W-:Y:S07]  /*51b0*/  HMMA.16816.F32.BF16 R120, R8.reuse, R34, R20 ;  /* 0x000000220878723c */ /* 0x040fee0000041814 */
[--C-:B------:R-:W-:Y:S01]  /*51c0*/  FFMA.FTZ R35, R92, c[0x0][0x2d0], -R2.reuse ;  /* 0x0000b4005c237a23 */ /* 0x100fe20000010802 */
[----:B------:R-:W-:Y:S01]  /*51d0*/  HMMA.16816.F32.BF16 R124, R8, R66, R28 ;  /* 0x00000042087c723c */ /* 0x000fe2000004181c */
[----:B------:R-:W1:Y:S01]  /*51e0*/  LDSM.16.MT88.4 R28, [R135+0x6100] ;  /* 0x00610000871c783b */ /* 0x000e620000004200 */
[----:B------:R-:W-:-:S06]  /*51f0*/  FFMA.FTZ R34, R91, c[0x0][0x2d0], -R2 ;  /* 0x0000b4005b227a23 */ /* 0x000fcc0000010802 */
[----:B------:R-:W-:Y:S07]  /*5200*/  HMMA.16816.F32.BF16 R20, R12, R46, RZ ;  /* 0x0000002e0c14723c */ /* 0x000fee00000418ff */
[----:B------:R-:W-:Y:S01]  /*5210*/  IMAD.MOV.U32 R46, RZ, RZ, R5 ;  /* 0x000000ffff2e7224 */ /* 0x000fe200078e0005 */
[----:B---3--:R-:W-:Y:S01]  /*5220*/  HMMA.16816.F32.BF16 R116, R8, R24, R16 ;  /* 0x000000180874723c */ /* 0x008fe20000041810 */
[----:B------:R-:W-:Y:S02]  /*5230*/  IMAD.MOV.U32 R47, RZ, RZ, R0 ;  /* 0x000000ffff2f7224 */ /* 0x000fe400078e0000 */
[----:B------:R-:W-:-:S02]  /*5240*/  FADD.FTZ R0, R79, R78 ;  /* 0x0000004e4f007221 */ /* 0x000fc40000010000 */
[----:B------:R-:W-:Y:S01]  /*5250*/  FADD.FTZ R5, R77, R76 ;  /* 0x0000004c4d057221 */ /* 0x000fe20000010000 */
[----:B------:R-:W-:Y:S01]  /*5260*/  MOV R76, R178 ;  /* 0x000000b2004c7202 */ /* 0x000fe20000000f00 */
[----:B------:R-:W-:Y:S01]  /*5270*/  IMAD.MOV.U32 R77, RZ, RZ, R177 ;  /* 0x000000ffff4d7224 */ /* 0x000fe200078e00b1 */
[----:B------:R-:W-:Y:S01]  /*5280*/  HMMA.16816.F32.BF16 R16, R12, R42, RZ ;  /* 0x0000002a0c10723c */ /* 0x000fe200000418ff */
[----:B------:R-:W-:Y:S02]  /*5290*/  IMAD.MOV.U32 R78, RZ, RZ, R176 ;  /* 0x000000ffff4e7224 */ /* 0x000fe400078e00b0 */
[----:B------:R-:W-:Y:S02]  /*52a0*/  FADD.FTZ R0, R82, R0 ;  /* 0x0000000052007221 */ /* 0x000fe40000010000 */
[----:B------:R-:W-:Y:S02]  /*52b0*/  IMAD.MOV.U32 R79, RZ, RZ, R4 ;  /* 0x000000ffff4f7224 */ /* 0x000fe400078e0004 */
[----:B------:R-:W-:Y:S01]  /*52c0*/  FADD.FTZ R5, R80, R5 ;  /* 0x0000000550057221 */ /* 0x000fe20000010000 */
[----:B------:R-:W-:Y:S01]  /*52d0*/  HMMA.16816.F32.BF16 R108, R8, R38, R20 ;  /* 0x00000026086c723c */ /* 0x000fe20000041814 */
[----:B------:R-:W2:Y:S01]  /*52e0*/  LDSM.16.MT88.4 R20, [R135+0x6900] ;  /* 0x006900008714783b */ /* 0x000ea20000004200 */
[----:B------:R-:W-:-:S02]  /*52f0*/  FADD.FTZ R4, R85, R0 ;  /* 0x0000000055047221 */ /* 0x000fc40000010000 */
[----:B------:R-:W-:Y:S02]  /*5300*/  FADD.FTZ R0, R84, R5 ;  /* 0x0000000554007221 */ /* 0x000fe40000010000 */
[----:B------:R-:W-:Y:S02]  /*5310*/  FADD.FTZ R4, R83, R4 ;  /* 0x0000000453047221 */ /* 0x000fe40000010000 */
[----:B------:R-:W-:Y:S02]  /*5320*/  FADD.FTZ R0, R7, R0 ;  /* 0x0000000007007221 */ /* 0x000fe40000010000 */
[--C-:B------:R-:W-:Y:S02]  /*5330*/  FFMA.FTZ R24, R106, c[0x0][0x2d0], -R6.reuse ;  /* 0x0000b4006a187a23 */ /* 0x100fe40000010806 */
[--C-:B------:R-:W-:Y:S02]  /*5340*/  FFMA.FTZ R38, R100, c[0x0][0x2d0], -R6.reuse ;  /* 0x0000b40064267a23 */ /* 0x100fe40000010806 */
[----:B------:R-:W-:-:S02]  /*5350*/  FFMA.FTZ R39, R99, c[0x0][0x2d0], -R6 ;  /* 0x0000b40063277a23 */ /* 0x000fc40000010806 */
[----:B------:R-:W-:Y:S01]  /*5360*/  HMMA.16816.F32.BF16 R112, R8, R26, R16 ;  /* 0x0000001a0870723c */ /* 0x000fe20000041810 */
[----:B------:R-:W-:Y:S02]  /*5370*/  FADD.FTZ R25, R88, R4 ;  /* 0x0000000458197221 */ /* 0x000fe40000010000 */
[----:B------:R-:W-:Y:S02]  /*5380*/  IMAD.MOV.U32 R106, RZ, RZ, R49 ;  /* 0x000000ffff6a7224 */ /* 0x000fe400078e0031 */
[----:B------:R-:W-:Y:S02]  /*5390*/  IMAD.MOV.U32 R100, RZ, RZ, R131 ;  /* 0x000000ffff647224 */ /* 0x000fe400078e0083 */
[----:B------:R-:W-:Y:S01]  /*53a0*/  FFMA.FTZ R26, R105, c[0x0][0x2d0], -R6 ;  /* 0x0000b400691a7a23 */ /* 0x000fe20000010806 */
[----:B-1----:R-:W-:Y:S01]  /*53b0*/  HMMA.16816.F32.BF16 R16, R12, R28, RZ ;  /* 0x0000001c0c10723c */ /* 0x002fe200000418ff */
[----:B------:R-:W-:Y:S02]  /*53c0*/  FADD.FTZ R27, R81, R0 ;  /* 0x00000000511b7221 */ /* 0x000fe40000010000 */
[----:B------:R-:W-:Y:S01]  /*53d0*/  MUFU.EX2 R0, R26 ;  /* 0x0000001a00007308 */ /* 0x000fe20000000800 */
[----:B------:R-:W-:-:S03]  /*53e0*/  IMAD.MOV.U32 R105, RZ, RZ, R48 ;  /* 0x000000ffff697224 */ /* 0x000fc600078e0030 */
[--C-:B------:R-:W-:Y:S01]  /*53f0*/  FFMA.FTZ R28, R104, c[0x0][0x2d0], -R6.reuse ;  /* 0x0000b400681c7a23 */ /* 0x100fe20000010806 */
[----:B------:R-:W-:Y:S01]  /*5400*/  MOV R104, R51 ;  /* 0x0000003300687202 */ /* 0x000fe20000000f00 */
[----:B------:R-:W-:Y:S02]  /*5410*/  FFMA.FTZ R29, R103, c[0x0][0x2d0], -R6 ;  /* 0x0000b400671d7a23 */ /* 0x000fe40000010806 */
[----:B------:R-:W-:Y:S11]  /*5420*/  IMAD.MOV.U32 R103, RZ, RZ, R128 ;  /* 0x000000ffff677224 */ /* 0x000ff600078e0080 */
[----:B------:R-:W-:Y:S02]  /*5430*/  @!UPT UIADD3 URZ, URZ, URZ, URZ ;  /* 0x0000003f3f3ff290 */ /* 0x000fe4000fffe03f */
[----:B--2---:R-:W-:Y:S08]  /*5440*/  HMMA.16816.F32.BF16 R184, R8, R20, R16 ;  /* 0x0000001408b8723c */ /* 0x004ff00000041810 */
[----:B------:R-:W-:Y:S07]  /*5450*/  HMMA.16816.F32.BF16 R16, R12, R30, RZ ;  /* 0x0000001e0c10723c */ /* 0x000fee00000418ff */
[----:B------:R-:W-:-:S02]  /*5460*/  FFMA.FTZ R31, R96, c[0x0][0x2d0], -R2 ;  /* 0x0000b400601f7a23 */ /* 0x000fc40000010802 */
[--C-:B------:R-:W-:Y:S11]  /*5470*/  FFMA.FTZ R30, R95, c[0x0][0x2d0], -R2.reuse ;  /* 0x0000b4005f1e7a23 */ /* 0x100ff60000010802 */
[----:B------:R-:W-:Y:S04]  /*5480*/  @!UPT UIADD3 URZ, URZ, URZ, URZ ;  /* 0x0000003f3f3ff290 */ /* 0x000fe8000fffe03f */
[----:B------:R-:W-:Y:S01]  /*5490*/  HMMA.16816.F32.BF16 R176, R8, R22, R16 ;  /* 0x0000001608b0723c */ /* 0x000fe20000041810 */
[----:B------:R-:W1:Y:S04]  /*54a0*/  LDSM.16.MT88.4 R20, [R248+0x6100] ;  /* 0x00610000f814783b */ /* 0x000e680000004200 */
[----:B------:R-:W2:Y:S03]  /*54b0*/  LDSM.16.MT88.4 R16, [R248+0x6900] ;  /* 0x00690000f810783b */ /* 0x000ea60000004200 */
[C---:B-1----:R-:W-:Y:S08]  /*54c0*/  HMMA.16816.F32.BF16 R4, R12.reuse, R20, RZ ;  /* 0x000000140c04723c */ /* 0x042ff000000418ff */
[----:B------:R-:W-:Y:S11]  /*54d0*/  HMMA.16816.F32.BF16 R20, R12, R22, RZ ;  /* 0x000000160c14723c */ /* 0x000ff600000418ff */
[----:B------:R-:W-:Y:S05]  /*54e0*/  @!UPT UIADD3 URZ, URZ, URZ, URZ ;  /* 0x0000003f3f3ff290 */ /* 0x000fea000fffe03f */
[C---:B--2---:R-:W-:Y:S01]  /*54f0*/  HMMA.16816.F32.BF16 R80, R8.reuse, R16, R4 ;  /* 0x000000100850723c */ /* 0x044fe20000041804 */
[----:B------:R1:W2:Y:S06]  /*5500*/  MUFU.EX2 R4, R24 ;  /* 0x0000001800047308 */ /* 0x0002ac0000000800 */
[----:B------:R-:W-:Y:S01]  /*5510*/  FADD.FTZ R5, R90, R25 ;  /* 0x000000195a057221 */ /* 0x000fe20000010000 */
[----:B------:R-:W-:Y:S01]  /*5520*/  HMMA.16816.F32.BF16 R64, R8, R18, R20 ;  /* 0x000000120840723c */ /* 0x000fe20000041814 */
[----:B------:R-:W-:Y:S01]  /*5530*/  FADD.FTZ R17, R87, R27 ;  /* 0x0000001b57117221 */ /* 0x000fe20000010000 */
[----:B------:R-:W3:Y:S01]  /*5540*/  MUFU.EX2 R16, R28 ;  /* 0x0000001c00107308 */ /* 0x000ee20000000800 */
[--C-:B------:R-:W-:Y:S01]  /*5550*/  FFMA.FTZ R6, R98, c[0x0][0x2d0], -R2.reuse ;  /* 0x0000b40062067a23 */ /* 0x100fe20000010802 */
[----:B------:R-:W-:Y:S03]  /*5560*/  LDSM.16.MT88.4 R20, [R251+0x6900] ;  /* 0x00690000fb14783b */ /* 0x000fe60000004200 */
[----:B------:R-:W-:Y:S01]  /*5570*/  FADD.FTZ R18, R89, R5 ;  /* 0x0000000559127221 */ /* 0x000fe20000010000 */
[----:B-1----:R-:W1:Y:S01]  /*5580*/  LDSM.16.MT88.4 R24, [R251+0x6100] ;  /* 0x00610000fb18783b */ /* 0x002e620000004200 */
[----:B------:R-:W-:Y:S01]  /*5590*/  FFMA.FTZ R5, R97, c[0x0][0x2d0], -R2 ;  /* 0x0000b40061057a23 */ /* 0x000fe20000010802 */
[----:B------:R-:W4:Y:S01]  /*55a0*/  MUFU.EX2 R6, R6 ;  /* 0x0000000600067308 */ /* 0x000f220000000800 */
[----:B------:R-:W-:-:S02]  /*55b0*/  FADD.FTZ R19, R86, R17 ;  /* 0x0000001156137221 */ /* 0x000fc40000010000 */
[----:B--2---:R-:W-:Y:S01]  /*55c0*/  FADD.FTZ R17, R4, R18 ;  /* 0x0000001204117221 */ /* 0x004fe20000010000 */
[----:B------:R-:W-:-:S03]  /*55d0*/  F2FP.BF16.PACK_AB R4, R0, R4 ;  /* 0x000000040004723e */ /* 0x000fc600000010ff */
[----:B------:R-:W-:Y:S01]  /*55e0*/  FADD.FTZ R2, R0, R17 ;  /* 0x0000001100027221 */ /* 0x000fe20000010000 */
[----:B------:R-:W2:Y:S03]  /*55f0*/  MUFU.EX2 R5, R5 ;  /* 0x0000000500057308 */ /* 0x000ea60000000800 */
[----:B---3--:R-:W-:-:S05]  /*5600*/  FADD.FTZ R2, R16, R2 ;  /* 0x0000000210027221 */ /* 0x008fca0000010000 */
[----:B------:R2:W3:Y:S01]  /*5610*/  MUFU.EX2 R7, R29 ;  /* 0x0000001d00077308 */ /* 0x0004e20000000800 */
[----:B----4-:R-:W-:-:S04]  /*5620*/  FADD.FTZ R0, R6, R19 ;  /* 0x0000001306007221 */ /* 0x010fc80000010000 */
[C---:B--2---:R-:W-:Y:S01]  /*5630*/  FADD.FTZ R29, R5.reuse, R0 ;  /* 0x00000000051d7221 */ /* 0x044fe20000010000 */
[----:B------:R-:W-:Y:S01]  /*5640*/  F2FP.BF16.PACK_AB R5, R5, R6 ;  /* 0x000000060505723e */ /* 0x000fe200000010ff */
[C---:B---3--:R-:W-:Y:S01]  /*5650*/  FADD.FTZ R28, R7.reuse, R2 ;  /* 0x00000002071c7221 */ /* 0x048fe20000010000 */
[----:B------:R-:W-:Y:S01]  /*5660*/  F2FP.BF16.PACK_AB R6, R7, R16 ;  /* 0x000000100706723e */ /* 0x000fe200000010ff */
[----:B------:R-:W2:Y:S01]  /*5670*/  MUFU.EX2 R2, R31 ;  /* 0x0000001f00027308 */ /* 0x000ea20000000800 */
[C---:B-1----:R-:W-:Y:S07]  /*5680*/  HMMA.16816.F32.BF16 R16, R12.reuse, R24, RZ ;  /* 0x000000180c10723c */ /* 0x042fee00000418ff */
[----:B------:R-:W1:Y:S01]  /*5690*/  MUFU.EX2 R0, R30 ;  /* 0x0000001e00007308 */ /* 0x000e620000000800 */
[----:B------:R-:W-:Y:S01]  /*56a0*/  HMMA.16816.F32.BF16 R24, R12, R26, RZ ;  /* 0x0000001a0c18723c */ /* 0x000fe200000418ff */
[----:B--2---:R-:W-:Y:S11]  /*56b0*/  FADD.FTZ R7, R2, R29 ;  /* 0x0000001d02077221 */ /* 0x004ff60000010000 */
[----:B------:R-:W-:Y:S04]  /*56c0*/  @!UPT UIADD3 URZ, URZ, URZ, URZ ;  /* 0x0000003f3f3ff290 */ /* 0x000fe8000fffe03f */
[C---:B------:R-:W-:Y:S01]  /*56d0*/  HMMA.16816.F32.BF16 R48, R8.reuse, R20, R16 ;  /* 0x000000140830723c */ /* 0x040fe20000041810 */
[----:B------:R-:W2:Y:S07]  /*56e0*/  MUFU.EX2 R17, R36 ;  /* 0x0000002400117308 */ /* 0x000eae0000000800 */
[----:B------:R-:W-:Y:S01]  /*56f0*/  HMMA.16816.F32.BF16 R40, R8, R22, R24 ;  /* 0x000000160828723c */ /* 0x000fe20000041818 */
[----:B------:R-:W3:Y:S06]  /*5700*/  MUFU.EX2 R16, R37 ;  /* 0x0000002500107308 */ /* 0x000eec0000000800 */
[C---:B-1----:R-:W-:Y:S01]  /*5710*/  FADD.FTZ R23, R0.reuse, R7 ;  /* 0x0000000700177221 */ /* 0x042fe20000010000 */
[----:B------:R-:W-:Y:S01]  /*5720*/  F2FP.BF16.PACK_AB R7, R0, R2 ;  /* 0x000000020007723e */ /* 0x000fe200000010ff */
[----:B------:R-:W1:Y:S01]  /*5730*/  MUFU.EX2 R19, R33 ;  /* 0x0000002100137308 */ /* 0x000e620000000800 */
[----:B--2---:R-:W-:-:S07]  /*5740*/  FADD.FTZ R22, R17, R28 ;  /* 0x0000001c11167221 */ /* 0x004fce0000010000 */
[----:B------:R-:W2:Y:S01]  /*5750*/  MUFU.EX2 R21, R38 ;  /* 0x0000002600157308 */ /* 0x000ea20000000800 */
[C---:B---3--:R-:W-:Y:S01]  /*5760*/  FADD.FTZ R2, R16.reuse, R22 ;  /* 0x0000001610027221 */ /* 0x048fe20000010000 */
[----:B------:R-:W-:-:S06]  /*5770*/  F2FP.BF16.PACK_AB R128, R16, R17 ;  /* 0x000000111080723e */ /* 0x000fcc00000010ff */
[----:B------:R-:W3:Y:S01]  /*5780*/  MUFU.EX2 R18, R32 ;  /* 0x0000002000127308 */ /* 0x000ee20000000800 */
[----:B-1----:R-:W-:-:S07]  /*5790*/  FADD.FTZ R0, R19, R23 ;  /* 0x0000001713007221 */ /* 0x002fce0000010000 */
[----:B------:R-:W1:Y:S01]  /*57a0*/  MUFU.EX2 R20, R39 ;  /* 0x0000002700147308 */ /* 0x000e620000000800 */
[----:B--2---:R-:W-:Y:S02]  /*57b0*/  FADD.FTZ R2, R21, R2 ;  /* 0x0000000215027221 */ /* 0x004fe40000010000 */
[C---:B---3--:R-:W-:Y:S01]  /*57c0*/  FADD.FTZ R16, R18.reuse, R0 ;  /* 0x0000000012107221 */ /* 0x048fe20000010000 */
[----:B------:R-:W-:Y:S01]  /*57d0*/  F2FP.BF16.PACK_AB R129, R18, R19 ;  /* 0x000000131281723e */ /* 0x000fe200000010ff */
[C---:B-1----:R-:W-:Y:S01]  /*57e0*/  FADD.FTZ R0, R20.reuse, R2 ;  /* 0x0000000214007221 */ /* 0x042fe20000010000 */
[----:B------:R-:W-:Y:S02]  /*57f0*/  F2FP.BF16.PACK_AB R130, R20, R21 ;  /* 0x000000151482723e */ /* 0x000fe400000010ff */
[----:B------:R-:W1:Y:S01]  /*5800*/  MUFU.EX2 R2, R35 ;  /* 0x0000002300027308 */ /* 0x000e620000000800 */
[----:B------:R-:W2:Y:S04]  /*5810*/  LDSM.16.MT88.4 R20, [R250+0x6100] ;  /* 0x00610000fa14783b */ /* 0x000ea80000004200 */
[----:B------:R3:W-:Y:S01]  /*5820*/  STL [R1+0xa4], R0 ;  /* 0x0000a40001007387 */ /* 0x0007e20000100800 */
[----:B-1----:R-:W-:-:S02]  /*5830*/  FADD.FTZ R16, R2, R16 ;  /* 0x0000001002107221 */ /* 0x002fc40000010000 */
[----:B---3--:R-:W1:Y:S01]  /*5840*/  MUFU.EX2 R0, R34 ;  /* 0x0000002200007308 */ /* 0x008e620000000800 */
[----:B--2---:R-:W-:Y:S01]  /*5850*/  HMMA.16816.F32.BF16 R24, R12, R20, RZ ;  /* 0x000000140c18723c */ /* 0x004fe200000418ff */
[C---:B-1----:R-:W-:Y:S01]  /*5860*/  FADD.FTZ R16, R0.reuse, R16 ;  /* 0x0000001000107221 */ /* 0x042fe20000010000 */
[----:B------:R-:W-:-:S06]  /*5870*/  F2FP.BF16.PACK_AB R131, R0, R2 ;  /* 0x000000020083723e */ /* 0x000fcc00000010ff */
[----:B------:R-:W-:Y:S01]  /*5880*/  HMMA.16816.F32.BF16 R12, R12, R22, RZ ;  /* 0x000000160c0c723c */ /* 0x000fe200000418ff */
[----:B------:R-:W-:Y:S04]  /*5890*/  STL [R1+0x9c], R16 ;  /* 0x00009c1001007387 */ /* 0x000fe80000100800 */
[----:B------:R-:W1:Y:S11]  /*58a0*/  LDSM.16.MT88.4 R16, [R250+0x6900] ;  /* 0x00690000fa10783b */ /* 0x000e760000004200 */
[C---:B-1----:R-:W-:Y:S08]  /*58b0*/  HMMA.16816.F32.BF16 R24, R8.reuse, R16, R24 ;  /* 0x000000100818723c */ /* 0x042ff00000041818 */
[----:B------:R-:W-:Y:S01]  /*58c0*/  HMMA.16816.F32.BF16 R12, R8, R18, R12 ;  /* 0x00000012080c723c */ /* 0x000fe2000004180c */
        /* <DEDUP_REMOVED lines=25> */
[----:B------:R-:W2:Y:S03]  /*5a60*/  LDSM.16.MT88.4 R152, [R248+0x1900] ;  /* 0x00190000f898783b */ /* 0x000ea60000004200 */
[C---:B-1----:R-:W-:Y:S01]  /*5a70*/  HMMA.16816.F32.BF16 R84, R4.reuse, R8, R160 ;  /* 0x000000080454723c */ /* 0x042fe200000418a0 */
[----:B------:R-:W1:Y:S07]  /*5a80*/  LDSM.16.MT88.4 R160, [R135+0x1900] ;  /* 0x0019000087a0783b */ /* 0x000e6e0000004200 */
[----:B------:R-:W-:Y:S01]  /*5a90*/  HMMA.16816.F32.BF16 R88, R4, R10, R124 ;  /* 0x0000000a0458723c */ /* 0x000fe2000004187c */
[----:B------:R-:W3:Y:S07]  /*5aa0*/  LDSM.16.MT88.4 R8, [R248+0x5100] ;  /* 0x00510000f808783b */ /* 0x000eee0000004200 */
[C---:B--2---:R-:W-:Y:S08]  /*5ab0*/  HMMA.16816.F32.BF16 R156, R128.reuse, R152, R156 ;  /* 0x00000098809c723c */ /* 0x044ff0000004189c */
[C---:B------:R-:W-:Y:S08]  /*5ac0*/  HMMA.16816.F32.BF16 R152, R128.reuse, R154, R20 ;  /* 0x0000009a8098723c */ /* 0x040ff00000041814 */
[----:B-1----:R-:W-:Y:S08]  /*5ad0*/  HMMA.16816.F32.BF16 R164, R128, R160, R164 ;  /* 0x000000a080a4723c */ /* 0x002ff000000418a4 */
[C---:B---3--:R-:W-:Y:S01]  /*5ae0*/  HMMA.16816.F32.BF16 R92, R4.reuse, R8, R144 ;  /* 0x00000008045c723c */ /* 0x048fe20000041890 */
[----:B------:R-:W1:Y:S07]  /*5af0*/  LDSM.16.MT88.4 R144, [R251+0x1900] ;  /* 0x00190000fb90783b */ /* 0x000e6e0000004200 */
[----:B------:R-:W-:Y:S01]  /*5b00*/  HMMA.16816.F32.BF16 R96, R4, R10, R120 ;  /* 0x0000000a0460723c */ /* 0x000fe20000041878 */
[----:B------:R-:W2:Y:S07]  /*5b10*/  LDSM.16.MT88.4 R8, [R251+0x5100] ;  /* 0x00510000fb08783b */ /* 0x000eae0000004200 */
[C---:B------:R-:W-:Y:S08]  /*5b20*/  HMMA.16816.F32.BF16 R160, R128.reuse, R162, R16 ;  /* 0x000000a280a0723c */ /* 0x040ff00000041810 */
[----:B-1----:R-:W-:Y:S08]  /*5b30*/  HMMA.16816.F32.BF16 R148, R128, R144, R148 ;  /* 0x000000908094723c */ /* 0x002ff00000041894 */
[C---:B--2---:R-:W-:Y:S01]  /*5b40*/  HMMA.16816.F32.BF16 R100, R4.reuse, R8, R136 ;  /* 0x000000080464723c */ /* 0x044fe20000041888 */
[----:B------:R-:W1:Y:S07]  /*5b50*/  LDSM.16.MT88.4 R136, [R250+0x1900] ;  /* 0x00190000fa88783b */ /* 0x000e6e0000004200 */
[----:B------:R-:W-:Y:S01]  /*5b60*/  HMMA.16816.F32.BF16 R104, R4, R10, R108 ;  /* 0x0000000a0468723c */ /* 0x000fe2000004186c */
[----:B------:R-:W2:Y:S07]  /*5b70*/  LDSM.16.MT88.4 R8, [R250+0x5100] ;  /* 0x00510000fa08783b */ /* 0x000eae0000004200 */
[C---:B------:R-:W-:Y:S08]  /*5b80*/  HMMA.16816.F32.BF16 R144, R128.reuse, R146, R28 ;  /* 0x000000928090723c */ /* 0x040ff0000004181c */
[----:B-1----:R-:W-:Y:S08]  /*5b90*/  HMMA.16816.F32.BF16 R140, R128, R136, R140 ;  /* 0x00000088808c723c */ /* 0x002ff0000004188c */
[C---:B--2---:R-:W-:Y:S08]  /*5ba0*/  HMMA.16816.F32.BF16 R108, R4.reuse, R8, R116 ;  /* 0x00000008046c723c */ /* 0x044ff00000041874 */
[----:B------:R-:W-:Y:S01]  /*5bb0*/  HMMA.16816.F32.BF16 R112, R4, R10, R112 ;  /* 0x0000000a0470723c */ /* 0x000fe20000041870 */
[----:B------:R-:W1:Y:S07]  /*5bc0*/  LDSM.16.MT88.4 R8, [R135+0x7100] ;  /* 0x007100008708783b */ /* 0x000e6e0000004200 */
[----:B------:R-:W-:Y:S08]  /*5bd0*/  HMMA.16816.F32.BF16 R136, R128, R138, R32 ;  /* 0x0000008a8088723c */ /* 0x000ff00000041820 */
[C---:B-1----:R-:W-:Y:S08]  /*5be0*/  HMMA.16816.F32.BF16 R184, R4.reuse, R8, R184 ;  /* 0x0000000804b8723c */ /* 0x042ff000000418b8 */
[C---:B------:R-:W-:Y:S01]  /*5bf0*/  HMMA.16816.F32.BF16 R176, R4.reuse, R10, R176 ;  /* 0x0000000a04b0723c */ /* 0x040fe200000418b0 */
[----:B------:R-:W1:Y:S07]  /*5c00*/  LDSM.16.MT88.4 R8, [R248+0x7100] ;  /* 0x00710000f808783b */ /* 0x000e6e0000004200 */
[C---:B-1----:R-:W-:Y:S01]  /*5c10*/  HMMA.16816.F32.BF16 R120, R4.reuse, R8, R80 ;  /* 0x000000080478723c */ /* 0x042fe20000041850 */
[----:B------:R-:W-:Y:S07]  /*5c20*/  LDSM.16.MT88.4 R80, [R248+0x5900] ;  /* 0x00590000f850783b */ /* 0x000fee0000004200 */
[C---:B------:R-:W-:Y:S01]  /*5c30*/  HMMA.16816.F32.BF16 R116, R4.reuse, R10, R64 ;  /* 0x0000000a0474723c */ /* 0x040fe20000041840 */
[----:B------:R-:W1:Y:S04]  /*5c40*/  LDSM.16.MT88.4 R8, [R251+0x7100] ;  /* 0x00710000fb08783b */ /* 0x000e680000004200 */
[----:B------:R-:W-:Y:S03]  /*5c50*/  LDSM.16.MT88.4 R64, [R250+0x3900] ;  /* 0x00390000fa40783b */ /* 0x000fe60000004200 */
[C---:B-1----:R-:W-:Y:S01]  /*5c60*/  HMMA.16816.F32.BF16 R124, R4.reuse, R10, R40 ;  /* 0x0000000a047c723c */ /* 0x042fe20000041828 */
[----:B------:R-:W1:Y:S07]  /*5c70*/  LDSM.16.MT88.4 R40, [R135+0x3900] ;  /* 0x003900008728783b */ /* 0x000e6e0000004200 */
[----:B------:R-:W-:Y:S01]  /*5c80*/  HMMA.16816.F32.BF16 R180, R4, R8, R48 ;  /* 0x0000000804b4723c */ /* 0x000fe20000041830 */
[----:B------:R-:W2:Y:S04]  /*5c90*/  LDSM.16.MT88.4 R48, [R248+0x3900] ;  /* 0x00390000f830783b */ /* 0x000ea80000004200 */
[----:B------:R-:W3:Y:S03]  /*5ca0*/  LDSM.16.MT88.4 R8, [R250+0x7100] ;  /* 0x00710000fa08783b */ /* 0x000ee60000004200 */
[C---:B-1----:R-:W-:Y:S08]  /*5cb0*/  HMMA.16816.F32.BF16 R36, R128.reuse, R40, R36 ;  /* 0x000000288024723c */ /* 0x042ff00000041824 */
[C---:B------:R-:W-:Y:S08]  /*5cc0*/  HMMA.16816.F32.BF16 R40, R128.reuse, R42, R44 ;  /* 0x0000002a8028723c */ /* 0x040ff0000004182c */
[C---:B--2---:R-:W-:Y:S08]  /*5cd0*/  HMMA.16816.F32.BF16 R44, R128.reuse, R48, R52 ;  /* 0x00000030802c723c */ /* 0x044ff00000041834 */
[----:B------:R-:W-:Y:S01]  /*5ce0*/  HMMA.16816.F32.BF16 R48, R128, R50, R56 ;  /* 0x000000328030723c */ /* 0x000fe20000041838 */
[----:B------:R-:W1:Y:S07]  /*5cf0*/  LDSM.16.MT88.4 R56, [R251+0x3900] ;  /* 0x00390000fb38783b */ /* 0x000e6e0000004200 */
[C---:B---3--:R-:W-:Y:S08]  /*5d00*/  HMMA.16816.F32.BF16 R24, R4.reuse, R8, R24 ;  /* 0x000000080418723c */ /* 0x048ff00000041818 */
[----:B------:R-:W-:Y:S01]  /*5d10*/  HMMA.16816.F32.BF16 R12, R4, R10, R12 ;  /* 0x0000000a040c723c */ /* 0x000fe2000004180c */
[----:B------:R-:W-:Y:S07]  /*5d20*/  LDSM.16.MT88.4 R4, [R250+0x7900] ;  /* 0x00790000fa04783b */ /* 0x000fee0000004200 */
[C---:B-1----:R-:W-:Y:S08]  /*5d30*/  HMMA.16816.F32.BF16 R52, R128.reuse, R56, R60 ;  /* 0x000000388034723c */ /* 0x042ff0000004183c */
[C---:B------:R-:W-:Y:S01]  /*5d40*/  HMMA.16816.F32.BF16 R60, R128.reuse, R64, R72 ;  /* 0x00000040803c723c */ /* 0x040fe20000041848 */
[----:B------:R-:W1:Y:S07]  /*5d50*/  LDSM.16.MT88.4 R72, [R135+0x5900] ;  /* 0x005900008748783b */ /* 0x000e6e0000004200 */
[C---:B------:R-:W-:Y:S08]  /*5d60*/  HMMA.16816.F32.BF16 R64, R128.reuse, R66, R76 ;  /* 0x000000428040723c */ /* 0x040ff0000004184c */
[C---:B------:R-:W-:Y:S08]  /*5d70*/  HMMA.16816.F32.BF16 R76, R128.reuse, R80, R92 ;  /* 0x00000050804c723c */ /* 0x040ff0000004185c */
[C---:B------:R-:W-:Y:S01]  /*5d80*/  HMMA.16816.F32.BF16 R80, R128.reuse, R82, R96 ;  /* 0x000000528050723c */ /* 0x040fe20000041860 */
[----:B------:R-:W2:Y:S07]  /*5d90*/  LDSM.16.MT88.4 R96, [R250+0x5900] ;  /* 0x00590000fa60783b */ /* 0x000eae0000004200 */
[C---:B------:R-:W-:Y:S08]  /*5da0*/  HMMA.16816.F32.BF16 R56, R128.reuse, R58, R68 ;  /* 0x0000003a8038723c */ /* 0x040ff00000041844 */
        /* <DEDUP_REMOVED lines=9> */
[C---:B--2---:R-:W-:Y:S01]  /*5e40*/  HMMA.16816.F32.BF16 R108, R128.reuse, R112, R120 ;  /* 0x00000070806c723c */ /* 0x044fe20000041878 */
[----:B------:R-:W2:Y:S07]  /*5e50*/  LDSM.16.MT88.4 R120, [R251+0x7900] ;  /* 0x00790000fb78783b */ /* 0x000eae0000004200 */
[C---:B------:R-:W-:Y:S08]  /*5e60*/  HMMA.16816.F32.BF16 R112, R128.reuse, R114, R116 ;  /* 0x000000728070723c */ /* 0x040ff00000041874 */
[C---:B-1----:R-:W-:Y:S08]  /*5e70*/  HMMA.16816.F32.BF16 R100, R128.reuse, R104, R184 ;  /* 0x000000688064723c */ /* 0x042ff000000418b8 */
[C---:B------:R-:W-:Y:S08]  /*5e80*/  HMMA.16816.F32.BF16 R104, R128.reuse, R106, R176 ;  /* 0x0000006a8068723c */ /* 0x040ff000000418b0 */
[C---:B--2---:R-:W-:Y:S08]  /*5e90*/  HMMA.16816.F32.BF16 R116, R128.reuse, R120, R180 ;  /* 0x000000788074723c */ /* 0x044ff000000418b4 */
[C---:B------:R-:W-:Y:S08]  /*5ea0*/  HMMA.16816.F32.BF16 R120, R128.reuse, R122, R124 ;  /* 0x0000007a8078723c */ /* 0x040ff0000004187c */
[C---:B------:R-:W-:Y:S08]  /*5eb0*/  HMMA.16816.F32.BF16 R124, R128.reuse, R4, R24 ;  /* 0x00000004807c723c */ /* 0x040ff00000041818 */
[----:B------:R-:W-:Y:S01]  /*5ec0*/  HMMA.16816.F32.BF16 R128, R128, R6, R12 ;  /* 0x000000068080723c */ /* 0x000fe2000004180c */
[----:B------:R-:W-:Y:S07]  /*5ed0*/  @P0 BRA `(.L_x_612) ;  /* 0x0000447000000947 */ /* 0x000fee0003800000 */
[----:B------:R-:W2:Y:S04]  /*5ee0*/  LDL R8, [R1+0xe4] ;  /* 0x0000e40001087983 */ /* 0x000ea80000100800 */
[----:B------:R-:W2:Y:S04]  /*5ef0*/  LDL R9, [R1+0x98] ;  /* 0x0000980001097983 */ /* 0x000ea80000100800 */
[----:B------:R-:W3:Y:S04]  /*5f00*/  LDL R188, [R1+0xdc] ;  /* 0x0000dc0001bc7983 */ /* 0x000ee80000100800 */
[----:B------:R-:W3:Y:S04]  /*5f10*/  LDL R189, [R1+0xd0] ;  /* 0x0000d00001bd7983 */ /* 0x000ee80000100800 */
[----:B------:R-:W4:Y:S04]  /*5f20*/  LDL R190, [R1+0xe0] ;  /* 0x0000e00001be7983 */ /* 0x000f280000100800 */
[----:B------:R-:W4:Y:S01]  /*5f30*/  LDL R191, [R1+0xd4] ;  /* 0x0000d40001bf7983 */ /* 0x000f220000100800 */
[----:B------:R-:W-:Y:S01]  /*5f40*/  PLOP3.LUT P0, PT, PT, PT, UP1, 0x80, 0x0 ;  /* 0x000000000000781c */ /* 0x000fe20003f0f018 */
[----:B------:R-:W-:Y:S01]  /*5f50*/  IMAD.MOV.U32 R2, RZ, RZ, R132 ;  /* 0x000000ffff027224 */ /* 0x000fe200078e0084 */
[----:B------:R-:W-:-:S11]  /*5f60*/  UMOV UR5, 0x1 ;  /* 0x0000000100057882 */ /* 0x000fd60000000000 */
[----:B------:R-:W-:Y:S01]  /*5f70*/  @P0 IMAD.HI.U32 R0, R133, c[0x0][0x2c8], RZ ;  /* 0x0000b20085000a27 */ /* 0x000fe200078e00ff */
[----:B------:R-:W-:-:S03]  /*5f80*/  PLOP3.LUT P0, PT, PT, PT, UP1, 0x80, 0x0 ;  /* 0x000000000000781c */ /* 0x000fc60003f0f018 */
[----:B------:R-:W-:-:S10]  /*5f90*/  IMAD.MOV.U32 R133, RZ, RZ, R3 ;  /* 0x000000ffff857224 */ /* 0x000fd400078e0003 */
[----:B------:R-:W-:-:S05]  /*5fa0*/  @P0 SHF.R.U32.HI R4, RZ, c[0x0][0x2cc], R0 ;  /* 0x0000b300ff040a19 */ /* 0x000fca0000011600 */
[----:B------:R3:W-:Y:S01]  /*5fb0*/  @P0 STL [R1+0xb8], R4 ;  /* 0x0000b80401000387 */ /* 0x0007e20000100800 */
[C---:B--2---:R-:W-:Y:S01]  /*5fc0*/  SHF.L.U64.HI R3, R9.reuse, 0x1, R8 ;  /* 0x0000000109037819 */ /* 0x044fe20000010208 */
[----:B------:R-:W-:-:S04]  /*5fd0*/  IMAD.SHL.U32 R0, R9, 0x2, RZ ;  /* 0x0000000209007824 */ /* 0x000fc800078e00ff */
[----:B------:R1:W-:Y:S01]  /*5fe0*/  STL [R1+0x94], R3 ;  /* 0x0000940301007387 */ /* 0x0003e20000100800 */
[----:B---3--:R-:W-:-:S03]  /*5ff0*/  SHF.L.U64.HI R4, R189, 0x1, R188 ;  /* 0x00000001bd047819 */ /* 0x008fc600000102bc */
[----:B------:R2:W-:Y:S04]  /*6000*/  STL [R1+0xd8], R0 ;  /* 0x0000d80001007387 */ /* 0x0005e80000100800 */
[----:B------:R4:W-:Y:S01]  /*6010*/  STL [R1+0x90], R4 ;  /* 0x0000900401007387 */ /* 0x0009e20000100800 */
[----:B-1----:R-:W-:Y:S01]  /*6020*/  IMAD.SHL.U32 R3, R189, 0x2, RZ ;  /* 0x00000002bd037824 */ /* 0x002fe200078e00ff */
[----:B--2---:R-:W-:-:S04]  /*6030*/  SEL R0, RZ, 0x10, P5 ;  /* 0x00000010ff007807 */ /* 0x004fc80002800000 */
[----:B------:R1:W-:Y:S01]  /*6040*/  STL [R1+0x8c], R3 ;  /* 0x00008c0301007387 */ /* 0x0003e20000100800 */
[----:B----4-:R-:W-:-:S03]  /*6050*/  SHF.L.U64.HI R4, R191, 0x1, R190 ;  /* 0x00000001bf047819 */ /* 0x010fc600000102be */
[----:B------:R2:W-:Y:S04]  /*6060*/  STL [R1+0xac], R0 ;  /* 0x0000ac0001007387 */ /* 0x0005e80000100800 */
[----:B------:R3:W-:Y:S01]  /*6070*/  STL [R1+0x88], R4 ;  /* 0x0000880401007387 */ /* 0x0007e20000100800 */
[----:B-1----:R-:W-:Y:S01]  /*6080*/  IMAD.SHL.U32 R3, R191, 0x2, RZ ;  /* 0x00000002bf037824 */ /* 0x002fe200078e00ff */
[----:B--2---:R-:W-:-:S04]  /*6090*/  SEL R0, RZ, 0x10, P4 ;  /* 0x00000010ff007807 */ /* 0x004fc80002000000 */
[----:B------:R3:W-:Y:S04]  /*60a0*/  STL [R1+0x84], R3 ;  /* 0x0000840301007387 */ /* 0x0007e80000100800 */
[----:B------:R3:W-:Y:S02]  /*60b0*/  STL [R1+0xa8], R0 ;  /* 0x0000a80001007387 */ /* 0x0007e40000100800 */
.L_x_615:
[----:B------:R-:W2:Y:S01]  /*60c0*/  LDL R5, [R1] ;  /* 0x0000000001057983 */ /* 0x000ea20000100800 */
[----:B------:R-:W-:Y:S04]  /*60d0*/  DEPBAR.LE SB0, 0x0 ;  /* 0x000080000000791a */ /* 0x000fe80000000000 */
[----:B---3--:R-:W3:Y:S04]  /*60e0*/  LDL R4, [R1+0x3c] ;  /* 0x00003c0001047983 */ /* 0x008ee80000100800 */
[----:B------:R-:W-:Y:S01]  /*60f0*/  BAR.SYNC.DEFER_BLOCKING 0x0 ;  /* 0x0000000000007b1d */ /* 0x000fe20000010000 */
[----:B------:R-:W-:Y:S05]  /*6100*/  ISETP.LE.AND P0, PT, RZ, UR10, PT ;  /* 0x0000000aff007c0c */ /* 0x000fea000bf03270 */
[----:B------:R-:W4:Y:S04]  /*6110*/  LDL R3, [R1+0x38] ;  /* 0x0000380001037983 */ /* 0x000f280000100800 */
[----:B------:R-:W4:Y:S04]  /*6120*/  LDL R0, [R1+0x34] ;  /* 0x0000340001007983 */ /* 0x000f280000100800 */
[----:B------:R1:W5:Y:S04]  /*6130*/  LDL R132, [R1+0x40] ;  /* 0x0000400001847983 */ /* 0x0003680000100800 */
[----:B------:R1:W1:Y:S04]  /*6140*/  LDSM.16.M88.4 R8, [R134+0x10100] ;  /* 0x010100008608783b */ /* 0x0002680000000200 */
[----:B------:R1:W1:Y:S04]  /*6150*/  LDSM.16.M88.4 R16, [R134+0x10900] ;  /* 0x010900008610783b */ /* 0x0002680000000200 */
[----:B------:R1:W1:Y:S04]  /*6160*/  LDSM.16.M88.4 R24, [R134+0x11100] ;  /* 0x011100008618783b */ /* 0x0002680000000200 */
[----:B------:R1:W1:Y:S04]  /*6170*/  LDSM.16.M88.4 R32, [R134+0x11900] ;  /* 0x011900008620783b */ /* 0x0002680000000200 */
[----:B--2---:R2:W1:Y:S04]  /*6180*/  LDSM.16.M88.4 R176, [R5] ;  /* 0x0000000005b0783b */ /* 0x0044680000000200 */
[----:B---3--:R2:W3:Y:S04]  /*6190*/  LDSM.16.M88.4 R180, [R4] ;  /* 0x0000000004b4783b */ /* 0x0084e80000000200 */
[----:B----4-:R2:W4:Y:S04]  /*61a0*/  LDSM.16.M88.4 R184, [R3] ;  /* 0x0000000003b8783b */ /* 0x0105280000000200 */
[----:B------:R2:W1:Y:S01]  /*61b0*/  LDSM.16.M88.4 R188, [R0] ;  /* 0x0000000000bc783b */ /* 0x0004620000000200 */
[----:B------:R-:W-:-:S05]  /*61c0*/  @!P0 BRA `(.L_x_613) ;  /* 0x000004b000008947 */ /* 0x000fca0003800000 */
[----:B--2---:R-:W2:Y:S01]  /*61d0*/  LDL R3, [R1+0x5c] ;  /* 0x00005c0001037983 */ /* 0x004ea20000100800 */
[----:B-----5:R-:W-:Y:S03]  /*61e0*/  LOP3.LUT R132, R132, 0xffffffdf, RZ, 0xc0, !PT ;  /* 0xffffffdf84847812 */ /* 0x020fe600078ec0ff */
[----:B----4-:R-:W4:Y:S01]  /*61f0*/  LDL R6, [R1+0x58] ;  /* 0x0000580001067983 */ /* 0x010f220000100800 */
[----:B------:R-:W-:Y:S03]  /*6200*/  @P1 LOP3.LUT R132, R132, 0x20, RZ, 0xfc, !PT ;  /* 0x0000002084841812 */ /* 0x000fe600078efcff */
[----:B---3--:R-:W3:Y:S04]  /*6210*/  LDL R13, [R1+0x60] ;  /* 0x00006000010d7983 */ /* 0x008ee80000100800 */
[----:B------:R-:W-:Y:S04]  /*6220*/  STL [R1+0x40], R132 ;  /* 0x0000408401007387 */ /* 0x000fe80000100800 */
[----:B------:R-:W3:Y:S04]  /*6230*/  LDL R29, [R1+0xd8] ;  /* 0x0000d800011d7983 */ /* 0x000ee80000100800 */
        /* <DEDUP_REMOVED lines=8> */
[----:B------:R-:W3:Y:S01]  /*62c0*/  LDL R30, [R1+0xc0] ;  /* 0x0000c000011e7983 */ /* 0x000ee20000100800 */
[----:B--2---:R-:W-:Y:S01]  /*62d0*/  SHF.R.S32.HI R0, RZ, 0x1f, R3 ;  /* 0x0000001fff007819 */ /* 0x004fe20000011403 */
[C---:B------:R-:W-:Y:S04]  /*62e0*/  IMAD.WIDE.U32 R4, R3.reuse, c[0x0][0x208], RZ ;  /* 0x0000820003047a25 */ /* 0x040fe800078e00ff */
[----:B------:R-:W-:Y:S04]  /*62f0*/  IMAD R0, R0, c[0x0][0x208], RZ ;  /* 0x0000820000007a24 */ /* 0x000fe800078e02ff */
[----:B------:R-:W-:Y:S04]  /*6300*/  IMAD R0, R3, c[0x0][0x20c], R0 ;  /* 0x0000830003007a24 */ /* 0x000fe800078e0200 */
[----:B------:R-:W-:Y:S01]  /*6310*/  IMAD.IADD R5, R5, 0x1, R0 ;  /* 0x0000000105057824 */ /* 0x000fe200078e0200 */
[----:B----4-:R-:W-:Y:S03]  /*6320*/  SHF.R.S32.HI R0, RZ, 0x1f, R6 ;  /* 0x0000001fff007819 */ /* 0x010fe60000011406 */
        /* <DEDUP_REMOVED lines=8> */
[----:B------:R2:W-:Y:S04]  /*63b0*/  SHFL.IDX PT, R0, R12, 0x1, 0x181f ;  /* 0x00381f000c007f89 */ /* 0x0005e800000e0000 */
[----:B------:R-:W4:Y:S04]  /*63c0*/  SHFL.IDX PT, R5, R3, RZ, 0x181f ;  /* 0x00181fff03057589 */ /* 0x000f2800000e0000 */
[----:B------:R-:W1:Y:S01]  /*63d0*/  SHFL.IDX PT, R3, R3, 0x1, 0x181f ;  /* 0x00381f0003037f89 */ /* 0x000e6200000e0000 */
[C---:B---3--:R-:W-:Y:S03]  /*63e0*/  IADD3 R6, P0, R4.reuse, R29, RZ ;  /* 0x0000001d04067210 */ /* 0x048fe60007f1e0ff */
[----:B--2---:R-:W2:Y:S02]  /*63f0*/  LDL R12, [R1+0xb0] ;  /* 0x0000b000010c7983 */ /* 0x004ea40000100800 */
[C---:B----4-:R-:W-:Y:S05]  /*6400*/  IMAD.X R7, R5.reuse, 0x1, R28, P0 ;  /* 0x0000000105077824 */ /* 0x050fea00000e061c */
[----:B------:R3:W-:Y:S02]  /*6410*/  LDGSTS.E.BYPASS.LTC128B.128 [R13], [R6.64], !P6 ;  /* 0x00000000060d7fae */ /* 0x0007e4000f101d50 */
[C---:B---3--:R-:W-:Y:S05]  /*6420*/  IADD3 R6, P0, R4.reuse, R23, RZ ;  /* 0x0000001704067210 */ /* 0x048fea0007f1e0ff */
[C---:B------:R-:W-:Y:S05]  /*6430*/  IMAD.X R7, R5.reuse, 0x1, R22, P0 ;  /* 0x0000000105077824 */ /* 0x040fea00000e0616 */
[----:B------:R3:W-:Y:S02]  /*6440*/  LDGSTS.E.BYPASS.LTC128B.128 [R21], [R6.64], !P5 ;  /* 0x0000000006157fae */ /* 0x0007e4000e901d50 */
[C---:B---3--:R-:W-:Y:S02]  /*6450*/  IADD3 R6, P0, R4.reuse, R20, RZ ;  /* 0x0000001404067210 */ /* 0x048fe40007f1e0ff */
[----:B------:R-:W3:Y:S03]  /*6460*/  LDL R21, [R1+0xac] ;  /* 0x0000ac0001157983 */ /* 0x000ee60000100800 */
[----:B------:R-:W-:Y:S05]  /*6470*/  IMAD.X R7, R5, 0x1, R15, P0 ;  /* 0x0000000105077824 */ /* 0x000fea00000e060f */
[----:B------:R4:W-:Y:S04]  /*6480*/  LDGSTS.E.BYPASS.LTC128B.128 [R14], [R6.64], !P4 ;  /* 0x00000000060e7fae */ /* 0x0009e8000e101d50 */
[----:B----4-:R-:W4:Y:S01]  /*6490*/  LDL R14, [R1+0xa8] ;  /* 0x0000a800010e7983 */ /* 0x010f220000100800 */
[C---:B------:R-:W-:Y:S05]  /*64a0*/  IMAD.SHL.U32 R6, R31.reuse, 0x2, RZ ;  /* 0x000000021f067824 */ /* 0x040fea00078e00ff */
[----:B------:R-:W-:Y:S02]  /*64b0*/  IADD3 R4, P0, R4, R6, RZ ;  /* 0x0000000604047210 */ /* 0x000fe40007f1e0ff */
[----:B--2---:R-:W-:Y:S02]  /*64c0*/  SHF.L.U64.HI R7, R31, 0x1, R12 ;  /* 0x000000011f077819 */ /* 0x004fe4000001020c */
[----:B------:R-:W2:Y:S03]  /*64d0*/  LDL R12, [R1+0xb4] ;  /* 0x0000b400010c7983 */ /* 0x000ea60000100800 */
[----:B------:R-:W-:Y:S05]  /*64e0*/  IMAD.X R5, R5, 0x1, R7, P0 ;  /* 0x0000000105057824 */ /* 0x000fea00000e0607 */
[----:B------:R1:W-:Y:S02]  /*64f0*/  LDGSTS.E.BYPASS.LTC128B.128 [R30], [R4.64], !P3 ;  /* 0x00000000041e7fae */ /* 0x0003e4000d901d50 */
[----:B-1----:R-:W-:Y:S05]  /*6500*/  IADD3 R4, P0, R0, R29, RZ ;  /* 0x0000001d00047210 */ /* 0x002fea0007f1e0ff */
[----:B------:R-:W-:Y:S05]  /*6510*/  IMAD.X R5, R3, 0x1, R28, P0 ;  /* 0x0000000103057824 */ /* 0x000fea00000e061c */
[----:B------:R3:W-:Y:S02]  /*6520*/  LDGSTS.E.BYPASS.LTC128B.128 [R13+0x1000], [R4.64], !P6 ;  /* 0x01000000040d7fae */ /* 0x0007e4000f101d50 */
[C---:B---3--:R-:W-:Y:S04]  /*6530*/  IADD3 R4, -R21.reuse, 0x10, RZ ;  /* 0x0000001015047810 */ /* 0x048fe80007ffe1ff */
[----:B------:R-:W-:Y:S04]  /*6540*/  LOP3.LUT R4, R4, 0xf, RZ, 0xc0, !PT ;  /* 0x0000000f04047812 */ /* 0x000fe800078ec0ff */
[-C--:B------:R-:W-:Y:S04]  /*6550*/  IADD3 R4, P1, P0, R4, R0.reuse, R23 ;  /* 0x0000000004047210 */ /* 0x080fe8000783e017 */
[-C--:B------:R-:W-:Y:S02]  /*6560*/  IADD3.X R5, RZ, R3.reuse, R22, P1, P0 ;  /* 0x00000003ff057210 */ /* 0x080fe40000fe0416 */
[----:B------:R-:W-:Y:S11]  /*6570*/  ISETP.NE.U32.AND P0, PT, R21, RZ, PT ;  /* 0x000000ff1500720c */ /* 0x000ff60003f05070 */
[----:B------:R-:W-:Y:S02]  /*6580*/  @!UPT UIADD3 URZ, URZ, URZ, URZ ;  /* 0x0000003f3f3ff290 */ /* 0x000fe4000fffe03f */
[----:B------:R4:W-:Y:S02]  /*6590*/  LDGSTS.E.BYPASS.LTC128B.128.ZFILL [R13+0x3000], [R4.64], P0 ;  /* 0x03000000040d7fae */ /* 0x0009e40008141d50 */
[----:B----4-:R-:W-:Y:S04]  /*65a0*/  IADD3 R4, -R14, 0x10, RZ ;  /* 0x000000100e047810 */ /* 0x010fe80007ffe1ff */
[----:B------:R-:W-:Y:S04]  /*65b0*/  LOP3.LUT R4, R4, 0xf, RZ, 0xc0, !PT ;  /* 0x0000000f04047812 */ /* 0x000fe800078ec0ff */
[-C--:B------:R-:W-:Y:S04]  /*65c0*/  IADD3 R4, P1, P0, R4, R0.reuse, R20 ;  /* 0x0000000004047210 */ /* 0x080fe8000783e014 */
[-C--:B------:R-:W-:Y:S02]  /*65d0*/  IADD3.X R5, RZ, R3.reuse, R15, P1, P0 ;  /* 0x00000003ff057210 */ /* 0x080fe40000fe040f */
[----:B------:R-:W-:Y:S11]  /*65e0*/  ISETP.NE.U32.AND P0, PT, R14, RZ, PT ;  /* 0x000000ff0e00720c */ /* 0x000ff60003f05070 */
[----:B------:R-:W-:Y:S02]  /*65f0*/  @!UPT UIADD3 URZ, URZ, URZ, URZ ;  /* 0x0000003f3f3ff290 */ /* 0x000fe4000fffe03f */
[----:B------:R2:W-:Y:S02]  /*6600*/  LDGSTS.E.BYPASS.LTC128B.128.ZFILL [R13+0x5000], [R4.64], P0 ;  /* 0x05000000040d7fae */ /* 0x0005e40008141d50 */
[----:B--2---:R-:W-:Y:S04]  /*6610*/  IADD3 R4, -R12, 0x10, RZ ;  /* 0x000000100c047810 */ /* 0x004fe80007ffe1ff */
[----:B------:R-:W-:Y:S04]  /*6620*/  LOP3.LUT R4, R4, 0xf, RZ, 0xc0, !PT ;  /* 0x0000000f04047812 */ /* 0x000fe800078ec0ff */
[----:B------:R-:W-:Y:S04]  /*6630*/  IADD3 R4, P1, P0, R4, R0, R6 ;  /* 0x0000000004047210 */ /* 0x000fe8000783e006 */
[----:B------:R-:W-:Y:S02]  /*6640*/  IADD3.X R5, RZ, R3, R7, P1, P0 ;  /* 0x00000003ff057210 */ /* 0x000fe40000fe0407 */
[----:B------:R-:W-:Y:S02]  /*6650*/  ISETP.NE.U32.AND P0, PT, R12, RZ, PT ;  /* 0x000000ff0c00720c */ /* 0x000fe40003f05070 */
[----:B------:R-:W-:Y:S11]  /*6660*/  LOP3.LUT P1, RZ, R132, 0x20, RZ, 0xc0, !PT ;  /* 0x0000002084ff7812 */ /* 0x000ff6000782c0ff */
[----:B------:R1:W-:Y:S02]  /*6670*/  LDGSTS.E.BYPASS.LTC128B.128.ZFILL [R13+0x7000], [R4.64], P0 ;  /* 0x07000000040d7fae */ /* 0x0003e40008141d50 */
.L_x_613:
[C---:B-12---:R-:W-:Y:S01]  /*6680*/  HMMA.16816.F32.BF16 R4, R168.reuse, R8, RZ ;  /* 0x00000008a804723c */ /* 0x046fe200000418ff */
[----:B------:R-:W2:Y:S01]  /*6690*/  LDL R3, [R1+0x28] ;  /* 0x0000280001037983 */ /* 0x000ea20000100800 */
[----:B------:R-:W-:Y:S03]  /*66a0*/  UISETP.GE.AND UP0, UPT, UR10, 0x1, UPT ;  /* 0x000000010a00788c */ /* 0x000fe6000bf06270 */
[----:B------:R-:W0:Y:S03]  /*66b0*/  LDGDEPBAR ;  /* 0x00000000000079af */ /* 0x000e260000000000 */
[C---:B------:R-:W-:Y:S01]  /*66c0*/  HMMA.16816.F32.BF16 R8, R168.reuse, R10, RZ ;  /* 0x0000000aa808723c */ /* 0x040fe200000418ff */
[----:B------:R-:W-:Y:S04]  /*66d0*/  PLOP3.LUT P0, PT, PT, PT, UP0, 0x40, 0x0 ;  /* 0x000000000000781c */ /* 0x000fe80003f0e808 */
[----:B----4-:R-:W4:Y:S03]  /*66e0*/  LDL R0, [R1+0x24] ;  /* 0x0000240001007983 */ /* 0x010f260000100800 */
[C---:B------:R-:W-:Y:S08]  /*66f0*/  HMMA.16816.F32.BF16 R12, R168.reuse, R16, RZ ;  /* 0x00000010a80c723c */ /* 0x040ff000000418ff */
        /* <DEDUP_REMOVED lines=8> */
[C---:B---3--:R-:W-:Y:S08]  /*6780*/  HMMA.16816.F32.BF16 R12, R172.reuse, R180, R12 ;  /* 0x000000b4ac0c723c */ /* 0x048ff0000004180c */
[C---:B------:R-:W-:Y:S01]  /*6790*/  HMMA.16816.F32.BF16 R16, R172.reuse, R182, R16 ;  /* 0x000000b6ac10723c */ /* 0x040fe20000041810 */
[----:B------:R-:W3:Y:S07]  /*67a0*/  LDSM.16.M88.4 R180, [R252+0x10900] ;  /* 0x01090000fcb4783b */ /* 0x000eee0000000200 */
[C---:B------:R-:W-:Y:S08]  /*67b0*/  HMMA.16816.F32.BF16 R20, R172.reuse, R184, R20 ;  /* 0x000000b8ac14723c */ /* 0x040ff00000041814 */
[C---:B------:R-:W-:Y:S01]  /*67c0*/  HMMA.16816.F32.BF16 R24, R172.reuse, R186, R24 ;  /* 0x000000baac18723c */ /* 0x040fe20000041818 */
[----:B------:R-:W-:Y:S07]  /*67d0*/  LDSM.16.M88.4 R184, [R252+0x11900] ;  /* 0x01190000fcb8783b */ /* 0x000fee0000000200 */
[C---:B------:R-:W-:Y:S01]  /*67e0*/  HMMA.16816.F32.BF16 R28, R172.reuse, R188, R28 ;  /* 0x000000bcac1c723c */ /* 0x040fe2000004181c */
[----:B------:R-:W4:Y:S04]  /*67f0*/  LDL R188, [R1+0x30] ;  /* 0x0000300001bc7983 */ /* 0x000f280000100800 */
[----:B------:R-:W4:Y:S03]  /*6800*/  LDL R189, [R1+0x2c] ;  /* 0x00002c0001bd7983 */ /* 0x000f260000100800 */
        /* <DEDUP_REMOVED lines=12> */
[----:B------:R-:W1:Y:S07]  /*68d0*/  LDSM.16.M88.4 R184, [R249+0x1000] ;  /* 0x00100000f9b8783b */ /* 0x000e6e0000000200 */
[C---:B---3--:R-:W-:Y:S08]  /*68e0*/  HMMA.16816.F32.BF16 R4, R196.reuse, R180, R4 ;  /* 0x000000b4c404723c */ /* 0x048ff00000041804 */
[C---:B------:R-:W-:Y:S01]  /*68f0*/  HMMA.16816.F32.BF16 R8, R196.reuse, R182, R8 ;  /* 0x000000b6c408723c */ /* 0x040fe20000041808 */
[----:B------:R-:W3:Y:S07]  /*6900*/  LDSM.16.M88.4 R180, [R249+0x1800] ;  /* 0x00180000f9b4783b */ /* 0x000eee0000000200 */
[C---:B-1----:R-:W-:Y:S08]  /*6910*/  HMMA.16816.F32.BF16 R12, R196.reuse, R176, R12 ;  /* 0x000000b0c40c723c */ /* 0x042ff0000004180c */
[C---:B------:R-:W-:Y:S01]  /*6920*/  HMMA.16816.F32.BF16 R16, R196.reuse, R178, R16 ;  /* 0x000000b2c410723c */ /* 0x040fe20000041810 */
[----:B------:R-:W1:Y:S07]  /*6930*/  LDSM.16.M88.4 R176, [R134+0x12100] ;  /* 0x0121000086b0783b */ /* 0x000e6e0000000200 */
[C---:B------:R-:W-:Y:S08]  /*6940*/  HMMA.16816.F32.BF16 R20, R196.reuse, R184, R20 ;  /* 0x000000b8c414723c */ /* 0x040ff00000041814 */
[C---:B------:R-:W-:Y:S01]  /*6950*/  HMMA.16816.F32.BF16 R24, R196.reuse, R186, R24 ;  /* 0x000000bac418723c */ /* 0x040fe20000041818 */
[----:B------:R-:W2:Y:S07]  /*6960*/  LDSM.16.M88.4 R184, [R134+0x12900] ;  /* 0x0129000086b8783b */ /* 0x000eae0000000200 */
[C---:B---3--:R-:W-:Y:S08]  /*6970*/  HMMA.16816.F32.BF16 R28, R196.reuse, R180, R28 ;  /* 0x000000b4c41c723c */ /* 0x048ff0000004181c */
[----:B------:R-:W-:Y:S01]  /*6980*/  HMMA.16816.F32.BF16 R32, R196, R182, R32 ;  /* 0x000000b6c420723c */ /* 0x000fe20000041820 */
[----:B------:R-:W3:Y:S07]  /*6990*/  LDSM.16.M88.4 R180, [R134+0x13100] ;  /* 0x0131000086b4783b */ /* 0x000eee0000000200 */
[C---:B-1----:R-:W-:Y:S08]  /*69a0*/  HMMA.16816.F32.BF16 R4, R200.reuse, R176, R4 ;  /* 0x000000b0c804723c */ /* 0x042ff00000041804 */
[C---:B------:R-:W-:Y:S01]  /*69b0*/  HMMA.16816.F32.BF16 R8, R200.reuse, R178, R8 ;  /* 0x000000b2c808723c */ /* 0x040fe20000041808 */
[----:B------:R-:W1:Y:S07]  /*69c0*/  LDSM.16.M88.4 R176, [R134+0x13900] ;  /* 0x0139000086b0783b */ /* 0x000e6e0000000200 */
[C---:B--2---:R-:W-:Y:S08]  /*69d0*/  HMMA.16816.F32.BF16 R12, R200.reuse, R184, R12 ;  /* 0x000000b8c80c723c */ /* 0x044ff0000004180c */
[C---:B------:R-:W-:Y:S08]  /*69e0*/  HMMA.16816.F32.BF16 R16, R200.reuse, R186, R16 ;  /* 0x000000bac810723c */ /* 0x040ff00000041810 */
[C---:B---3--:R-:W-:Y:S08]  /*69f0*/  HMMA.16816.F32.BF16 R20, R200.reuse, R180, R20 ;  /* 0x000000b4c814723c */ /* 0x048ff00000041814 */
[C---:B------:R-:W-:Y:S08]  /*6a00*/  HMMA.16816.F32.BF16 R24, R200.reuse, R182, R24 ;  /* 0x000000b6c818723c */ /* 0x040ff00000041818 */
[C---:B-1----:R-:W-:Y:S08]  /*6a10*/  HMMA.16816.F32.BF16 R28, R200.reuse, R176, R28 ;  /* 0x000000b0c81c723c */ /* 0x042ff0000004181c */
[----:B------:R-:W-:Y:S01]  /*6a20*/  HMMA.16816.F32.BF16 R32, R200, R178, R32 ;  /* 0x000000b2c820723c */ /* 0x000fe20000041820 */
[----:B------:R1:W-:Y:S08]  /*6a30*/  LDSM.16.M88.4 R176, [R3] ;  /* 0x0000000003b0783b */ /* 0x0003f00000000200 */
[----:B-1----:R-:W2:Y:S04]  /*6a40*/  LDL R3, [R1+0x18] ;  /* 0x0000180001037983 */ /* 0x002ea80000100800 */
[----:B----4-:R1:W3:Y:S08]  /*6a50*/  LDSM.16.M88.4 R184, [R188] ;  /* 0x00000000bcb8783b */ /* 0x0102f00000000200 */
[----:B------:R4:W3:Y:S08]  /*6a60*/  LDSM.16.M88.4 R180, [R189] ;  /* 0x00000000bdb4783b */ /* 0x0008f00000000200 */
[----:B-1----:R-:W2:Y:S04]  /*6a70*/  LDL R188, [R1+0x1c] ;  /* 0x00001c0001bc7983 */ /* 0x002ea80000100800 */
[----:B----4-:R-:W4:Y:S01]  /*6a80*/  LDL R189, [R1+0x20] ;  /* 0x0000200001bd7983 */ /* 0x010f220000100800 */
[C---:B---3--:R-:W-:Y:S08]  /*6a90*/  HMMA.16816.F32.BF16 R4, R204.reuse, R184, R4 ;  /* 0x000000b8cc04723c */ /* 0x048ff00000041804 */
[C---:B------:R-:W-:Y:S01]  /*6aa0*/  HMMA.16816.F32.BF16 R8, R204.reuse, R186, R8 ;  /* 0x000000bacc08723c */ /* 0x040fe20000041808 */
[----:B------:R1:W3:Y:S07]  /*6ab0*/  LDSM.16.M88.4 R184, [R0] ;  /* 0x0000000000b8783b */ /* 0x0002ee0000000200 */
[C---:B------:R-:W-:Y:S08]  /*6ac0*/  HMMA.16816.F32.BF16 R12, R204.reuse, R180, R12 ;  /* 0x000000b4cc0c723c */ /* 0x040ff0000004180c */
[C---:B------:R-:W-:Y:S01]  /*6ad0*/  HMMA.16816.F32.BF16 R16, R204.reuse, R182, R16 ;  /* 0x000000b6cc10723c */ /* 0x040fe20000041810 */
[----:B------:R-:W3:Y:S07]  /*6ae0*/  LDSM.16.M88.4 R180, [R252+0x12100] ;  /* 0x01210000fcb4783b */ /* 0x000eee0000000200 */
[C---:B------:R-:W-:Y:S01]  /*6af0*/  HMMA.16816.F32.BF16 R20, R204.reuse, R176, R20 ;  /* 0x000000b0cc14723c */ /* 0x040fe20000041814 */
[----:B-1----:R-:W4:Y:S07]  /*6b00*/  LDL R0, [R1+0x14] ;  /* 0x0000140001007983 */ /* 0x002f2e0000100800 */
[C---:B------:R-:W-:Y:S01]  /*6b10*/  HMMA.16816.F32.BF16 R24, R204.reuse, R178, R24 ;  /* 0x000000b2cc18723c */ /* 0x040fe20000041818 */
[----:B------:R-:W1:Y:S07]  /*6b20*/  LDSM.16.M88.4 R176, [R252+0x12900] ;  /* 0x01290000fcb0783b */ /* 0x000e6e0000000200 */
[C---:B---3--:R-:W-:Y:S08]  /*6b30*/  HMMA.16816.F32.BF16 R28, R204.reuse, R184, R28 ;  /* 0x000000b8cc1c723c */ /* 0x048ff0000004181c */
[----:B------:R-:W-:Y:S01]  /*6b40*/  HMMA.16816.F32.BF16 R32, R204, R186, R32 ;  /* 0x000000bacc20723c */ /* 0x000fe20000041820 */
[----:B------:R-:W3:Y:S07]  /*6b50*/  LDSM.16.M88.4 R184, [R252+0x13100] ;  /* 0x01310000fcb8783b */ /* 0x000eee0000000200 */
[C---:B------:R-:W-:Y:S08]  /*6b60*/  HMMA.16816.F32.BF16 R4, R208.reuse, R180, R4 ;  /* 0x000000b4d004723c */ /* 0x040ff00000041804 */
[C---:B------:R-:W-:Y:S01]  /*6b70*/  HMMA.16816.F32.BF16 R8, R208.reuse, R182, R8 ;  /* 0x000000b6d008723c */ /* 0x040fe20000041808 */
[----:B------:R-:W3:Y:S07]  /*6b80*/  LDSM.16.M88.4 R180, [R252+0x13900] ;  /* 0x01390000fcb4783b */ /* 0x000eee0000000200 */
[C---:B-1----:R-:W-:Y:S08]  /*6b90*/  HMMA.16816.F32.BF16 R12, R208.reuse, R176, R12 ;  /* 0x000000b0d00c723c */ /* 0x042ff0000004180c */
[C---:B------:R-:W-:Y:S01]  /*6ba0*/  HMMA.16816.F32.BF16 R16, R208.reuse, R178, R16 ;  /* 0x000000b2d010723c */ /* 0x040fe20000041810 */
[----:B------:R-:W1:Y:S07]  /*6bb0*/  LDSM.16.M88.4 R176, [R249+0x2000] ;  /* 0x00200000f9b0783b */ /* 0x000e6e0000000200 */
[C---:B---3--:R-:W-:Y:S08]  /*6bc0*/  HMMA.16816.F32.BF16 R20, R208.reuse, R184, R20 ;  /* 0x000000b8d014723c */ /* 0x048ff00000041814 */
[C---:B------:R-:W-:Y:S01]  /*6bd0*/  HMMA.16816.F32.BF16 R24, R208.reuse, R186, R24 ;  /* 0x000000bad018723c */ /* 0x040fe20000041818 */
[----:B------:R-:W3:Y:S07]  /*6be0*/  LDSM.16.M88.4 R184, [R249+0x2800] ;  /* 0x00280000f9b8783b */ /* 0x000eee0000000200 */
[C---:B------:R-:W-:Y:S08]  /*6bf0*/  HMMA.16816.F32.BF16 R28, R208.reuse, R180, R28 ;  /* 0x000000b4d01c723c */ /* 0x040ff0000004181c */
[----:B------:R-:W-:Y:S01]  /*6c00*/  HMMA.16816.F32.BF16 R32, R208, R182, R32 ;  /* 0x000000b6d020723c */ /* 0x000fe20000041820 */
        /* <DEDUP_REMOVED lines=8> */
[C---:B------:R-:W-:Y:S01]  /*6c90*/  HMMA.16816.F32.BF16 R24, R212.reuse, R182, R24 ;  /* 0x000000b6d418723c */ /* 0x040fe20000041818 */
[----:B------:R-:W3:Y:S07]  /*6ca0*/  LDSM.16.M88.4 R180, [R134+0x14900] ;  /* 0x0149000086b4783b */ /* 0x000eee0000000200 */
[C---:B-1----:R-:W-:Y:S08]  /*6cb0*/  HMMA.16816.F32.BF16 R28, R212.reuse, R176, R28 ;  /* 0x000000b0d41c723c */ /* 0x042ff0000004181c */
[----:B------:R-:W-:Y:S01]  /*6cc0*/  HMMA.16816.F32.BF16 R32, R212, R178, R32 ;  /* 0x000000b2d420723c */ /* 0x000fe20000041820 */
[----:B------:R-:W1:Y:S07]  /*6cd0*/  LDSM.16.M88.4 R176, [R134+0x15100] ;  /* 0x0151000086b0783b */ /* 0x000e6e0000000200 */
[C---:B---3--:R-:W-:Y:S08]  /*6ce0*/  HMMA.16816.F32.BF16 R4, R216.reuse, R184, R4 ;  /* 0x000000b8d804723c */ /* 0x048ff00000041804 */
[C---:B------:R-:W-:Y:S01]  /*6cf0*/  HMMA.16816.F32.BF16 R8, R216.reuse, R186, R8 ;  /* 0x000000bad808723c */ /* 0x040fe20000041808 */
[----:B------:R-:W3:Y:S07]  /*6d00*/  LDSM.16.M88.4 R184, [R134+0x15900] ;  /* 0x0159000086b8783b */ /* 0x000eee0000000200 */
[C---:B------:R-:W-:Y:S08]  /*6d10*/  HMMA.16816.F32.BF16 R12, R216.reuse, R180, R12 ;  /* 0x000000b4d80c723c */ /* 0x040ff0000004180c */
[C---:B------:R-:W-:Y:S08]  /*6d20*/  HMMA.16816.F32.BF16 R16, R216.reuse, R182, R16 ;  /* 0x000000b6d810723c */ /* 0x040ff00000041810 */
[C---:B-1----:R-:W-:Y:S08]  /*6d30*/  HMMA.16816.F32.BF16 R20, R216.reuse, R176, R20 ;  /* 0x000000b0d814723c */ /* 0x042ff00000041814 */
[C---:B------:R-:W-:Y:S08]  /*6d40*/  HMMA.16816.F32.BF16 R24, R216.reuse, R178, R24 ;  /* 0x000000b2d818723c */ /* 0x040ff00000041818 */
[C---:B---3--:R-:W-:Y:S08]  /*6d50*/  HMMA.16816.F32.BF16 R28, R216.reuse, R184, R28 ;  /* 0x000000b8d81c723c */ /* 0x048ff0000004181c */
[----:B------:R-:W-:Y:S01]  /*6d60*/  HMMA.16816.F32.BF16 R32, R216, R186, R32 ;  /* 0x000000bad820723c */ /* 0x000fe20000041820 */
[----:B--2---:R1:W-:Y:S08]  /*6d70*/  LDSM.16.M88.4 R184, [R3] ;  /* 0x0000000003b8783b */ /* 0x0043f00000000200 */
[----:B-1----:R-:W2:Y:S04]  /*6d80*/  LDL R3, [R1+0x8] ;  /* 0x0000080001037983 */ /* 0x002ea80000100800 */
[----:B------:R1:W-:Y:S08]  /*6d90*/  LDSM.16.M88.4 R176, [R188] ;  /* 0x00000000bcb0783b */ /* 0x0003f00000000200 */
[----:B----4-:R3:W4:Y:S08]  /*6da0*/  LDSM.16.M88.4 R180, [R189] ;  /* 0x00000000bdb4783b */ /* 0x0107300000000200 */
[----:B-1----:R-:W2:Y:S04]  /*6db0*/  LDL R188, [R1+0xc] ;  /* 0x00000c0001bc7983 */ /* 0x002ea80000100800 */
[----:B---3--:R-:W3:Y:S01]  /*6dc0*/  LDL R189, [R1+0x10] ;  /* 0x0000100001bd7983 */ /* 0x008ee20000100800 */
[C---:B----4-:R-:W-:Y:S08]  /*6dd0*/  HMMA.16816.F32.BF16 R4, R220.reuse, R180, R4 ;  /* 0x000000b4dc04723c */ /* 0x050ff00000041804 */
[C---:B------:R-:W-:Y:S01]  /*6de0*/  HMMA.16816.F32.BF16 R8, R220.reuse, R182, R8 ;  /* 0x000000b6dc08723c */ /* 0x040fe20000041808 */
[----:B------:R1:W4:Y:S07]  /*6df0*/  LDSM.16.M88.4 R180, [R0] ;  /* 0x0000000000b4783b */ /* 0x00032e0000000200 */
[C---:B------:R-:W-:Y:S08]  /*6e00*/  HMMA.16816.F32.BF16 R12, R220.reuse, R176, R12 ;  /* 0x000000b0dc0c723c */ /* 0x040ff0000004180c */
[C---:B------:R-:W-:Y:S01]  /*6e10*/  HMMA.16816.F32.BF16 R16, R220.reuse, R178, R16 ;  /* 0x000000b2dc10723c */ /* 0x040fe20000041810 */
[----:B------:R-:W4:Y:S07]  /*6e20*/  LDSM.16.M88.4 R176, [R252+0x14100] ;  /* 0x01410000fcb0783b */ /* 0x000f2e0000000200 */
[C---:B------:R-:W-:Y:S01]  /*6e30*/  HMMA.16816.F32.BF16 R20, R220.reuse, R184, R20 ;  /* 0x000000b8dc14723c */ /* 0x040fe20000041814 */
[----:B-1----:R-:W3:Y:S07]  /*6e40*/  LDL R0, [R1+0x4] ;  /* 0x0000040001007983 */ /* 0x002eee0000100800 */
[C---:B------:R-:W-:Y:S01]  /*6e50*/  HMMA.16816.F32.BF16 R24, R220.reuse, R186, R24 ;  /* 0x000000badc18723c */ /* 0x040fe20000041818 */
[----:B------:R-:W1:Y:S07]  /*6e60*/  LDSM.16.M88.4 R184, [R252+0x14900] ;  /* 0x01490000fcb8783b */ /* 0x000e6e0000000200 */
[C---:B----4-:R-:W-:Y:S08]  /*6e70*/  HMMA.16816.F32.BF16 R28, R220.reuse, R180, R28 ;  /* 0x000000b4dc1c723c */ /* 0x050ff0000004181c */
[----:B------:R-:W-:Y:S01]  /*6e80*/  HMMA.16816.F32.BF16 R32, R220, R182, R32 ;  /* 0x000000b6dc20723c */ /* 0x000fe20000041820 */
[----:B------:R-:W4:Y:S07]  /*6e90*/  LDSM.16.M88.4 R180, [R252+0x15100] ;  /* 0x01510000fcb4783b */ /* 0x000f2e0000000200 */
[C---:B------:R-:W-:Y:S08]  /*6ea0*/  HMMA.16816.F32.BF16 R4, R224.reuse, R176, R4 ;  /* 0x000000b0e004723c */ /* 0x040ff00000041804 */
[C---:B------:R-:W-:Y:S01]  /*6eb0*/  HMMA.16816.F32.BF16 R8, R224.reuse, R178, R8 ;  /* 0x000000b2e008723c */ /* 0x040fe20000041808 */
[----:B------:R-:W4:Y:S07]  /*6ec0*/  LDSM.16.M88.4 R176, [R252+0x15900] ;  /* 0x01590000fcb0783b */ /* 0x000f2e0000000200 */
[C---:B-1----:R-:W-:Y:S08]  /*6ed0*/  HMMA.16816.F32.BF16 R12, R224.reuse, R184, R12 ;  /* 0x000000b8e00c723c */ /* 0x042ff0000004180c */
[C---:B------:R-:W-:Y:S01]  /*6ee0*/  HMMA.16816.F32.BF16 R16, R224.reuse, R186, R16 ;  /* 0x000000bae010723c */ /* 0x040fe20000041810 */
[----:B------:R-:W1:Y:S07]  /*6ef0*/  LDSM.16.M88.4 R184, [R249+0x4000] ;  /* 0x00400000f9b8783b */ /* 0x000e6e0000000200 */
[C---:B----4-:R-:W-:Y:S08]  /*6f00*/  HMMA.16816.F32.BF16 R20, R224.reuse, R180, R20 ;  /* 0x000000b4e014723c */ /* 0x050ff00000041814 */
[C---:B------:R-:W-:Y:S01]  /*6f10*/  HMMA.16816.F32.BF16 R24, R224.reuse, R182, R24 ;  /* 0x000000b6e018723c */ /* 0x040fe20000041818 */
[----:B------:R-:W4:Y:S07]  /*6f20*/  LDSM.16.M88.4 R180, [R249+0x4800] ;  /* 0x00480000f9b4783b */ /* 0x000f2e0000000200 */
[C---:B------:R-:W-:Y:S08]  /*6f30*/  HMMA.16816.F32.BF16 R28, R224.reuse, R176, R28 ;  /* 0x000000b0e01c723c */ /* 0x040ff0000004181c */
[----:B------:R-:W-:Y:S01]  /*6f40*/  HMMA.16816.F32.BF16 R32, R224, R178, R32 ;  /* 0x000000b2e020723c */ /* 0x000fe20000041820 */
        /* <DEDUP_REMOVED lines=8> */
[C---:B------:R-:W-:Y:S01]  /*6fd0*/  HMMA.16816.F32.BF16 R24, R228.reuse, R178, R24 ;  /* 0x000000b2e418723c */ /* 0x040fe20000041818 */
[----:B------:R-:W4:Y:S07]  /*6fe0*/  LDSM.16.M88.4 R176, [R134+0x16900] ;  /* 0x0169000086b0783b */ /* 0x000f2e0000000200 */
[C---:B-1----:R-:W-:Y:S08]  /*6ff0*/  HMMA.16816.F32.BF16 R28, R228.reuse, R184, R28 ;  /* 0x000000b8e41c723c */ /* 0x042ff0000004181c */
[----:B------:R-:W-:Y:S01]  /*7000*/  HMMA.16816.F32.BF16 R32, R228, R186, R32 ;  /* 0x000000bae420723c */ /* 0x000fe20000041820 */
[----:B------:R-:W1:Y:S07]  /*7010*/  LDSM.16.M88.4 R184, [R134+0x17100] ;  /* 0x0171000086b8783b */ /* 0x000e6e0000000200 */
[C---:B----4-:R-:W-:Y:S08]  /*7020*/  HMMA.16816.F32.BF16 R4, R232.reuse, R180, R4 ;  /* 0x000000b4e804723c */ /* 0x050ff00000041804 */
[C---:B------:R-:W-:Y:S01]  /*7030*/  HMMA.16816.F32.BF16 R8, R232.reuse, R182, R8 ;  /* 0x000000b6e808723c */ /* 0x040fe20000041808 */
[----:B------:R-:W4:Y:S07]  /*7040*/  LDSM.16.M88.4 R180, [R134+0x17900] ;  /* 0x0179000086b4783b */ /* 0x000f2e0000000200 */
[C---:B------:R-:W-:Y:S08]  /*7050*/  HMMA.16816.F32.BF16 R12, R232.reuse, R176, R12 ;  /* 0x000000b0e80c723c */ /* 0x040ff0000004180c */
[C---:B------:R-:W-:Y:S08]  /*7060*/  HMMA.16816.F32.BF16 R16, R232.reuse, R178, R16 ;  /* 0x000000b2e810723c */ /* 0x040ff00000041810 */
[C---:B-1----:R-:W-:Y:S08]  /*7070*/  HMMA.16816.F32.BF16 R20, R232.reuse, R184, R20 ;  /* 0x000000b8e814723c */ /* 0x042ff00000041814 */
[C---:B------:R-:W-:Y:S08]  /*7080*/  HMMA.16816.F32.BF16 R24, R232.reuse, R186, R24 ;  /* 0x000000bae818723c */ /* 0x040ff00000041818 */
[C---:B----4-:R-:W-:Y:S08]  /*7090*/  HMMA.16816.F32.BF16 R28, R232.reuse, R180, R28 ;  /* 0x000000b4e81c723c */ /* 0x050ff0000004181c */
[----:B------:R-:W-:Y:S01]  /*70a0*/  HMMA.16816.F32.BF16 R32, R232, R182, R32 ;  /* 0x000000b6e820723c */ /* 0x000fe20000041820 */
[----:B--2---:R-:W-:Y:S08]  /*70b0*/  LDSM.16.M88.4 R180, [R3] ;  /* 0x0000000003b4783b */ /* 0x004ff00000000200 */
[----:B------:R-:W-:Y:S08]  /*70c0*/  LDSM.16.M88.4 R184, [R188] ;  /* 0x00000000bcb8783b */ /* 0x000ff00000000200 */
[----:B---3--:R-:W1:Y:S02]  /*70d0*/  LDSM.16.M88.4 R176, [R189] ;  /* 0x00000000bdb0783b */ /* 0x008e640000000200 */
[C---:B-1----:R-:W-:Y:S08]  /*70e0*/  HMMA.16816.F32.BF16 R4, R236.reuse, R176, R4 ;  /* 0x000000b0ec04723c */ /* 0x042ff00000041804 */
[C---:B------:R-:W-:Y:S01]  /*70f0*/  HMMA.16816.F32.BF16 R8, R236.reuse, R178, R8 ;  /* 0x000000b2ec08723c */ /* 0x040fe20000041808 */
[----:B------:R-:W1:Y:S07]  /*7100*/  LDSM.16.M88.4 R176, [R0] ;  /* 0x0000000000b0783b */ /* 0x000e6e0000000200 */
[C---:B------:R-:W-:Y:S08]  /*7110*/  HMMA.16816.F32.BF16 R12, R236.reuse, R184, R12 ;  /* 0x000000b8ec0c723c */ /* 0x040ff0000004180c */
[C---:B------:R-:W-:Y:S01]  /*7120*/  HMMA.16816.F32.BF16 R16, R236.reuse, R186, R16 ;  /* 0x000000baec10723c */ /* 0x040fe20000041810 */
[----:B------:R-:W2:Y:S07]  /*7130*/  LDSM.16.M88.4 R184, [R252+0x16100] ;  /* 0x01610000fcb8783b */ /* 0x000eae0000000200 */
[C---:B------:R-:W-:Y:S08]  /*7140*/  HMMA.16816.F32.BF16 R20, R236.reuse, R180, R20 ;  /* 0x000000b4ec14723c */ /* 0x040ff00000041814 */
[C---:B------:R-:W-:Y:S01]  /*7150*/  HMMA.16816.F32.BF16 R24, R236.reuse, R182, R24 ;  /* 0x000000b6ec18723c */ /* 0x040fe20000041818 */
[----:B------:R-:W3:Y:S07]  /*7160*/  LDSM.16.M88.4 R180, [R252+0x16900] ;  /* 0x01690000fcb4783b */ /* 0x000eee0000000200 */
[C---:B-1----:R-:W-:Y:S08]  /*7170*/  HMMA.16816.F32.BF16 R28, R236.reuse, R176, R28 ;  /* 0x000000b0ec1c723c */ /* 0x042ff0000004181c */
[----:B------:R-:W-:Y:S01]  /*7180*/  HMMA.16816.F32.BF16 R32, R236, R178, R32 ;  /* 0x000000b2ec20723c */ /* 0x000fe20000041820 */
[----:B------:R-:W1:Y:S07]  /*7190*/  LDSM.16.M88.4 R176, [R252+0x17100] ;  /* 0x01710000fcb0783b */ /* 0x000e6e0000000200 */
[C---:B--2---:R-:W-:Y:S08]  /*71a0*/  HMMA.16816.F32.BF16 R4, R240.reuse, R184, R4 ;  /* 0x000000b8f004723c */ /* 0x044ff00000041804 */
[C---:B------:R-:W-:Y:S01]  /*71b0*/  HMMA.16816.F32.BF16 R8, R240.reuse, R186, R8 ;  /* 0x000000baf008723c */ /* 0x040fe20000041808 */
[----:B------:R-:W2:Y:S07]  /*71c0*/  LDSM.16.M88.4 R184, [R252+0x17900] ;  /* 0x01790000fcb8783b */ /* 0x000eae0000000200 */
[C---:B---3--:R-:W-:Y:S08]  /*71d0*/  HMMA.16816.F32.BF16 R12, R240.reuse, R180, R12 ;  /* 0x000000b4f00c723c */ /* 0x048ff0000004180c */
[C---:B------:R-:W-:Y:S01]  /*71e0*/  HMMA.16816.F32.BF16 R16, R240.reuse, R182, R16 ;  /* 0x000000b6f010723c */ /* 0x040fe20000041810 */
[----:B------:R-:W3:Y:S07]  /*71f0*/  LDSM.16.M88.4 R180, [R249+0x6000] ;  /* 0x00600000f9b4783b */ /* 0x000eee0000000200 */
[C---:B-1----:R-:W-:Y:S08]  /*7200*/  HMMA.16816.F32.BF16 R20, R240.reuse, R176, R20 ;  /* 0x000000b0f014723c */ /* 0x042ff00000041814 */
[C---:B------:R-:W-:Y:S01]  /*7210*/  HMMA.16816.F32.BF16 R24, R240.reuse, R178, R24 ;  /* 0x000000b2f018723c */ /* 0x040fe20000041818 */
[----:B------:R-:W1:Y:S07]  /*7220*/  LDSM.16.M88.4 R176, [R249+0x6800] ;  /* 0x00680000f9b0783b */ /* 0x000e6e0000000200 */
[C---:B--2---:R-:W-:Y:S08]  /*7230*/  HMMA.16816.F32.BF16 R28, R240.reuse, R184, R28 ;  /* 0x000000b8f01c723c */ /* 0x044ff0000004181c */
[----:B------:R-:W-:Y:S08]  /*7240*/  HMMA.16816.F32.BF16 R32, R240, R186, R32 ;  /* 0x000000baf020723c */ /* 0x000ff00000041820 */
[C---:B---3--:R-:W-:Y:S08]  /*7250*/  HMMA.16816.F32.BF16 R4, R244.reuse, R180, R4 ;  /* 0x000000b4f404723c */ /* 0x048ff00000041804 */
        /* <DEDUP_REMOVED lines=20> */
[----:B------:R-:W-:Y:S03]  /*73a0*/  FMUL.FTZ R19, R19, c[0x0][0x320] ;  /* 0x0000c80013137a20 */ /* 0x000fe60000410000 */
[----:B------:R3:W-:Y:S01]  /*73b0*/  MUFU.TANH R190, R5 ;  /* 0x0000000500be7308 */ /* 0x0007e20000002400 */
[----:B--2---:R2:W-:Y:S09]  /*73c0*/  STL [R1+0x4c], R0 ;  /* 0x00004c0001007387 */ /* 0x0045f20000100800 */
[----:B------:R-:W-:Y:S10]  /*73d0*/  MUFU.TANH R189, R8 ;  /* 0x0000000800bd7308 */ /* 0x000ff40000002400 */
[----:B------:R-:W-:Y:S01]  /*73e0*/  MUFU.TANH R185, R9 ;  /* 0x0000000900b97308 */ /* 0x000fe20000002400 */
[----:B---3--:R-:W3:Y:S09]  /*73f0*/  LDSM.16.M88.4 R4, [R249+0x7000] ;  /* 0x00700000f904783b */ /* 0x008ef20000000200 */
[----:B-1----:R-:W1:Y:S10]  /*7400*/  MUFU.TANH R3, R10 ;  /* 0x0000000a00037308 */ /* 0x002e740000002400 */
[----:B--2---:R2:W4:Y:S10]  /*7410*/  MUFU.TANH R0, R11 ;  /* 0x0000000b00007308 */ /* 0x0045340000002400 */
[----:B------:R4:W4:Y:S01]  /*7420*/  MUFU.TANH R187, R15 ;  /* 0x0000000f00bb7308 */ /* 0x0009220000002400 */
[----:B-1----:R-:W-:Y:S09]  /*7430*/  STL [R1+0x48], R3 ;  /* 0x0000480301007387 */ /* 0x002ff20000100800 */
[----:B------:R-:W1:Y:S01]  /*7440*/  MUFU.TANH R179, R12 ;  /* 0x0000000c00b37308 */ /* 0x000e620000002400 */
[----:B--2---:R-:W2:Y:S01]  /*7450*/  LDSM.16.M88.4 R8, [R249+0x7800] ;  /* 0x00780000f908783b */ /* 0x004ea20000000200 */
[----:B------:R-:W-:Y:S04]  /*7460*/  DEPBAR.LE SB0, 0x0 ;  /* 0x000080000000791a */ /* 0x000fe80000000000 */
[C---:B---3--:R-:W-:Y:S04]  /*7470*/  HMMA.16816.F32.BF16 R20, R244.reuse, R4, R20 ;  /* 0x00000004f414723c */ /* 0x048fe80000041814 */
[----:B------:R3:W1:Y:S01]  /*7480*/  MUFU.TANH R178, R13 ;  /* 0x0000000d00b27308 */ /* 0x0006620000002400 */
[----:B----4-:R4:W-:Y:S01]  /*7490*/  STL [R1+0x44], R0 ;  /* 0x0000440001007387 */ /* 0x0109e20000100800 */
[----:B-----5:R-:W-:Y:S08]  /*74a0*/  MOV R15, R132 ;  /* 0x00000084000f7202 */ /* 0x020ff00000000f00 */
[----:B------:R1:W1:Y:S01]  /*74b0*/  MUFU.TANH R188, R14 ;  /* 0x0000000e00bc7308 */ /* 0x0002620000002400 */
[----:B------:R-:W-:Y:S01]  /*74c0*/  BAR.SYNC.DEFER_BLOCKING 0x0 ;  /* 0x0000000000007b1d */ /* 0x000fe20000010000 */
[C---:B------:R-:W-:Y:S08]  /*74d0*/  HMMA.16816.F32.BF16 R24, R244.reuse, R6, R24 ;  /* 0x00000006f418723c */ /* 0x040ff00000041818 */
[----:B------:R-:W4:Y:S01]  /*74e0*/  MUFU.TANH R184, R18 ;  /* 0x0000001200b87308 */ /* 0x000f220000002400 */
[----:B------:R-:W-:Y:S03]  /*74f0*/  FMUL.FTZ R21, R21, c[0x0][0x320] ;  /* 0x0000c80015157a20 */ /* 0x000fe60000410000 */
[----:B------:R-:W-:Y:S02]  /*7500*/  FMUL.FTZ R22, R22, c[0x0][0x320] ;  /* 0x0000c80016167a20 */ /* 0x000fe40000410000 */
[----:B------:R-:W-:Y:S04]  /*7510*/  FMUL.FTZ R23, R23, c[0x0][0x320] ;  /* 0x0000c80017177a20 */ /* 0x000fe80000410000 */
[----:B------:R-:W4:Y:S01]  /*7520*/  MUFU.TANH R132, R21 ;  /* 0x0000001500847308 */ /* 0x000f220000002400 */
[----:B---3--:R-:W-:Y:S02]  /*7530*/  FMUL.FTZ R13, R17, c[0x0][0x320] ;  /* 0x0000c800110d7a20 */ /* 0x008fe40000410000 */
[----:B------:R-:W-:Y:S01]  /*7540*/  FMUL.FTZ R12, R20, c[0x0][0x320] ;  /* 0x0000c800140c7a20 */ /* 0x000fe20000410000 */
[C---:B--2---:R-:W-:Y:S03]  /*7550*/  HMMA.16816.F32.BF16 R28, R244.reuse, R8, R28 ;  /* 0x00000008f41c723c */ /* 0x044fe6000004181c */
[----:B-1----:R-:W-:Y:S02]  /*7560*/  FMUL.FTZ R14, R16, c[0x0][0x320] ;  /* 0x0000c800100e7a20 */ /* 0x002fe40000410000 */
[----:B------:R-:W-:Y:S01]  /*7570*/  FMUL.FTZ R24, R24, c[0x0][0x320] ;  /* 0x0000c80018187a20 */ /* 0x000fe20000410000 */
[----:B------:R1:W2:Y:S01]  /*7580*/  MUFU.TANH R177, R22 ;  /* 0x0000001600b17308 */ /* 0x0002a20000002400 */
[----:B------:R-:W-:Y:S01]  /*7590*/  FMUL.FTZ R9, R25, c[0x0][0x320] ;  /* 0x0000c80019097a20 */ /* 0x000fe20000410000 */
[----:B------:R-:W-:Y:S04]  /*75a0*/  HMMA.16816.F32.BF16 R32, R244, R10, R32 ;  /* 0x0000000af420723c */ /* 0x000fe80000041820 */
[----:B------:R-:W-:Y:S02]  /*75b0*/  FMUL.FTZ R25, R26, c[0x0][0x320] ;  /* 0x0000c8001a197a20 */ /* 0x000fe40000410000 */
[----:B------:R-:W-:Y:S02]  /*75c0*/  FMUL.FTZ R27, R27, c[0x0][0x320] ;  /* 0x0000c8001b1b7a20 */ /* 0x000fe40000410000 */
[----:B------:R3:W2:Y:S08]  /*75d0*/  MUFU.TANH R176, R23 ;  /* 0x0000001700b07308 */ /* 0x0006b00000002400 */
[----:B------:R-:W-:Y:S02]  /*75e0*/  FMUL.FTZ R30, R30, c[0x0][0x320] ;  /* 0x0000c8001e1e7a20 */ /* 0x000fe40000410000 */
[----:B------:R-:W2:Y:S01]  /*75f0*/  MUFU.TANH R14, R14 ;  /* 0x0000000e000e7308 */ /* 0x000ea20000002400 */
[----:B------:R-:W-:Y:S02]  /*7600*/  FMUL.FTZ R31, R31, c[0x0][0x320] ;  /* 0x0000c8001f1f7a20 */ /* 0x000fe40000410000 */
[----:B-1----:R-:W-:Y:S03]  /*7610*/  FMUL.FTZ R22, R29, c[0x0][0x320] ;  /* 0x0000c8001d167a20 */ /* 0x002fe60000410000 */
[----:B------:R-:W-:Y:S02]  /*7620*/  FMUL.FTZ R21, R32, c[0x0][0x320] ;  /* 0x0000c80020157a20 */ /* 0x000fe40000410000 */
[----:B------:R-:W-:Y:S02]  /*7630*/  FMUL.FTZ R20, R33, c[0x0][0x320] ;  /* 0x0000c80021147a20 */ /* 0x000fe40000410000 */
[----:B------:R-:W1:Y:S01]  /*7640*/  MUFU.TANH R13, R13 ;  /* 0x0000000d000d7308 */ /* 0x000e620000002400 */
[----:B------:R-:W-:Y:S02]  /*7650*/  FMUL.FTZ R35, R35, c[0x0][0x320] ;  /* 0x0000c80023237a20 */ /* 0x000fe40000410000 */
[----:B------:R-:W-:Y:S02]  /*7660*/  FMUL.FTZ R34, R34, c[0x0][0x320] ;  /* 0x0000c80022227a20 */ /* 0x000fe40000410000 */
[----:B---3--:R-:W-:Y:S05]  /*7670*/  FMUL.FTZ R23, R28, c[0x0][0x320] ;  /* 0x0000c8001c177a20 */ /* 0x008fea0000410000 */
[----:B------:R3:W1:Y:S10]  /*7680*/  MUFU.TANH R183, R19 ;  /* 0x0000001300b77308 */ /* 0x0006740000002400 */
[----:B------:R-:W1:Y:S10]  /*7690*/  MUFU.TANH R12, R12 ;  /* 0x0000000c000c7308 */ /* 0x000e740000002400 */
[----:B------:R-:W1:Y:S10]  /*76a0*/  MUFU.TANH R24, R24 ;  /* 0x0000001800187308 */ /* 0x000e740000002400 */
[----:B------:R-:W1:Y:S10]  /*76b0*/  MUFU.TANH R9, R9 ;  /* 0x0000000900097308 */ /* 0x000e740000002400 */
[----:B------:R-:W1:Y:S10]  /*76c0*/  MUFU.TANH R25, R25 ;  /* 0x0000001900197308 */ /* 0x000e740000002400 */
[----:B------:R3:W1:Y:S10]  /*76d0*/  MUFU.TANH R186, R27 ;  /* 0x0000001b00ba7308 */ /* 0x0006740000002400 */
[----:B------:R-:W1:Y:S10]  /*76e0*/  MUFU.TANH R23, R23 ;  /* 0x0000001700177308 */ /* 0x000e740000002400 */
[----:B------:R-:W1:Y:S10]  /*76f0*/  MUFU.TANH R22, R22 ;  /* 0x0000001600167308 */ /* 0x000e740000002400 */
[----:B------:R3:W1:Y:S10]  /*7700*/  MUFU.TANH R182, R30 ;  /* 0x0000001e00b67308 */ /* 0x0006740000002400 */
[----:B------:R3:W1:Y:S10]  /*7710*/  MUFU.TANH R181, R31 ;  /* 0x0000001f00b57308 */ /* 0x0006740000002400 */
[----:B------:R-:W1:Y:S10]  /*7720*/  MUFU.TANH R21, R21 ;  /* 0x0000001500157308 */ /* 0x000e740000002400 */
[----:B------:R-:W1:Y:S10]  /*7730*/  MUFU.TANH R20, R20 ;  /* 0x0000001400147308 */ /* 0x000e740000002400 */
[----:B------:R3:W1:Y:S10]  /*7740*/  MUFU.TANH R180, R34 ;  /* 0x0000002200b47308 */ /* 0x0006740000002400 */
[----:B------:R-:W1:Y:S01]  /*7750*/  MUFU.TANH R35, R35 ;  /* 0x0000002300237308 */ /* 0x000e620000002400 */
[----:B------:R-:W-:-:S05]  /*7760*/  @P0 BRA `(.L_x_614) ;  /* 0x000005c000000947 */ /* 0x000fca0003800000 */
[----:B--2-4-:R-:W2:Y:S01]  /*7770*/  LDL R0, [R1+0xa0] ;  /* 0x0000a00001007983 */ /* 0x014ea20000100800 */
[----:B------:R-:W-:Y:S01]  /*7780*/  ULEA UR6, UR10, UR12, 0x6 ;  /* 0x0000000c0a067291 */ /* 0x000fe2000f8e303f */
[----:B------:R-:W-:Y:S01]  /*7790*/  IMAD.MOV.U32 R7, RZ, RZ, RZ ;  /* 0x000000ffff077224 */ /* 0x000fe200078e00ff */
[----:B------:R-:W-:Y:S01]  /*77a0*/  LOP3.LUT R15, R15, 0xffffffdf, RZ, 0xc0, !PT ;  /* 0xffffffdf0f0f7812 */ /* 0x000fe200078ec0ff */
[----:B------:R-:W4:Y:S03]  /*77b0*/  LDL R29, [R1+0xd8] ;  /* 0x0000d800011d7983 */ /* 0x000f260000100800 */
[----:B------:R-:W-:Y:S01]  /*77c0*/  IMAD.U32 R3, RZ, RZ, UR6 ;  /* 0x00000006ff037e24 */ /* 0x000fe2000f8e00ff */
[----:B------:R-:W5:Y:S01]  /*77d0*/  LDL R11, [R1+0x94] ;  /* 0x00009400010b7983 */ /* 0x000f620000100800 */
[----:B------:R-:W-:Y:S03]  /*77e0*/  @P2 LOP3.LUT R15, R15, 0x20, RZ, 0xfc, !PT ;  /* 0x000000200f0f2812 */ /* 0x000fe600078efcff */
[----:B---3--:R-:W3:Y:S01]  /*77f0*/  LDL R10, [R1+0x54] ;  /* 0x00005400010a7983 */ /* 0x008ee20000100800 */
[----:B------:R-:W-:Y:S03]  /*7800*/  LOP3.LUT R15, R15, 0xffffffbf, RZ, 0xc0, !PT ;  /* 0xffffffbf0f0f7812 */ /* 0x000fe600078ec0ff */
[----:B------:R-:W3:Y:S01]  /*7810*/  LDL R28, [R1+0x8c] ;  /* 0x00008c00011c7983 */ /* 0x000ee20000100800 */
[----:B------:R-:W-:Y:S03]  /*7820*/  @P1 LOP3.LUT R15, R15, 0x40, RZ, 0xfc, !PT ;  /* 0x000000400f0f1812 */ /* 0x000fe600078efcff */
[----:B------:R-:W3:Y:S01]  /*7830*/  LDL R27, [R1+0x90] ;  /* 0x00009000011b7983 */ /* 0x000ee20000100800 */
[----:B------:R-:W-:Y:S03]  /*7840*/  LOP3.LUT R15, R15, 0xffffff7f, RZ, 0xc0, !PT ;  /* 0xffffff7f0f0f7812 */ /* 0x000fe600078ec0ff */
[----:B------:R-:W3:Y:S01]  /*7850*/  LDL R19, [R1+0x84] ;  /* 0x0000840001137983 */ /* 0x000ee20000100800 */
[----:B------:R-:W-:Y:S03]  /*7860*/  @P5 LOP3.LUT R15, R15, 0x80, RZ, 0xfc, !PT ;  /* 0x000000800f0f5812 */ /* 0x000fe600078efcff */
[----:B------:R-:W3:Y:S04]  /*7870*/  LDL R18, [R1+0x88] ;  /* 0x0000880001127983 */ /* 0x000ee80000100800 */
[----:B------:R-:W3:Y:S01]  /*7880*/  LDL R30, [R1+0x64] ;  /* 0x00006400011e7983 */ /* 0x000ee20000100800 */
[----:B--2---:R-:W-:Y:S05]  /*7890*/  IADD3 R3, R3, -0x40, R0 ;  /* 0xffffffc003037810 */ /* 0x004fea0007ffe000 */
[----:B------:R-:W-:Y:S04]  /*78a0*/  @P2 IMAD.HI.U32 R4, R3, c[0x0][0x2bc], RZ ;  /* 0x0000af0003042a27 */ /* 0x000fe800078e00ff */
[--C-:B------:R-:W-:Y:S01]  /*78b0*/  IMAD.MOV.U32 R0, RZ, RZ, R3.reuse ;  /* 0x000000ffff007224 */ /* 0x100fe200078e0003 */
        /* <DEDUP_REMOVED lines=10> */
[----:B------:R-:W-:Y:S02]  /*7960*/  IMAD R0, R0, c[0x0][0x1e0], RZ ;  /* 0x0000780000007a24 */ /* 0x000fe400078e02ff */
[----:B------:R-:W3:Y:S02]  /*7970*/  LDL R31, [R1+0xb0] ;  /* 0x0000b000011f7983 */ /* 0x000ee40000100800 */
[C---:B------:R-:W-:Y:S02]  /*7980*/  IMAD R0, R8.reuse, c[0x0][0x1e4], R0 ;  /* 0x0000790008007a24 */ /* 0x040fe400078e0200 */
[----:B-1----:R-:W-:Y:S04]  /*7990*/  IMAD.WIDE.U32 R4, R8, c[0x0][0x1e0], RZ ;  /* 0x0000780008047a25 */ /* 0x002fe800078e00ff */
[----:B------:R-:W-:Y:S01]  /*79a0*/  IMAD.IADD R5, R5, 0x1, R0 ;  /* 0x0000000105057824 */ /* 0x000fe200078e0200 */
[----:B--2---:R-:W-:Y:S01]  /*79b0*/  STL [R1+0x58], R7 ;  /* 0x0000580701007387 */ /* 0x004fe20000100800 */
[----:B------:R-:W-:Y:S02]  /*79c0*/  SHF.R.S32.HI R3, RZ, 0x1f, R7 ;  /* 0x0000001fff037819 */ /* 0x000fe40000011407 */
[----:B------:R-:W-:Y:S01]  /*79d0*/  IMAD.WIDE.U32 R4, R7, c[0x0][0x1f0], R4 ;  /* 0x00007c0007047a25 */ /* 0x000fe200078e0004 */
[----:B------:R-:W2:Y:S03]  /*79e0*/  LDL R26, [R1+0xac] ;  /* 0x0000ac00011a7983 */ /* 0x000ea60000100800 */
[----:B------:R-:W-:Y:S01]  /*79f0*/  IMAD R3, R3, c[0x0][0x1f0], RZ ;  /* 0x00007c0003037a24 */ /* 0x000fe200078e02ff */
[----:B------:R-:W-:Y:S01]  /*7a00*/  IADD3 R0, P0, R4, UR22, RZ ;  /* 0x0000001604007c10 */ /* 0x000fe2000ff1e0ff */
[----:B------:R-:W2:Y:S02]  /*7a10*/  LDL R16, [R1+0xb4] ;  /* 0x0000b40001107983 */ /* 0x000ea40000100800 */
[----:B------:R-:W-:Y:S02]  /*7a20*/  IMAD R3, R7, c[0x0][0x1f4], R3 ;  /* 0x00007d0007037a24 */ /* 0x000fe400078e0203 */
[----:B------:R-:W2:Y:S03]  /*7a30*/  LDL R17, [R1+0xa8] ;  /* 0x0000a80001117983 */ /* 0x000ea60000100800 */
[----:B------:R-:W-:Y:S01]  /*7a40*/  IADD3.X R3, R5, UR20, R3, P0, !PT ;  /* 0x0000001405037c10 */ /* 0x000fe200087fe403 */
[----:B------:R-:W-:Y:S01]  /*7a50*/  STL [R1+0x40], R15 ;  /* 0x0000400f01007387 */ /* 0x000fe20000100800 */
[C---:B------:R-:W-:Y:S04]  /*7a60*/  LEA R8, P0, R0.reuse, c[0x0][0x1c8], 0x1 ;  /* 0x0000720000087a11 */ /* 0x040fe800078008ff */
[----:B------:R-:W-:Y:S01]  /*7a70*/  LEA.HI.X R3, R0, c[0x0][0x1cc], R3, 0x1, P0 ;  /* 0x0000730000037a11 */ /* 0x000fe200000f0c03 */
[----:B------:R-:W4:Y:S04]  /*7a80*/  SHFL.IDX PT, R4, R8, RZ, 0x181f ;  /* 0x00181fff08047589 */ /* 0x000f2800000e0000 */
[----:B------:R-:W5:Y:S04]  /*7a90*/  SHFL.IDX PT, R5, R3, RZ, 0x181f ;  /* 0x00181fff03057589 */ /* 0x000f6800000e0000 */
[----:B------:R3:W1:Y:S04]  /*7aa0*/  SHFL.IDX PT, R0, R8, 0x1, 0x181f ;  /* 0x00381f0008007f89 */ /* 0x00066800000e0000 */
[----:B------:R-:W1:Y:S01]  /*7ab0*/  SHFL.IDX PT, R3, R3, 0x1, 0x181f ;  /* 0x00381f0003037f89 */ /* 0x000e6200000e0000 */
[----:B----4-:R-:W-:Y:S05]  /*7ac0*/  IADD3 R6, P0, R4, R29, RZ ;  /* 0x0000001d04067210 */ /* 0x010fea0007f1e0ff */
[C---:B-----5:R-:W-:Y:S01]  /*7ad0*/  IMAD.X R7, R5.reuse, 0x1, R11, P0 ;  /* 0x0000000105077824 */ /* 0x060fe200000e060b */
[----:B---3--:R-:W-:Y:S04]  /*7ae0*/  SHF.L.U64.HI R8, R30, 0x1, R31 ;  /* 0x000000011e087819 */ /* 0x008fe8000001021f */
[----:B------:R3:W-:Y:S02]  /*7af0*/  LDGSTS.E.BYPASS.LTC128B.128 [R10+0x10100], [R6.64], !P6 ;  /* 0x10100000060a7fae */ /* 0x0007e4000f101d50 */
[C---:B---3--:R-:W-:Y:S05]  /*7b00*/  IADD3 R6, P0, R4.reuse, R28, RZ ;  /* 0x0000001c04067210 */ /* 0x048fea0007f1e0ff */
[C---:B------:R-:W-:Y:S05]  /*7b10*/  IMAD.X R7, R5.reuse, 0x1, R27, P0 ;  /* 0x0000000105077824 */ /* 0x040fea00000e061b */
[----:B------:R3:W-:Y:S02]  /*7b20*/  LDGSTS.E.BYPASS.LTC128B.128 [R10+0x12100], [R6.64], !P5 ;  /* 0x12100000060a7fae */ /* 0x0007e4000e901d50 */
[----:B---3--:R-:W-:Y:S05]  /*7b30*/  IADD3 R6, P0, R4, R19, RZ ;  /* 0x0000001304067210 */ /* 0x008fea0007f1e0ff */
[C---:B------:R-:W-:Y:S05]  /*7b40*/  IMAD.X R7, R5.reuse, 0x1, R18, P0 ;  /* 0x0000000105077824 */ /* 0x040fea00000e0612 */
[----:B------:R3:W-:Y:S02]  /*7b50*/  LDGSTS.E.BYPASS.LTC128B.128 [R10+0x14100], [R6.64], !P4 ;  /* 0x14100000060a7fae */ /* 0x0007e4000e101d50 */
[----:B---3--:R-:W-:Y:S05]  /*7b60*/  IMAD.SHL.U32 R7, R30, 0x2, RZ ;  /* 0x000000021e077824 */ /* 0x008fea00078e00ff */
[----:B------:R-:W-:Y:S05]  /*7b70*/  IADD3 R4, P0, R4, R7, RZ ;  /* 0x0000000704047210 */ /* 0x000fea0007f1e0ff */
[----:B------:R-:W-:Y:S05]  /*7b80*/  IMAD.X R5, R5, 0x1, R8, P0 ;  /* 0x0000000105057824 */ /* 0x000fea00000e0608 */
[----:B------:R1:W-:Y:S02]  /*7b90*/  LDGSTS.E.BYPASS.LTC128B.128 [R10+0x16100], [R4.64], !P3 ;  /* 0x16100000040a7fae */ /* 0x0003e4000d901d50 */
[----:B-1----:R-:W-:Y:S05]  /*7ba0*/  IADD3 R4, P0, R0, R29, RZ ;  /* 0x0000001d00047210 */ /* 0x002fea0007f1e0ff */
[----:B------:R-:W-:Y:S05]  /*7bb0*/  IMAD.X R5, R3, 0x1, R11, P0 ;  /* 0x0000000103057824 */ /* 0x000fea00000e060b */
[----:B------:R2:W-:Y:S02]  /*7bc0*/  LDGSTS.E.BYPASS.LTC128B.128 [R10+0x11100], [R4.64], !P6 ;  /* 0x11100000040a7fae */ /* 0x0005e4000f101d50 */
[----:B--2---:R-:W-:Y:S04]  /*7bd0*/  IADD3 R4, -R26, 0x10, RZ ;  /* 0x000000101a047810 */ /* 0x004fe80007ffe1ff */
[----:B------:R-:W-:Y:S04]  /*7be0*/  LOP3.LUT R4, R4, 0xf, RZ, 0xc0, !PT ;  /* 0x0000000f04047812 */ /* 0x000fe800078ec0ff */
[-C--:B------:R-:W-:Y:S02]  /*7bf0*/  IADD3 R4, P2, P0, R4, R0.reuse, R28 ;  /* 0x0000000004047210 */ /* 0x080fe4000785e01c */
[C---:B------:R-:W-:Y:S02]  /*7c00*/  IADD3 R6, -R17.reuse, 0x10, RZ ;  /* 0x0000001011067810 */ /* 0x040fe40007ffe1ff */
[-C--:B------:R-:W-:Y:S02]  /*7c10*/  IADD3.X R5, RZ, R3.reuse, R27, P2, P0 ;  /* 0x00000003ff057210 */ /* 0x080fe400017e041b */
[----:B------:R-:W-:Y:S02]  /*7c20*/  ISETP.NE.U32.AND P0, PT, R26, RZ, PT ;  /* 0x000000ff1a00720c */ /* 0x000fe40003f05070 */
[----:B------:R-:W-:Y:S04]  /*7c30*/  LOP3.LUT R6, R6, 0xf, RZ, 0xc0, !PT ;  /* 0x0000000f06067812 */ /* 0x000fe800078ec0ff */
[-C--:B------:R-:W-:Y:S07]  /*7c40*/  IADD3 R6, P2, P1, R6, R0.reuse, R19 ;  /* 0x0000000006067210 */ /* 0x080fee000795e013 */
[----:B------:R1:W-:Y:S02]  /*7c50*/  LDGSTS.E.BYPASS.LTC128B.128.ZFILL [R10+0x13100], [R4.64], P0 ;  /* 0x13100000040a7fae */ /* 0x0003e40008141d50 */
[----:B-1----:R-:W-:Y:S04]  /*7c60*/  IADD3 R4, -R16, 0x10, RZ ;  /* 0x0000001010047810 */ /* 0x002fe80007ffe1ff */
[----:B------:R-:W-:Y:S04]  /*7c70*/  LOP3.LUT R4, R4, 0xf, RZ, 0xc0, !PT ;  /* 0x0000000f04047812 */ /* 0x000fe800078ec0ff */
[----:B------:R-:W-:Y:S02]  /*7c80*/  IADD3 R4, P5, P0, R4, R0, R7 ;  /* 0x0000000004047210 */ /* 0x000fe400078be007 */
[-C--:B------:R-:W-:Y:S02]  /*7c90*/  IADD3.X R7, RZ, R3.reuse, R18, P2, P1 ;  /* 0x00000003ff077210 */ /* 0x080fe400017e2412 */
[----:B------:R-:W-:Y:S02]  /*7ca0*/  IADD3.X R5, RZ, R3, R8, P5, P0 ;  /* 0x00000003ff057210 */ /* 0x000fe40002fe0408 */
[----:B------:R-:W-:Y:S02]  /*7cb0*/  ISETP.NE.U32.AND P0, PT, R17, RZ, PT ;  /* 0x000000ff1100720c */ /* 0x000fe40003f05070 */
[C---:B------:R-:W-:Y:S02]  /*7cc0*/  LOP3.LUT P5, RZ, R15.reuse, 0x80, RZ, 0xc0, !PT ;  /* 0x000000800fff7812 */ /* 0x040fe400078ac0ff */
[C---:B------:R-:W-:Y:S02]  /*7cd0*/  LOP3.LUT P1, RZ, R15.reuse, 0x40, RZ, 0xc0, !PT ;  /* 0x000000400fff7812 */ /* 0x040fe4000782c0ff */
[----:B------:R-:W-:Y:S07]  /*7ce0*/  LOP3.LUT P2, RZ, R15, 0x20, RZ, 0xc0, !PT ;  /* 0x000000200fff7812 */ /* 0x000fee000784c0ff */
[----:B------:R1:W-:Y:S01]  /*7cf0*/  LDGSTS.E.BYPASS.LTC128B.128.ZFILL [R10+0x15100], [R6.64], P0 ;  /* 0x15100000060a7fae */ /* 0x0003e20008141d50 */
[----:B------:R-:W-:Y:S11]  /*7d00*/  ISETP.NE.U32.AND P0, PT, R16, RZ, PT ;  /* 0x000000ff1000720c */ /* 0x000ff60003f05070 */
[----:B------:R-:W-:Y:S02]  /*7d10*/  @!UPT UIADD3 URZ, URZ, URZ, URZ ;  /* 0x0000003f3f3ff290 */ /* 0x000fe4000fffe03f */
[----:B------:R1:W-:Y:S02]  /*7d20*/  LDGSTS.E.BYPASS.LTC128B.128.ZFILL [R10+0x17100], [R4.64], P0 ;  /* 0x17100000040a7fae */ /* 0x0003e40008141d50 */
.L_x_614:
[----:B-12-4-:R-:W2:Y:S01]  /*7d30*/  LDL R4, [R1+0xb8] ;  /* 0x0000b80001047983 */ /* 0x016ea20000100800 */
[----:B------:R-:W-:Y:S01]  /*7d40*/  MOV R26, R15 ;  /* 0x0000000f001a7202 */ /* 0x000fe20000000f00 */
[----:B------:R-:W-:Y:S01]  /*7d50*/  UIMAD UR6, UR10, -0x40, UR5 ;  /* 0xffffffc00a0678a4 */ /* 0x000fe2000f8e0205 */
[----:B------:R-:W-:Y:S01]  /*7d60*/  PLOP3.LUT P0, PT, PT, PT, UP1, 0x80, 0x0 ;  /* 0x000000000000781c */ /* 0x000fe20003f0f018 */
[----:B------:R1:W2:Y:S01]  /*7d70*/  LDL R0, [R1+0xbc] ;  /* 0x0000bc0001007983 */ /* 0x0002a20000100800 */
[----:B------:R-:W-:Y:S01]  /*7d80*/  LOP3.LUT R26, R26, 0xffffff7f, RZ, 0xc0, !PT ;  /* 0xffffff7f1a1a7812 */ /* 0x000fe200078ec0ff */
[----:B------:R-:W-:Y:S02]  /*7d90*/  UISETP.GT.AND UP0, UPT, UR10, UR4, UPT ;  /* 0x000000040a00728c */ /* 0x000fe4000bf04270 */
[----:B------:R-:W4:Y:S01]  /*7da0*/  LDL R3, [R1+0xcc] ;  /* 0x0000cc0001037983 */ /* 0x000f220000100800 */
[----:B------:R-:W-:Y:S01]  /*7db0*/  @P3 LOP3.LUT R26, R26, 0x80, RZ, 0xfc, !PT ;  /* 0x000000801a1a3812 */ /* 0x000fe200078efcff */
[----:B------:R-:W-:Y:S02]  /*7dc0*/  UIADD3 UR10, UR10, -0x1, URZ ;  /* 0xffffffff0a0a7890 */ /* 0x000fe4000fffe03f */
[----:B------:R-:W0:Y:S01]  /*7dd0*/  LDGDEPBAR ;  /* 0x00000000000079af */ /* 0x000e220000000000 */
[----:B------:R-:W-:Y:S04]  /*7de0*/  LOP3.LUT R26, R26, 0xffffffbf, RZ, 0xc0, !PT ;  /* 0xffffffbf1a1a7812 */ /* 0x000fe800078ec0ff */
[----:B------:R-:W-:Y:S04]  /*7df0*/  @P2 LOP3.LUT R26, R26, 0x40, RZ, 0xfc, !PT ;  /* 0x000000401a1a2812 */ /* 0x000fe800078efcff */
[----:B------:R-:W-:Y:S04]  /*7e00*/  LOP3.LUT R26, R26, 0xffffffdf, RZ, 0xc0, !PT ;  /* 0xffffffdf1a1a7812 */ /* 0x000fe800078ec0ff */
[----:B------:R-:W-:Y:S05]  /*7e10*/  @P1 LOP3.LUT R26, R26, 0x20, RZ, 0xfc, !PT ;  /* 0x000000201a1a1812 */ /* 0x000fea00078efcff */
[----:B------:R-:W-:Y:S04]  /*7e20*/  STL [R1+0x40], R26 ;  /* 0x0000401a01007387 */ /* 0x000fe80000100800 */
[----:B---3--:R-:W3:Y:S04]  /*7e30*/  LDL.LU R30, [R1+0x50] ;  /* 0x00005000011e7983 */ /* 0x008ee80000300800 */
[----:B------:R-:W5:Y:S04]  /*7e40*/  LDL.LU R29, [R1+0x4c] ;  /* 0x00004c00011d7983 */ /* 0x000f680000300800 */
[----:B------:R-:W3:Y:S04]  /*7e50*/  LDL.LU R28, [R1+0x48] ;  /* 0x00004800011c7983 */ /* 0x000ee80000300800 */
[----:B------:R-:W3:Y:S01]  /*7e60*/  LDL.LU R27, [R1+0x44] ;  /* 0x00004400011b7983 */ /* 0x000ee20000300800 */
[----:B--2---:R-:W-:Y:S05]  /*7e70*/  @P0 MOV R0, R4 ;  /* 0x0000000400000202 */ /* 0x004fea0000000f00 */
[----:B------:R-:W2:Y:S08]  /*7e80*/  SHFL.IDX PT, R5, R0, RZ, 0x1c1f ;  /* 0x001c1fff00057589 */ /* 0x000eb000000e0000 */
[----:B------:R1:W2:Y:S02]  /*7e90*/  SHFL.IDX PT, R4, R0, 0x1, 0x1c1f ;  /* 0x003c1f0000047f89 */ /* 0x0002a400000e0000 */
[----:B-1----:R-:W-:Y:S04]  /*7ea0*/  MOV R0, UR7 ;  /* 0x0000000700007c02 */ /* 0x002fe80008000f00 */
[----:B----4-:R-:W-:Y:S04]  /*7eb0*/  IADD3 R0, R0, UR6, -R3 ;  /* 0x0000000600007c10 */ /* 0x010fe8000fffe803 */
[----:B------:R-:W-:Y:S04]  /*7ec0*/  IADD3 R3, R0, -UR13, RZ ;  /* 0x8000000d00037c10 */ /* 0x000fe8000fffe0ff */
[C---:B--2---:R-:W-:Y:S02]  /*7ed0*/  IADD3 R0, R3.reuse, R5, RZ ;  /* 0x0000000503007210 */ /* 0x044fe40007ffe0ff */
[----:B------:R-:W-:Y:S02]  /*7ee0*/  IADD3 R3, R3, R4, RZ ;  /* 0x0000000403037210 */ /* 0x000fe40007ffe0ff */
[C---:B------:R-:W-:Y:S02]  /*7ef0*/  ISETP.GT.AND P0, PT, R0.reuse, RZ, PT ;  /* 0x000000ff0000720c */ /* 0x040fe40003f04270 */
[----:B------:R-:W-:Y:S02]  /*7f00*/  ISETP.GT.AND P2, PT, R3, 0x30, PT ;  /* 0x000000300300780c */ /* 0x000fe40003f44270 */
[----:B------:R-:W-:Y:S02]  /*7f10*/  FSEL R4, R191, -INF , P0 ;  /* 0xff800000bf047808 */ /* 0x000fe40000000000 */
[----:B------:R-:W-:Y:S02]  /*7f20*/  ISETP.GT.AND P0, PT, R0, 0x1, PT ;  /* 0x000000010000780c */ /* 0x000fe40003f04270 */
[----:B------:R-:W-:Y:S02]  /*7f30*/  MOV R191, R26 ;  /* 0x0000001a00bf7202 */ /* 0x000fe40000000f00 */
[----:B------:R-:W-:Y:S02]  /*7f40*/  FSEL R19, R190, -INF , P0 ;  /* 0xff800000be137808 */ /* 0x000fe40000000000 */
[C---:B------:R-:W-:Y:S02]  /*7f50*/  ISETP.GT.AND P0, PT, R0.reuse, 0x8, PT ;  /* 0x000000080000780c */ /* 0x040fe40003f04270 */
[----:B------:R-:W-:Y:S02]  /*7f60*/  ISETP.GT.AND P1, PT, R3, 0x31, PT ;  /* 0x000000310300780c */ /* 0x000fe40003f24270 */
[----:B------:R-:W-:Y:S02]  /*7f70*/  FSEL R18, R189, -INF , P0 ;  /* 0xff800000bd127808 */ /* 0x000fe40000000000 */
[C---:B------:R-:W-:Y:S02]  /*7f80*/  ISETP.GT.AND P0, PT, R0.reuse, 0x9, PT ;  /* 0x000000090000780c */ /* 0x040fe40003f04270 */
[----:B------:R-:W-:Y:S02]  /*7f90*/  ISETP.GT.AND P3, PT, R3, 0x29, PT ;  /* 0x000000290300780c */ /* 0x000fe40003f64270 */
[----:B------:R-:W-:Y:S02]  /*7fa0*/  FSEL R17, R185, -INF , P0 ;  /* 0xff800000b9117808 */ /* 0x000fe40000000000 */
[C---:B------:R-:W-:Y:S04]  /*7fb0*/  ISETP.GT.AND P0, PT, R0.reuse, 0x10, PT ;  /* 0x000000100000780c */ /* 0x040fe80003f04270 */
[----:B------:R-:W-:Y:S02]  /*7fc0*/  FSEL R16, R179, -INF , P0 ;  /* 0xff800000b3107808 */ /* 0x000fe40000000000 */
[----:B------:R-:W2:Y:S01]  /*7fd0*/  LDL.LU R179, [R1+0xa4] ;  /* 0x0000a40001b37983 */ /* 0x000ea20000300800 */
[----:B------:R-:W-:Y:S04]  /*7fe0*/  ISETP.GT.AND P0, PT, R0, 0x11, PT ;  /* 0x000000110000780c */ /* 0x000fe80003f04270 */
[----:B------:R-:W-:Y:S02]  /*7ff0*/  FSEL R15, R178, -INF , P0 ;  /* 0xff800000b20f7808 */ /* 0x000fe40000000000 */
[----:B------:R-:W-:Y:S04]  /*8000*/  ISETP.GT.AND P0, PT, R0, 0x18, PT ;  /* 0x000000180000780c */ /* 0x000fe80003f04270 */
[----:B------:R-:W-:Y:S02]  /*8010*/  FSEL R14, R14, -INF , P0 ;  /* 0xff8000000e0e7808 */ /* 0x000fe40000000000 */
[C---:B------:R-:W-:Y:S04]  /*8020*/  ISETP.GT.AND P0, PT, R0.reuse, 0x19, PT ;  /* 0x000000190000780c */ /* 0x040fe80003f04270 */
[----:B------:R-:W-:Y:S02]  /*8030*/  FSEL R13, R13, -INF , P0 ;  /* 0xff8000000d0d7808 */ /* 0x000fe40000000000 */
[----:B------:R-:W-:Y:S04]  /*8040*/  ISETP.GT.AND P0, PT, R0, 0x20, PT ;  /* 0x000000200000780c */ /* 0x000fe80003f04270 */
[----:B------:R-:W-:Y:S02]  /*8050*/  FSEL R12, R12, -INF , P0 ;  /* 0xff8000000c0c7808 */ /* 0x000fe40000000000 */
[----:B------:R-:W-:Y:S04]  /*8060*/  ISETP.GT.AND P0, PT, R0, 0x21, PT ;  /* 0x000000210000780c */ /* 0x000fe80003f04270 */
[----:B------:R-:W-:Y:S02]  /*8070*/  FSEL R11, R132, -INF , P0 ;  /* 0xff800000840b7808 */ /* 0x000fe40000000000 */
[----:B------:R-:W-:Y:S04]  /*8080*/  ISETP.GT.AND P0, PT, R0, 0x28, PT ;  /* 0x000000280000780c */ /* 0x000fe80003f04270 */
[----:B------:R-:W-:Y:S02]  /*8090*/  FSEL R10, R24, -INF , P0 ;  /* 0xff800000180a7808 */ /* 0x000fe40000000000 */
[----:B------:R-:W-:Y:S02]  /*80a0*/  ISETP.GT.AND P0, PT, R0, 0x29, PT ;  /* 0x000000290000780c */ /* 0x000fe40003f04270 */
[----:B------:R-:W-:Y:S02]  /*80b0*/  FSEL R24, R186, -INF , P3 ;  /* 0xff800000ba187808 */ /* 0x000fe40001800000 */
[----:B------:R-:W-:Y:S02]  /*80c0*/  FSEL R9, R9, -INF , P0 ;  /* 0xff80000009097808 */ /* 0x000fe40000000000 */
[C---:B------:R-:W-:Y:S02]  /*80d0*/  ISETP.GT.AND P0, PT, R0.reuse, 0x30, PT ;  /* 0x000000300000780c */ /* 0x040fe40003f04270 */
[----:B------:R-:W-:Y:S02]  /*80e0*/  LOP3.LUT P3, RZ, R191, 0x80, RZ, 0xc0, !PT ;  /* 0x00000080bfff7812 */ /* 0x000fe4000786c0ff */
[----:B------:R-:W-:Y:S02]  /*80f0*/  FSEL R8, R23, -INF , P0 ;  /* 0xff80000017087808 */ /* 0x000fe40000000000 */
[----:B------:R-:W-:Y:S02]  /*8100*/  ISETP.GT.AND P0, PT, R0, 0x31, PT ;  /* 0x000000310000780c */ /* 0x000fe40003f04270 */
[----:B------:R-:W-:Y:S02]  /*8110*/  FSEL R23, R182, -INF , P2 ;  /* 0xff800000b6177808 */ /* 0x000fe40001000000 */
[----:B------:R-:W-:Y:S02]  /*8120*/  FSEL R7, R22, -INF , P0 ;  /* 0xff80000016077808 */ /* 0x000fe40000000000 */
[C---:B------:R-:W-:Y:S02]  /*8130*/  ISETP.GT.AND P0, PT, R0.reuse, 0x38, PT ;  /* 0x000000380000780c */ /* 0x040fe40003f04270 */
[----:B------:R-:W-:Y:S02]  /*8140*/  FSEL R22, R181, -INF , P1 ;  /* 0xff800000b5167808 */ /* 0x000fe40000800000 */
[----:B------:R-:W-:Y:S02]  /*8150*/  FSEL R6, R21, -INF , P0 ;  /* 0xff80000015067808 */ /* 0x000fe40000000000 */
[----:B------:R-:W-:Y:S02]  /*8160*/  ISETP.GT.AND P0, PT, R0, 0x39, PT ;  /* 0x000000390000780c */ /* 0x000fe40003f04270 */
[----:B------:R-:W-:Y:S02]  /*8170*/  FMNMX.FTZ R0, R4, R2, !PT ;  /* 0x0000000204007209 */ /* 0x000fe40007810000 */
[----:B------:R-:W-:Y:S02]  /*8180*/  FSEL R5, R20, -INF , P0 ;  /* 0xff80000014057808 */ /* 0x000fe40000000000 */
[----:B------:R-:W-:Y:S02]  /*8190*/  FMNMX.FTZ R0, R19, R0, !PT ;  /* 0x0000000013007209 */ /* 0x000fe40007810000 */
[----:B------:R-:W-:Y:S02]  /*81a0*/  ISETP.GT.AND P0, PT, R3, RZ, PT ;  /* 0x000000ff0300720c */ /* 0x000fe40003f04270 */
[----:B------:R-:W-:Y:S02]  /*81b0*/  FMNMX.FTZ R0, R18, R0, !PT ;  /* 0x0000000012007209 */ /* 0x000fe40007810000 */
[----:B---3--:R-:W-:Y:S02]  /*81c0*/  FSEL R20, R30, -INF , P0 ;  /* 0xff8000001e147808 */ /* 0x008fe40000000000 */
[----:B------:R-:W-:Y:S02]  /*81d0*/  FMNMX.FTZ R0, R17, R0, !PT ;  /* 0x0000000011007209 */ /* 0x000fe40007810000 */
[----:B------:R-:W-:Y:S02]  /*81e0*/  ISETP.GT.AND P0, PT, R3, 0x1, PT ;  /* 0x000000010300780c */ /* 0x000fe40003f04270 */
[----:B------:R-:W-:Y:S02]  /*81f0*/  FMNMX.FTZ R0, R16, R0, !PT ;  /* 0x0000000010007209 */ /* 0x000fe40007810000 */
[----:B-----5:R-:W-:Y:S02]  /*8200*/  FSEL R34, R29, -INF , P0 ;  /* 0xff8000001d227808 */ /* 0x020fe40000000000 */
[----:B------:R-:W-:Y:S02]  /*8210*/  FMNMX.FTZ R0, R15, R0, !PT ;  /* 0x000000000f007209 */ /* 0x000fe40007810000 */
[----:B------:R-:W-:Y:S02]  /*8220*/  ISETP.GT.AND P0, PT, R3, 0x8, PT ;  /* 0x000000080300780c */ /* 0x000fe40003f04270 */
[----:B------:R-:W-:Y:S02]  /*8230*/  FMNMX.FTZ R0, R14, R0, !PT ;  /* 0x000000000e007209 */ /* 0x000fe40007810000 */
[----:B------:R-:W-:Y:S02]  /*8240*/  FSEL R33, R28, -INF , P0 ;  /* 0xff8000001c217808 */ /* 0x000fe40000000000 */
        /* <DEDUP_REMOVED lines=18> */
[----:B------:R-:W-:Y:S01]  /*8370*/  LOP3.LUT P2, RZ, R191, 0x40, RZ, 0xc0, !PT ;  /* 0x00000040bfff7812 */ /* 0x000fe2000784c0ff */
[----:B------:R-:W1:Y:S01]  /*8380*/  SHFL.BFLY PT, R21, R0, 0x2, 0x1f ;  /* 0x0c401f0000157f89 */ /* 0x000e6200000e0000 */
[----:B------:R-:W-:Y:S02]  /*8390*/  FSEL R28, R183, -INF , P0 ;  /* 0xff800000b71c7808 */ /* 0x000fe40000000000 */
[----:B------:R-:W-:Y:S02]  /*83a0*/  ISETP.GT.AND P0, PT, R3, 0x20, PT ;  /* 0x000000200300780c */ /* 0x000fe40003f04270 */
[----:B------:R-:W-:Y:S02]  /*83b0*/  LOP3.LUT P1, RZ, R191, 0x20, RZ, 0xc0, !PT ;  /* 0x00000020bfff7812 */ /* 0x000fe4000782c0ff */
[----:B------:R-:W-:Y:S02]  /*83c0*/  FSEL R27, R177, -INF , P0 ;  /* 0xff800000b11b7808 */ /* 0x000fe40000000000 */
[C---:B------:R-:W-:Y:S04]  /*83d0*/  ISETP.GT.AND P0, PT, R3.reuse, 0x21, PT ;  /* 0x000000210300780c */ /* 0x040fe80003f04270 */
[----:B------:R-:W-:Y:S02]  /*83e0*/  FSEL R26, R176, -INF , P0 ;  /* 0xff800000b01a7808 */ /* 0x000fe40000000000 */
[----:B------:R-:W-:Y:S04]  /*83f0*/  ISETP.GT.AND P0, PT, R3, 0x28, PT ;  /* 0x000000280300780c */ /* 0x000fe80003f04270 */
[----:B------:R-:W-:Y:S02]  /*8400*/  FSEL R25, R25, -INF , P0 ;  /* 0xff80000019197808 */ /* 0x000fe40000000000 */
[----:B-1----:R-:W-:Y:S05]  /*8410*/  FMNMX.FTZ R0, R21, R0, !PT ;  /* 0x0000000015007209 */ /* 0x002fea0007810000 */
[----:B------:R-:W1:Y:S02]  /*8420*/  SHFL.BFLY PT, R132, R0, 0x1, 0x1f ;  /* 0x0c201f0000847f89 */ /* 0x000e6400000e0000 */
[----:B-1----:R-:W-:Y:S04]  /*8430*/  FMNMX.FTZ R132, R0, R132, !PT ;  /* 0x0000008400847209 */ /* 0x002fe80007810000 */
[C---:B------:R-:W-:Y:S04]  /*8440*/  FSETP.NEU.FTZ.AND P0, PT, R132.reuse, -INF , PT ;  /* 0xff8000008400780b */ /* 0x040fe80003f1d000 */
[----:B------:R-:W-:Y:S05]  /*8450*/  FSEL R0, R132, RZ, P0 ;  /* 0x000000ff84007208 */ /* 0x000fea0000000000 */
[----:B------:R-:W-:Y:S02]  /*8460*/  FADD.FTZ R0, -R0, R2 ;  /* 0x0000000200007221 */ /* 0x000fe40000010100 */
[----:B------:R-:W-:Y:S02]  /*8470*/  FMUL.FTZ R2, R132, c[0x0][0x2d0] ;  /* 0x0000b40084027a20 */ /* 0x000fe40000410000 */
[----:B------:R-:W-:Y:S03]  /*8480*/  FMUL.FTZ R0, R0, c[0x0][0x2d0] ;  /* 0x0000b40000007a20 */ /* 0x000fe60000410000 */
[----:B------:R-:W-:Y:S02]  /*8490*/  FSEL R2, R2, RZ, P0 ;  /* 0x000000ff02027208 */ /* 0x000fe40000000000 */
[C---:B------:R-:W-:Y:S03]  /*84a0*/  ISETP.GT.AND P0, PT, R3.reuse, 0x38, PT ;  /* 0x000000380300780c */ /* 0x040fe60003f04270 */
[--C-:B------:R-:W-:Y:S01]  /*84b0*/  FFMA.FTZ R4, R4, c[0x0][0x2d0], -R2.reuse ;  /* 0x0000b40004047a23 */ /* 0x100fe20000010802 */
[----:B------:R-:W-:Y:S01]  /*84c0*/  FSEL R21, R180, -INF , P0 ;  /* 0xff800000b4157808 */ /* 0x000fe20000000000 */
[--C-:B------:R-:W-:Y:S01]  /*84d0*/  FFMA.FTZ R6, R6, c[0x0][0x2d0], -R2.reuse ;  /* 0x0000b40006067a23 */ /* 0x100fe20000010802 */
[----:B------:R-:W-:Y:S01]  /*84e0*/  ISETP.GT.AND P0, PT, R3, 0x39, PT ;  /* 0x000000390300780c */ /* 0x000fe20003f04270 */
        /* <DEDUP_REMOVED lines=16> */
[----:B------:R-:W-:Y:S07]  /*85f0*/  FFMA.FTZ R183, R5, c[0x0][0x2d0], -R2 ;  /* 0x0000b40005b77a23 */ /* 0x000fee0000010802 */
[----:B------:R-:W1:Y:S02]  /*8600*/  MUFU.EX2 R2, R0 ;  /* 0x0000000000027308 */ /* 0x000e640000000800 */
[C---:B-1----:R-:W-:Y:S02]  /*8610*/  FMUL.FTZ R9, R2.reuse, R161 ;  /* 0x000000a102097220 */ /* 0x042fe40000410000 */
        /* <DEDUP_REMOVED lines=16> */
[C---:B--2---:R-:W-:Y:S02]  /*8720*/  FFMA.FTZ R0, R2.reuse, R179, R4 ;  /* 0x000000b302007223 */ /* 0x044fe40000010004 */
[----:B------:R-:W-:Y:S02]  /*8730*/  FMUL.FTZ R64, R2, R64 ;  /* 0x0000004002407220 */ /* 0x000fe40000410000 */
[C---:B------:R-:W-:Y:S01]  /*8740*/  FADD.FTZ R5, R176.reuse, R0 ;  /* 0x00000000b0057221 */ /* 0x040fe20000010000 */
[----:B------:R-:W-:Y:S01]  /*8750*/  F2FP.BF16.PACK_AB R176, R176, R4 ;  /* 0x00000004b0b0723e */ /* 0x000fe200000010ff */
[----:B------:R-:W1:Y:S01]  /*8760*/  MUFU.EX2 R0, R17 ;  /* 0x0000001100007308 */ /* 0x000e620000000800 */
[----:B------:R-:W-:Y:S02]  /*8770*/  FMUL.FTZ R65, R2, R65 ;  /* 0x0000004102417220 */ /* 0x000fe40000410000 */
[----:B------:R-:W-:Y:S02]  /*8780*/  FADD.FTZ R4, R178, R5 ;  /* 0x00000005b2047221 */ /* 0x000fe40000010000 */
        /* <DEDUP_REMOVED lines=10> */
[C---:B-1----:R-:W-:Y:S01]  /*8830*/  F2FP.BF16.PACK_AB R178, R0.reuse, R178 ;  /* 0x000000b200b2723e */ /* 0x042fe200000010ff */
[----:B------:R-:W-:Y:S01]  /*8840*/  FADD.FTZ R181, R0, R4 ;  /* 0x0000000400b57221 */ /* 0x000fe20000010000 */
[----:B------:R-:W-:Y:S01]  /*8850*/  FMNMX.FTZ R0, R20, R133, !PT ;  /* 0x0000008514007209 */ /* 0x000fe20007810000 */
[C---:B------:R-:W-:Y:S01]  /*8860*/  FMUL.FTZ R17, R2.reuse, R153 ;  /* 0x0000009902117220 */ /* 0x040fe20000410000 */
[----:B------:R-:W-:Y:S01]  /*8870*/  FSEL R4, R35, -INF , P0 ;  /* 0xff80000023047808 */ /* 0x000fe20000000000 */
[----:B------:R-:W-:Y:S01]  /*8880*/  FMUL.FTZ R88, R2, R88 ;  /* 0x0000005802587220 */ /* 0x000fe20000410000 */
[----:B------:R-:W-:Y:S01]  /*8890*/  FMNMX.FTZ R0, R34, R0, !PT ;  /* 0x0000000022007209 */ /* 0x000fe20007810000 */
[C---:B------:R-:W-:Y:S01]  /*88a0*/  FMUL.FTZ R89, R2.reuse, R89 ;  /* 0x0000005902597220 */ /* 0x040fe20000410000 */
[----:B------:R-:W-:Y:S01]  /*88b0*/  MOV R35, R12 ;  /* 0x0000000c00237202 */ /* 0x000fe20000000f00 */
[C---:B------:R-:W-:Y:S01]  /*88c0*/  FMUL.FTZ R12, R2.reuse, R156 ;  /* 0x0000009c020c7220 */ /* 0x040fe20000410000 */
[----:B------:R-:W-:Y:S01]  /*88d0*/  FMNMX.FTZ R0, R33, R0, !PT ;  /* 0x0000000021007209 */ /* 0x000fe20007810000 */
[C---:B------:R-:W-:Y:S02]  /*88e0*/  FMUL.FTZ R92, R2.reuse, R92 ;  /* 0x0000005c025c7220 */ /* 0x040fe40000410000 */
[----:B------:R-:W-:Y:S01]  /*88f0*/  FMUL.FTZ R93, R2, R93 ;  /* 0x0000005d025d7220 */ /* 0x000fe20000410000 */
[----:B------:R-:W-:Y:S01]  /*8900*/  FMNMX.FTZ R0, R32, R0, !PT ;  /* 0x0000000020007209 */ /* 0x000fe20007810000 */
[C---:B------:R-:W-:Y:S02]  /*8910*/  FMUL.FTZ R96, R2.reuse, R96 ;  /* 0x0000006002607220 */ /* 0x040fe40000410000 */
        /* <DEDUP_REMOVED lines=24> */
[----:B------:R-:W-:Y:S01]  /*8aa0*/  FMUL.FTZ R129, R2, R129 ;  /* 0x0000008102817220 */ /* 0x000fe20000410000 */
        /* <DEDUP_REMOVED lines=13> */
[----:B------:R-:W-:Y:S02]  /*8b80*/  FADD.FTZ R0, -R0, R133 ;  /* 0x0000008500007221 */ /* 0x000fe40000010100 */
[--C-:B------:R-:W-:Y:S01]  /*8b90*/  FFMA.FTZ R191, R27, c[0x0][0x2d0], -R5.reuse ;  /* 0x0000b4001bbf7a23 */ /* 0x100fe20000010805 */
[----:B------:R-:W-:Y:S01]  /*8ba0*/  MOV R27, R6 ;  /* 0x00000006001b7202 */ /* 0x000fe20000000f00 */
[----:B------:R-:W-:Y:S01]  /*8bb0*/  FMUL.FTZ R0, R0, c[0x0][0x2d0] ;  /* 0x0000b40000007a20 */ /* 0x000fe20000410000 */
[----:B------:R-:W2:Y:S01]  /*8bc0*/  LDL.LU R6, [R1+0x9c] ;  /* 0x00009c0001067983 */ /* 0x000ea20000300800 */
[--C-:B------:R-:W-:Y:S02]  /*8bd0*/  FFMA.FTZ R34, R34, c[0x0][0x2d0], -R5.reuse ;  /* 0x0000b40022227a23 */ /* 0x100fe40000010805 */
[--C-:B------:R-:W-:Y:S02]  /*8be0*/  FFMA.FTZ R179, R33, c[0x0][0x2d0], -R5.reuse ;  /* 0x0000b40021b37a23 */ /* 0x100fe40000010805 */
[----:B------:R-:W-:Y:S01]  /*8bf0*/  FMUL.FTZ R33, R2, R137 ;  /* 0x0000008902217220 */ /* 0x000fe20000410000 */
[----:B------:R-:W-:Y:S01]  /*8c00*/  MUFU.EX2 R0, R0 ;  /* 0x0000000000007308 */ /* 0x000fe20000000800 */
[--C-:B------:R-:W-:Y:S02]  /*8c10*/  FFMA.FTZ R180, R32, c[0x0][0x2d0], -R5.reuse ;  /* 0x0000b40020b47a23 */ /* 0x100fe40000010805 */
[----:B------:R-:W-:Y:S02]  /*8c20*/  FMUL.FTZ R32, R2, R136 ;  /* 0x0000008802207220 */ /* 0x000fe40000410000 */
[--C-:B------:R-:W-:Y:S02]  /*8c30*/  FFMA.FTZ R184, R28, c[0x0][0x2d0], -R5.reuse ;  /* 0x0000b4001cb87a23 */ /* 0x100fe40000010805 */
[C---:B------:R-:W-:Y:S02]  /*8c40*/  FMUL.FTZ R28, R2.reuse, R140 ;  /* 0x0000008c021c7220 */ /* 0x040fe40000410000 */
[--C-:B------:R-:W-:Y:S01]  /*8c50*/  FFMA.FTZ R14, R25, c[0x0][0x2d0], -R5.reuse ;  /* 0x0000b400190e7a23 */ /* 0x100fe20000010805 */
[----:B------:R-:W-:Y:S01]  /*8c60*/  MUFU.EX2 R153, R179 ;  /* 0x000000b300997308 */ /* 0x000fe20000000800 */
[----:B------:R-:W-:Y:S02]  /*8c70*/  FMUL.FTZ R25, R2, R145 ;  /* 0x0000009102197220 */ /* 0x000fe40000410000 */
[--C-:B------:R-:W-:Y:S02]  /*8c80*/  FFMA.FTZ R23, R23, c[0x0][0x2d0], -R5.reuse ;  /* 0x0000b40017177a23 */ /* 0x100fe40000010805 */
[--C-:B------:R-:W-:Y:S02]  /*8c90*/  FFMA.FTZ R22, R22, c[0x0][0x2d0], -R5.reuse ;  /* 0x0000b40016167a23 */ /* 0x100fe40000010805 */
[--C-:B------:R-:W-:Y:S01]  /*8ca0*/  FFMA.FTZ R177, R20, c[0x0][0x2d0], -R5.reuse ;  /* 0x0000b40014b17a23 */ /* 0x100fe20000010805 */
[----:B------:R-:W-:Y:S01]  /*8cb0*/  MOV R161, R23 ;  /* 0x0000001700a17202 */ /* 0x000fe20000000f00 */
[C---:B------:R-:W-:Y:S01]  /*8cc0*/  FMUL.FTZ R20, R2.reuse, R148 ;  /* 0x0000009402147220 */ /* 0x040fe20000410000 */
[----:B------:R-:W1:Y:S01]  /*8cd0*/  MUFU.EX2 R156, R180 ;  /* 0x000000b4009c7308 */ /* 0x000e620000000800 */
[--C-:B------:R-:W-:Y:S01]  /*8ce0*/  FFMA.FTZ R185, R31, c[0x0][0x2d0], -R5.reuse ;  /* 0x0000b4001fb97a23 */ /* 0x100fe20000010805 */
[----:B------:R-:W-:Y:S01]  /*8cf0*/  MOV R148, R18 ;  /* 0x0000001200947202 */ /* 0x000fe20000000f00 */
[--C-:B------:R-:W-:Y:S02]  /*8d00*/  FFMA.FTZ R31, R21, c[0x0][0x2d0], -R5.reuse ;  /* 0x0000b400151f7a23 */ /* 0x100fe40000010805 */
[----:B------:R-:W-:Y:S02]  /*8d10*/  FMUL.FTZ R21, R2, R149 ;  /* 0x0000009502157220 */ /* 0x000fe40000410000 */
[--C-:B------:R-:W-:Y:S01]  /*8d20*/  FFMA.FTZ R186, R30, c[0x0][0x2d0], -R5.reuse ;  /* 0x0000b4001eba7a23 */ /* 0x100fe20000010805 */
[----:B------:R-:W-:Y:S01]  /*8d30*/  MOV R30, R183 ;  /* 0x000000b7001e7202 */ /* 0x000fe20000000f00 */
[--C-:B------:R-:W-:Y:S01]  /*8d40*/  FFMA.FTZ R183, R29, c[0x0][0x2d0], -R5.reuse ;  /* 0x0000b4001db77a23 */ /* 0x100fe20000010805 */
[----:B------:R-:W2:Y:S01]  /*8d50*/  MUFU.EX2 R177, R177 ;  /* 0x000000b100b17308 */ /* 0x000ea20000000800 */
[----:B------:R-:W-:Y:S01]  /*8d60*/  FMUL.FTZ R29, R2, R141 ;  /* 0x0000008d021d7220 */ /* 0x000fe20000410000 */
[----:B------:R-:W-:Y:S01]  /*8d70*/  MOV R157, R30 ;  /* 0x0000001e009d7202 */ /* 0x000fe20000000f00 */
[--C-:B------:R-:W-:Y:S01]  /*8d80*/  FFMA.FTZ R190, R26, c[0x0][0x2d0], -R5.reuse ;  /* 0x0000b4001abe7a23 */ /* 0x100fe20000010805 */
[----:B------:R-:W-:Y:S01]  /*8d90*/  MOV R26, R7 ;  /* 0x00000007001a7202 */ /* 0x000fe20000000f00 */
[--C-:B------:R-:W-:Y:S01]  /*8da0*/  FFMA.FTZ R11, R24, c[0x0][0x2d0], -R5.reuse ;  /* 0x0000b400180b7a23 */ /* 0x100fe20000010805 */
[----:B------:R-:W-:Y:S01]  /*8db0*/  MOV R7, R8 ;  /* 0x0000000800077202 */ /* 0x000fe20000000f00 */
[C---:B------:R-:W-:Y:S01]  /*8dc0*/  FMUL.FTZ R8, R2.reuse, R160 ;  /* 0x000000a002087220 */ /* 0x040fe20000410000 */
[----:B------:R-:W-:Y:S01]  /*8dd0*/  MOV R160, R22 ;  /* 0x0000001600a07202 */ /* 0x000fe20000000f00 */
[----:B------:R-:W-:Y:S01]  /*8de0*/  FMUL.FTZ R24, R2, R144 ;  /* 0x0000009002187220 */ /* 0x000fe20000410000 */
[----:B------:R-:W-:Y:S01]  /*8df0*/  MOV R152, R7 ;  /* 0x0000000700987202 */ /* 0x000fe20000000f00 */
[----:B------:R-:W-:Y:S01]  /*8e00*/  FFMA.FTZ R10, R4, c[0x0][0x2d0], -R5 ;  /* 0x0000b400040a7a23 */ /* 0x000fe20000010805 */
[----:B------:R-:W-:Y:S01]  /*8e10*/  MUFU.EX2 R144, R187 ;  /* 0x000000bb00907308 */ /* 0x000fe20000000800 */
[----:B------:R-:W-:Y:S01]  /*8e20*/  FMUL.FTZ R4, R2, R164 ;  /* 0x000000a402047220 */ /* 0x000fe20000410000 */
[----:B-1----:R-:W-:Y:S01]  /*8e30*/  F2FP.BF16.PACK_AB R179, R156, R153 ;  /* 0x000000999cb3723e */ /* 0x002fe200000010ff */
[----:B------:R-:W-:Y:S01]  /*8e40*/  FMUL.FTZ R5, R2, R165 ;  /* 0x000000a502057220 */ /* 0x000fe20000410000 */
[----:B------:R-:W-:Y:S01]  /*8e50*/  MOV R164, R10 ;  /* 0x0000000a00a47202 */ /* 0x000fe20000000f00 */
[C---:B------:R-:W-:Y:S01]  /*8e60*/  FMUL.FTZ R10, R0.reuse, R162 ;  /* 0x000000a2000a7220 */ /* 0x040fe20000410000 */
[----:B------:R-:W-:Y:S01]  /*8e70*/  MOV R162, R11 ;  /* 0x0000000b00a27202 */ /* 0x000fe20000000f00 */
[C---:B------:R-:W-:Y:S01]  /*8e80*/  FMUL.FTZ R11, R0.reuse, R163 ;  /* 0x000000a3000b7220 */ /* 0x040fe20000410000 */
[----:B------:R-:W-:Y:S01]  /*8e90*/  MOV R163, R14 ;  /* 0x0000000e00a37202 */ /* 0x000fe20000000f00 */
[C---:B------:R-:W-:Y:S01]  /*8ea0*/  FMUL.FTZ R14, R0.reuse, R158 ;  /* 0x0000009e000e7220 */ /* 0x040fe20000410000 */
[----:B------:R1:W3:Y:S01]  /*8eb0*/  MUFU.EX2 R2, R34 ;  /* 0x0000002200027308 */ /* 0x0002e20000000800 */
        /* <DEDUP_REMOVED lines=18> */
[----:B------:R-:W-:Y:S01]  /*8fe0*/  LDSM.16.MT88.4 R140, [R135+0x900] ;  /* 0x00090000878c783b */ /* 0x000fe20000004200 */
[C---:B-1----:R-:W-:Y:S02]  /*8ff0*/  FMUL.FTZ R34, R0.reuse, R138 ;  /* 0x0000008a00227220 */ /* 0x042fe40000410000 */
[C---:B------:R-:W-:Y:S02]  /*9000*/  FMUL.FTZ R39, R0.reuse, R39 ;  /* 0x0000002700277220 */ /* 0x040fe40000410000 */
[C---:B------:R-:W-:Y:S02]  /*9010*/  FMUL.FTZ R42, R0.reuse, R42 ;  /* 0x0000002a002a7220 */ /* 0x040fe40000410000 */
[C---:B------:R-:W-:Y:S01]  /*9020*/  FMUL.FTZ R43, R0.reuse, R43 ;  /* 0x0000002b002b7220 */ /* 0x040fe20000410000 */
[----:B------:R-:W1:Y:S01]  /*9030*/  LDSM.16.MT88.4 R136, [R135+0x100] ;  /* 0x000100008788783b */ /* 0x000e620000004200 */
        /* <DEDUP_REMOVED lines=50> */
[----:B---3--:R-:W-:Y:S01]  /*9360*/  F2FP.BF16.PACK_AB R177, R2, R177 ;  /* 0x000000b102b1723e */ /* 0x008fe200000010ff */
[C---:B------:R-:W-:Y:S01]  /*9370*/  FMUL.FTZ R6, R0.reuse, R166 ;  /* 0x000000a600067220 */ /* 0x040fe20000410000 */
[----:B------:R-:W-:Y:S01]  /*9380*/  MOV R166, R27 ;  /* 0x0000001b00a67202 */ /* 0x000fe20000000f00 */
[----:B------:R-:W-:Y:S02]  /*9390*/  FMUL.FTZ R27, R0, R147 ;  /* 0x00000093001b7220 */ /* 0x000fe40000410000 */
[----:B------:R-:W-:Y:S01]  /*93a0*/  FADD.FTZ R154, R2, R133 ;  /* 0x00000085029a7221 */ /* 0x000fe20000010000 */
[----:B------:R-:W-:Y:S02]  /*93b0*/  MUFU.EX2 R0, R188 ;  /* 0x000000bc00007308 */ /* 0x000fe40000000800 */
[C---:B-1----:R-:W-:Y:S08]  /*93c0*/  HMMA.16816.F32.BF16 R4, R176.reuse, R136, R4 ;  /* 0x00000088b004723c */ /* 0x042ff00000041804 */
[C---:B------:R-:W-:Y:S01]  /*93d0*/  HMMA.16816.F32.BF16 R8, R176.reuse, R138, R8 ;  /* 0x0000008ab008723c */ /* 0x040fe20000041808 */
[----:B------:R-:W1:Y:S01]  /*93e0*/  LDSM.16.MT88.4 R136, [R248+0x100] ;  /* 0x00010000f888783b */ /* 0x000e620000004200 */
[----:B------:R-:W-:Y:S10]  /*93f0*/  MUFU.EX2 R188, R160 ;  /* 0x000000a000bc7308 */ /* 0x000ff40000000800 */
[----:B------:R-:W2:Y:S10]  /*9400*/  MUFU.EX2 R2, R189 ;  /* 0x000000bd00027308 */ /* 0x000eb40000000800 */
[----:B------:R-:W-:Y:S10]  /*9410*/  MUFU.EX2 R189, R161 ;  /* 0x000000a100bd7308 */ /* 0x000ff40000000800 */
[----:B------:R-:W3:Y:S01]  /*9420*/  MUFU.EX2 R133, R182 ;  /* 0x000000b600857308 */ /* 0x000ee20000000800 */
[C---:B-1----:R-:W-:Y:S09]  /*9430*/  HMMA.16816.F32.BF16 R12, R176.reuse, R136, R12 ;  /* 0x00000088b00c723c */ /* 0x042ff2000004180c */
[----:B------:R-:W-:Y:S01]  /*9440*/  MUFU.EX2 R182, R190 ;  /* 0x000000be00b67308 */ /* 0x000fe20000000800 */
[C---:B------:R-:W-:Y:S01]  /*9450*/  HMMA.16816.F32.BF16 R16, R176.reuse, R138, R16 ;  /* 0x0000008ab010723c */ /* 0x040fe20000041810 */
[----:B------:R-:W1:Y:S08]  /*9460*/  LDSM.16.MT88.4 R136, [R251+0x100] ;  /* 0x00010000fb88783b */ /* 0x000e700000004200 */
[----:B------:R4:W-:Y:S03]  /*9470*/  MUFU.EX2 R190, R162 ;  /* 0x000000a200be7308 */ /* 0x0009e60000000800 */
[----:B----4-:R-:W-:Y:S01]  /*9480*/  MOV R162, R152 ;  /* 0x0000009800a27202 */ /* 0x010fe20000000f00 */
        /* <DEDUP_REMOVED lines=40> */
[----:B--2---:R-:W-:Y:S01]  /*9710*/  FADD.FTZ R136, R2, R181 ;  /* 0x000000b502887221 */ /* 0x004fe20000010000 */
[----:B------:R-:W-:Y:S01]  /*9720*/  HMMA.16816.F32.BF16 R128, R176, R138, R128 ;  /* 0x0000008ab080723c */ /* 0x000fe20000041880 */
[----:B------:R-:W-:Y:S03]  /*9730*/  MUFU.EX2 R181, R191 ;  /* 0x000000bf00b57308 */ /* 0x000fe60000000800 */
[----:B------:R-:W-:Y:S03]  /*9740*/  FADD.FTZ R136, R0, R136 ;  /* 0x0000008800887221 */ /* 0x000fe60000010000 */
[C---:B---3--:R-:W-:Y:S01]  /*9750*/  F2FP.BF16.PACK_AB R138, R133.reuse, R144 ;  /* 0x00000090858a723e */ /* 0x048fe200000010ff */
[----:B------:R-:W-:Y:S01]  /*9760*/  FADD.FTZ R137, R144, R136 ;  /* 0x0000008890897221 */ /* 0x000fe20000010000 */
[----:B------:R-:W-:Y:S01]  /*9770*/  F2FP.BF16.PACK_AB R136, R0, R2 ;  /* 0x000000020088723e */ /* 0x000fe200000010ff */
[----:B------:R-:W1:Y:S01]  /*9780*/  LDSM.16.MT88.4 R144, [R248+0x900] ;  /* 0x00090000f890783b */ /* 0x000e620000004200 */
[----:B------:R-:W2:Y:S01]  /*9790*/  MUFU.EX2 R2, R155 ;  /* 0x0000009b00027308 */ /* 0x000ea20000000800 */
[----:B------:R-:W-:Y:S01]  /*97a0*/  FADD.FTZ R149, R133, R137 ;  /* 0x0000008985957221 */ /* 0x000fe20000010000 */
[----:B------:R-:W-:Y:S02]  /*97b0*/  F2FP.BF16.PACK_AB R137, R186, R185 ;  /* 0x000000b9ba89723e */ /* 0x000fe400000010ff */
[----:B------:R-:W-:Y:S02]  /*97c0*/  F2FP.BF16.PACK_AB R139, R184, R183 ;  /* 0x000000b7b88b723e */ /* 0x000fe400000010ff */
[----:B------:R-:W-:Y:S04]  /*97d0*/  F2FP.BF16.PACK_AB R177, R188, R189 ;  /* 0x000000bdbcb1723e */ /* 0x000fe800000010ff */
[----:B------:R-:W-:Y:S01]  /*97e0*/  MUFU.EX2 R0, R159 ;  /* 0x0000009f00007308 */ /* 0x000fe20000000800 */
[C---:B------:R-:W-:Y:S08]  /*97f0*/  HMMA.16816.F32.BF16 R4, R136.reuse, R140, R4 ;  /* 0x0000008c8804723c */ /* 0x040ff00000041804 */
[C---:B------:R-:W-:Y:S01]  /*9800*/  HMMA.16816.F32.BF16 R8, R136.reuse, R142, R8 ;  /* 0x0000008e8808723c */ /* 0x040fe20000041808 */
[----:B------:R-:W3:Y:S01]  /*9810*/  LDSM.16.MT88.4 R140, [R251+0x900] ;  /* 0x00090000fb8c783b */ /* 0x000ee20000004200 */
[----:B------:R-:W4:Y:S10]  /*9820*/  MUFU.EX2 R133, R158 ;  /* 0x0000009e00857308 */ /* 0x000f340000000800 */
[----:B------:R-:W-:Y:S01]  /*9830*/  MUFU.EX2 R176, R167 ;  /* 0x000000a700b07308 */ /* 0x000fe20000000800 */
[C---:B-1----:R-:W-:Y:S09]  /*9840*/  HMMA.16816.F32.BF16 R12, R136.reuse, R144, R12 ;  /* 0x00000090880c723c */ /* 0x042ff2000004180c */
[----:B------:R-:W-:Y:S01]  /*9850*/  MUFU.EX2 R178, R157 ;  /* 0x0000009d00b27308 */ /* 0x000fe20000000800 */
        /* <DEDUP_REMOVED lines=42> */
[----:B------:R-:W-:Y:S01]  /*9b00*/  HMMA.16816.F32.BF16 R128, R136, R146, R128 ;  /* 0x000000928880723c */ /* 0x000fe20000041880 */
[----:B------:R-:W1:Y:S06]  /*9b10*/  LDSM.16.MT88.4 R144, [R248+0x1100] ;  /* 0x00110000f890783b */ /* 0x000e6c0000004200 */
[----:B--2---:R-:W-:Y:S01]  /*9b20*/  FADD.FTZ R136, R2, R149 ;  /* 0x0000009502887221 */ /* 0x004fe20000010000 */
[C---:B----4-:R-:W-:Y:S04]  /*9b30*/  F2FP.BF16.PACK_AB R138, R133.reuse, R148 ;  /* 0x00000094858a723e */ /* 0x050fe800000010ff */
[----:B------:R-:W-:Y:S01]  /*9b40*/  FADD.FTZ R136, R0, R136 ;  /* 0x0000008800887221 */ /* 0x000fe20000010000 */
[----:B------:R-:W-:Y:S03]  /*9b50*/  F2FP.BF16.PACK_AB R139, R190, R180 ;  /* 0x000000b4be8b723e */ /* 0x000fe600000010ff */
[----:B------:R-:W-:Y:S01]  /*9b60*/  FADD.FTZ R137, R148, R136 ;  /* 0x0000008894897221 */ /* 0x000fe20000010000 */
[----:B------:R-:W-:Y:S01]  /*9b70*/  F2FP.BF16.PACK_AB R136, R0, R2 ;  /* 0x000000020088723e */ /* 0x000fe200000010ff */
[----:B------:R-:W2:Y:S01]  /*9b80*/  LDSM.16.MT88.4 R148, [R251+0x1100] ;  /* 0x00110000fb94783b */ /* 0x000ea20000004200 */
[----:B------:R-:W4:Y:S01]  /*9b90*/  MUFU.EX2 R0, R162 ;  /* 0x000000a200007308 */ /* 0x000f220000000800 */
[----:B------:R-:W-:Y:S01]  /*9ba0*/  FADD.FTZ R152, R133, R137 ;  /* 0x0000008985987221 */ /* 0x000fe20000010000 */
[----:B------:R-:W-:Y:S07]  /*9bb0*/  F2FP.BF16.PACK_AB R137, R182, R181 ;  /* 0x000000b5b689723e */ /* 0x000fee00000010ff */
[C---:B---3--:R-:W-:Y:S01]  /*9bc0*/  HMMA.16816.F32.BF16 R4, R136.reuse, R140, R4 ;  /* 0x0000008c8804723c */ /* 0x048fe20000041804 */
[----:B------:R-:W3:Y:S07]  /*9bd0*/  MUFU.EX2 R2, R166 ;  /* 0x000000a600027308 */ /* 0x000eee0000000800 */
[C---:B------:R-:W-:Y:S01]  /*9be0*/  HMMA.16816.F32.BF16 R8, R136.reuse, R142, R8 ;  /* 0x0000008e8808723c */ /* 0x040fe20000041808 */
[----:B------:R-:W5:Y:S03]  /*9bf0*/  LDSM.16.MT88.4 R140, [R250+0x1100] ;  /* 0x00110000fa8c783b */ /* 0x000f660000004200 */
[----:B----4-:R-:W-:Y:S04]  /*9c00*/  FADD.FTZ R133, R0, R152 ;  /* 0x0000009800857221 */ /* 0x010fe80000010000 */
[C---:B-1----:R-:W-:Y:S01]  /*9c10*/  HMMA.16816.F32.BF16 R12, R136.reuse, R144, R12 ;  /* 0x00000090880c723c */ /* 0x042fe2000004180c */
[----:B------:R-:W-:Y:S03]  /*9c20*/  LDSM.16.MT88.4 R160, [R135+0x1900] ;  /* 0x0019000087a0783b */ /* 0x000fe60000004200 */
[C---:B------:R-:W-:Y:S01]  /*9c30*/  FADD.FTZ R133, R176.reuse, R133 ;  /* 0x00000085b0857221 */ /* 0x040fe20000010000 */
[----:B------:R-:W-:Y:S03]  /*9c40*/  F2FP.BF16.PACK_AB R176, R176, R0 ;  /* 0x00000000b0b0723e */ /* 0x000fe600000010ff */
[C---:B------:R-:W-:Y:S01]  /*9c50*/  HMMA.16816.F32.BF16 R16, R136.reuse, R146, R16 ;  /* 0x000000928810723c */ /* 0x040fe20000041810 */
[----:B------:R-:W1:Y:S03]  /*9c60*/  LDSM.16.MT88.4 R144, [R135+0x3100] ;  /* 0x003100008790783b */ /* 0x000e660000004200 */
[----:B---3--:R-:W-:Y:S01]  /*9c70*/  FADD.FTZ R0, R2, R133 ;  /* 0x0000008502007221 */ /* 0x008fe20000010000 */
[----:B------:R-:W-:Y:S03]  /*9c80*/  MOV R133, R3 ;  /* 0x0000000300857202 */ /* 0x000fe60000000f00 */
[C---:B--2---:R-:W-:Y:S04]  /*9c90*/  HMMA.16816.F32.BF16 R20, R136.reuse, R148, R20 ;  /* 0x000000948814723c */ /* 0x044fe80000041814 */
[C---:B------:R-:W-:Y:S01]  /*9ca0*/  FADD.FTZ R0, R178.reuse, R0 ;  /* 0x00000000b2007221 */ /* 0x040fe20000010000 */
[----:B------:R-:W-:Y:S02]  /*9cb0*/  F2FP.BF16.PACK_AB R178, R178, R2 ;  /* 0x00000002b2b2723e */ /* 0x000fe400000010ff */
[----:B------:R-:W2:Y:S01]  /*9cc0*/  MUFU.EX2 R2, R164 ;  /* 0x000000a400027308 */ /* 0x000ea20000000800 */
[C---:B------:R-:W-:Y:S01]  /*9cd0*/  HMMA.16816.F32.BF16 R24, R136.reuse, R150, R24 ;  /* 0x000000968818723c */ /* 0x040fe20000041818 */
[----:B------:R-:W3:Y:S07]  /*9ce0*/  LDSM.16.MT88.4 R148, [R248+0x3100] ;  /* 0x00310000f894783b */ /* 0x000eee0000004200 */
[C---:B-----5:R-:W-:Y:S01]  /*9cf0*/  HMMA.16816.F32.BF16 R28, R136.reuse, R140, R28 ;  /* 0x0000008c881c723c */ /* 0x060fe2000004181c */
[----:B------:R-:W-:Y:S07]  /*9d00*/  STL [R1+0xa4], R0 ;  /* 0x0000a40001007387 */ /* 0x000fee0000100800 */
[C---:B------:R-:W-:Y:S01]  /*9d10*/  HMMA.16816.F32.BF16 R32, R136.reuse, R142, R32 ;  /* 0x0000008e8820723c */ /* 0x040fe20000041820 */
[----:B------:R-:W4:Y:S03]  /*9d20*/  LDSM.16.MT88.4 R140, [R251+0x3100] ;  /* 0x00310000fb8c783b */ /* 0x000f260000004200 */
[----:B--2---:R-:W-:Y:S04]  /*9d30*/  F2FP.BF16.PACK_AB R179, R2, R187 ;  /* 0x000000bb02b3723e */ /* 0x004fe800000010ff */
[C---:B-1----:R-:W-:Y:S08]  /*9d40*/  HMMA.16816.F32.BF16 R36, R136.reuse, R144, R36 ;  /* 0x000000908824723c */ /* 0x042ff00000041824 */
[C---:B------:R-:W-:Y:S01]  /*9d50*/  HMMA.16816.F32.BF16 R40, R136.reuse, R146, R40 ;  /* 0x000000928828723c */ /* 0x040fe20000041828 */
[----:B------:R-:W1:Y:S07]  /*9d60*/  LDSM.16.MT88.4 R144, [R250+0x3100] ;  /* 0x00310000fa90783b */ /* 0x000e6e0000004200 */
[C---:B---3--:R-:W-:Y:S08]  /*9d70*/  HMMA.16816.F32.BF16 R44, R136.reuse, R148, R44 ;  /* 0x00000094882c723c */ /* 0x048ff0000004182c */
[C---:B------:R-:W-:Y:S01]  /*9d80*/  HMMA.16816.F32.BF16 R48, R136.reuse, R150, R48 ;  /* 0x000000968830723c */ /* 0x040fe20000041830 */
[----:B------:R-:W2:Y:S07]  /*9d90*/  LDSM.16.MT88.4 R148, [R135+0x5100] ;  /* 0x005100008794783b */ /* 0x000eae0000004200 */
[C---:B----4-:R-:W-:Y:S08]  /*9da0*/  HMMA.16816.F32.BF16 R52, R136.reuse, R140, R52 ;  /* 0x0000008c8834723c */ /* 0x050ff00000041834 */
        /* <DEDUP_REMOVED lines=20> */
[C---:B-1----:R-:W-:Y:S07]  /*9ef0*/  HMMA.16816.F32.BF16 R108, R136.reuse, R144, R108 ;  /* 0x00000090886c723c */ /* 0x042fee000004186c */
[----:B------:R-:W-:Y:S01]  /*9f00*/  FADD.FTZ R144, R153, R154 ;  /* 0x0000009a99907221 */ /* 0x000fe20000010000 */
[C---:B------:R-:W-:Y:S01]  /*9f10*/  HMMA.16816.F32.BF16 R112, R136.reuse, R146, R112 ;  /* 0x000000928870723c */ /* 0x040fe20000041870 */
[----:B------:R-:W1:Y:S03]  /*9f20*/  LDSM.16.MT88.4 R152, [R248+0x1900] ;  /* 0x00190000f898783b */ /* 0x000e660000004200 */
[----:B------:R-:W-:Y:S04]  /*9f30*/  FADD.FTZ R0, R156, R144 ;  /* 0x000000909c007221 */ /* 0x000fe80000010000 */
[C---:B--2---:R-:W-:Y:S01]  /*9f40*/  HMMA.16816.F32.BF16 R116, R136.reuse, R148, R116 ;  /* 0x000000948874723c */ /* 0x044fe20000041874 */
[----:B------:R-:W2:Y:S03]  /*9f50*/  LDSM.16.MT88.4 R144, [R251+0x1900] ;  /* 0x00190000fb90783b */ /* 0x000ea60000004200 */
[----:B------:R-:W-:Y:S04]  /*9f60*/  FADD.FTZ R0, R185, R0 ;  /* 0x00000000b9007221 */ /* 0x000fe80000010000 */
[C---:B------:R-:W-:Y:S04]  /*9f70*/  HMMA.16816.F32.BF16 R120, R136.reuse, R150, R120 ;  /* 0x000000968878723c */ /* 0x040fe80000041878 */
[----:B------:R-:W-:Y:S04]  /*9f80*/  FADD.FTZ R0, R186, R0 ;  /* 0x00000000ba007221 */ /* 0x000fe80000010000 */
[----:B------:R-:W-:Y:S01]  /*9f90*/  FADD.FTZ R0, R183, R0 ;  /* 0x00000000b7007221 */ /* 0x000fe20000010000 */
[C---:B---3--:R-:W-:Y:S03]  /*9fa0*/  HMMA.16816.F32.BF16 R124, R136.reuse, R140, R124 ;  /* 0x0000008c887c723c */ /* 0x048fe6000004187c */
[----:B------:R-:W-:Y:S04]  /*9fb0*/  FADD.FTZ R0, R184, R0 ;  /* 0x00000000b8007221 */ /* 0x000fe80000010000 */
[----:B------:R-:W-:Y:S01]  /*9fc0*/  FADD.FTZ R0, R181, R0 ;  /* 0x00000000b5007221 */ /* 0x000fe20000010000 */
[----:B------:R-:W-:Y:S01]  /*9fd0*/  HMMA.16816.F32.BF16 R128, R136, R142, R128 ;  /* 0x0000008e8880723c */ /* 0x000fe20000041880 */
[----:B------:R-:W3:Y:S03]  /*9fe0*/  LDSM.16.MT88.4 R136, [R250+0x1900] ;  /* 0x00190000fa88783b */ /* 0x000ee60000004200 */
[----:B------:R-:W-:Y:S04]  /*9ff0*/  FADD.FTZ R0, R182, R0 ;  /* 0x00000000b6007221 */ /* 0x000fe80000010000 */
[C---:B------:R-:W-:Y:S01]  /*a000*/  HMMA.16816.F32.BF16 R164, R176.reuse, R160, R4 ;  /* 0x000000a0b0a4723c */ /* 0x040fe20000041804 */
[----:B------:R-:W4:Y:S04]  /*a010*/  LDSM.16.MT88.4 R4, [R135+0x3900] ;  /* 0x003900008704783b */ /* 0x000f280000004200 */
[----:B------:R-:W-:Y:S03]  /*a020*/  FADD.FTZ R0, R180, R0 ;  /* 0x00000000b4007221 */ /* 0x000fe60000010000 */
[C---:B------:R-:W-:Y:S01]  /*a030*/  HMMA.16816.F32.BF16 R160, R176.reuse, R162, R8 ;  /* 0x000000a2b0a0723c */ /* 0x040fe20000041808 */
[----:B------:R-:W5:Y:S03]  /*a040*/  LDSM.16.MT88.4 R8, [R248+0x3900] ;  /* 0x00390000f808783b */ /* 0x000f660000004200 */
[----:B------:R-:W-:Y:S04]  /*a050*/  FADD.FTZ R0, R190, R0 ;  /* 0x00000000be007221 */ /* 0x000fe80000010000 */
[C---:B-1----:R-:W-:Y:S01]  /*a060*/  HMMA.16816.F32.BF16 R156, R176.reuse, R152, R12 ;  /* 0x00000098b09c723c */ /* 0x042fe2000004180c */
[----:B------:R-:W1:Y:S03]  /*a070*/  LDSM.16.MT88.4 R12, [R251+0x3900] ;  /* 0x00390000fb0c783b */ /* 0x000e660000004200 */
[----:B------:R-:W-:Y:S04]  /*a080*/  FADD.FTZ R0, R189, R0 ;  /* 0x00000000bd007221 */ /* 0x000fe80000010000 */
[C---:B------:R-:W-:Y:S01]  /*a090*/  HMMA.16816.F32.BF16 R152, R176.reuse, R154, R16 ;  /* 0x0000009ab098723c */ /* 0x040fe20000041810 */
[----:B------:R-:W1:Y:S03]  /*a0a0*/  LDSM.16.MT88.4 R16, [R250+0x3900] ;  /* 0x00390000fa10783b */ /* 0x000e660000004200 */
[----:B------:R-:W-:Y:S04]  /*a0b0*/  FADD.FTZ R0, R188, R0 ;  /* 0x00000000bc007221 */ /* 0x000fe80000010000 */
[C---:B--2---:R-:W-:Y:S04]  /*a0c0*/  HMMA.16816.F32.BF16 R148, R176.reuse, R144, R20 ;  /* 0x00000090b094723c */ /* 0x044fe80000041814 */
[----:B------:R-:W-:Y:S04]  /*a0d0*/  FADD.FTZ R0, R187, R0 ;  /* 0x00000000bb007221 */ /* 0x000fe80000010000 */
[C---:B------:R-:W-:Y:S04]  /*a0e0*/  HMMA.16816.F32.BF16 R144, R176.reuse, R146, R24 ;  /* 0x00000092b090723c */ /* 0x040fe80000041818 */
[----:B------:R-:W-:Y:S01]  /*a0f0*/  FADD.FTZ R0, R2, R0 ;  /* 0x0000000002007221 */ /* 0x000fe20000010000 */
[----:B------:R-:W-:Y:S03]  /*a100*/  MOV R2, R132 ;  /* 0x0000008400027202 */ /* 0x000fe60000000f00 */
[C---:B---3--:R-:W-:Y:S01]  /*a110*/  HMMA.16816.F32.BF16 R140, R176.reuse, R136, R28 ;  /* 0x00000088b08c723c */ /* 0x048fe2000004181c */
[----:B------:R-:W-:Y:S07]  /*a120*/  STL [R1+0x9c], R0 ;  /* 0x00009c0001007387 */ /* 0x000fee0000100800 */
[C---:B------:R-:W-:Y:S08]  /*a130*/  HMMA.16816.F32.BF16 R136, R176.reuse, R138, R32 ;  /* 0x0000008ab088723c */ /* 0x040ff00000041820 */
[C---:B----4-:R-:W-:Y:S08]  /*a140*/  HMMA.16816.F32.BF16 R36, R176.reuse, R4, R36 ;  /* 0x00000004b024723c */ /* 0x050ff00000041824 */
[C---:B------:R-:W-:Y:S01]  /*a150*/  HMMA.16816.F32.BF16 R40, R176.reuse, R6, R40 ;  /* 0x00000006b028723c */ /* 0x040fe20000041828 */
[----:B------:R-:W2:Y:S07]  /*a160*/  LDSM.16.MT88.4 R4, [R135+0x5900] ;  /* 0x005900008704783b */ /* 0x000eae0000004200 */
[C---:B-----5:R-:W-:Y:S08]  /*a170*/  HMMA.16816.F32.BF16 R44, R176.reuse, R8, R44 ;  /* 0x00000008b02c723c */ /* 0x060ff0000004182c */
[C---:B------:R-:W-:Y:S01]  /*a180*/  HMMA.16816.F32.BF16 R48, R176.reuse, R10, R48 ;  /* 0x0000000ab030723c */ /* 0x040fe20000041830 */
[----:B------:R-:W3:Y:S07]  /*a190*/  LDSM.16.MT88.4 R8, [R248+0x5900] ;  /* 0x00590000f808783b */ /* 0x000eee0000004200 */
[C---:B-1----:R-:W-:Y:S08]  /*a1a0*/  HMMA.16816.F32.BF16 R52, R176.reuse, R12, R52 ;  /* 0x0000000cb034723c */ /* 0x042ff00000041834 */
[C---:B------:R-:W-:Y:S01]  /*a1b0*/  HMMA.16816.F32.BF16 R56, R176.reuse, R14, R56 ;  /* 0x0000000eb038723c */ /* 0x040fe20000041838 */
[----:B------:R-:W1:Y:S07]  /*a1c0*/  LDSM.16.MT88.4 R12, [R251+0x5900] ;  /* 0x00590000fb0c783b */ /* 0x000e6e0000004200 */
[C---:B------:R-:W-:Y:S08]  /*a1d0*/  HMMA.16816.F32.BF16 R60, R176.reuse, R16, R60 ;  /* 0x00000010b03c723c */ /* 0x040ff0000004183c */
[C---:B------:R-:W-:Y:S01]  /*a1e0*/  HMMA.16816.F32.BF16 R64, R176.reuse, R18, R64 ;  /* 0x00000012b040723c */ /* 0x040fe20000041840 */
[----:B------:R-:W4:Y:S07]  /*a1f0*/  LDSM.16.MT88.4 R16, [R250+0x5900] ;  /* 0x00590000fa10783b */ /* 0x000f2e0000004200 */
        /* <DEDUP_REMOVED lines=18> */
[C---:B----4-:R-:W-:Y:S08]  /*a320*/  HMMA.16816.F32.BF16 R124, R176.reuse, R16, R124 ;  /* 0x00000010b07c723c */ /* 0x050ff0000004187c */
[----:B------:R-:W-:Y:S01]  /*a330*/  HMMA.16816.F32.BF16 R128, R176, R18, R128 ;  /* 0x00000012b080723c */ /* 0x000fe20000041880 */
[----:B------:R-:W-:-:S07]  /*a340*/  @P0 BRA `(.L_x_615) ;  /* 0xffffbd7000000947 */ /* 0x000fce000383ffff */
.L_x_612:
[----:B------:R-:W-:-:S13]  /*a350*/  ISETP.LE.AND P0, PT, RZ, UR10, PT ;  /* 0x0000000aff007c0c */ /* 0x000fda000bf03270 */
[----:B------:R-:W-:Y:S05]  /*a360*/  @!P0 BRA `(.L_x_616) ;  /* 0x00003be000008947 */ /* 0x000fea0003800000 */
[----:B------:R-:W2:Y:S04]  /*a370*/  LDL.LU R4, [R1+0xe4] ;  /* 0x0000e40001047983 */ /* 0x000ea80000300800 */
[----:B------:R-:W2:Y:S01]  /*a380*/  LDL.LU R0, [R1+0x98] ;  /* 0x0000980001007983 */ /* 0x000ea20000300800 */
[----:B------:R-:W-:Y:S01]  /*a390*/  IMAD.MOV.U32 R133, RZ, RZ, R3 ;  /* 0x000000ffff857224 */ /* 0x000fe200078e0003 */
[C---:B--2---:R-:W-:Y:S01]  /*a3a0*/  SHF.L.U64.HI R2, R0.reuse, 0x1, R4 ;  /* 0x0000000100027819 */ /* 0x044fe20000010204 */
[----:B------:R-:W-:-:S04]  /*a3b0*/  IMAD.SHL.U32 R0, R0, 0x2, RZ ;  /* 0x0000000200007824 */ /* 0x000fc800078e00ff */
[----:B------:R1:W-:Y:S04]  /*a3c0*/  STL [R1+0x84], R2 ;  /* 0x0000840201007387 */ /* 0x0003e80000100800 */
[----:B------:R2:W-:Y:S04]  /*a3d0*/  STL [R1+0x80], R0 ;  /* 0x0000800001007387 */ /* 0x0005e80000100800 */
[----:B------:R-:W3:Y:S04]  /*a3e0*/  LDL.LU R8, [R1+0xdc] ;  /* 0x0000dc0001087983 */ /* 0x000ee80000300800 */
[----:B------:R-:W3:Y:S04]  /*a3f0*/  LDL.LU R7, [R1+0xd0] ;  /* 0x0000d00001077983 */ /* 0x000ee80000300800 */
[----:B------:R-:W4:Y:S04]  /*a400*/  LDL.LU R6, [R1+0xe0] ;  /* 0x0000e00001067983 */ /* 0x000f280000300800 */
[----:B------:R-:W4:Y:S04]  /*a410*/  LDL.LU R5, [R1+0xd4] ;  /* 0x0000d40001057983 */ /* 0x000f280000300800 */
[----:B------:R-:W5:Y:S01]  /*a420*/  LDL.LU R4, [R1+0xb0] ;  /* 0x0000b00001047983 */ /* 0x000f620000300800 */
[----:B-1----:R-:W-:-:S03]  /*a430*/  IMAD.MOV.U32 R2, RZ, RZ, R132 ;  /* 0x000000ffff027224 */ /* 0x002fc600078e0084 */
[----:B--2---:R-:W5:Y:S01]  /*a440*/  LDL.LU R0, [R1+0x64] ;  /* 0x0000640001007983 */ /* 0x004f620000300800 */
[C---:B---3--:R-:W-:Y:S02]  /*a450*/  SHF.L.U64.HI R8, R7.reuse, 0x1, R8 ;  /* 0x0000000107087819 */ /* 0x048fe40000010208 */
[----:B------:R-:W-:-:S03]  /*a460*/  SHF.L.U32 R3, R7, 0x1, RZ ;  /* 0x0000000107037819 */ /* 0x000fc600000006ff */
[----:B------:R-:W-:Y:S01]  /*a470*/  STL [R1+0x7c], R8 ;  /* 0x00007c0801007387 */ /* 0x000fe20000100800 */
[----:B----4-:R-:W-:-:S03]  /*a480*/  SHF.L.U64.HI R6, R5, 0x1, R6 ;  /* 0x0000000105067819 */ /* 0x010fc60000010206 */
[----:B------:R5:W-:Y:S01]  /*a490*/  STL [R1+0x78], R3 ;  /* 0x0000780301007387 */ /* 0x000be20000100800 */
[----:B------:R-:W-:-:S03]  /*a4a0*/  IMAD.SHL.U32 R5, R5, 0x2, RZ ;  /* 0x0000000205057824 */ /* 0x000fc600078e00ff */
[----:B------:R1:W-:Y:S04]  /*a4b0*/  STL [R1+0x74], R6 ;  /* 0x0000740601007387 */ /* 0x0003e80000100800 */
[----:B------:R1:W-:Y:S01]  /*a4c0*/  STL [R1+0x70], R5 ;  /* 0x0000700501007387 */ /* 0x0003e20000100800 */
[C---:B-----5:R-:W-:Y:S02]  /*a4d0*/  SHF.L.U64.HI R3, R0.reuse, 0x1, R4 ;  /* 0x0000000100037819 */ /* 0x060fe40000010204 */
[----:B------:R-:W-:-:S05]  /*a4e0*/  SHF.L.U32 R0, R0, 0x1, RZ ;  /* 0x0000000100007819 */ /* 0x000fca00000006ff */
[----:B------:R1:W-:Y:S04]  /*a4f0*/  STL [R1+0x68], R0 ;  /* 0x0000680001007387 */ /* 0x0003e80000100800 */
[----:B------:R1:W-:Y:S01]  /*a500*/  STL [R1+0x6c], R3 ;  /* 0x00006c0301007387 */ /* 0x0003e20000100800 */
[----:B------:R-:W-:Y:S05]  /*a510*/  BRA `(.L_x_617) ;  /* 0x0000043000007947 */ /* 0x000fea0003800000 */
.L_x_619:
[----:B------:R-:W2:Y:S01]  /*a520*/  LDL R12, [R1+0xa0] ;  /* 0x0000a000010c7983 */ /* 0x000ea20000100800 */
[----:B------:R-:W-:Y:S01]  /*a530*/  ULEA UR4, UR10, UR12, 0x6 ;  /* 0x0000000c0a047291 */ /* 0x000fe2000f8e303f */
[----:B------:R-:W-:Y:S02]  /*a540*/  IMAD.MOV.U32 R9, RZ, RZ, RZ ;  /* 0x000000ffff097224 */ /* 0x000fe400078e00ff */
[----:B------:R-:W3:Y:S03]  /*a550*/  LDL R31, [R1+0x80] ;  /* 0x00008000011f7983 */ /* 0x000ee60000100800 */
[----:B------:R-:W-:Y:S01]  /*a560*/  IMAD.U32 R5, RZ, RZ, UR4 ;  /* 0x00000004ff057e24 */ /* 0x000fe2000f8e00ff */
[----:B------:R-:W4:Y:S04]  /*a570*/  LDL R30, [R1+0x84] ;  /* 0x00008400011e7983 */ /* 0x000f280000100800 */
        /* <DEDUP_REMOVED lines=18> */
[----:B------:R2:W3:Y:S02]  /*a6a0*/  @!P1 LDG.E R9, [R6.64] ;  /* 0x0000001006099981 */ /* 0x0004e4000c1e1900 */
[----:B------:R-:W-:Y:S04]  /*a6b0*/  IMAD R0, R0, c[0x0][0x1e0], RZ ;  /* 0x0000780000007a24 */ /* 0x000fe800078e02ff */
[C---:B------:R-:W-:Y:S02]  /*a6c0*/  IMAD R0, R10.reuse, c[0x0][0x1e4], R0 ;  /* 0x000079000a007a24 */ /* 0x040fe400078e0200 */
[----:B--2---:R-:W-:Y:S04]  /*a6d0*/  IMAD.WIDE.U32 R6, R10, c[0x0][0x1e0], RZ ;  /* 0x000078000a067a25 */ /* 0x004fe800078e00ff */
[----:B------:R-:W-:Y:S01]  /*a6e0*/  IMAD.IADD R7, R7, 0x1, R0 ;  /* 0x0000000107077824 */ /* 0x000fe200078e0200 */
[----:B---3--:R-:W-:Y:S01]  /*a6f0*/  STL [R1+0x58], R9 ;  /* 0x0000580901007387 */ /* 0x008fe20000100800 */
[----:B-1----:R-:W-:Y:S02]  /*a700*/  SHF.R.S32.HI R10, RZ, 0x1f, R9 ;  /* 0x0000001fff0a7819 */ /* 0x002fe40000011409 */
[C---:B------:R-:W-:Y:S04]  /*a710*/  IMAD.WIDE.U32 R6, R9.reuse, c[0x0][0x1f0], R6 ;  /* 0x00007c0009067a25 */ /* 0x040fe800078e0006 */
[----:B------:R-:W-:Y:S01]  /*a720*/  IMAD R10, R10, c[0x0][0x1f0], RZ ;  /* 0x00007c000a0a7a24 */ /* 0x000fe200078e02ff */
[----:B------:R-:W-:Y:S03]  /*a730*/  IADD3 R0, P0, R6, UR22, RZ ;  /* 0x0000001606007c10 */ /* 0x000fe6000ff1e0ff */
[----:B------:R-:W-:Y:S05]  /*a740*/  IMAD R10, R9, c[0x0][0x1f4], R10 ;  /* 0x00007d00090a7a24 */ /* 0x000fea00078e020a */
[----:B------:R-:W-:Y:S02]  /*a750*/  IADD3.X R10, R7, UR20, R10, P0, !PT ;  /* 0x00000014070a7c10 */ /* 0x000fe400087fe40a */
[C---:B------:R-:W-:Y:S04]  /*a760*/  LEA R5, P0, R0.reuse, c[0x0][0x1c8], 0x1 ;  /* 0x0000720000057a11 */ /* 0x040fe800078008ff */
[----:B------:R-:W-:Y:S01]  /*a770*/  LEA.HI.X R10, R0, c[0x0][0x1cc], R10, 0x1, P0 ;  /* 0x00007300000a7a11 */ /* 0x000fe200000f0c0a */
[----:B------:R-:W1:Y:S04]  /*a780*/  SHFL.IDX PT, R6, R5, RZ, 0x181f ;  /* 0x00181fff05067589 */ /* 0x000e6800000e0000 */
[----:B------:R-:W4:Y:S04]  /*a790*/  SHFL.IDX PT, R7, R10, RZ, 0x181f ;  /* 0x00181fff0a077589 */ /* 0x000f2800000e0000 */
[----:B------:R-:W2:Y:S04]  /*a7a0*/  SHFL.IDX PT, R0, R5, 0x1, 0x181f ;  /* 0x00381f0005007f89 */ /* 0x000ea800000e0000 */
[----:B------:R3:W2:Y:S01]  /*a7b0*/  SHFL.IDX PT, R5, R10, 0x1, 0x181f ;  /* 0x00381f000a057f89 */ /* 0x0006a200000e0000 */
[C---:B-1----:R-:W-:Y:S05]  /*a7c0*/  IADD3 R8, P0, R6.reuse, R31, RZ ;  /* 0x0000001f06087210 */ /* 0x042fea0007f1e0ff */
[C---:B----4-:R-:W-:Y:S05]  /*a7d0*/  IMAD.X R9, R7.reuse, 0x1, R30, P0 ;  /* 0x0000000107097824 */ /* 0x050fea00000e061e */
[----:B-----5:R1:W-:Y:S02]  /*a7e0*/  LDGSTS.E.BYPASS.LTC128B.128 [R24+0x10100], [R8.64], !P6 ;  /* 0x1010000008187fae */ /* 0x0203e4000f101d50 */
[C---:B-1----:R-:W-:Y:S04]  /*a7f0*/  IADD3 R8, P0, R6.reuse, R29, RZ ;  /* 0x0000001d06087210 */ /* 0x042fe80007f1e0ff */
[CC--:B------:R-:W-:Y:S02]  /*a800*/  IADD3.X R9, R7.reuse, R28.reuse, RZ, P0, !PT ;  /* 0x0000001c07097210 */ /* 0x0c0fe400007fe4ff */
[C---:B------:R-:W-:Y:S03]  /*a810*/  IADD3 R12, P0, R6.reuse, R27, RZ ;  /* 0x0000001b060c7210 */ /* 0x040fe60007f1e0ff */
[----:B------:R1:W-:Y:S02]  /*a820*/  LDGSTS.E.BYPASS.LTC128B.128 [R24+0x12100], [R8.64], !P5 ;  /* 0x1210000008187fae */ /* 0x0003e4000e901d50 */
[C---:B------:R-:W-:Y:S01]  /*a830*/  IMAD.X R13, R7.reuse, 0x1, R26, P0 ;  /* 0x00000001070d7824 */ /* 0x040fe200000e061a */
[----:B---3--:R-:W-:Y:S04]  /*a840*/  IADD3 R10, P0, R6, R25, RZ ;  /* 0x00000019060a7210 */ /* 0x008fe80007f1e0ff */
[----:B------:R3:W-:Y:S01]  /*a850*/  LDGSTS.E.BYPASS.LTC128B.128 [R24+0x14100], [R12.64], !P4 ;  /* 0x141000000c187fae */ /* 0x0007e2000e101d50 */
[----:B------:R-:W-:Y:S01]  /*a860*/  IMAD.X R11, R7, 0x1, R132, P0 ;  /* 0x00000001070b7824 */ /* 0x000fe200000e0684 */
[C---:B--2---:R-:W-:Y:S04]  /*a870*/  IADD3 R6, P0, R0.reuse, R31, RZ ;  /* 0x0000001f00067210 */ /* 0x044fe80007f1e0ff */
[----:B------:R3:W-:Y:S01]  /*a880*/  LDGSTS.E.BYPASS.LTC128B.128 [R24+0x16100], [R10.64], !P3 ;  /* 0x161000000a187fae */ /* 0x0007e2000d901d50 */
[C---:B------:R-:W-:Y:S05]  /*a890*/  IMAD.X R7, R5.reuse, 0x1, R30, P0 ;  /* 0x0000000105077824 */ /* 0x040fea00000e061e */
[----:B------:R2:W-:Y:S02]  /*a8a0*/  LDGSTS.E.BYPASS.LTC128B.128 [R24+0x11100], [R6.64], !P6 ;  /* 0x1110000006187fae */ /* 0x0005e4000f101d50 */
[C---:B--2---:R-:W-:Y:S04]  /*a8b0*/  IADD3 R6, P0, R0.reuse, R29, RZ ;  /* 0x0000001d00067210 */ /* 0x044fe80007f1e0ff */
[C---:B------:R-:W-:Y:S02]  /*a8c0*/  IADD3.X R7, R5.reuse, R28, RZ, P0, !PT ;  /* 0x0000001c05077210 */ /* 0x040fe400007fe4ff */
[C---:B-1----:R-:W-:Y:S03]  /*a8d0*/  IADD3 R8, P0, R0.reuse, R27, RZ ;  /* 0x0000001b00087210 */ /* 0x042fe60007f1e0ff */
[----:B------:R1:W-:Y:S02]  /*a8e0*/  LDGSTS.E.BYPASS.LTC128B.128 [R24+0x13100], [R6.64], !P5 ;  /* 0x1310000006187fae */ /* 0x0003e4000e901d50 */
[C---:B------:R-:W-:Y:S05]  /*a8f0*/  IMAD.X R9, R5.reuse, 0x1, R26, P0 ;  /* 0x0000000105097824 */ /* 0x040fea00000e061a */
[----:B------:R3:W-:Y:S01]  /*a900*/  LDGSTS.E.BYPASS.LTC128B.128 [R24+0x15100], [R8.64], !P4 ;  /* 0x1510000008187fae */ /* 0x0007e2000e101d50 */
[----:B-1----:R-:W-:Y:S05]  /*a910*/  IADD3 R6, P0, R0, R25, RZ ;  /* 0x0000001900067210 */ /* 0x002fea0007f1e0ff */
[----:B------:R-:W-:Y:S05]  /*a920*/  IMAD.X R7, R5, 0x1, R132, P0 ;  /* 0x0000000105077824 */ /* 0x000fea00000e0684 */
[----:B------:R3:W-:Y:S01]  /*a930*/  LDGSTS.E.BYPASS.LTC128B.128 [R24+0x17100], [R6.64], !P3 ;  /* 0x1710000006187fae */ /* 0x0007e2000d901d50 */
[----:B------:R-:W-:-:S05]  /*a940*/  BRA `(.L_x_618) ;  /* 0x0000162000007947 */ /* 0x000fca0003800000 */
.L_x_617:
[----:B-1----:R-:W2:Y:S01]  /*a950*/  LDL R3, [R1+0x5c] ;  /* 0x00005c0001037983 */ /* 0x002ea20000100800 */
[----:B------:R-:W-:Y:S04]  /*a960*/  DEPBAR.LE SB0, 0x0 ;  /* 0x000080000000791a */ /* 0x000fe80000000000 */
[----:B------:R-:W3:Y:S01]  /*a970*/  LDL R7, [R1+0x58] ;  /* 0x0000580001077983 */ /* 0x000ee20000100800 */
[----:B------:R-:W-:Y:S04]  /*a980*/  UISETP.GE.AND UP0, UPT, UR10, 0x1, UPT ;  /* 0x000000010a00788c */ /* 0x000fe8000bf06270 */
[----:B------:R1:W-:Y:S05]  /*a990*/  STL [R1+0x104], R41 ;  /* 0x0001042901007387 */ /* 0x0003ea0000100800 */
[----:B------:R-:W-:Y:S05]  /*a9a0*/  STL [R1+0x100], R40 ;  /* 0x0001002801007387 */ /* 0x000fea0000100800 */
[----:B------:R4:W-:Y:S05]  /*a9b0*/  STL.64 [R1+0xf8], R38 ;  /* 0x0000f82601007387 */ /* 0x0009ea0000100a00 */
[----:B------:R1:W-:Y:S05]  /*a9c0*/  STL [R1+0xf0], R37 ;  /* 0x0000f02501007387 */ /* 0x0003ea0000100800 */
[----:B------:R4:W-:Y:S05]  /*a9d0*/  STL [R1+0xec], R36 ;  /* 0x0000ec2401007387 */ /* 0x0009ea0000100800 */
[----:B------:R4:W-:Y:S05]  /*a9e0*/  STL [R1+0xe8], R2 ;  /* 0x0000e80201007387 */ /* 0x0009ea0000100800 */
[----:B------:R-:W3:Y:S05]  /*a9f0*/  LDL R22, [R1+0x80] ;  /* 0x0000800001167983 */ /* 0x000eea0000100800 */
[----:B------:R-:W3:Y:S05]  /*aa00*/  LDL R6, [R1] ;  /* 0x0000000001067983 */ /* 0x000eea0000100800 */
[----:B-1----:R-:W3:Y:S05]  /*aa10*/  LDL R41, [R1+0x84] ;  /* 0x0000840001297983 */ /* 0x002eea0000100800 */
[----:B----4-:R-:W4:Y:S05]  /*aa20*/  LDL R38, [R1+0x3c] ;  /* 0x00003c0001267983 */ /* 0x010f2a0000100800 */
[----:B------:R-:W4:Y:S05]  /*aa30*/  LDL R31, [R1+0x38] ;  /* 0x00003800011f7983 */ /* 0x000f2a0000100800 */
        /* <DEDUP_REMOVED lines=11> */
[----:B------:R-:W-:Y:S05]  /*aaf0*/  LDSM.16.M88.4 R32, [R134+0x11900] ;  /* 0x011900008620783b */ /* 0x000fea0000000200 */
[----:B------:R-:W4:Y:S05]  /*ab00*/  LDL R23, [R1+0xc8] ;  /* 0x0000c80001177983 */ /* 0x000f2a0000100800 */
[----:B------:R-:W4:Y:S01]  /*ab10*/  LDL R132, [R1+0x6c] ;  /* 0x00006c0001847983 */ /* 0x000f220000100800 */
[----:B--2---:R-:W-:Y:S01]  /*ab20*/  SHF.R.S32.HI R0, RZ, 0x1f, R3 ;  /* 0x0000001fff007819 */ /* 0x004fe20000011403 */
[C---:B------:R-:W-:Y:S04]  /*ab30*/  IMAD.WIDE.U32 R4, R3.reuse, c[0x0][0x208], RZ ;  /* 0x0000820003047a25 */ /* 0x040fe800078e00ff */
        /* <DEDUP_REMOVED lines=12> */
[----:B------:R-:W2:Y:S05]  /*ac00*/  SHFL.IDX PT, R3, R28, RZ, 0x181f ;  /* 0x00181fff1c037589 */ /* 0x000eaa00000e0000 */
[----:B------:R3:W-:Y:S05]  /*ac10*/  LDSM.16.M88.4 R176, [R6] ;  /* 0x0000000006b0783b */ /* 0x0007ea0000000200 */
[----:B------:R-:W4:Y:S05]  /*ac20*/  SHFL.IDX PT, R20, R20, 0x1, 0x181f ;  /* 0x00381f0014147f89 */ /* 0x000f2a00000e0000 */
[----:B----4-:R-:W-:Y:S01]  /*ac30*/  LDSM.16.M88.4 R180, [R38] ;  /* 0x0000000026b4783b */ /* 0x010fe20000000200 */
[C---:B-1----:R-:W-:Y:S04]  /*ac40*/  IADD3 R12, P0, R0.reuse, R22, RZ ;  /* 0x00000016000c7210 */ /* 0x042fe80007f1e0ff */
[----:B------:R-:W-:Y:S01]  /*ac50*/  LDSM.16.M88.4 R184, [R31] ;  /* 0x000000001fb8783b */ /* 0x000fe20000000200 */
[C---:B--2---:R-:W-:Y:S04]  /*ac60*/  IADD3.X R13, R3.reuse, R41, RZ, P0, !PT ;  /* 0x00000029030d7210 */ /* 0x044fe800007fe4ff */
[----:B------:R1:W-:Y:S01]  /*ac70*/  LDSM.16.M88.4 R188, [R30] ;  /* 0x000000001ebc783b */ /* 0x0003e20000000200 */
[C---:B---3--:R-:W-:Y:S04]  /*ac80*/  HMMA.16816.F32.BF16 R4, R168.reuse, R8, RZ ;  /* 0x00000008a804723c */ /* 0x048fe800000418ff */
[----:B------:R-:W-:Y:S01]  /*ac90*/  @!PT LDS RZ, [RZ] ;  /* 0x00000000fffff984 */ /* 0x000fe20000000800 */
[----:B------:R-:W-:Y:S01]  /*aca0*/  @!PT LDS RZ, [RZ] ;  /* 0x00000000fffff984 */ /* 0x000fe20000000800 */
[----:B------:R-:W-:Y:S01]  /*acb0*/  @!PT LDS RZ, [RZ] ;  /* 0x00000000fffff984 */ /* 0x000fe20000000800 */
[----:B------:R2:W-:Y:S01]  /*acc0*/  LDGSTS.E.BYPASS.LTC128B.128 [R29], [R12.64], !P6 ;  /* 0x000000000c1d7fae */ /* 0x0005e2000f101d50 */
[C---:B------:R-:W-:Y:S04]  /*acd0*/  IADD3 R14, P0, R0.reuse, R40, RZ ;  /* 0x00000028000e7210 */ /* 0x040fe80007f1e0ff */
[----:B------:R-:W3:Y:S01]  /*ace0*/  SHFL.IDX PT, R28, R28, 0x1, 0x181f ;  /* 0x00381f001c1c7f89 */ /* 0x000ee200000e0000 */
[C---:B------:R-:W-:Y:S02]  /*acf0*/  HMMA.16816.F32.BF16 R8, R168.reuse, R10, RZ ;  /* 0x0000000aa808723c */ /* 0x040fe400000418ff */
[C---:B------:R-:W-:Y:S02]  /*ad00*/  IADD3.X R15, R3.reuse, R37, RZ, P0, !PT ;  /* 0x00000025030f7210 */ /* 0x040fe400007fe4ff */
[C---:B-1----:R-:W-:Y:S04]  /*ad10*/  IADD3 R30, P0, R0.reuse, R36, RZ ;  /* 0x00000024001e7210 */ /* 0x042fe80007f1e0ff */
[C---:B------:R-:W-:Y:S04]  /*ad20*/  IADD3.X R31, R3.reuse, R2, RZ, P0, !PT ;  /* 0x00000002031f7210 */ /* 0x040fe800007fe4ff */
[----:B------:R-:W-:Y:S02]  /*ad30*/  IADD3 R38, P0, R0, R21, RZ ;  /* 0x0000001500267210 */ /* 0x000fe40007f1e0ff */
[----:B------:R-:W4:Y:S05]  /*ad40*/  LDL R0, [R1+0xc0] ;  /* 0x0000c00001007983 */ /* 0x000f2a0000100800 */
[----:B--2---:R-:W2:Y:S05]  /*ad50*/  LDL R13, [R1+0xc4] ;  /* 0x0000c400010d7983 */ /* 0x004eaa0000100800 */
[----:B------:R3:W-:Y:S01]  /*ad60*/  LDGSTS.E.BYPASS.LTC128B.128 [R23], [R14.64], !P5 ;  /* 0x000000000e177fae */ /* 0x0007e2000e901d50 */
[----:B------:R-:W-:Y:S02]  /*ad70*/  IADD3.X R39, R3, R132, RZ, P0, !PT ;  /* 0x0000008403277210 */ /* 0x000fe400007fe4ff */
[----:B------:R-:W-:Y:S04]  /*ad80*/  IADD3 R22, P0, R20, R22, RZ ;  /* 0x0000001614167210 */ /* 0x000fe80007f1e0ff */
[----:B---3--:R-:W-:Y:S02]  /*ad90*/  IADD3.X R23, R28, R41, RZ, P0, !PT ;  /* 0x000000291c177210 */ /* 0x008fe400007fe4ff */
[----:B------:R1:W5:Y:S05]  /*ada0*/  LDL.LU R41, [R1+0x104] ;  /* 0x0001040001297983 */ /* 0x00036a0000300800 */
[----:B--2---:R2:W-:Y:S05]  /*adb0*/  LDGSTS.E.BYPASS.LTC128B.128 [R13], [R30.64], !P4 ;  /* 0x000000001e0d7fae */ /* 0x0045ea000e101d50 */
[----:B----4-:R3:W-:Y:S05]  /*adc0*/  LDGSTS.E.BYPASS.LTC128B.128 [R0], [R38.64], !P3 ;  /* 0x0000000026007fae */ /* 0x0107ea000d901d50 */
[----:B------:R4:W-:Y:S01]  /*add0*/  LDGSTS.E.BYPASS.LTC128B.128 [R29+0x1000], [R22.64], !P6 ;  /* 0x01000000161d7fae */ /* 0x0009e2000f101d50 */
[C---:B--2---:R-:W-:Y:S01]  /*ade0*/  HMMA.16816.F32.BF16 R12, R168.reuse, R16, RZ ;  /* 0x00000010a80c723c */ /* 0x044fe200000418ff */
[----:B------:R-:W-:Y:S03]  /*adf0*/  IADD3 R30, P0, R20, R40, RZ ;  /* 0x00000028141e7210 */ /* 0x000fe60007f1e0ff */
[----:B------:R1:W5:Y:S01]  /*ae00*/  LDL.LU R40, [R1+0x100] ;  /* 0x0001000001287983 */ /* 0x0003620000300800 */
[----:B------:R-:W-:Y:S03]  /*ae10*/  IADD3.X R31, R28, R37, RZ, P0, !PT ;  /* 0x000000251c1f7210 */ /* 0x000fe600007fe4ff */
[C---:B------:R-:W-:Y:S01]  /*ae20*/  HMMA.16816.F32.BF16 R16, R168.reuse, R18, RZ ;  /* 0x00000012a810723c */ /* 0x040fe200000418ff */
[----:B---3--:R1:W5:Y:S03]  /*ae30*/  LDL.LU.64 R38, [R1+0xf8] ;  /* 0x0000f80001267983 */ /* 0x0083660000300a00 */
[----:B----4-:R-:W-:Y:S02]  /*ae40*/  IADD3 R22, P0, R20, R36, RZ ;  /* 0x0000002414167210 */ /* 0x010fe40007f1e0ff */
[----:B------:R2:W-:Y:S02]  /*ae50*/  LDGSTS.E.BYPASS.LTC128B.128 [R29+0x3000], [R30.64], !P5 ;  /* 0x030000001e1d7fae */ /* 0x0005e4000e901d50 */
[----:B------:R-:W-:Y:S03]  /*ae60*/  IADD3.X R23, R28, R2, RZ, P0, !PT ;  /* 0x000000021c177210 */ /* 0x000fe600007fe4ff */
[----:B------:R1:W5:Y:S05]  /*ae70*/  LDL.LU R37, [R1+0xf0] ;  /* 0x0000f00001257983 */ /* 0x00036a0000300800 */
[----:B------:R3:W-:Y:S05]  /*ae80*/  LDGSTS.E.BYPASS.LTC128B.128 [R29+0x5000], [R22.64], !P4 ;  /* 0x05000000161d7fae */ /* 0x0007ea000e101d50 */
[----:B------:R1:W5:Y:S05]  /*ae90*/  LDL.LU R36, [R1+0xec] ;  /* 0x0000ec0001247983 */ /* 0x00036a0000300800 */
[----:B------:R1:W5:Y:S05]  /*aea0*/  LDL.LU R2, [R1+0xe8] ;  /* 0x0000e80001027983 */ /* 0x00036a0000300800 */
[----:B------:R-:W4:Y:S01]  /*aeb0*/  LDL R3, [R1+0x28] ;  /* 0x0000280001037983 */ /* 0x000f220000100800 */
[----:B--2---:R-:W-:Y:S04]  /*aec0*/  IADD3 R30, P0, R20, R21, RZ ;  /* 0x00000015141e7210 */ /* 0x004fe80007f1e0ff */
[----:B------:R-:W2:Y:S01]  /*aed0*/  LDL R0, [R1+0x24] ;  /* 0x0000240001007983 */ /* 0x000ea20000100800 */
[----:B------:R-:W-:Y:S02]  /*aee0*/  IADD3.X R31, R28, R132, RZ, P0, !PT ;  /* 0x000000841c1f7210 */ /* 0x000fe400007fe4ff */
[----:B------:R-:W-:Y:S03]  /*aef0*/  PLOP3.LUT P0, PT, PT, PT, UP0, 0x80, 0x0 ;  /* 0x000000000000781c */ /* 0x000fe60003f0f008 */
[----:B------:R1:W-:Y:S01]  /*af00*/  LDGSTS.E.BYPASS.LTC128B.128 [R29+0x7000], [R30.64], !P3 ;  /* 0x070000001e1d7fae */ /* 0x0003e2000d901d50 */
[C---:B---3--:R-:W-:Y:S04]  /*af10*/  HMMA.16816.F32.BF16 R20, R168.reuse, R24, RZ ;  /* 0x00000018a814723c */ /* 0x048fe800000418ff */
[----:B------:R-:W0:Y:S04]  /*af20*/  LDGDEPBAR ;  /* 0x00000000000079af */ /* 0x000e280000000000 */
[C---:B------:R-:W-:Y:S08]  /*af30*/  HMMA.16816.F32.BF16 R24, R168.reuse, R26, RZ ;  /* 0x0000001aa818723c */ /* 0x040ff000000418ff */
[C---:B-1----:R-:W-:Y:S08]  /*af40*/  HMMA.16816.F32.BF16 R28, R168.reuse, R32, RZ ;  /* 0x00000020a81c723c */ /* 0x042ff000000418ff */
[----:B------:R-:W-:Y:S08]  /*af50*/  HMMA.16816.F32.BF16 R32, R168, R34, RZ ;  /* 0x00000022a820723c */ /* 0x000ff000000418ff */
[C---:B------:R-:W-:Y:S08]  /*af60*/  HMMA.16816.F32.BF16 R4, R172.reuse, R176, R4 ;  /* 0x000000b0ac04723c */ /* 0x040ff00000041804 */
[C---:B------:R-:W-:Y:S01]  /*af70*/  HMMA.16816.F32.BF16 R8, R172.reuse, R178, R8 ;  /* 0x000000b2ac08723c */ /* 0x040fe20000041808 */
[----:B------:R-:W1:Y:S07]  /*af80*/  LDSM.16.M88.4 R176, [R252+0x10100] ;  /* 0x01010000fcb0783b */ /* 0x000e6e0000000200 */
[C---:B------:R-:W-:Y:S08]  /*af90*/  HMMA.16816.F32.BF16 R12, R172.reuse, R180, R12 ;  /* 0x000000b4ac0c723c */ /* 0x040ff0000004180c */
[C---:B------:R-:W-:Y:S01]  /*afa0*/  HMMA.16816.F32.BF16 R16, R172.reuse, R182, R16 ;  /* 0x000000b6ac10723c */ /* 0x040fe20000041810 */
[----:B------:R-:W3:Y:S07]  /*afb0*/  LDSM.16.M88.4 R180, [R252+0x10900] ;  /* 0x01090000fcb4783b */ /* 0x000eee0000000200 */
[C---:B------:R-:W-:Y:S08]  /*afc0*/  HMMA.16816.F32.BF16 R20, R172.reuse, R184, R20 ;  /* 0x000000b8ac14723c */ /* 0x040ff00000041814 */
[C---:B------:R-:W-:Y:S01]  /*afd0*/  HMMA.16816.F32.BF16 R24, R172.reuse, R186, R24 ;  /* 0x000000baac18723c */ /* 0x040fe20000041818 */
[----:B------:R-:W-:Y:S07]  /*afe0*/  LDSM.16.M88.4 R184, [R252+0x11900] ;  /* 0x01190000fcb8783b */ /* 0x000fee0000000200 */
[C---:B------:R-:W-:Y:S01]  /*aff0*/  HMMA.16816.F32.BF16 R28, R172.reuse, R188, R28 ;  /* 0x000000bcac1c723c */ /* 0x040fe2000004181c */
[----:B------:R-:W2:Y:S05]  /*b000*/  LDL R188, [R1+0x30] ;  /* 0x0000300001bc7983 */ /* 0x000eaa0000100800 */
[----:B------:R-:W2:Y:S02]  /*b010*/  LDL R189, [R1+0x2c] ;  /* 0x00002c0001bd7983 */ /* 0x000ea40000100800 */
        /* <DEDUP_REMOVED lines=21> */
[----:B------:R-:W1:Y:S07]  /*b170*/  LDSM.16.M88.4 R184, [R134+0x12900] ;  /* 0x0129000086b8783b */ /* 0x000e6e0000000200 */
[C---:B---3--:R-:W-:Y:S08]  /*b180*/  HMMA.16816.F32.BF16 R28, R196.reuse, R180, R28 ;  /* 0x000000b4c41c723c */ /* 0x048ff0000004181c */
[----:B------:R-:W-:Y:S01]  /*b190*/  HMMA.16816.F32.BF16 R32, R196, R182, R32 ;  /* 0x000000b6c420723c */ /* 0x000fe20000041820 */
[----:B------:R-:W3:Y:S07]  /*b1a0*/  LDSM.16.M88.4 R180, [R134+0x13100] ;  /* 0x0131000086b4783b */ /* 0x000eee0000000200 */
[C---:B-1----:R-:W-:Y:S08]  /*b1b0*/  HMMA.16816.F32.BF16 R4, R200.reuse, R176, R4 ;  /* 0x000000b0c804723c */ /* 0x042ff00000041804 */
[C---:B------:R-:W-:Y:S01]  /*b1c0*/  HMMA.16816.F32.BF16 R8, R200.reuse, R178, R8 ;  /* 0x000000b2c808723c */ /* 0x040fe20000041808 */
[----:B------:R-:W1:Y:S07]  /*b1d0*/  LDSM.16.M88.4 R176, [R134+0x13900] ;  /* 0x0139000086b0783b */ /* 0x000e6e0000000200 */
[C---:B------:R-:W-:Y:S08]  /*b1e0*/  HMMA.16816.F32.BF16 R12, R200.reuse, R184, R12 ;  /* 0x000000b8c80c723c */ /* 0x040ff0000004180c */
[C---:B------:R-:W-:Y:S08]  /*b1f0*/  HMMA.16816.F32.BF16 R16, R200.reuse, R186, R16 ;  /* 0x000000bac810723c */ /* 0x040ff00000041810 */
[C---:B---3--:R-:W-:Y:S08]  /*b200*/  HMMA.16816.F32.BF16 R20, R200.reuse, R180, R20 ;  /* 0x000000b4c814723c */ /* 0x048ff00000041814 */
[C---:B------:R-:W-:Y:S08]  /*b210*/  HMMA.16816.F32.BF16 R24, R200.reuse, R182, R24 ;  /* 0x000000b6c818723c */ /* 0x040ff00000041818 */
[C---:B-1----:R-:W-:Y:S08]  /*b220*/  HMMA.16816.F32.BF16 R28, R200.reuse, R176, R28 ;  /* 0x000000b0c81c723c */ /* 0x042ff0000004181c */
[----:B------:R-:W-:Y:S01]  /*b230*/  HMMA.16816.F32.BF16 R32, R200, R178, R32 ;  /* 0x000000b2c820723c */ /* 0x000fe20000041820 */
[----:B----4-:R1:W-:Y:S05]  /*b240*/  LDSM.16.M88.4 R176, [R3] ;  /* 0x0000000003b0783b */ /* 0x0103ea0000000200 */
[----:B-1----:R-:W3:Y:S05]  /*b250*/  LDL R3, [R1+0x18] ;  /* 0x0000180001037983 */ /* 0x002eea0000100800 */
[----:B--2---:R1:W2:Y:S05]  /*b260*/  LDSM.16.M88.4 R184, [R188] ;  /* 0x00000000bcb8783b */ /* 0x0042aa0000000200 */
[----:B------:R4:W2:Y:S05]  /*b270*/  LDSM.16.M88.4 R180, [R189] ;  /* 0x00000000bdb4783b */ /* 0x0008aa0000000200 */
[----:B-1----:R-:W3:Y:S05]  /*b280*/  LDL R188, [R1+0x1c] ;  /* 0x00001c0001bc7983 */ /* 0x002eea0000100800 */
[----:B----4-:R-:W4:Y:S01]  /*b290*/  LDL R189, [R1+0x20] ;  /* 0x0000200001bd7983 */ /* 0x010f220000100800 */
[C---:B--2---:R-:W-:Y:S08]  /*b2a0*/  HMMA.16816.F32.BF16 R4, R204.reuse, R184, R4 ;  /* 0x000000b8cc04723c */ /* 0x044ff00000041804 */
[C---:B------:R-:W-:Y:S01]  /*b2b0*/  HMMA.16816.F32.BF16 R8, R204.reuse, R186, R8 ;  /* 0x000000bacc08723c */ /* 0x040fe20000041808 */
[----:B------:R1:W2:Y:S07]  /*b2c0*/  LDSM.16.M88.4 R184, [R0] ;  /* 0x0000000000b8783b */ /* 0x0002ae0000000200 */
[C---:B------:R-:W-:Y:S08]  /*b2d0*/  HMMA.16816.F32.BF16 R12, R204.reuse, R180, R12 ;  /* 0x000000b4cc0c723c */ /* 0x040ff0000004180c */
[C---:B------:R-:W-:Y:S01]  /*b2e0*/  HMMA.16816.F32.BF16 R16, R204.reuse, R182, R16 ;  /* 0x000000b6cc10723c */ /* 0x040fe20000041810 */
[----:B------:R-:W2:Y:S07]  /*b2f0*/  LDSM.16.M88.4 R180, [R252+0x12100] ;  /* 0x01210000fcb4783b */ /* 0x000eae0000000200 */
[C---:B------:R-:W-:Y:S01]  /*b300*/  HMMA.16816.F32.BF16 R20, R204.reuse, R176, R20 ;  /* 0x000000b0cc14723c */ /* 0x040fe20000041814 */
[----:B-1----:R-:W4:Y:S07]  /*b310*/  LDL R0, [R1+0x14] ;  /* 0x0000140001007983 */ /* 0x002f2e0000100800 */
[C---:B------:R-:W-:Y:S01]  /*b320*/  HMMA.16816.F32.BF16 R24, R204.reuse, R178, R24 ;  /* 0x000000b2cc18723c */ /* 0x040fe20000041818 */
[----:B------:R-:W1:Y:S07]  /*b330*/  LDSM.16.M88.4 R176, [R252+0x12900] ;  /* 0x01290000fcb0783b */ /* 0x000e6e0000000200 */
[C---:B--2---:R-:W-:Y:S08]  /*b340*/  HMMA.16816.F32.BF16 R28, R204.reuse, R184, R28 ;  /* 0x000000b8cc1c723c */ /* 0x044ff0000004181c */
[----:B------:R-:W-:Y:S01]  /*b350*/  HMMA.16816.F32.BF16 R32, R204, R186, R32 ;  /* 0x000000bacc20723c */ /* 0x000fe20000041820 */
[----:B------:R-:W2:Y:S07]  /*b360*/  LDSM.16.M88.4 R184, [R252+0x13100] ;  /* 0x01310000fcb8783b */ /* 0x000eae0000000200 */
[C---:B------:R-:W-:Y:S08]  /*b370*/  HMMA.16816.F32.BF16 R4, R208.reuse, R180, R4 ;  /* 0x000000b4d004723c */ /* 0x040ff00000041804 */
[C---:B------:R-:W-:Y:S01]  /*b380*/  HMMA.16816.F32.BF16 R8, R208.reuse, R182, R8 ;  /* 0x000000b6d008723c */ /* 0x040fe20000041808 */
[----:B------:R-:W2:Y:S07]  /*b390*/  LDSM.16.M88.4 R180, [R252+0x13900] ;  /* 0x01390000fcb4783b */ /* 0x000eae0000000200 */
[C---:B-1----:R-:W-:Y:S08]  /*b3a0*/  HMMA.16816.F32.BF16 R12, R208.reuse, R176, R12 ;  /* 0x000000b0d00c723c */ /* 0x042ff0000004180c */
[C---:B------:R-:W-:Y:S01]  /*b3b0*/  HMMA.16816.F32.BF16 R16, R208.reuse, R178, R16 ;  /* 0x000000b2d010723c */ /* 0x040fe20000041810 */
[----:B------:R-:W1:Y:S07]  /*b3c0*/  LDSM.16.M88.4 R176, [R249+0x2000] ;  /* 0x00200000f9b0783b */ /* 0x000e6e0000000200 */
[C---:B--2---:R-:W-:Y:S08]  /*b3d0*/  HMMA.16816.F32.BF16 R20, R208.reuse, R184, R20 ;  /* 0x000000b8d014723c */ /* 0x044ff00000041814 */
[C---:B------:R-:W-:Y:S01]  /*b3e0*/  HMMA.16816.F32.BF16 R24, R208.reuse, R186, R24 ;  /* 0x000000bad018723c */ /* 0x040fe20000041818 */
[----:B------:R-:W2:Y:S07]  /*b3f0*/  LDSM.16.M88.4 R184, [R249+0x2800] ;  /* 0x00280000f9b8783b */ /* 0x000eae0000000200 */
[C---:B------:R-:W-:Y:S08]  /*b400*/  HMMA.16816.F32.BF16 R28, R208.reuse, R180, R28 ;  /* 0x000000b4d01c723c */ /* 0x040ff0000004181c */
        /* <DEDUP_REMOVED lines=17> */
[C---:B------:R-:W-:Y:S08]  /*b520*/  HMMA.16816.F32.BF16 R12, R216.reuse, R180, R12 ;  /* 0x000000b4d80c723c */ /* 0x040ff0000004180c */
[C---:B------:R-:W-:Y:S08]  /*b530*/  HMMA.16816.F32.BF16 R16, R216.reuse, R182, R16 ;  /* 0x000000b6d810723c */ /* 0x040ff00000041810 */
[C---:B-1----:R-:W-:Y:S08]  /*b540*/  HMMA.16816.F32.BF16 R20, R216.reuse, R176, R20 ;  /* 0x000000b0d814723c */ /* 0x042ff00000041814 */
[C---:B------:R-:W-:Y:S08]  /*b550*/  HMMA.16816.F32.BF16 R24, R216.reuse, R178, R24 ;  /* 0x000000b2d818723c */ /* 0x040ff00000041818 */
[C---:B--2---:R-:W-:Y:S08]  /*b560*/  HMMA.16816.F32.BF16 R28, R216.reuse, R184, R28 ;  /* 0x000000b8d81c723c */ /* 0x044ff0000004181c */
[----:B------:R-:W-:Y:S01]  /*b570*/  HMMA.16816.F32.BF16 R32, R216, R186, R32 ;  /* 0x000000bad820723c */ /* 0x000fe20000041820 */
[----:B---3--:R1:W-:Y:S05]  /*b580*/  LDSM.16.M88.4 R184, [R3] ;  /* 0x0000000003b8783b */ /* 0x0083ea0000000200 */
[----:B-1----:R-:W2:Y:S05]  /*b590*/  LDL R3, [R1+0x8] ;  /* 0x0000080001037983 */ /* 0x002eaa0000100800 */
[----:B------:R1:W-:Y:S05]  /*b5a0*/  LDSM.16.M88.4 R176, [R188] ;  /* 0x00000000bcb0783b */ /* 0x0003ea0000000200 */
[----:B----4-:R3:W4:Y:S05]  /*b5b0*/  LDSM.16.M88.4 R180, [R189] ;  /* 0x00000000bdb4783b */ /* 0x01072a0000000200 */
[----:B-1----:R-:W2:Y:S05]  /*b5c0*/  LDL R188, [R1+0xc] ;  /* 0x00000c0001bc7983 */ /* 0x002eaa0000100800 */
        /* <DEDUP_REMOVED lines=47> */
[----:B--2---:R-:W-:Y:S05]  /*b8c0*/  LDSM.16.M88.4 R180, [R3] ;  /* 0x0000000003b4783b */ /* 0x004fea0000000200 */
[----:B------:R-:W-:Y:S05]  /*b8d0*/  LDSM.16.M88.4 R184, [R188] ;  /* 0x00000000bcb8783b */ /* 0x000fea0000000200 */
        /* <DEDUP_REMOVED lines=52> */
[----:B---3--:R-:W3:Y:S09]  /*bc20*/  LDSM.16.M88.4 R4, [R249+0x7000] ;  /* 0x00700000f904783b */ /* 0x008ef20000000200 */
[----:B-1----:R-:W1:Y:S10]  /*bc30*/  MUFU.TANH R3, R10 ;  /* 0x0000000a00037308 */ /* 0x002e740000002400 */
[----:B--2---:R2:W4:Y:S10]  /*bc40*/  MUFU.TANH R0, R11 ;  /* 0x0000000b00007308 */ /* 0x0045340000002400 */
[----:B------:R-:W3:Y:S01]  /*bc50*/  MUFU.TANH R191, R14 ;  /* 0x0000000e00bf7308 */ /* 0x000ee20000002400 */
[----:B-1----:R-:W-:Y:S09]  /*bc60*/  STL [R1+0x48], R3 ;  /* 0x0000480301007387 */ /* 0x002ff20000100800 */
[----:B------:R-:W1:Y:S01]  /*bc70*/  MUFU.TANH R190, R15 ;  /* 0x0000000f00be7308 */ /* 0x000e620000002400 */
[----:B--2---:R-:W2:Y:S01]  /*bc80*/  LDSM.16.M88.4 R8, [R249+0x7800] ;  /* 0x00780000f908783b */ /* 0x004ea20000000200 */
[----:B------:R-:W-:Y:S04]  /*bc90*/  DEPBAR.LE SB0, 0x0 ;  /* 0x000080000000791a */ /* 0x000fe80000000000 */
[----:B----4-:R4:W-:Y:S04]  /*bca0*/  STL [R1+0x40], R0 ;  /* 0x0000400001007387 */ /* 0x0109e80000100800 */
[----:B------:R-:W1:Y:S01]  /*bcb0*/  MUFU.TANH R181, R16 ;  /* 0x0000001000b57308 */ /* 0x000e620000002400 */
[C---:B---3--:R-:W-:Y:S01]  /*bcc0*/  HMMA.16816.F32.BF16 R20, R244.reuse, R4, R20 ;  /* 0x00000004f414723c */ /* 0x048fe20000041814 */
[----:B------:R-:W-:Y:S07]  /*bcd0*/  BAR.SYNC.DEFER_BLOCKING 0x0 ;  /* 0x0000000000007b1d */ /* 0x000fee0000010000 */
[C---:B------:R-:W-:Y:S01]  /*bce0*/  HMMA.16816.F32.BF16 R24, R244.reuse, R6, R24 ;  /* 0x00000006f418723c */ /* 0x040fe20000041818 */
[----:B------:R-:W3:Y:S10]  /*bcf0*/  MUFU.TANH R178, R17 ;  /* 0x0000001100b27308 */ /* 0x000ef40000002400 */
[----:B------:R1:W1:Y:S05]  /*bd00*/  MUFU.TANH R189, R18 ;  /* 0x0000001200bd7308 */ /* 0x00026a0000002400 */
[----:B------:R-:W-:Y:S02]  /*bd10*/  FMUL.FTZ R20, R20, c[0x0][0x320] ;  /* 0x0000c80014147a20 */ /* 0x000fe40000410000 */
[----:B------:R-:W-:Y:S02]  /*bd20*/  FMUL.FTZ R21, R21, c[0x0][0x320] ;  /* 0x0000c80015157a20 */ /* 0x000fe40000410000 */
[----:B------:R-:W-:Y:S01]  /*bd30*/  FMUL.FTZ R22, R22, c[0x0][0x320] ;  /* 0x0000c80016167a20 */ /* 0x000fe20000410000 */
[----:B------:R3:W3:Y:S01]  /*bd40*/  MUFU.TANH R188, R19 ;  /* 0x0000001300bc7308 */ /* 0x0006e20000002400 */
[----:B------:R-:W-:Y:S01]  /*bd50*/  FMUL.FTZ R23, R23, c[0x0][0x320] ;  /* 0x0000c80017177a20 */ /* 0x000fe20000410000 */
[C---:B--2---:R-:W-:Y:S08]  /*bd60*/  HMMA.16816.F32.BF16 R28, R244.reuse, R8, R28 ;  /* 0x00000008f41c723c */ /* 0x044ff0000004181c */
[----:B------:R2:W2:Y:S01]  /*bd70*/  MUFU.TANH R177, R20 ;  /* 0x0000001400b17308 */ /* 0x0004a20000002400 */
[----:B------:R-:W-:Y:S03]  /*bd80*/  HMMA.16816.F32.BF16 R32, R244, R10, R32 ;  /* 0x0000000af420723c */ /* 0x000fe60000041820 */
[----:B-1----:R-:W-:Y:S06]  /*bd90*/  FMUL.FTZ R18, R25, c[0x0][0x320] ;  /* 0x0000c80019127a20 */ /* 0x002fec0000410000 */
[----:B------:R1:W1:Y:S06]  /*bda0*/  MUFU.TANH R176, R21 ;  /* 0x0000001500b07308 */ /* 0x00026c0000002400 */
[----:B------:R-:W-:Y:S04]  /*bdb0*/  FMUL.FTZ R17, R28, c[0x0][0x320] ;  /* 0x0000c8001c117a20 */ /* 0x000fe80000410000 */
[----:B------:R1:W1:Y:S01]  /*bdc0*/  MUFU.TANH R180, R22 ;  /* 0x0000001600b47308 */ /* 0x0002620000002400 */
[----:B------:R-:W-:Y:S02]  /*bdd0*/  FMUL.FTZ R16, R29, c[0x0][0x320] ;  /* 0x0000c8001d107a20 */ /* 0x000fe40000410000 */
[----:B---3--:R-:W-:Y:S02]  /*bde0*/  FMUL.FTZ R19, R31, c[0x0][0x320] ;  /* 0x0000c8001f137a20 */ /* 0x008fe40000410000 */
[----:B--2---:R-:W-:Y:S02]  /*bdf0*/  FMUL.FTZ R20, R24, c[0x0][0x320] ;  /* 0x0000c80018147a20 */ /* 0x004fe40000410000 */
[----:B------:R-:W-:Y:S02]  /*be00*/  FMUL.FTZ R15, R32, c[0x0][0x320] ;  /* 0x0000c800200f7a20 */ /* 0x000fe40000410000 */
[----:B------:R-:W-:Y:S01]  /*be10*/  FMUL.FTZ R14, R33, c[0x0][0x320] ;  /* 0x0000c800210e7a20 */ /* 0x000fe20000410000 */
[----:B------:R2:W3:Y:S01]  /*be20*/  MUFU.TANH R179, R23 ;  /* 0x0000001700b37308 */ /* 0x0004e20000002400 */
[----:B------:R-:W-:Y:S02]  /*be30*/  FMUL.FTZ R4, R34, c[0x0][0x320] ;  /* 0x0000c80022047a20 */ /* 0x000fe40000410000 */
[----:B----4-:R-:W-:Y:S02]  /*be40*/  FMUL.FTZ R0, R35, c[0x0][0x320] ;  /* 0x0000c80023007a20 */ /* 0x010fe40000410000 */
[----:B-1----:R-:W-:Y:S05]  /*be50*/  FMUL.FTZ R21, R30, c[0x0][0x320] ;  /* 0x0000c8001e157a20 */ /* 0x002fea0000410000 */
[----:B------:R1:W4:Y:S01]  /*be60*/  MUFU.TANH R183, R12 ;  /* 0x0000000c00b77308 */ /* 0x0003220000002400 */
[----:B------:R-:W-:Y:S09]  /*be70*/  FMUL.FTZ R22, R27, c[0x0][0x320] ;  /* 0x0000c8001b167a20 */ /* 0x000ff20000410000 */
[----:B------:R1:W1:Y:S01]  /*be80*/  MUFU.TANH R182, R13 ;  /* 0x0000000d00b67308 */ /* 0x0002620000002400 */
        /* <DEDUP_REMOVED lines=14> */
.L_x_618:
[----:B---3--:R-:W2:Y:S01]  /*bf70*/  LDL.LU R9, [R1+0xa4] ;  /* 0x0000a40001097983 */ /* 0x008ea20000300800 */
        /* <DEDUP_REMOVED lines=9> */
[----:B------:R-:W4:Y:S01]  /*c010*/  LDL.LU R10, [R1+0x40] ;  /* 0x00004000010a7983 */ /* 0x000f220000300800 */
        /* <DEDUP_REMOVED lines=42> */
[C---:B------:R-:W-:Y:S02]  /*c2c0*/  FMUL.FTZ R28, R6.reuse, R140 ;  /* 0x0000008c061c7220 */ /* 0x040fe40000410000 */
[C---:B------:R-:W-:Y:S02]  /*c2d0*/  FMUL.FTZ R29, R6.reuse, R141 ;  /* 0x0000008d061d7220 */ /* 0x040fe40000410000 */
[C---:B------:R-:W-:Y:S01]  /*c2e0*/  FMUL.FTZ R16, R6.reuse, R152 ;  /* 0x0000009806107220 */ /* 0x040fe20000410000 */
[----:B------:R-:W-:Y:S01]  /*c2f0*/  MOV R152, R25 ;  /* 0x0000001900987202 */ /* 0x000fe20000000f00 */
        /* <DEDUP_REMOVED lines=87> */
[--C-:B------:R-:W-:Y:S02]  /*c870*/  FFMA.FTZ R7, R13, c[0x0][0x2d0], -R5.reuse ;  /* 0x0000b4000d077a23 */ /* 0x100fe40000010805 */
[----:B------:R-:W1:Y:S01]  /*c880*/  MUFU.EX2 R0, R0 ;  /* 0x0000000000007308 */ /* 0x000e620000000800 */
[----:B------:R-:W-:Y:S01]  /*c890*/  FMUL.FTZ R13, R6, R157 ;  /* 0x0000009d060d7220 */ /* 0x000fe20000410000 */
[----:B------:R-:W-:Y:S01]  /*c8a0*/  MOV R157, R35 ;  /* 0x00000023009d7202 */ /* 0x000fe20000000f00 */
[--C-:B------:R-:W-:Y:S02]  /*c8b0*/  FFMA.FTZ R133, R12, c[0x0][0x2d0], -R5.reuse ;  /* 0x0000b4000c857a23 */ /* 0x100fe40000010805 */
[----:B------:R-:W-:Y:S01]  /*c8c0*/  FMUL.FTZ R12, R6, R156 ;  /* 0x0000009c060c7220 */ /* 0x000fe20000410000 */
[----:B------:R-:W-:Y:S01]  /*c8d0*/  MOV R156, R34 ;  /* 0x00000022009c7202 */ /* 0x000fe20000000f00 */
[--C-:B------:R-:W-:Y:S02]  /*c8e0*/  FFMA.FTZ R18, R4, c[0x0][0x2d0], -R5.reuse ;  /* 0x0000b40004127a23 */ /* 0x100fe40000010805 */
[--C-:B------:R-:W-:Y:S01]  /*c8f0*/  FFMA.FTZ R185, R180, c[0x0][0x2d0], -R5.reuse ;  /* 0x0000b400b4b97a23 */ /* 0x100fe20000010805 */
[----:B------:R-:W-:Y:S01]  /*c900*/  MUFU.EX2 R8, R8 ;  /* 0x0000000800087308 */ /* 0x000fe20000000800 */
[--C-:B------:R-:W-:Y:S01]  /*c910*/  FFMA.FTZ R180, R179, c[0x0][0x2d0], -R5.reuse ;  /* 0x0000b400b3b47a23 */ /* 0x100fe20000010805 */
[----:B------:R-:W-:Y:S01]  /*c920*/  MOV R179, R24 ;  /* 0x0000001800b37202 */ /* 0x000fe20000000f00 */
[--C-:B------:R-:W-:Y:S02]  /*c930*/  FFMA.FTZ R181, R10, c[0x0][0x2d0], -R5.reuse ;  /* 0x0000b4000ab57a23 */ /* 0x100fe40000010805 */
[--C-:B------:R-:W-:Y:S02]  /*c940*/  FFMA.FTZ R14, R23, c[0x0][0x2d0], -R5.reuse ;  /* 0x0000b400170e7a23 */ /* 0x100fe40000010805 */
[--C-:B------:R-:W-:Y:S02]  /*c950*/  FFMA.FTZ R10, R22, c[0x0][0x2d0], -R5.reuse ;  /* 0x0000b400160a7a23 */ /* 0x100fe40000010805 */
[--C-:B------:R-:W-:Y:S01]  /*c960*/  FFMA.FTZ R31, R21, c[0x0][0x2d0], -R5.reuse ;  /* 0x0000b400151f7a23 */ /* 0x100fe20000010805 */
[----:B------:R-:W3:Y:S01]  /*c970*/  MUFU.EX2 R7, R7 ;  /* 0x0000000700077308 */ /* 0x000ee20000000800 */
[--C-:B------:R-:W-:Y:S02]  /*c980*/  FFMA.FTZ R19, R19, c[0x0][0x2d0], -R5.reuse ;  /* 0x0000b40013137a23 */ /* 0x100fe40000010805 */
[----:B------:R-:W-:Y:S02]  /*c990*/  FMUL.FTZ R4, R6, R164 ;  /* 0x000000a406047220 */ /* 0x000fe40000410000 */
[C---:B-1----:R-:W-:Y:S02]  /*c9a0*/  FMUL.FTZ R34, R0.reuse, R138 ;  /* 0x0000008a00227220 */ /* 0x042fe40000410000 */
[----:B------:R-:W-:Y:S02]  /*c9b0*/  FMUL.FTZ R35, R0, R139 ;  /* 0x0000008b00237220 */ /* 0x000fe40000410000 */
[----:B------:R-:W1:Y:S01]  /*c9c0*/  LDSM.16.MT88.4 R136, [R135+0x100] ;  /* 0x000100008788783b */ /* 0x000e620000004200 */
[C---:B------:R-:W-:Y:S01]  /*c9d0*/  FMUL.FTZ R21, R6.reuse, R149 ;  /* 0x0000009506157220 */ /* 0x040fe20000410000 */
[----:B------:R-:W-:Y:S01]  /*c9e0*/  MOV R149, R11 ;  /* 0x0000000b00957202 */ /* 0x000fe20000000f00 */
[----:B------:R-:W-:Y:S01]  /*c9f0*/  FMUL.FTZ R24, R6, R144 ;  /* 0x0000009006187220 */ /* 0x000fe20000410000 */
[----:B------:R-:W-:Y:S01]  /*ca00*/  MUFU.EX2 R185, R185 ;  /* 0x000000b900b97308 */ /* 0x000fe20000000800 */
[--C-:B------:R-:W-:Y:S02]  /*ca10*/  FFMA.FTZ R191, R191, c[0x0][0x2d0], -R5.reuse ;  /* 0x0000b400bfbf7a23 */ /* 0x100fe40000010805 */
[--C-:B------:R-:W-:Y:S02]  /*ca20*/  FFMA.FTZ R190, R190, c[0x0][0x2d0], -R5.reuse ;  /* 0x0000b400bebe7a23 */ /* 0x100fe40000010805 */
[--C-:B------:R-:W-:Y:S02]  /*ca30*/  FFMA.FTZ R189, R189, c[0x0][0x2d0], -R5.reuse ;  /* 0x0000b400bdbd7a23 */ /* 0x100fe40000010805 */
[--C-:B------:R-:W-:Y:S02]  /*ca40*/  FFMA.FTZ R188, R188, c[0x0][0x2d0], -R5.reuse ;  /* 0x0000b400bcbc7a23 */ /* 0x100fe40000010805 */
[----:B------:R-:W-:Y:S01]  /*ca50*/  FFMA.FTZ R15, R3, c[0x0][0x2d0], -R5 ;  /* 0x0000b400030f7a23 */ /* 0x000fe20000010805 */
[----:B------:R-:W-:Y:S01]  /*ca60*/  MUFU.EX2 R144, R182 ;  /* 0x000000b600907308 */ /* 0x000fe20000000800 */
[C---:B---3--:R-:W-:Y:S01]  /*ca70*/  F2FP.BF16.PACK_AB R177, R7.reuse, R8 ;  /* 0x0000000807b1723e */ /* 0x048fe200000010ff */
[----:B------:R-:W-:Y:S01]  /*ca80*/  FMUL.FTZ R5, R6, R165 ;  /* 0x000000a506057220 */ /* 0x000fe20000410000 */
[----:B------:R-:W-:Y:S01]  /*ca90*/  MOV R165, R18 ;  /* 0x0000001200a57202 */ /* 0x000fe20000000f00 */
[C---:B------:R-:W-:Y:S01]  /*caa0*/  FMUL.FTZ R18, R0.reuse, R154 ;  /* 0x0000009a00127220 */ /* 0x040fe20000410000 */
[----:B------:R-:W-:Y:S01]  /*cab0*/  MOV R164, R15 ;  /* 0x0000000f00a47202 */ /* 0x000fe20000000f00 */
[C---:B------:R-:W-:Y:S01]  /*cac0*/  FMUL.FTZ R11, R0.reuse, R163 ;  /* 0x000000a3000b7220 */ /* 0x040fe20000410000 */
[----:B------:R-:W-:Y:S01]  /*cad0*/  MOV R163, R27 ;  /* 0x0000001b00a37202 */ /* 0x000fe20000000f00 */
[C---:B------:R-:W-:Y:S02]  /*cae0*/  FMUL.FTZ R15, R0.reuse, R159 ;  /* 0x0000009f000f7220 */ /* 0x040fe40000410000 */
        /* <DEDUP_REMOVED lines=60> */
[----:B------:R-:W-:Y:S01]  /*ceb0*/  FMUL.FTZ R9, R6, R161 ;  /* 0x000000a106097220 */ /* 0x000fe20000410000 */
[----:B------:R-:W-:Y:S01]  /*cec0*/  MOV R161, R31 ;  /* 0x0000001f00a17202 */ /* 0x000fe20000000f00 */
[C---:B------:R-:W-:Y:S01]  /*ced0*/  FMUL.FTZ R6, R0.reuse, R166 ;  /* 0x000000a600067220 */ /* 0x040fe20000410000 */
[----:B------:R-:W-:Y:S01]  /*cee0*/  MOV R166, R179 ;  /* 0x000000b300a67202 */ /* 0x000fe20000000f00 */
[----:B------:R-:W-:Y:S01]  /*cef0*/  FADD.FTZ R3, R7, R3 ;  /* 0x0000000307037221 */ /* 0x000fe20000010000 */
[----:B------:R-:W2:Y:S01]  /*cf00*/  MUFU.EX2 R179, R133 ;  /* 0x0000008500b37308 */ /* 0x000ea20000000800 */
        /* <DEDUP_REMOVED lines=8> */
[----:B------:R-:W-:Y:S01]  /*cf90*/  MUFU.EX2 R183, R162 ;  /* 0x000000a200b77308 */ /* 0x000fe20000000800 */
[C---:B------:R-:W-:Y:S02]  /*cfa0*/  FMUL.FTZ R31, R0.reuse, R143 ;  /* 0x0000008f001f7220 */ /* 0x040fe40000410000 */
[----:B------:R-:W-:Y:S01]  /*cfb0*/  LDSM.16.MT88.4 R140, [R135+0x900] ;  /* 0x00090000878c783b */ /* 0x000fe20000004200 */
[----:B------:R-:W-:Y:S06]  /*cfc0*/  FMUL.FTZ R131, R0, R131 ;  /* 0x0000008300837220 */ /* 0x000fec0000410000 */
[----:B------:R-:W-:Y:S01]  /*cfd0*/  MUFU.EX2 R181, R161 ;  /* 0x000000a100b57308 */ /* 0x000fe20000000800 */
[----:B--2---:R-:W-:Y:S01]  /*cfe0*/  FADD.FTZ R153, R179, R3 ;  /* 0x00000003b3997221 */ /* 0x004fe20000010000 */
[----:B------:R-:W-:Y:S08]  /*cff0*/  F2FP.BF16.PACK_AB R179, R154, R179 ;  /* 0x000000b39ab3723e */ /* 0x000ff000000010ff */
[----:B------:R-:W-:Y:S01]  /*d000*/  MUFU.EX2 R3, R186 ;  /* 0x000000ba00037308 */ /* 0x000fe20000000800 */
[C---:B-1----:R-:W-:Y:S08]  /*d010*/  HMMA.16816.F32.BF16 R4, R176.reuse, R136, R4 ;  /* 0x00000088b004723c */ /* 0x042ff00000041804 */
[C---:B------:R-:W-:Y:S01]  /*d020*/  HMMA.16816.F32.BF16 R8, R176.reuse, R138, R8 ;  /* 0x0000008ab008723c */ /* 0x040fe20000041808 */
[----:B------:R-:W1:Y:S01]  /*d030*/  LDSM.16.MT88.4 R136, [R248+0x100] ;  /* 0x00010000f888783b */ /* 0x000e620000004200 */
[----:B------:R-:W-:Y:S10]  /*d040*/  MUFU.EX2 R182, R167 ;  /* 0x000000a700b67308 */ /* 0x000ff40000000800 */
[----:B------:R-:W2:Y:S02]  /*d050*/  MUFU.EX2 R133, R187 ;  /* 0x000000bb00857308 */ /* 0x000ea40000000800 */
[----:B--2---:R-:W-:Y:S08]  /*d060*/  FADD.FTZ R0, R133, R184 ;  /* 0x000000b885007221 */ /* 0x004ff00000010000 */
[----:B------:R-:W-:Y:S01]  /*d070*/  MUFU.EX2 R184, R180 ;  /* 0x000000b400b87308 */ /* 0x000fe20000000800 */
[----:B------:R-:W-:Y:S01]  /*d080*/  FADD.FTZ R0, R3, R0 ;  /* 0x0000000003007221 */ /* 0x000fe20000010000 */
[C---:B-1----:R-:W-:Y:S03]  /*d090*/  HMMA.16816.F32.BF16 R12, R176.reuse, R136, R12 ;  /* 0x00000088b00c723c */ /* 0x042fe6000004180c */
[----:B------:R-:W-:Y:S04]  /*d0a0*/  FADD.FTZ R0, R145, R0 ;  /* 0x0000000091007221 */ /* 0x000fe80000010000 */
[----:B------:R-:W-:Y:S01]  /*d0b0*/  FADD.FTZ R0, R144, R0 ;  /* 0x0000000090007221 */ /* 0x000fe20000010000 */
[C---:B------:R-:W-:Y:S01]  /*d0c0*/  HMMA.16816.F32.BF16 R16, R176.reuse, R138, R16 ;  /* 0x0000008ab010723c */ /* 0x040fe20000041810 */
[----:B------:R-:W1:Y:S01]  /*d0d0*/  LDSM.16.MT88.4 R136, [R251+0x100] ;  /* 0x00010000fb88783b */ /* 0x000e620000004200 */
[----:B------:R-:W2:Y:S06]  /*d0e0*/  MUFU.EX2 R180, R160 ;  /* 0x000000a000b47308 */ /* 0x000eac0000000800 */
        /* <DEDUP_REMOVED lines=42> */
[----:B------:R1:W-:Y:S03]  /*d390*/  MUFU.EX2 R3, R163 ;  /* 0x000000a300037308 */ /* 0x0003e60000000800 */
[----:B------:R-:W-:Y:S03]  /*d3a0*/  F2FP.BF16.PACK_AB R137, R190, R191 ;  /* 0x000000bfbe89723e */ /* 0x000fe600000010ff */
[----:B------:R-:W-:Y:S02]  /*d3b0*/  F2FP.BF16.PACK_AB R138, R144, R145 ;  /* 0x00000091908a723e */ /* 0x000fe400000010ff */
[----:B------:R-:W3:Y:S02]  /*d3c0*/  LDSM.16.MT88.4 R144, [R248+0x900] ;  /* 0x00090000f890783b */ /* 0x000ee40000004200 */
[----:B------:R-:W4:Y:S01]  /*d3d0*/  MUFU.EX2 R133, R158 ;  /* 0x0000009e00857308 */ /* 0x000f220000000800 */
[----:B------:R-:W-:Y:S02]  /*d3e0*/  F2FP.BF16.PACK_AB R139, R188, R189 ;  /* 0x000000bdbc8b723e */ /* 0x000fe400000010ff */
[----:B--2---:R-:W-:Y:S05]  /*d3f0*/  F2FP.BF16.PACK_AB R177, R180, R181 ;  /* 0x000000b5b4b1723e */ /* 0x004fea00000010ff */
[C---:B------:R-:W-:Y:S02]  /*d400*/  HMMA.16816.F32.BF16 R4, R136.reuse, R140, R4 ;  /* 0x0000008c8804723c */ /* 0x040fe40000041804 */
[----:B------:R-:W2:Y:S01]  /*d410*/  MUFU.EX2 R176, R166 ;  /* 0x000000a600b07308 */ /* 0x000ea20000000800 */
[----:B-1----:R-:W-:Y:S05]  /*d420*/  LDSM.16.MT88.4 R160, [R135+0x1900] ;  /* 0x0019000087a0783b */ /* 0x002fea0000004200 */
[C---:B------:R-:W-:Y:S04]  /*d430*/  HMMA.16816.F32.BF16 R8, R136.reuse, R142, R8 ;  /* 0x0000008e8808723c */ /* 0x040fe80000041808 */
[----:B------:R-:W-:Y:S01]  /*d440*/  MUFU.EX2 R178, R156 ;  /* 0x0000009c00b27308 */ /* 0x000fe20000000800 */
[----:B------:R-:W1:Y:S01]  /*d450*/  LDSM.16.MT88.4 R140, [R251+0x900] ;  /* 0x00090000fb8c783b */ /* 0x000e620000004200 */
[----:B----4-:R-:W-:Y:S06]  /*d460*/  FADD.FTZ R0, R133, R0 ;  /* 0x0000000085007221 */ /* 0x010fec0000010000 */
[----:B------:R-:W-:Y:S04]  /*d470*/  FADD.FTZ R0, R3, R0 ;  /* 0x0000000003007221 */ /* 0x000fe80000010000 */
[----:B------:R-:W-:Y:S04]  /*d480*/  FADD.FTZ R0, R149, R0 ;  /* 0x0000000095007221 */ /* 0x000fe80000010000 */
[----:B------:R-:W-:Y:S01]  /*d490*/  FADD.FTZ R0, R148, R0 ;  /* 0x0000000094007221 */ /* 0x000fe20000010000 */
[C---:B---3--:R-:W-:Y:S03]  /*d4a0*/  HMMA.16816.F32.BF16 R12, R136.reuse, R144, R12 ;  /* 0x00000090880c723c */ /* 0x048fe6000004180c */
[----:B------:R-:W-:Y:S04]  /*d4b0*/  FADD.FTZ R0, R152, R0 ;  /* 0x0000000098007221 */ /* 0x000fe80000010000 */
[C---:B--2---:R-:W-:Y:S01]  /*d4c0*/  FADD.FTZ R0, R176.reuse, R0 ;  /* 0x00000000b0007221 */ /* 0x044fe20000010000 */
[C---:B------:R-:W-:Y:S01]  /*d4d0*/  HMMA.16816.F32.BF16 R16, R136.reuse, R146, R16 ;  /* 0x000000928810723c */ /* 0x040fe20000041810 */
[----:B------:R-:W2:Y:S03]  /*d4e0*/  LDSM.16.MT88.4 R144, [R250+0x900] ;  /* 0x00090000fa90783b */ /* 0x000ea60000004200 */
[----:B------:R-:W-:Y:S04]  /*d4f0*/  F2FP.BF16.PACK_AB R176, R176, R152 ;  /* 0x00000098b0b0723e */ /* 0x000fe800000010ff */
        /* <DEDUP_REMOVED lines=43> */
[----:B------:R-:W3:Y:S03]  /*d7b0*/  LDSM.16.MT88.4 R148, [R251+0x1100] ;  /* 0x00110000fb94783b */ /* 0x000ee60000004200 */
[----:B------:R-:W-:Y:S02]  /*d7c0*/  F2FP.BF16.PACK_AB R136, R3, R133 ;  /* 0x000000850388723e */ /* 0x000fe400000010ff */
[----:B------:R-:W-:Y:S01]  /*d7d0*/  F2FP.BF16.PACK_AB R137, R184, R185 ;  /* 0x000000b9b889723e */ /* 0x000fe200000010ff */
[----:B------:R-:W4:Y:S01]  /*d7e0*/  MUFU.EX2 R133, R157 ;  /* 0x0000009d00857308 */ /* 0x000f220000000800 */
[----:B------:R-:W-:Y:S07]  /*d7f0*/  F2FP.BF16.PACK_AB R139, R182, R183 ;  /* 0x000000b7b68b723e */ /* 0x000fee00000010ff */
[C---:B-1----:R-:W-:Y:S08]  /*d800*/  HMMA.16816.F32.BF16 R4, R136.reuse, R140, R4 ;  /* 0x0000008c8804723c */ /* 0x042ff00000041804 */
[C---:B------:R-:W-:Y:S01]  /*d810*/  HMMA.16816.F32.BF16 R8, R136.reuse, R142, R8 ;  /* 0x0000008e8808723c */ /* 0x040fe20000041808 */
[----:B------:R-:W1:Y:S03]  /*d820*/  LDSM.16.MT88.4 R140, [R250+0x1100] ;  /* 0x00110000fa8c783b */ /* 0x000e660000004200 */
[----:B----4-:R-:W-:Y:S04]  /*d830*/  FADD.FTZ R3, R133, R0 ;  /* 0x0000000085037221 */ /* 0x010fe80000010000 */
[C---:B--2---:R-:W-:Y:S04]  /*d840*/  HMMA.16816.F32.BF16 R12, R136.reuse, R144, R12 ;  /* 0x00000090880c723c */ /* 0x044fe8000004180c */
[C---:B------:R-:W-:Y:S01]  /*d850*/  FADD.FTZ R3, R178.reuse, R3 ;  /* 0x00000003b2037221 */ /* 0x040fe20000010000 */
[----:B------:R-:W-:Y:S01]  /*d860*/  F2FP.BF16.PACK_AB R178, R178, R133 ;  /* 0x00000085b2b2723e */ /* 0x000fe200000010ff */
[----:B------:R-:W-:Y:S01]  /*d870*/  FADD.FTZ R0, R154, R153 ;  /* 0x000000999a007221 */ /* 0x000fe20000010000 */
[----:B------:R-:W-:Y:S01]  /*d880*/  MUFU.EX2 R133, R165 ;  /* 0x000000a500857308 */ /* 0x000fe20000000800 */
[----:B------:R-:W-:Y:S01]  /*d890*/  LDSM.16.MT88.4 R152, [R248+0x1900] ;  /* 0x00190000f898783b */ /* 0x000fe20000004200 */
[C---:B------:R-:W-:Y:S03]  /*d8a0*/  HMMA.16816.F32.BF16 R16, R136.reuse, R146, R16 ;  /* 0x000000928810723c */ /* 0x040fe60000041810 */
[----:B------:R-:W-:Y:S04]  /*d8b0*/  FADD.FTZ R0, R191, R0 ;  /* 0x00000000bf007221 */ /* 0x000fe80000010000 */
[----:B------:R-:W2:Y:S01]  /*d8c0*/  LDSM.16.MT88.4 R144, [R135+0x3100] ;  /* 0x003100008790783b */ /* 0x000ea20000004200 */
[C---:B---3--:R-:W-:Y:S04]  /*d8d0*/  HMMA.16816.F32.BF16 R20, R136.reuse, R148, R20 ;  /* 0x000000948814723c */ /* 0x048fe80000041814 */
        /* <DEDUP_REMOVED lines=22> */
[-C--:B------:R-:W-:Y:S02]  /*da40*/  MOV R133, R2.reuse ;  /* 0x0000000200857202 */ /* 0x080fe40000000f00 */
[C---:B------:R-:W-:Y:S01]  /*da50*/  HMMA.16816.F32.BF16 R48, R136.reuse, R150, R48 ;  /* 0x000000968830723c */ /* 0x040fe20000041830 */
[----:B------:R-:W3:Y:S03]  /*da60*/  LDSM.16.MT88.4 R148, [R135+0x5100] ;  /* 0x005100008794783b */ /* 0x000ee60000004200 */
[----:B------:R-:W-:Y:S01]  /*da70*/  FADD.FTZ R0, R3, R0 ;  /* 0x0000000003007221 */ /* 0x000fe20000010000 */
[----:B------:R-:W-:Y:S02]  /*da80*/  MOV R3, R2 ;  /* 0x0000000200037202 */ /* 0x000fe40000000f00 */
[----:B------:R-:W-:Y:S01]  /*da90*/  MOV R2, R132 ;  /* 0x0000008400027202 */ /* 0x000fe20000000f00 */
        /* <DEDUP_REMOVED lines=75> */
.L_x_616:
[----:B------:R-:W2:Y:S04]  /*df50*/  LDL.LU R6, [R1+0xa4] ;  /* 0x0000a40001067983 */ /* 0x000ea80000300800 */
[----:B------:R-:W3:Y:S01]  /*df60*/  LDL.LU R5, [R1+0x9c] ;  /* 0x00009c0001057983 */ /* 0x000ee20000300800 */
[----:B------:R-:W-:-:S02]  /*df70*/  MOV R2, RZ ;  /* 0x000000ff00027202 */ /* 0x000fc40000000f00 */
[----:B------:R-:W-:Y:S01]  /*df80*/  PLOP3.LUT P2, PT, PT, PT, PT, 0x8, 0x0 ;  /* 0x000000000000781c */ /* 0x000fe20003f4e170 */
[----:B--2---:R-:W1:Y:S04]  /*df90*/  SHFL.BFLY PT, R0, R6, 0x2, 0x1f ;  /* 0x0c401f0006007f89 */ /* 0x004e6800000e0000 */
[----:B---3--:R-:W2:Y:S01]  /*dfa0*/  SHFL.BFLY PT, R4, R5, 0x2, 0x1f ;  /* 0x0c401f0005047f89 */ /* 0x008ea200000e0000 */
[----:B-1----:R-:W-:Y:S02]  /*dfb0*/  FADD.FTZ R0, R0, R6 ;  /* 0x0000000600007221 */ /* 0x002fe40000010000 */
[----:B--2---:R-:W-:-:S03]  /*dfc0*/  FADD.FTZ R4, R4, R5 ;  /* 0x0000000504047221 */ /* 0x004fc60000010000 */
[----:B------:R-:W1:Y:S04]  /*dfd0*/  SHFL.BFLY PT, R6, R0, 0x1, 0x1f ;  /* 0x0c201f0000067f89 */ /* 0x000e6800000e0000 */
        /* <DEDUP_REMOVED lines=148> */
.L_x_610:
        /* <DEDUP_REMOVED lines=108> */
[----:B------:R-:W-:Y:S01]  /*efe0*/  F2FP.BF16.PACK_AB R13, R13, R118 ;  /* 0x000000760d0d723e */ /* 0x000fe200000010ff */
        /* <DEDUP_REMOVED lines=88> */
.L_x_621:
        /* <DEDUP_REMOVED lines=9> */
[----:B------:R-:W-:Y:S01]  /*f600*/  USHF.R.S32.HI UR11, URZ, 0x1f, UR14 ;  /* 0x0000001f3f0b7899 */ /* 0x000fe2000801140e */
[----:B------:R-:W-:Y:S01]  /*f610*/  LEA.HI R6, R47, R57, RZ, 0x3 ;  /* 0x000000392f067211 */ /* 0x000fe200078f18ff */
[----:B------:R-:W-:Y:S01]  /*f620*/  ULDC.64 UR4, c[0x0][0x3a0] ;  /* 0x0000e80000047ab9 */ /* 0x000fe20000000a00 */
[----:B------:R-:W-:Y:S01]  /*f630*/  SHF.R.S32.HI R2, RZ, 0x1f, R3 ;  /* 0x0000001fff027819 */ /* 0x000fe20000011403 */
[----:B------:R-:W-:Y:S01]  /*f640*/  IMAD.IADD R4, R40, 0x1, -R0 ;  /* 0x0000000128047824 */ /* 0x000fe200078e0a00 */
[----:B------:R-:W-:Y:S01]  /*f650*/  LEA.HI R0, R22, R22, RZ, 0x1 ;  /* 0x0000001616007211 */ /* 0x000fe200078f08ff */
[----:B------:R-:W-:Y:S01]  /*f660*/  UIMAD UR10, UR8, UR6, URZ ;  /* 0x00000006080a72a4 */ /* 0x000fe2000f8e023f */
[----:B------:R-:W-:Y:S01]  /*f670*/  LEA.HI R2, R2, R3, RZ, 0x2 ;  /* 0x0000000302027211 */ /* 0x000fe200078f10ff */
[----:B------:R-:W-:Y:S01]  /*f680*/  UMOV UR12, UR20 ;  /* 0x00000014000c7c82 */ /* 0x000fe20008000000 */
[----:B------:R-:W-:Y:S01]  /*f690*/  LOP3.LUT R0, R0, 0x1ffffffe, RZ, 0xc0, !PT ;  /* 0x1ffffffe00007812 */ /* 0x000fe200078ec0ff */
[----:B------:R-:W-:Y:S01]  /*f6a0*/  UMOV UR13, UR21 ;  /* 0x00000015000d7c82 */ /* 0x000fe20008000000 */
[----:B------:R-:W-:Y:S01]  /*f6b0*/  SHF.R.S32.HI R2, RZ, 0x2, R2 ;  /* 0x00000002ff027819 */ /* 0x000fe20000011402 */
[----:B------:R-:W-:Y:S01]  /*f6c0*/  UIMAD UR15, UR21, UR4, URZ ;  /* 0x00000004150f72a4 */ /* 0x000fe2000f8e023f */
[----:B------:R-:W-:Y:S01]  /*f6d0*/  LOP3.LUT P2, RZ, R3, 0x3, RZ, 0xc0, !PT ;  /* 0x0000000303ff7812 */ /* 0x000fe2000784c0ff */
[----:B------:R-:W-:Y:S01]  /*f6e0*/  IMAD.IADD R0, R22, 0x1, -R0 ;  /* 0x0000000116007824 */ /* 0x000fe200078e0a00 */
[----:B------:R-:W-:Y:S01]  /*f6f0*/  USEL UR11, UR11, URZ, !UP1 ;  /* 0x0000003f0b0b7287 */ /* 0x000fe2000c800000 */
[----:B------:R-:W-:Y:S01]  /*f700*/  IMAD R15, R4, 0x10, R2 ;  /* 0x00000010040f7824 */ /* 0x000fe200078e0202 */
[----:B------:R-:W-:Y:S01]  /*f710*/  UIMAD.WIDE.U32 UR12, UR9, UR6, UR12 ;  /* 0x00000006090c72a5 */ /* 0x000fe2000f8e000c */
[----:B------:R-:W-:Y:S01]  /*f720*/  LOP3.LUT R4, R6, 0xfffffff8, RZ, 0xc0, !PT ;  /* 0xfffffff806047812 */ /* 0x000fe200078ec0ff */
[----:B------:R-:W-:Y:S01]  /*f730*/  UIMAD UR10, UR9, UR7, UR10 ;  /* 0x00000007090a72a4 */ /* 0x000fe2000f8e020a */
[----:B------:R-:W-:Y:S01]  /*f740*/  IMAD R0, R0, 0x8, R15 ;  /* 0x0000000800007824 */ /* 0x000fe200078e020f */
[----:B------:R-:W-:Y:S01]  /*f750*/  UIMAD.WIDE.U32 UR18, UR20, UR4, URZ ;  /* 0x00000004141272a5 */ /* 0x000fe2000f8e003f */
[----:B------:R-:W-:Y:S01]  /*f760*/  SHF.R.S32.HI R14, RZ, 0x3, R6 ;  /* 0x00000003ff0e7819 */ /* 0x000fe20000011406 */
[----:B------:R-:W-:Y:S01]  /*f770*/  ULDC.64 UR6, c[0x0][0x498] ;  /* 0x0001260000067ab9 */ /* 0x000fe20000000a00 */
[----:B------:R-:W-:Y:S01]  /*f780*/  IMAD.IADD R7, R57, 0x1, -R4 ;  /* 0x0000000139077824 */ /* 0x000fe200078e0a04 */
[----:B-1----:R-:W-:Y:S01]  /*f790*/  LEA R0, R28, R0, 0x7 ;  /* 0x000000001c007211 */ /* 0x002fe200078e38ff */
[----:B------:R-:W-:Y:S01]  /*f7a0*/  UIMAD UR15, UR20, UR5, UR15 ;  /* 0x00000005140f72a4 */ /* 0x000fe2000f8e020f */
        /* <DEDUP_REMOVED lines=63> */
[----:B------:R-:W-:Y:S01]  /*fba0*/  IMAD R28, R28, 0x80, R14 ;  /* 0x000000801c1c7824 */ /* 0x000fe200078e020e */
[C---:B------:R-:W-:Y:S01]  /*fbb0*/  IADD3 R8, R5.reuse, 0x8, RZ ;  /* 0x0000000805087810 */ /* 0x040fe20007ffe0ff */
[----:B------:R-:W-:Y:S01]  /*fbc0*/  IMAD R7, R6, c[0x0][0x3dc], R4 ;  /* 0x0000f70006077a24 */ /* 0x000fe200078e0204 */
[-C--:B------:R-:W-:Y:S01]  /*fbd0*/  ISETP.GE.OR P0, PT, R5, R29.reuse, P2 ;  /* 0x0000001d0500720c */ /* 0x080fe20001706670 */
[----:B------:R-:W-:Y:S01]  /*fbe0*/  IMAD.SHL.U32 R5, R18, 0x8, RZ ;  /* 0x0000000812057824 */ /* 0x000fe200078e00ff */
[----:B------:R-:W-:-:S04]  /*fbf0*/  ISETP.GE.OR P2, PT, R8, R29, P2 ;  /* 0x0000001d0800720c */ /* 0x000fc80001746670 */
[----:B------:R-:W-:Y:S01]  /*fc00*/  LOP3.LUT R8, R17, 0x7ffffe00, R5, 0xf8, !PT ;  /* 0x7ffffe0011087812 */ /* 0x000fe200078ef805 */
[----:B------:R-:W-:-:S04]  /*fc10*/  IMAD.WIDE.U32 R4, R6, c[0x0][0x3d8], R2 ;  /* 0x0000f60006047a25 */ /* 0x000fc800078e0002 */
[----:B------:R-:W-:Y:S02]  /*fc20*/  IMAD.SHL.U32 R2, R8, 0x2, RZ ;  /* 0x0000000208027824 */ /* 0x000fe400078e00ff */
[----:B--2---:R1:W-:Y:S01]  /*fc30*/  @!P0 ST.E [R12.64], R52 ;  /* 0x000000340c008985 */ /* 0x0043e2000c101910 */
[----:B------:R-:W-:Y:S01]  /*fc40*/  IMAD.IADD R3, R5, 0x1, R7 ;  /* 0x0000000105037824 */ /* 0x000fe200078e0207 */
[C---:B------:R-:W-:Y:S02]  /*fc50*/  LEA R31, P0, R4.reuse, c[0x0][0x380], 0x1 ;  /* 0x0000e000041f7a11 */ /* 0x040fe400078008ff */
[----:B----4-:R1:W-:Y:S02]  /*fc60*/  @!P2 ST.E [R10.64], R53 ;  /* 0x000000350a00a985 */ /* 0x0103e4000c101910 */
[----:B------:R-:W-:Y:S02]  /*fc70*/  LEA.HI.X R30, R4, c[0x0][0x384], R3, 0x1, P0 ;  /* 0x0000e100041e7a11 */ /* 0x000fe400000f0c03 */
[----:B------:R1:W2:Y:S01]  /*fc80*/  LDS.128 R44, [R2+0x1080] ;  /* 0x00108000022c7984 */ /* 0x0002a20000000c00 */
[----:B------:R-:W-:-:S03]  /*fc90*/  ISETP.GE.AND P0, PT, R28, R29, PT ;  /* 0x0000001d1c00720c */ /* 0x000fc60003f06270 */
        /* <DEDUP_REMOVED lines=42> */
.L_x_623:
[----:B--234-:R-:W-:Y:S05]  /*ff40*/  BSYNC B0 ;  /* 0x0000000000007941 */ /* 0x01cfea0003800000 */
.L_x_622:
        /* <DEDUP_REMOVED lines=30> */
.L_x_625:
[----:B------:R-:W-:Y:S05]  /*10130*/  BSYNC B0 ;  /* 0x0000000000007941 */ /* 0x000fea0003800000 */
.L_x_624:
[----:B--2---:R-:W-:Y:S01]  /*10140*/  IADD3 R4, R28, 0x40, RZ ;  /* 0x000000401c047810 */ /* 0x004fe20007ffe0ff */
[----:B------:R2:W4:Y:S01]  /*10150*/  SHFL.IDX PT, R3, R30, 0x2, 0x181f ;  /* 0x00581f001e037f89 */ /* 0x00052200000e0000 */
        /* <DEDUP_REMOVED lines=28> */
.L_x_627:
[----:B------:R-:W-:Y:S05]  /*10320*/  BSYNC B0 ;  /* 0x0000000000007941 */ /* 0x000fea0003800000 */
.L_x_626:
[----:B---3--:R-:W-:Y:S01]  /*10330*/  IADD3 R4, R28, 0x60, RZ ;  /* 0x000000601c047810 */ /* 0x008fe20007ffe0ff */
[----:B----4-:R3:W4:Y:S03]  /*10340*/  SHFL.IDX PT, R3, R30, 0x3, 0x181f ;  /* 0x00781f001e037f89 */ /* 0x01072600000e0000 */
        /* <DEDUP_REMOVED lines=15> */
[----:B------:R1:W-:Y:S01]  /*10440*/  @!P2 ST.E.128 [R8.64], R72 ;  /* 0x000000480800a985 */ /* 0x0003e2000c101d10 */
[----:B------:R-:W-:Y:S01]  /*10450*/  IADD3 R0, R0, 0xc0, RZ ;  /* 0x000000c000007810 */ /* 0x000fe20007ffe0ff */
[----:B------:R-:W-:-:S04]  /*10460*/  @!P1 IMAD.WIDE R6, R5, 0x2, R2 ;  /* 0x0000000205069825 */ /* 0x000fc800078e0202 */
[----:B------:R-:W-:Y:S01]  /*10470*/  @!P0 IMAD.WIDE R4, R4, 0x2, R2 ;  /* 0x0000000204048825 */ /* 0x000fe200078e0202 */
        /* <DEDUP_REMOVED lines=10> */
.L_x_620:
        /* <DEDUP_REMOVED lines=31> */
.L_x_628:
        /* <DEDUP_REMOVED lines=43> */
.L_x_630:
[----:B------:R-:W-:Y:S05]  /*109c0*/  BSYNC B0 ;  /* 0x0000000000007941 */ /* 0x000fea0003800000 */
.L_x_629:
        /* <DEDUP_REMOVED lines=77> */
.L_x_632:
[----:B------:R-:W-:Y:S05]  /*10ea0*/  BSYNC B0 ;  /* 0x0000000000007941 */ /* 0x000fea0003800000 */
.L_x_631:
        /* <DEDUP_REMOVED lines=27> */
.L_x_634:
[----:B------:R-:W-:Y:S05]  /*11060*/  BSYNC B0 ;  /* 0x0000000000007941 */ /* 0x000fea0003800000 */
.L_x_633:
        /* <DEDUP_REMOVED lines=27> */
.L_x_636:
[----:B------:R-:W-:Y:S05]  /*11220*/  BSYNC B0 ;  /* 0x0000000000007941 */ /* 0x000fea0003800000 */
.L_x_635:
        /* <DEDUP_REMOVED lines=28> */
.L_x_637:
        /* <DEDUP_REMOVED lines=9> */
.L_x_1777:


//--------------------- .text._ZN7cutlass13device_kernelIN5flash19enable_sm80_to_sm89INS1_16FlashAttnFwdSm80INS1_25CollectiveMainloopFwdSm80ILi8ELi1ELb0EN4cute5tupleIJNS5_1CILi128EEENS7_ILi32EEENS7_ILi256EEEEEELi256ENS_10bfloat16_tEfNS_4arch4Sm80ELb1ELb0ELb1ELb1ELb1ELb1ELb1ELb0EEENS1_21CollectiveEpilogueFwdINS6_IJS8_SA_S9_EEENS6_IJNS7_ILi1EEESI_SI_EEESC_SE_Li256ELb1ELb1ELb0ELb0EEENS1_19SingleTileSchedulerILb1ELb0ELb1ELi128EEEEEEEEEvNT_6ParamsE --------------------------
	.section	.text._ZN7cutlass13device_kernelIN5flash19enable_sm80_to_sm89INS1_16FlashAttnFwdSm80INS1_25CollectiveMainloopFwdSm80ILi8ELi1ELb0EN4cute5tupleIJNS5_1CILi128EEENS7_ILi32EEENS7_ILi256EEEEEELi256ENS_10bfloat16_tEfNS_4arch4Sm80ELb1ELb0ELb1ELb1ELb1ELb1ELb1ELb0EEENS1_21CollectiveEpilogueFwdINS6_IJS8_SA_S9_EEENS6_IJNS7_ILi1EEESI_SI_EEESC_SE_Li256ELb1ELb1ELb0ELb0EEENS1_19SingleTileSchedulerILb1ELb0ELb1ELi128EEEEEEEEEvNT_6ParamsE,"ax",@progbits
	.sectioninfo	@"SHI_REGISTERS=251"
	.align	128
.text._ZN7cutlass13device_kernelIN5flash19enable_sm80_to_sm89INS1_16FlashAttnFwdSm80INS1_25CollectiveMainloopFwdSm80ILi8ELi1ELb0EN4cute5tupleIJNS5_1CILi128EEENS7_ILi32EEENS7_ILi256EEEEEELi256ENS_10bfloat16_tEfNS_4arch4Sm80ELb1ELb0ELb1ELb1ELb1ELb1ELb1ELb0EEENS1_21CollectiveEpilogueFwdINS6_IJS8_SA_S9_EEENS6_IJNS7_ILi1EEESI_SI_EEESC_SE_Li256ELb1ELb1ELb0ELb0EEENS1_19SingleTileSchedulerILb1ELb0ELb1ELi128EEEEEEEEEvNT_6ParamsE:
        .type           _ZN7cutlass13device_kernelIN5flash19enable_sm80_to_sm89INS1_16FlashAttnFwdSm80INS1_25CollectiveMainloopFwdSm80ILi8ELi1ELb0EN4cute5tupleIJNS5_1CILi128EEENS7_ILi32EEENS7_ILi256EEEEEELi256ENS_10bfloat16_tEfNS_4arch4Sm80ELb1ELb0ELb1ELb1ELb1ELb1ELb1ELb0EEENS1_21CollectiveEpilogueFwdINS6_IJS8_SA_S9_EEENS6_IJNS7_ILi1EEESI_SI_EEESC_SE_Li256ELb1ELb1ELb0ELb0EEENS1_19SingleTileSchedulerILb1ELb0ELb1ELi128EEEEEEEEEvNT_6ParamsE,@function
        .size           _ZN7cutlass13device_kernelIN5flash19enable_sm80_to_sm89INS1_16FlashAttnFwdSm80INS1_25CollectiveMainloopFwdSm80ILi8ELi1ELb0EN4cute5tupleIJNS5_1CILi128EEENS7_ILi32EEENS7_ILi256EEEEEELi256ENS_10bfloat16_tEfNS_4arch4Sm80ELb1ELb0ELb1ELb1ELb1ELb1ELb1ELb0EEENS1_21CollectiveEpilogueFwdINS6_IJS8_SA_S9_EEENS6_IJNS7_ILi1EEESI_SI_EEESC_SE_Li256ELb1ELb1ELb0ELb0EEENS1_19SingleTileSchedulerILb1ELb0ELb1ELi128EEEEEEEEEvNT_6ParamsE,(.L_x_1778 - _ZN7cutlass13device_kernelIN5flash19enable_sm80_to_sm89INS1_16FlashAttnFwdSm80INS1_25CollectiveMainloopFwdSm80ILi8ELi1ELb0EN4cute5tupleIJNS5_1CILi128EEENS7_ILi32EEENS7_ILi256EEEEEELi256ENS_10bfloat16_tEfNS_4arch4Sm80ELb1ELb0ELb1ELb1ELb1ELb1ELb1ELb0EEENS1_21CollectiveEpilogueFwdINS6_IJS8_SA_S9_EEENS6_IJNS7_ILi1EEESI_SI_EEESC_SE_Li256ELb1ELb1ELb0ELb0EEENS1_19SingleTileSchedulerILb1ELb0ELb1ELi128EEEEEEEEEvNT_6ParamsE)
        .other          _ZN7cutlass13device_kernelIN5flash19enable_sm80_to_sm89INS1_16FlashAttnFwdSm80INS1_25CollectiveMainloopFwdSm80ILi8ELi1ELb0EN4cute5tupleIJNS5_1CILi128EEENS7_ILi32EEENS7_ILi256EEEEEELi256ENS_10bfloat16_tEfNS_4arch4Sm80ELb1ELb0ELb1ELb1ELb1ELb1ELb1ELb0EEENS1_21CollectiveEpilogueFwdINS6_IJS8_SA_S9_EEENS6_IJNS7_ILi1EEESI_SI_EEESC_SE_Li256ELb1ELb1ELb0ELb0EEENS1_19SingleTileSchedulerILb1ELb0ELb1ELi128EEEEEEEEEvNT_6ParamsE,@"STO_CUDA_ENTRY STV_DEFAULT"
_ZN7cutlass13device_kernelIN5flash19enable_sm80_to_sm89INS1_16FlashAttnFwdSm80INS1_25CollectiveMainloopFwdSm80ILi8ELi1ELb0EN4cute5tupleIJNS5_1CILi128EEENS7_ILi32EEENS7_ILi256EEEEEELi256ENS_10bfloat16_tEfNS_4arch4Sm80ELb1ELb0ELb1ELb1ELb1ELb1ELb1ELb0EEENS1_21CollectiveEpilogueFwdINS6_IJS8_SA_S9_EEENS6_IJNS7_ILi1EEESI_SI_EEESC_SE_Li256ELb1ELb1ELb0ELb0EEENS1_19SingleTileSchedulerILb1ELb0ELb1ELi128EEEEEEEEEvNT_6ParamsE:
        /* <DEDUP_REMOVED lines=20> */
.L_x_639:
        /* <DEDUP_REMOVED lines=13> */
.L_x_641:
[----:B------:R-:W-:Y:S02]  /*0210*/  ULDC UR5, c[0x0][0x54c] ;  /* 0x0001530000057ab9 */ /* 0x000fe40000000800 */
.L_x_640:
[----:B------:R-:W-:Y:S02]  /*0220*/  ULDC UR4, c[0x0][0x548] ;  /* 0x0001520000047ab9 */ /* 0x000fe40000000800 */
[----:B------:R-:W-:-:S02]  /*0230*/  USHF.L.U32 UR15, UR14, 0x7, URZ ;  /* 0x000000070e0f7899 */ /* 0x000fc4000800063f */
[----:B------:R-:W-:-:S04]  /*0240*/  UIMAD UR4, UR5, UR4, URZ ;  /* 0x00000004050472a4 */ /* 0x000fc8000f8e023f */
[----:B------:R-:W-:-:S04]  /*0250*/  UISETP.GE.AND UP0, UPT, UR15, UR4, UPT ;  /* 0x000000040f00728c */ /* 0x000fc8000bf06270 */
[----:B------:R-:W-:Y:S01]  /*0260*/  USEL UR21, UR21, 0xffffffff, !UP0 ;  /* 0xffffffff15157887 */ /* 0x000fe2000c000000 */
[----:B------:R-:W-:Y:S05]  /*0270*/  BRA `(.L_x_642) ;  /* 0x000001b000007947 */ /* 0x000fea0003800000 */
.L_x_638:
        /* <DEDUP_REMOVED lines=8> */
.L_x_643:
        /* <DEDUP_REMOVED lines=13> */
.L_x_645:
[----:B------:R-:W-:Y:S02]  /*03d0*/  ULDC UR5, c[0x0][0x54c] ;  /* 0x0001530000057ab9 */ /* 0x000fe40000000800 */
.L_x_644:
[----:B------:R-:W-:Y:S02]  /*03e0*/  ULDC UR4, c[0x0][0x548] ;  /* 0x0001520000047ab9 */ /* 0x000fe40000000800 */
[----:B------:R-:W-:-:S02]  /*03f0*/  USHF.L.U32 UR15, UR14, 0x7, URZ ;  /* 0x000000070e0f7899 */ /* 0x000fc4000800063f */
[----:B------:R-:W-:-:S04]  /*0400*/  UIMAD UR4, UR5, UR4, URZ ;  /* 0x00000004050472a4 */ /* 0x000fc8000f8e023f */
[----:B------:R-:W-:-:S04]  /*0410*/  UISETP.GE.AND UP0, UPT, UR15, UR4, UPT ;  /* 0x000000040f00728c */ /* 0x000fc8000bf06270 */
[----:B------:R-:W-:-:S06]  /*0420*/  USEL UR21, UR21, 0xffffffff, !UP0 ;  /* 0xffffffff15157887 */ /* 0x000fcc000c000000 */
.L_x_642:
        /* <DEDUP_REMOVED lines=64> */
.L_x_646:
        /* <DEDUP_REMOVED lines=10> */
.L_x_647:
[----:B------:R-:W-:Y:S05]  /*08d0*/  @!P4 BRA `(.L_x_648) ;  /* 0x000000500000c947 */ /* 0x000fea0003800000 */
[----:B-1--4-:R-:W4:Y:S04]  /*08e0*/  LDG.E R0, [R8.64] ;  /* 0x0000001808007981 */ /* 0x012f28000c1e1900 */
[----:B---3--:R-:W3:Y:S01]  /*08f0*/  LDG.E R3, [R8.64+0x4] ;  /* 0x0000041808037981 */ /* 0x008ee2000c1e1900 */
[----:B----4-:R-:W1:Y:S08]  /*0900*/  R2UR UR19, R0 ;  /* 0x00000000001373c2 */ /* 0x010e7000000e0000 */
[----:B---3--:R-:W1:Y:S02]  /*0910*/  R2UR UR4, R3 ;  /* 0x00000000030473c2 */ /* 0x008e6400000e0000 */
[----:B-1----:R-:W-:-:S06]  /*0920*/  UIADD3 UR19, -UR19, UR4, URZ ;  /* 0x0000000413137290 */ /* 0x002fcc000fffe13f */
.L_x_648:
        /* <DEDUP_REMOVED lines=12> */
[----:B------:R-:W-:Y:S02]  /*09f0*/  ULDC UR7, c[0x0][0x2c4] ;  /* 0x0000b10000077ab9 */ /* 0x000fe40000000800 */
[----:B------:R-:W-:Y:S02]  /*0a00*/  UISETP.NE.AND UP2, UPT, UR7, 0x1, UPT ;  /* 0x000000010700788c */ /* 0x000fe4000bf45270 */
[----:B------:R-:W-:-:S09]  /*0a10*/  UIADD3 UR7, -UR16, UR19, URZ ;  /* 0x0000001310077290 */ /* 0x000fd2000fffe13f */
[----:B------:R-:W-:Y:S01]  /*0a20*/  @UP2 UIADD3 UR22, UR15, 0x7f, URZ ;  /* 0x0000007f0f162890 */ /* 0x000fe2000fffe03f */
[----:B----4-:R-:W4:Y:S08]  /*0a30*/  @P0 R2UR UR4, R0 ;  /* 0x00000000000403c2 */ /* 0x010f3000000e0000 */
[----:B---3--:R-:W4:Y:S02]  /*0a40*/  @P0 R2UR UR5, R3 ;  /* 0x00000000030503c2 */ /* 0x008f2400000e0000 */
[----:B----4-:R-:W-:-:S03]  /*0a50*/  @UP3 UIADD3 UR18, -UR4, UR5, URZ ;  /* 0x0000000504123290 */ /* 0x010fc6000fffe13f */
[----:B------:R-:W-:Y:S02]  /*0a60*/  ULDC.64 UR4, c[0x0][0x2c8] ;  /* 0x0000b20000047ab9 */ /* 0x000fe40000000a00 */
[----:B------:R-:W-:Y:S02]  /*0a70*/  UIMAD.WIDE.U32 UR22, UR22, UR4, URZ ;  /* 0x00000004161672a5 */ /* 0x000fe4000f8e003f */
[----:B------:R-:W-:Y:S02]  /*0a80*/  UIADD3 UR11, UR7, UR18, URZ ;  /* 0x00000012070b7290 */ /* 0x000fe4000fffe03f */
[----:B------:R-:W-:Y:S02]  /*0a90*/  UIADD3 UR4, UR15, 0x7f, URZ ;  /* 0x0000007f0f047890 */ /* 0x000fe4000fffe03f */
[----:B--2---:R-:W-:Y:S02]  /*0aa0*/  UIADD3 UR9, UR11, 0x20, -UR20 ;  /* 0x000000200b097890 */ /* 0x004fe4000fffe814 */
[----:B------:R-:W-:-:S02]  /*0ab0*/  @UP2 USHF.R.U32.HI UR4, URZ, UR5, UR23 ;  /* 0x000000053f042299 */ /* 0x000fc40008011617 */
[----:B------:R-:W-:Y:S02]  /*0ac0*/  UIADD3 UR10, UR11, 0x1f, URZ ;  /* 0x0000001f0b0a7890 */ /* 0x000fe4000fffe03f */
[----:B------:R-:W-:Y:S02]  /*0ad0*/  UIADD3 UR5, UR9, UR4, URZ ;  /* 0x0000000409057290 */ /* 0x000fe4000fffe03f */
[----:B------:R-:W-:Y:S02]  /*0ae0*/  USHF.R.S32.HI UR8, URZ, 0x1f, UR10 ;  /* 0x0000001f3f087899 */ /* 0x000fe4000801140a */
[----:B------:R-:W-:Y:S02]  /*0af0*/  USHF.R.S32.HI UR4, URZ, 0x1f, UR5 ;  /* 0x0000001f3f047899 */ /* 0x000fe40008011405 */
[----:B------:R-:W-:Y:S02]  /*0b00*/  ULEA.HI UR10, UR8, UR10, URZ, 0x5 ;  /* 0x0000000a080a7291 */ /* 0x000fe4000f8f283f */
[----:B------:R-:W-:-:S02]  /*0b10*/  ULEA.HI UR4, UR4, UR5, URZ, 0x5 ;  /* 0x0000000504047291 */ /* 0x000fc4000f8f283f */
[----:B------:R-:W-:Y:S02]  /*0b20*/  USHF.R.S32.HI UR10, URZ, 0x5, UR10 ;  /* 0x000000053f0a7899 */ /* 0x000fe4000801140a */
[----:B------:R-:W-:-:S04]  /*0b30*/  USHF.R.S32.HI UR4, URZ, 0x5, UR4 ;  /* 0x000000053f047899 */ /* 0x000fc80008011404 */
[----:B------:R-:W-:-:S04]  /*0b40*/  UISETP.LT.AND UP0, UPT, UR10, UR4, UPT ;  /* 0x000000040a00728c */ /* 0x000fc8000bf01270 */
[----:B------:R-:W-:Y:S02]  /*0b50*/  USEL UR5, UR10, UR4, UP0 ;  /* 0x000000040a057287 */ /* 0x000fe40008000000 */
[----:B------:R-:W-:Y:S02]  /*0b60*/  UIADD3 UR4, -UR7, URZ, URZ ;  /* 0x0000003f07047290 */ /* 0x000fe4000fffe13f */
[----:B------:R-:W-:Y:S02]  /*0b70*/  ULEA UR7, UR5, -UR7, 0x5 ;  /* 0x8000000705077291 */ /* 0x000fe4000f8e283f */
[----:B------:R-:W-:Y:S02]  /*0b80*/  UISETP.LT.AND UP1, UPT, URZ, UR4, UPT ;  /* 0x000000043f00728c */ /* 0x000fe4000bf21270 */
[----:B------:R-:W-:Y:S02]  /*0b90*/  UISETP.LT.AND UP0, UPT, UR7, UR18, UPT ;  /* 0x000000120700728c */ /* 0x000fe4000bf01270 */
[----:B------:R-:W-:-:S02]  /*0ba0*/  USEL UR4, URZ, UR4, !UP1 ;  /* 0x000000043f047287 */ /* 0x000fc4000c800000 */
[----:B------:R-:W-:Y:S02]  /*0bb0*/  USEL UR5, UR7, UR18, UP0 ;  /* 0x0000001207057287 */ /* 0x000fe40008000000 */
[----:B------:R-:W-:Y:S02]  /*0bc0*/  USHF.R.U32.HI UR8, URZ, 0x5, UR4 ;  /* 0x000000053f087899 */ /* 0x000fe40008011604 */
[----:B------:R-:W-:-:S05]  /*0bd0*/  UISETP.GT.AND UP0, UPT, UR5, UR4, UPT ;  /* 0x000000040500728c */ /* 0x000fca000bf04270 */
[----:B------:R-:W-:-:S06]  /*0be0*/  UMOV UR7, UR8 ;  /* 0x0000000800077c82 */ /* 0x000fcc0008000000 */
        /* <DEDUP_REMOVED lines=18> */
[----:B------:R1:W2:Y:S01]  /*0d10*/  @P1 LDG.E R4, [R8.64] ;  /* 0x0000001808041981 */ /* 0x0002a2000c1e1900 */
        /* <DEDUP_REMOVED lines=91> */
.L_x_651:
[----:B------:R-:W-:Y:S05]  /*12d0*/  BSYNC B0 ;  /* 0x0000000000007941 */ /* 0x000fea0003800000 */
.L_x_650:
        /* <DEDUP_REMOVED lines=128> */
.L_x_670:
        /* <DEDUP_REMOVED lines=19> */
[----:B------:R-:W2:Y:S04]  /*1c10*/  @!P0 LDG.E R91, [R4.64] ;  /* 0x00000018045b8981 */ /* 0x000ea8000c1e1900 */
        /* <DEDUP_REMOVED lines=9> */
[C---:B---34-:R-:W-:Y:S04]  /*1cb0*/  LEA R55, P0, R2.reuse, c[0x0][0x1c8], 0x1 ;  /* 0x0000720002377a11 */ /* 0x058fe800078008ff */
        /* <DEDUP_REMOVED lines=55> */
.L_x_656:
[----:B------:R-:W-:Y:S05]  /*2030*/  BSYNC B0 ;  /* 0x0000000000007941 */ /* 0x000fea0003800000 */
.L_x_655:
[----:B------:R2:W3:Y:S04]  /*2040*/  SHFL.IDX PT, R57, R2, RZ, 0x181f ;  /* 0x00181fff02397589 */ /* 0x0004e800000e0000 */
[----:B------:R-:W4:Y:S01]  /*2050*/  SHFL.IDX PT, R55, R55, RZ, 0x181f ;  /* 0x00181fff37377589 */ /* 0x000f2200000e0000 */
[----:B------:R-:W-:-:S05]  /*2060*/  @P2 BRA `(.L_x_657) ;  /* 0x000024d000002947 */ /* 0x000fca0003800000 */
[----:B------:R-:W-:Y:S01]  /*2070*/  ISETP.GE.AND P0, PT, R16, c[0x0][0x1d4], PT ;  /* 0x0000750010007a0c */ /* 0x000fe20003f06270 */
[----:B--2--5:R-:W-:Y:S01]  /*2080*/  IMAD.MOV.U32 R2, RZ, RZ, R26 ;  /* 0x000000ffff027224 */ /* 0x024fe200078e001a */
        /* <DEDUP_REMOVED lines=29> */
[C---:B----4-:R-:W-:Y:S01]  /*2260*/  LEA R62, P1, R16.reuse, R55, 0x1 ;  /* 0x00000037103e7211 */ /* 0x050fe200078208ff */
[----:B------:R-:W-:Y:S02]  /*2270*/  IMAD.MOV.U32 R25, RZ, RZ, R31 ;  /* 0x000000ffff197224 */ /* 0x000fe400078e001f */
[----:B------:R-:W-:Y:S01]  /*2280*/  IMAD.MOV.U32 R39, RZ, RZ, R53 ;  /* 0x000000ffff277224 */ /* 0x000fe200078e0035 */
[----:B---3--:R-:W-:Y:S05]  /*2290*/  LEA.HI.X R63, R16, R57, R17, 0x1, P1 ;  /* 0x00000039103f7211 */ /* 0x008fea00008f0c11 */
        /* <DEDUP_REMOVED lines=49> */
.L_x_659:
[----:B------:R-:W-:Y:S05]  /*25b0*/  BSYNC B0 ;  /* 0x0000000000007941 */ /* 0x000fea0003800000 */
.L_x_658:
[----:B------:R-:W-:Y:S01]  /*25c0*/  ISETP.GE.AND P0, PT, R11, c[0x0][0x1d4], PT ;  /* 0x000075000b007a0c */ /* 0x000fe20003f06270 */
[----:B------:R-:W-:Y:S01]  /*25d0*/  @!UPT UIADD3 URZ, URZ, URZ, URZ ;  /* 0x0000003f3f3ff290 */ /* 0x000fe2000fffe03f */
[----:B------:R-:W-:Y:S11]  /*25e0*/  BSSY B0, `(.L_x_660) ;  /* 0x0000037000007945 */ /* 0x000ff60003800000 */
[----:B------:R-:W-:-:S05]  /*25f0*/  @P0 BRA `(.L_x_661) ;  /* 0x0000035000000947 */ /* 0x000fca0003800000 */
[----:B------:R-:W-:Y:S01]  /*2600*/  ISETP.GE.AND P0, PT, R9, c[0x0][0x27c], PT ;  /* 0x00009f0009007a0c */ /* 0x000fe20003f06270 */
[----:B-1----:R-:W1:Y:S01]  /*2610*/  LDS.128 R20, [R103+0xd080] ;  /* 0x00d0800067147984 */ /* 0x002e620000000c00 */
[C---:B----4-:R-:W-:Y:S04]  /*2620*/  LEA R58, P1, R96.reuse, R55, 0x1 ;  /* 0x00000037603a7211 */ /* 0x050fe800078208ff */
[----:B---3--:R-:W-:Y:S07]  /*2630*/  LEA.HI.X R59, R96, R57, R87, 0x1, P1 ;  /* 0x00000039603b7211 */ /* 0x008fee00008f0c57 */
        /* <DEDUP_REMOVED lines=49> */
.L_x_661:
[----:B------:R-:W-:Y:S05]  /*2950*/  BSYNC B0 ;  /* 0x0000000000007941 */ /* 0x000fea0003800000 */
.L_x_660:
        /* <DEDUP_REMOVED lines=57> */
.L_x_663:
[----:B------:R-:W-:Y:S05]  /*2cf0*/  BSYNC B0 ;  /* 0x0000000000007941 */ /* 0x000fea0003800000 */
.L_x_662:
[----:B------:R-:W-:Y:S11]  /*2d00*/  ISETP.GE.AND P0, PT, R106, c[0x0][0x1d4], PT ;  /* 0x000075006a007a0c */ /* 0x000ff60003f06270 */
[----:B------:R-:W-:Y:S02]  /*2d10*/  @!UPT UIADD3 URZ, URZ, URZ, URZ ;  /* 0x0000003f3f3ff290 */ /* 0x000fe4000fffe03f */
        /* <DEDUP_REMOVED lines=55> */
.L_x_654:
        /* <DEDUP_REMOVED lines=29> */
.L_x_665:
[----:B------:R-:W-:Y:S05]  /*3260*/  BSYNC B0 ;  /* 0x0000000000007941 */ /* 0x000fea0003800000 */
.L_x_664:
        /* <DEDUP_REMOVED lines=8> */
[----:B--2---:R-:W-:Y:S01]  /*32f0*/  IMAD.MOV.U32 R2, RZ, RZ, R24 ;  /* 0x000000ffff027224 */ /* 0x004fe200078e0018 */
        /* <DEDUP_REMOVED lines=120> */
[----:B----4-:R-:W-:Y:S01]  /*3a80*/  IADD3 R134, P2, R126, R82, RZ ;  /* 0x000000527e867210 */ /* 0x010fe20007f5e0ff */
[----:B------:R-:W-:Y:S01]  /*3a90*/  @!P0 FMUL.FTZ R8, R32, R29 ;  /* 0x0000001d20088220 */ /* 0x000fe20000410000 */
[----:B------:R-:W-:Y:S01]  /*3aa0*/  @!P0 F2FP.BF16.PACK_AB R131, R4, R3 ;  /* 0x000000030483823e */ /* 0x000fe200000010ff */
[----:B------:R-:W-:Y:S01]  /*3ab0*/  @!P0 FFMA.FTZ R6, R47, R49, R6 ;  /* 0x000000312f068223 */ /* 0x000fe20000010006 */
[----:B---3--:R-:W-:Y:S01]  /*3ac0*/  IADD3.X R135, R127, R80, RZ, P2, !PT ;  /* 0x000000507f877210 */ /* 0x008fe200017fe4ff */
        /* <DEDUP_REMOVED lines=15> */
.L_x_667:
[----:B------:R-:W-:Y:S05]  /*3bc0*/  BSYNC B0 ;  /* 0x0000000000007941 */ /* 0x000fea0003800000 */
.L_x_666:
        /* <DEDUP_REMOVED lines=124> */
.L_x_653:
[----:B------:R1:W2:Y:S01]  /*4390*/  SHFL.IDX PT, R3, R2, RZ, 0x181f ;  /* 0x00181fff02037589 */ /* 0x0002a200000e0000 */
[----:B------:R-:W-:Y:S03]  /*43a0*/  IADD3 R68, -R72, UR18, RZ ;  /* 0x0000001248447c10 */ /* 0x000fe6000fffe1ff */
[----:B------:R-:W3:Y:S01]  /*43b0*/  SHFL.IDX PT, R55, R55, RZ, 0x181f ;  /* 0x00181fff37377589 */ /* 0x000ee200000e0000 */
[----:B------:R-:W-:Y:S04]  /*43c0*/  IMNMX R68, R68, 0x20, PT ;  /* 0x0000002044447817 */ /* 0x000fe80003800200 */
[----:B------:R-:W-:Y:S11]  /*43d0*/  ISETP.GT.AND P0, PT, R68, R109, PT ;  /* 0x0000006d4400720c */ /* 0x000ff60003f04270 */
[----:B------:R-:W-:Y:S02]  /*43e0*/  @!UPT UIADD3 URZ, URZ, URZ, URZ ;  /* 0x0000003f3f3ff290 */ /* 0x000fe4000fffe03f */
[----:B------:R-:W-:-:S05]  /*43f0*/  @!P0 BRA `(.L_x_657) ;  /* 0x0000014000008947 */ /* 0x000fca0003800000 */
[C---:B------:R-:W-:Y:S02]  /*4400*/  ISETP.GE.AND P0, PT, R16.reuse, c[0x0][0x1d4], PT ;  /* 0x0000750010007a0c */ /* 0x040fe40003f06270 */
[----:B------:R-:W-:Y:S11]  /*4410*/  ISETP.GE.AND P2, PT, R11, c[0x0][0x1d4], PT ;  /* 0x000075000b007a0c */ /* 0x000ff60003f46270 */
[----:B------:R-:W4:Y:S01]  /*4420*/  @!P0 LDS.128 R4, [R103+0xc080] ;  /* 0x00c0800067048984 */ /* 0x000f220000000c00 */
[C---:B---3--:R-:W-:Y:S04]  /*4430*/  @!P0 LEA R30, P1, R16.reuse, R55, 0x1 ;  /* 0x00000037101e8211 */ /* 0x048fe800078208ff */
[----:B--2---:R-:W-:Y:S02]  /*4440*/  @!P0 LEA.HI.X R31, R16, R3, R17, 0x1, P1 ;  /* 0x00000003101f8211 */ /* 0x004fe400008f0c11 */
[----:B------:R-:W-:Y:S03]  /*4450*/  ISETP.GE.AND P1, PT, R108, c[0x0][0x1d4], PT ;  /* 0x000075006c007a0c */ /* 0x000fe60003f26270 */
[----:B----4-:R-:W-:Y:S01]  /*4460*/  @!P0 ST.E.128 [R30.64], R4 ;  /* 0x000000041e008985 */ /* 0x010fe2000c101d18 */
[C---:B------:R-:W-:Y:S03]  /*4470*/  @!P2 LEA R28, P0, R96.reuse, R55, 0x1 ;  /* 0x00000037601ca211 */ /* 0x040fe600078008ff */
[----:B------:R-:W2:Y:S01]  /*4480*/  @!P2 LDS.128 R24, [R103+0xd080] ;  /* 0x00d080006718a984 */ /* 0x000ea20000000c00 */
[----:B------:R-:W-:Y:S02]  /*4490*/  @!P2 LEA.HI.X R29, R96, R3, R87, 0x1, P0 ;  /* 0x00000003601da211 */ /* 0x000fe400000f0c57 */
[----:B------:R-:W-:Y:S03]  /*44a0*/  ISETP.GE.AND P0, PT, R106, c[0x0][0x1d4], PT ;  /* 0x000075006a007a0c */ /* 0x000fe60003f06270 */
[----:B--2---:R-:W-:Y:S01]  /*44b0*/  @!P2 ST.E.128 [R28.64], R24 ;  /* 0x000000181c00a985 */ /* 0x004fe2000c101d18 */
[C---:B------:R-:W-:Y:S03]  /*44c0*/  @!P1 LEA R18, P2, R95.reuse, R55, 0x1 ;  /* 0x000000375f129211 */ /* 0x040fe600078408ff */
[----:B------:R-:W2:Y:S01]  /*44d0*/  @!P1 LDS.128 R20, [R103+0xe080] ;  /* 0x00e0800067149984 */ /* 0x000ea20000000c00 */
[----:B------:R-:W-:Y:S05]  /*44e0*/  @!P1 LEA.HI.X R19, R95, R3, R86, 0x1, P2 ;  /* 0x000000035f139211 */ /* 0x000fea00010f0c56 */
[----:B--2---:R-:W-:Y:S01]  /*44f0*/  @!P1 ST.E.128 [R18.64], R20 ;  /* 0x0000001412009985 */ /* 0x004fe2000c101d18 */
[C---:B-1----:R-:W-:Y:S03]  /*4500*/  @!P0 LEA R2, P1, R94.reuse, R55, 0x1 ;  /* 0x000000375e028211 */ /* 0x042fe600078208ff */
[----:B------:R-:W1:Y:S01]  /*4510*/  @!P0 LDS.128 R4, [R103+0xf080] ;  /* 0x00f0800067048984 */ /* 0x000e620000000c00 */
[----:B------:R-:W-:Y:S05]  /*4520*/  @!P0 LEA.HI.X R3, R94, R3, R85, 0x1, P1 ;  /* 0x000000035e038211 */ /* 0x000fea00008f0c55 */
[----:B-1----:R1:W-:Y:S04]  /*4530*/  @!P0 ST.E.128 [R2.64], R4 ;  /* 0x0000000402008985 */ /* 0x0023e8000c101d18 */
.L_x_657:
[----:B------:R-:W-:Y:S05]  /*4540*/  BSYNC B1 ;  /* 0x0000000000017941 */ /* 0x000fea0003800000 */
.L_x_652:
        /* <DEDUP_REMOVED lines=9> */
[----:B--2---:R-:W-:Y:S05]  /*45e0*/  @P0 IMAD.WIDE.U32 R2, R4, c[0x0][0x258], R78 ;  /* 0x0000960004020a25 */ /* 0x004fea00078e004e */
        /* <DEDUP_REMOVED lines=25> */
[----:B------:R1:W2:Y:S01]  /*4780*/  SHFL.IDX PT, R3, R2, RZ, 0x181f ;  /* 0x00181fff02037589 */ /* 0x0002a200000e0000 */
[----:B------:R-:W-:Y:S03]  /*4790*/  ISETP.GT.AND P0, PT, R68, R109, PT ;  /* 0x0000006d4400720c */ /* 0x000fe60003f04270 */
[----:B------:R-:W4:Y:S01]  /*47a0*/  SHFL.IDX PT, R13, R13, RZ, 0x181f ;  /* 0x00181fff0d0d7589 */ /* 0x000f2200000e0000 */
[----:B------:R-:W-:Y:S04]  /*47b0*/  DEPBAR.LE SB0, 0x0 ;  /* 0x000080000000791a */ /* 0x000fe80000000000 */
[----:B------:R-:W-:Y:S06]  /*47c0*/  BAR.SYNC.DEFER_BLOCKING 0x0 ;  /* 0x0000000000007b1d */ /* 0x000fec0000010000 */
[----:B------:R-:W-:-:S05]  /*47d0*/  @!P0 BRA `(.L_x_669) ;  /* 0x0000014000008947 */ /* 0x000fca0003800000 */
[C---:B-12---:R-:W-:Y:S02]  /*47e0*/  ISETP.GE.AND P0, PT, R16.reuse, c[0x0][0x1d4], PT ;  /* 0x0000750010007a0c */ /* 0x046fe40003f06270 */
        /* <DEDUP_REMOVED lines=19> */
.L_x_669:
[----:B-12---:R-:W-:Y:S05]  /*4920*/  BSYNC B0 ;  /* 0x0000000000007941 */ /* 0x006fea0003800000 */
.L_x_668:
        /* <DEDUP_REMOVED lines=25> */
.L_x_649:
[----:B-1----:R-:W-:Y:S01]  /*4ac0*/  UIADD3 UR6, UR15, 0x7f, URZ ;  /* 0x0000007f0f067890 */ /* 0x002fe2000fffe03f */
[----:B------:R-:W-:Y:S01]  /*4ad0*/  PLOP3.LUT P2, PT, PT, PT, PT, 0x80, 0x0 ;  /* 0x000000000000781c */ /* 0x000fe20003f4f070 */
[----:B------:R-:W-:Y:S01]  /*4ae0*/  ULDC.64 UR4, c[0x0][0x2c8] ;  /* 0x0000b20000047ab9 */ /* 0x000fe20000000a00 */
[----:B------:R-:W-:Y:S01]  /*4af0*/  IMAD.MOV.U32 R3, RZ, RZ, RZ ;  /* 0x000000ffff037224 */ /* 0x000fe200078e00ff */
[----:B------:R-:W-:Y:S01]  /*4b00*/  UIMAD.WIDE.U32 UR18, UR6, UR4, URZ ;  /* 0x00000004061272a5 */ /* 0x000fe2000f8e003f */
[----:B------:R-:W-:Y:S01]  /*4b10*/  IMAD.MOV.U32 R130, RZ, RZ, RZ ;  /* 0x000000ffff827224 */ /* 0x000fe200078e00ff */
[----:B------:R-:W-:Y:S01]  /*4b20*/  CS2R R128, SRZ ;  /* 0x0000000000807805 */ /* 0x000fe2000001ff00 */
[----:B---34-:R-:W-:Y:S01]  /*4b30*/  CS2R R126, SRZ ;  /* 0x00000000007e7805 */ /* 0x018fe2000001ff00 */
[----:B------:R-:W-:Y:S01]  /*4b40*/  @UP2 USHF.R.U32.HI UR6, URZ, UR5, UR19 ;  /* 0x000000053f062299 */ /* 0x000fe20008011613 */
[----:B------:R-:W-:Y:S01]  /*4b50*/  CS2R R124, SRZ ;  /* 0x00000000007c7805 */ /* 0x000fe2000001ff00 */
[----:B------:R-:W-:Y:S01]  /*4b60*/  CS2R R122, SRZ ;  /* 0x00000000007a7805 */ /* 0x000fe2000001ff00 */
[----:B------:R-:W-:Y:S01]  /*4b70*/  CS2R R120, SRZ ;  /* 0x0000000000787805 */ /* 0x000fe2000001ff00 */
[----:B------:R-:W-:Y:S01]  /*4b80*/  UIADD3 UR6, UR9, UR6, URZ ;  /* 0x0000000609067290 */ /* 0x000fe2000fffe03f */
[----:B------:R-:W-:Y:S01]  /*4b90*/  CS2R R118, SRZ ;  /* 0x0000000000767805 */ /* 0x000fe2000001ff00 */
[----:B------:R-:W-:Y:S01]  /*4ba0*/  CS2R R116, SRZ ;  /* 0x0000000000747805 */ /* 0x000fe2000001ff00 */
[----:B------:R-:W-:Y:S01]  /*4bb0*/  CS2R R114, SRZ ;  /* 0x0000000000727805 */ /* 0x000fe2000001ff00 */
[----:B------:R-:W-:Y:S01]  /*4bc0*/  USHF.R.S32.HI UR4, URZ, 0x1f, UR6 ;  /* 0x0000001f3f047899 */ /* 0x000fe20008011406 */
[----:B------:R-:W-:Y:S01]  /*4bd0*/  CS2R R112, SRZ ;  /* 0x0000000000707805 */ /* 0x000fe2000001ff00 */
[----:B------:R-:W-:Y:S01]  /*4be0*/  CS2R R110, SRZ ;  /* 0x00000000006e7805 */ /* 0x000fe2000001ff00 */
[----:B------:R-:W-:Y:S01]  /*4bf0*/  CS2R R108, SRZ ;  /* 0x00000000006c7805 */ /* 0x000fe2000001ff00 */
[----:B------:R-:W-:Y:S01]  /*4c00*/  ULEA.HI UR4, UR4, UR6, URZ, 0x5 ;  /* 0x0000000604047291 */ /* 0x000fe2000f8f283f */
[----:B------:R-:W-:Y:S01]  /*4c10*/  CS2R R106, SRZ ;  /* 0x00000000006a7805 */ /* 0x000fe2000001ff00 */
[----:B------:R-:W-:Y:S01]  /*4c20*/  CS2R R104, SRZ ;  /* 0x0000000000687805 */ /* 0x000fe2000001ff00 */
[----:B------:R-:W-:Y:S01]  /*4c30*/  CS2R R102, SRZ ;  /* 0x0000000000667805 */ /* 0x000fe2000001ff00 */
[----:B------:R-:W-:Y:S01]  /*4c40*/  USHF.R.S32.HI UR4, URZ, 0x5, UR4 ;  /* 0x000000053f047899 */ /* 0x000fe20008011404 */
[----:B------:R-:W-:Y:S01]  /*4c50*/  CS2R R100, SRZ ;  /* 0x0000000000647805 */ /* 0x000fe2000001ff00 */
[----:B------:R-:W-:Y:S01]  /*4c60*/  CS2R R98, SRZ ;  /* 0x0000000000627805 */ /* 0x000fe2000001ff00 */
[----:B------:R-:W-:Y:S01]  /*4c70*/  CS2R R96, SRZ ;  /* 0x0000000000607805 */ /* 0x000fe2000001ff00 */
[----:B------:R-:W-:Y:S01]  /*4c80*/  UISETP.LT.AND UP0, UPT, UR10, UR4, UPT ;  /* 0x000000040a00728c */ /* 0x000fe2000bf01270 */
[----:B------:R-:W-:Y:S01]  /*4c90*/  CS2R R94, SRZ ;  /* 0x00000000005e7805 */ /* 0x000fe2000001ff00 */
[----:B------:R-:W-:Y:S01]  /*4ca0*/  CS2R R92, SRZ ;  /* 0x00000000005c7805 */ /* 0x000fe2000001ff00 */
[----:B------:R-:W-:Y:S01]  /*4cb0*/  CS2R R90, SRZ ;  /* 0x00000000005a7805 */ /* 0x000fe2000001ff00 */
[----:B------:R-:W-:Y:S01]  /*4cc0*/  USEL UR10, UR10, UR4, UP0 ;  /* 0x000000040a0a7287 */ /* 0x000fe20008000000 */
[----:B------:R-:W-:Y:S01]  /*4cd0*/  CS2R R88, SRZ ;  /* 0x0000000000587805 */ /* 0x000fe2000001ff00 */
[----:B------:R-:W-:Y:S01]  /*4ce0*/  CS2R R86, SRZ ;  /* 0x0000000000567805 */ /* 0x000fe2000001ff00 */
[----:B------:R-:W-:Y:S01]  /*4cf0*/  CS2R R84, SRZ ;  /* 0x0000000000547805 */ /* 0x000fe2000001ff00 */
[----:B------:R-:W-:Y:S01]  /*4d00*/  UISETP.GE.AND UP0, UPT, UR10, 0x1, UPT ;  /* 0x000000010a00788c */ /* 0x000fe2000bf06270 */
[----:B------:R-:W-:Y:S01]  /*4d10*/  CS2R R82, SRZ ;  /* 0x0000000000527805 */ /* 0x000fe2000001ff00 */
[----:B------:R-:W-:Y:S01]  /*4d20*/  CS2R R80, SRZ ;  /* 0x0000000000507805 */ /* 0x000fe2000001ff00 */
[----:B------:R-:W-:Y:S01]  /*4d30*/  CS2R R78, SRZ ;  /* 0x00000000004e7805 */ /* 0x000fe2000001ff00 */
[----:B-----5:R-:W-:Y:S01]  /*4d40*/  CS2R R76, SRZ ;  /* 0x00000000004c7805 */ /* 0x020fe2000001ff00 */
[----:B------:R-:W-:Y:S01]  /*4d50*/  CS2R R74, SRZ ;  /* 0x00000000004a7805 */ /* 0x000fe2000001ff00 */
[----:B------:R-:W-:Y:S01]  /*4d60*/  PLOP3.LUT P0, PT, PT, PT, UP0, 0x80, 0x0 ;  /* 0x000000000000781c */ /* 0x000fe20003f0f008 */
        /* <DEDUP_REMOVED lines=51> */
[-C--:B------:R-:W-:Y:S01]  /*50a0*/  LEA.HI R56, R69, R66.reuse, RZ, 0x3 ;  /* 0x0000004245387211 */ /* 0x080fe200078f18ff */
[----:B------:R-:W-:Y:S01]  /*50b0*/  UIMAD UR6, UR6, UR4, URZ ;  /* 0x00000004060672a4 */ /* 0x000fe2000f8e023f */
[----:B------:R-:W-:Y:S01]  /*50c0*/  PLOP3.LUT P1, PT, PT, PT, UP2, 0x80, 0x0 ;  /* 0x000000000000781c */ /* 0x000fe20003f2f028 */
[----:B------:R-:W-:Y:S01]  /*50d0*/  UIMAD.WIDE.U32 UR8, UR17, UR4, URZ ;  /* 0x00000004110872a5 */ /* 0x000fe2000f8e003f */
[----:B------:R-:W-:Y:S01]  /*50e0*/  LOP3.LUT R57, R56, 0xfffffff8, RZ, 0xc0, !PT ;  /* 0xfffffff838397812 */ /* 0x000fe200078ec0ff */
[----:B------:R-:W-:Y:S01]  /*50f0*/  UIMAD UR17, UR17, UR5, UR6 ;  /* 0x00000005111172a4 */ /* 0x000fe2000f8e0206 */
[----:B------:R-:W-:Y:S01]  /*5100*/  SHF.R.S32.HI R56, RZ, 0x3, R56 ;  /* 0x00000003ff387819 */ /* 0x000fe20000011438 */
[----:B------:R-:W-:Y:S01]  /*5110*/  BSSY B0, `(.L_x_672) ;  /* 0x0000064000007945 */ /* 0x000fe20003800000 */
[----:B------:R-:W-:Y:S01]  /*5120*/  ULDC.64 UR6, c[0x0][0x348] ;  /* 0x0000d20000067ab9 */ /* 0x000fe20000000a00 */
[----:B------:R-:W-:Y:S01]  /*5130*/  IMAD.IADD R57, R66, 0x1, -R57 ;  /* 0x0000000142397824 */ /* 0x000fe200078e0a39 */
[----:B------:R-:W-:Y:S01]  /*5140*/  UISETP.NE.U32.AND UP0, UPT, URZ, UR6, UPT ;  /* 0x000000063f00728c */ /* 0x000fe2000bf05070 */
[----:B------:R-:W-:Y:S01]  /*5150*/  PLOP3.LUT P0, PT, PT, PT, UP2, 0x80, 0x0 ;  /* 0x000000000000781c */ /* 0x000fe20003f0f028 */
[----:B------:R-:W-:Y:S01]  /*5160*/  ULDC.64 UR4, c[0x0][0x1b8] ;  /* 0x00006e0000047ab9 */ /* 0x000fe20000000a00 */
[----:B------:R-:W-:Y:S01]  /*5170*/  IMAD R216, R57, 0x20, R56 ;  /* 0x0000002039d87824 */ /* 0x000fe200078e0238 */
[----:B------:R-:W-:Y:S01]  /*5180*/  UISETP.NE.AND.EX UP0, UPT, URZ, UR7, UPT, UP0 ;  /* 0x000000073f00728c */ /* 0x000fe2000bf05300 */
[-C--:B------:R-:W-:Y:S01]  /*5190*/  LEA.HI R61, R69, R66.reuse, RZ, 0x4 ;  /* 0x00000042453d7211 */ /* 0x080fe200078f20ff */
[----:B------:R-:W-:Y:S01]  /*51a0*/  USHF.R.S32.HI UR7, URZ, 0x1f, UR21 ;  /* 0x0000001f3f077899 */ /* 0x000fe20008011415 */
[----:B------:R-:W-:Y:S01]  /*51b0*/  IMAD.SHL.U32 R149, R56, 0x40, RZ ;  /* 0x0000004038957824 */ /* 0x000fe200078e00ff */
[----:B------:R-:W-:Y:S01]  /*51c0*/  UIADD3 UR9, UR9, UR17, URZ ;  /* 0x0000001109097290 */ /* 0x000fe2000fffe03f */
[----:B------:R-:W-:Y:S01]  /*51d0*/  IADD3 R0, R216, UR15, RZ ;  /* 0x0000000fd8007c10 */ /* 0x000fe2000fffe0ff */
[----:B------:R-:W-:Y:S01]  /*51e0*/  UIMAD UR6, UR12, UR4, URZ ;  /* 0x000000040c0672a4 */ /* 0x000fe2000f8e023f */
[----:B------:R-:W-:Y:S01]  /*51f0*/  IMAD.SHL.U32 R68, R57, 0x8, RZ ;  /* 0x0000000839447824 */ /* 0x000fe200078e00ff */
[----:B------:R-:W-:Y:S01]  /*5200*/  USEL UR7, UR7, URZ, !UP0 ;  /* 0x0000003f07077287 */ /* 0x000fe2000c000000 */
[----:B------:R-:W-:Y:S01]  /*5210*/  LEA.HI R147, R69, R66, RZ, 0x6 ;  /* 0x0000004245937211 */ /* 0x000fe200078f30ff */
[----:B------:R-:W-:Y:S01]  /*5220*/  UIMAD UR6, UR13, UR5, UR6 ;  /* 0x000000050d0672a4 */ /* 0x000fe2000f8e0206 */
[----:B-1----:R-:W-:Y:S01]  /*5230*/  @P1 IMAD.HI.U32 R3, R0, c[0x0][0x2c8], RZ ;  /* 0x0000b20000031a27 */ /* 0x002fe200078e00ff */
[----:B------:R-:W-:Y:S01]  /*5240*/  UIMAD.WIDE.U32 UR18, UR13, UR4, UR8 ;  /* 0x000000040d1272a5 */ /* 0x000fe2000f8e0008 */
[----:B------:R-:W-:Y:S01]  /*5250*/  LOP3.LUT R149, R149, 0x1c0, RZ, 0xc0, !PT ;  /* 0x000001c095957812 */ /* 0x000fe200078ec0ff */
[----:B------:R-:W-:Y:S01]  /*5260*/  USEL UR8, UR21, URZ, !UP0 ;  /* 0x0000003f15087287 */ /* 0x000fe2000c000000 */
[----:B------:R-:W-:Y:S01]  /*5270*/  IMAD.MOV.U32 R8, RZ, RZ, R0 ;  /* 0x000000ffff087224 */ /* 0x000fe200078e0000 */
[----:B------:R-:W-:Y:S01]  /*5280*/  ULDC.64 UR4, c[0x0][0x1c0] ;  /* 0x0000700000047ab9 */ /* 0x000fe20000000a00 */
[----:B------:R-:W-:Y:S01]  /*5290*/  @P0 SHF.R.U32.HI R8, RZ, c[0x0][0x2cc], R3 ;  /* 0x0000b300ff080a19 */ /* 0x000fe20000011603 */
[----:B------:R-:W-:Y:S01]  /*52a0*/  UIMAD UR7, UR7, UR4, URZ ;  /* 0x00000004070772a4 */ /* 0x000fe2000f8e023f */
[C---:B------:R-:W-:Y:S01]  /*52b0*/  IADD3 R38, R68.reuse, 0x40, RZ ;  /* 0x0000004044267810 */ /* 0x040fe20007ffe0ff */
[----:B------:R-:W-:Y:S01]  /*52c0*/  UIADD3 UR19, UR19, UR6, URZ ;  /* 0x0000000613137290 */ /* 0x000fe2000fffe03f */
[--C-:B------:R-:W-:Y:S01]  /*52d0*/  SHF.R.S32.HI R5, RZ, 0x1f, R8.reuse ;  /* 0x0000001fff057819 */ /* 0x100fe20000011408 */
[----:B------:R-:W-:Y:S01]  /*52e0*/  UIMAD UR5, UR8, UR5, UR7 ;  /* 0x00000005080572a4 */ /* 0x000fe2000f8e0207 */
[----:B------:R-:W-:Y:S01]  /*52f0*/  IMAD.MOV R3, RZ, RZ, -R8 ;  /* 0x000000ffff037224 */ /* 0x000fe200078e0a08 */
[----:B------:R-:W-:Y:S01]  /*5300*/  UIMAD.WIDE.U32 UR8, UR8, UR4, UR18 ;  /* 0x00000004080872a5 */ /* 0x000fe2000f8e0012 */
[----:B------:R-:W-:Y:S01]  /*5310*/  IADD3 R37, R68, 0x80, RZ ;  /* 0x0000008044257810 */ /* 0x000fe20007ffe0ff */
[----:B------:R-:W-:Y:S01]  /*5320*/  IMAD R5, R5, c[0x0][0x1b0], RZ ;  /* 0x00006c0005057a24 */ /* 0x000fe200078e02ff */
[----:B------:R-:W-:Y:S01]  /*5330*/  ULDC UR7, c[0x0][0x2c4] ;  /* 0x0000b10000077ab9 */ /* 0x000fe20000000800 */
[----:B------:R-:W-:Y:S01]  /*5340*/  IMAD R4, R3, c[0x0][0x2c4], R0 ;  /* 0x0000b10003047a24 */ /* 0x000fe200078e0200 */
[----:B------:R-:W-:Y:S01]  /*5350*/  UIADD3 UR5, UR9, UR5, URZ ;  /* 0x0000000509057290 */ /* 0x000fe2000fffe03f */
[----:B------:R-:W-:Y:S01]  /*5360*/  IMAD.U32 R7, RZ, RZ, UR9 ;  /* 0x00000009ff077e24 */ /* 0x000fe2000f8e00ff */
[----:B------:R-:W-:Y:S01]  /*5370*/  LOP3.LUT R3, R61, 0xfffffff0, RZ, 0xc0, !PT ;  /* 0xfffffff03d037812 */ /* 0x000fe200078ec0ff */
[----:B------:R-:W-:Y:S01]  /*5380*/  IMAD.U32 R6, RZ, RZ, UR8 ;  /* 0x00000008ff067e24 */ /* 0x000fe2000f8e00ff */
[----:B------:R-:W-:Y:S01]  /*5390*/  UIMAD UR7, UR20, UR7, URZ ;  /* 0x00000007140772a4 */ /* 0x000fe2000f8e023f */
[----:B------:R-:W-:Y:S01]  /*53a0*/  IMAD R5, R8, c[0x0][0x1b4], R5 ;  /* 0x00006d0008057a24 */ /* 0x000fe200078e0205 */
[----:B------:R-:W-:Y:S01]  /*53b0*/  IADD3 R36, R68, 0xc0, RZ ;  /* 0x000000c044247810 */ /* 0x000fe20007ffe0ff */
[----:B------:R-:W-:Y:S01]  /*53c0*/  IMAD.U32 R7, RZ, RZ, UR5 ;  /* 0x00000005ff077e24 */ /* 0x000fe2000f8e00ff */
[----:B------:R-:W-:Y:S01]  /*53d0*/  SHF.R.U32.HI R148, RZ, 0x3, R149 ;  /* 0x00000003ff947819 */ /* 0x000fe20000011695 */
[----:B------:R-:W-:Y:S01]  /*53e0*/  IMAD.IADD R3, R66, 0x1, -R3 ;  /* 0x0000000142037824 */ /* 0x000fe200078e0a03 */
[----:B------:R-:W-:Y:S01]  /*53f0*/  ISETP.GE.AND P4, PT, R68, c[0x0][0x198], PT ;  /* 0x0000660044007a0c */ /* 0x000fe20003f86270 */
[----:B------:R-:W-:Y:S01]  /*5400*/  IMAD.WIDE.U32 R8, R8, c[0x0][0x1b0], R6 ;  /* 0x00006c0008087a25 */ /* 0x000fe200078e0006 */
[----:B------:R-:W-:-:S02]  /*5410*/  SHF.R.S32.HI R7, RZ, 0x1f, R4 ;  /* 0x0000001fff077819 */ /* 0x000fc40000011404 */
[----:B------:R-:W-:Y:S01]  /*5420*/  SHF.R.S32.HI R58, RZ, 0x1f, R3 ;  /* 0x0000001fff3a7819 */ /* 0x000fe20000011403 */
[----:B------:R-:W-:Y:S01]  /*5430*/  IMAD.IADD R9, R9, 0x1, R5 ;  /* 0x0000000109097824 */ /* 0x000fe200078e0205 */
[----:B------:R-:W-:Y:S01]  /*5440*/  IADD3 R6, R56, UR15, RZ ;  /* 0x0000000f38067c10 */ /* 0x000fe2000fffe0ff */
[----:B------:R-:W-:Y:S01]  /*5450*/  IMAD R7, R7, c[0x0][0x1a8], RZ ;  /* 0x00006a0007077a24 */ /* 0x000fe200078e02ff */
[----:B------:R-:W-:Y:S01]  /*5460*/  LEA.HI R58, R58, R3, RZ, 0x3 ;  /* 0x000000033a3a7211 */ /* 0x000fe200078f18ff */
[----:B------:R-:W-:Y:S01]  /*5470*/  IMAD.SHL.U32 R147, R147, 0x8, RZ ;  /* 0x0000000893937824 */ /* 0x000fe200078e00ff */
[----:B------:R-:W-:Y:S01]  /*5480*/  ISETP.GE.AND P6, PT, R6, UR7, PT ;  /* 0x0000000706007c0c */ /* 0x000fe2000bfc6270 */
[----:B------:R-:W-:Y:S01]  /*5490*/  IMAD R7, R4, c[0x0][0x1ac], R7 ;  /* 0x00006b0004077a24 */ /* 0x000fe200078e0207 */
[----:B------:R-:W-:Y:S01]  /*54a0*/  LOP3.LUT R0, R58, 0xfffffff8, RZ, 0xc0, !PT ;  /* 0xfffffff83a007812 */ /* 0x000fe200078ec0ff */
[----:B------:R-:W-:Y:S01]  /*54b0*/  IMAD.WIDE.U32 R4, R4, c[0x0][0x1a8], R8 ;  /* 0x00006a0004047a25 */ /* 0x000fe200078e0008 */
[----:B------:R-:W-:-:S02]  /*54c0*/  ISETP.GE.AND P3, PT, R38, c[0x0][0x198], PT ;  /* 0x0000660026007a0c */ /* 0x000fc40003f66270 */
[----:B------:R-:W-:Y:S01]  /*54d0*/  ISETP.GE.AND P5, PT, R36, c[0x0][0x198], PT ;  /* 0x0000660024007a0c */ /* 0x000fe20003fa6270 */
[----:B------:R-:W-:Y:S01]  /*54e0*/  IMAD.IADD R5, R5, 0x1, R7 ;  /* 0x0000000105057824 */ /* 0x000fe200078e0207 */
[C---:B------:R-:W-:Y:S01]  /*54f0*/  LEA R14, P0, R4.reuse, c[0x0][0x160], 0x1 ;  /* 0x00005800040e7a11 */ /* 0x040fe200078008ff */
[----:B------:R-:W-:Y:S01]  /*5500*/  IMAD.IADD R0, R3, 0x1, -R0 ;  /* 0x0000000103007824 */ /* 0x000fe200078e0a00 */
[----:B------:R-:W-:Y:S02]  /*5510*/  LOP3.LUT R3, R149, 0x38, R68, 0xf8, !PT ;  /* 0x0000003895037812 */ /* 0x000fe400078ef844 */
[----:B------:R-:W-:Y:S01]  /*5520*/  LEA.HI.X R5, R4, c[0x0][0x164], R5, 0x1, P0 ;  /* 0x0000590004057a11 */ /* 0x000fe200000f0c05 */
[----:B------:R1:W3:Y:S01]  /*5530*/  SHFL.IDX PT, R12, R14, RZ, 0x181f ;  /* 0x00181fff0e0c7589 */ /* 0x0002e200000e0000 */
[----:B------:R-:W-:Y:S02]  /*5540*/  ISETP.GE.AND P0, PT, R37, c[0x0][0x198], PT ;  /* 0x0000660025007a0c */ /* 0x000fe40003f06270 */
[----:B------:R-:W-:Y:S01]  /*5550*/  LOP3.LUT R4, R3, R148, RZ, 0x3c, !PT ;  /* 0x0000009403047212 */ /* 0x000fe200078e3cff */
[----:B------:R-:W-:Y:S01]  /*5560*/  IMAD.MOV.U32 R3, RZ, RZ, 0x20 ;  /* 0x00000020ff037424 */ /* 0x000fe200078e00ff */
[----:B------:R-:W-:Y:S01]  /*5570*/  LOP3.LUT R147, R147, 0xfffffe00, RZ, 0xc0, !PT ;  /* 0xfffffe0093937812 */ /* 0x000fe200078ec0ff */
[----:B------:R1:W4:Y:S01]  /*5580*/  SHFL.IDX PT, R13, R5, RZ, 0x181f ;  /* 0x00181fff050d7589 */ /* 0x00032200000e0000 */
[----:B------:R-:W-:-:S03]  /*5590*/  P2R R11, PR, RZ, 0x40 ;  /* 0x00000040ff0b7803 */ /* 0x000fc60000000000 */
        /* <DEDUP_REMOVED lines=9> */
[----:B------:R-:W-:Y:S01]  /*5630*/  IMAD.WIDE R16, R68, 0x2, R12 ;  /* 0x0000000244107825 */ /* 0x000fe200078e020c */
        /* <DEDUP_REMOVED lines=17> */
.L_x_673:
[----:B-1-34-:R-:W-:Y:S05]  /*5750*/  BSYNC B0 ;  /* 0x0000000000007941 */ /* 0x01afea0003800000 */
.L_x_672:
        /* <DEDUP_REMOVED lines=26> */
.L_x_675:
[----:B------:R-:W-:Y:S05]  /*5900*/  BSYNC B0 ;  /* 0x0000000000007941 */ /* 0x000fea0003800000 */
.L_x_674:
[----:B------:R-:W-:Y:S01]  /*5910*/  IADD3 R4, R6, 0x40, RZ ;  /* 0x0000004006047810 */ /* 0x000fe20007ffe0ff */
[----:B--2---:R2:W4:Y:S01]  /*5920*/  SHFL.IDX PT, R17, R5, 0x2, 0x181f ;  /* 0x00581f0005117f89 */ /* 0x00452200000e0000 */
[----:B------:R-:W-:Y:S02]  /*5930*/  BSSY B0, `(.L_x_676) ;  /* 0x0000018000007945 */ /* 0x000fe40003800000 */
[----:B------:R-:W-:Y:S01]  /*5940*/  ISETP.GE.AND P1, PT, R4, UR7, PT ;  /* 0x0000000704007c0c */ /* 0x000fe2000bf26270 */
[----:B------:R2:W1:Y:S03]  /*5950*/  SHFL.IDX PT, R16, R14, 0x2, 0x181f ;  /* 0x00581f000e107f89 */ /* 0x00046600000e0000 */
[----:B------:R-:W-:-:S09]  /*5960*/  P2R R4, PR, RZ, 0x2 ;  /* 0x00000002ff047803 */ /* 0x000fd20000000000 */
[----:B------:R-:W-:Y:S05]  /*5970*/  @P1 BRA `(.L_x_677) ;  /* 0x0000013000001947 */ /* 0x000fea0003800000 */
[----:B------:R-:W-:Y:S01]  /*5980*/  SHF.R.S32.HI R13, RZ, 0x1f, R38 ;  /* 0x0000001fff0d7819 */ /* 0x000fe20000011426 */
[----:B---3--:R-:W-:Y:S01]  /*5990*/  IMAD.SHL.U32 R12, R39, 0x2, RZ ;  /* 0x00000002270c7824 */ /* 0x008fe200078e00ff */
[----:B------:R-:W-:Y:S01]  /*59a0*/  SHF.R.S32.HI R8, RZ, 0x1f, R37 ;  /* 0x0000001fff087819 */ /* 0x000fe20000011425 */
[----:B-1--4-:R-:W-:Y:S01]  /*59b0*/  IMAD.WIDE R18, R68, 0x2, R16 ;  /* 0x0000000244127825 */ /* 0x012fe200078e0210 */
        /* <DEDUP_REMOVED lines=15> */
.L_x_677:
[----:B------:R-:W-:Y:S05]  /*5ab0*/  BSYNC B0 ;  /* 0x0000000000007941 */ /* 0x000fea0003800000 */
.L_x_676:
[----:B------:R-:W-:Y:S01]  /*5ac0*/  IADD3 R8, R6, 0x60, RZ ;  /* 0x0000006006087810 */ /* 0x000fe20007ffe0ff */
[----:B-1-3--:R-:W-:Y:S01]  /*5ad0*/  SHFL.IDX PT, R12, R14, 0x3, 0x181f ;  /* 0x00781f000e0c7f89 */ /* 0x00afe200000e0000 */
[----:B------:R-:W-:Y:S01]  /*5ae0*/  IMAD.MOV.U32 R215, RZ, RZ, c[0x0][0x2b8] ;  /* 0x0000ae00ffd77624 */ /* 0x000fe200078e00ff */
[----:B------:R-:W-:Y:S01]  /*5af0*/  LOP3.LUT R7, R7, 0xfffffffe, RZ, 0xc0, !PT ;  /* 0xfffffffe07077812 */ /* 0x000fe200078ec0ff */
[----:B------:R-:W-:Y:S01]  /*5b00*/  USHF.R.S32.HI UR6, URZ, 0x1f, UR17 ;  /* 0x0000001f3f067899 */ /* 0x000fe20008011411 */
[----:B------:R-:W-:Y:S01]  /*5b10*/  ISETP.GE.AND P6, PT, R8, UR7, PT ;  /* 0x0000000708007c0c */ /* 0x000fe2000bfc6270 */
[----:B------:R1:W3:Y:S01]  /*5b20*/  SHFL.IDX PT, R13, R5, 0x3, 0x181f ;  /* 0x00781f00050d7f89 */ /* 0x0002e200000e0000 */
[----:B------:R-:W-:Y:S01]  /*5b30*/  ISETP.NE.AND P1, PT, R215, 0x1, PT ;  /* 0x00000001d700780c */ /* 0x000fe20003f25270 */
[----:B------:R-:W-:Y:S01]  /*5b40*/  ULDC.64 UR4, c[0x0][0x2b0] ;  /* 0x0000ac0000047ab9 */ /* 0x000fe20000000a00 */
[----:B------:R-:W-:Y:S01]  /*5b50*/  IMAD.MOV.U32 R217, RZ, RZ, RZ ;  /* 0x000000ffffd97224 */ /* 0x000fe200078e00ff */
[----:B------:R-:W-:-:S02]  /*5b60*/  UIMAD UR6, UR6, UR4, URZ ;  /* 0x00000004060672a4 */ /* 0x000fc4000f8e023f */
[----:B------:R-:W-:Y:S02]  /*5b70*/  UIMAD.WIDE.U32 UR8, UR17, UR4, URZ ;  /* 0x00000004110872a5 */ /* 0x000fe4000f8e003f */
[----:B------:R-:W-:-:S03]  /*5b80*/  UIMAD UR6, UR17, UR5, UR6 ;  /* 0x00000005110672a4 */ /* 0x000fc6000f8e0206 */
[----:B------:R-:W-:Y:S01]  /*5b90*/  ULDC.64 UR4, c[0x0][0x1e8] ;  /* 0x00007a0000047ab9 */ /* 0x000fe20000000a00 */
[----:B----4-:R-:W-:Y:S01]  /*5ba0*/  @!P6 SHF.R.S32.HI R17, RZ, 0x1f, R38 ;  /* 0x0000001fff11e819 */ /* 0x010fe20000011426 */
[----:B------:R-:W-:Y:S01]  /*5bb0*/  @!P6 IMAD.SHL.U32 R8, R39, 0x2, RZ ;  /* 0x000000022708e824 */ /* 0x000fe200078e00ff */
[----:B------:R-:W-:Y:S01]  /*5bc0*/  @!P6 SHF.R.S32.HI R10, RZ, 0x1f, R37 ;  /* 0x0000001fff0ae819 */ /* 0x000fe20000011425 */
[----:B------:R-:W-:Y:S01]  /*5bd0*/  UIADD3 UR6, UR9, UR6, URZ ;  /* 0x0000000609067290 */ /* 0x000fe2000fffe03f */
[----:B------:R-:W-:Y:S02]  /*5be0*/  @!P6 LEA.HI R17, R17, R38, RZ, 0x3 ;  /* 0x000000261111e211 */ /* 0x000fe400078f18ff */
[----:B------:R-:W-:Y:S02]  /*5bf0*/  @!P6 LEA.HI R15, R10, R37, RZ, 0x3 ;  /* 0x000000250a0fe211 */ /* 0x000fe400078f18ff */
[----:B------:R-:W-:Y:S02]  /*5c00*/  @!P6 LOP3.LUT R17, R17, 0xfffffff8, RZ, 0xc0, !PT ;  /* 0xfffffff81111e812 */ /* 0x000fe400078ec0ff */
[----:B------:R-:W-:Y:S01]  /*5c10*/  @!P6 LOP3.LUT R15, R15, 0xfffffff8, RZ, 0xc0, !PT ;  /* 0xfffffff80f0fe812 */ /* 0x000fe200078ec0ff */
[----:B-12---:R-:W-:Y:S01]  /*5c20*/  IMAD.U32 R5, RZ, RZ, UR10 ;  /* 0x0000000aff057e24 */ /* 0x006fe2000f8e00ff */
[----:B------:R-:W-:Y:S01]  /*5c30*/  @P1 LOP3.LUT R7, R7, 0x1, RZ, 0xfc, !PT ;  /* 0x0000000107071812 */ /* 0x000fe200078efcff */
[----:B---3--:R-:W-:-:S04]  /*5c40*/  @!P6 IMAD.WIDE R18, R68, 0x2, R12 ;  /* 0x000000024412e825 */ /* 0x008fc800078e020c */
[----:B------:R-:W-:Y:S01]  /*5c50*/  IMAD R218, R5, 0x20, R216 ;  /* 0x0000002005da7824 */ /* 0x000fe200078e02d8 */
[----:B------:R-:W-:Y:S01]  /*5c60*/  @!P6 SHF.R.S32.HI R5, RZ, 0x1f, R36 ;  /* 0x0000001fff05e819 */ /* 0x000fe20000011424 */
[--C-:B------:R-:W-:Y:S01]  /*5c70*/  @!P6 IMAD.WIDE R16, R17, 0x2, R12.reuse ;  /* 0x000000021110e825 */ /* 0x100fe200078e020c */
[----:B------:R-:W-:Y:S01]  /*5c80*/  @!PT LDS RZ, [RZ] ;  /* 0x00000000fffff984 */ /* 0x000fe20000000800 */
[----:B------:R1:W-:Y:S02]  /*5c90*/  @!P6 LDGSTS.E.BYPASS.LTC128B.128 [R8+0x13080], [R18.64], !P4 ;  /* 0x130800001208efae */ /* 0x0003e4000e101d58 */
[----:B------:R-:W-:Y:S01]  /*5ca0*/  @!P6 LEA.HI R5, R5, R36, RZ, 0x3 ;  /* 0x000000240505e211 */ /* 0x000fe200078f18ff */
[----:B------:R-:W-:Y:S01]  /*5cb0*/  @!P6 IMAD.WIDE R14, R15, 0x2, R12 ;  /* 0x000000020f0ee825 */ /* 0x000fe200078e020c */
[----:B------:R-:W-:Y:S01]  /*5cc0*/  IADD3 R218, R218, -0x20, RZ ;  /* 0xffffffe0dada7810 */ /* 0x000fe20007ffe0ff */
[----:B------:R1:W-:Y:S01]  /*5cd0*/  @!P6 LDGSTS.E.BYPASS.LTC128B.128 [R8+0x17080], [R16.64], !P3 ;  /* 0x170800001008efae */ /* 0x0003e2000d901d58 */
[----:B------:R-:W-:-:S03]  /*5ce0*/  @!P6 LOP3.LUT R7, R5, 0xfffffff8, RZ, 0xc0, !PT ;  /* 0xfffffff80507e812 */ /* 0x000fc600078ec0ff */
[----:B------:R2:W-:Y:S01]  /*5cf0*/  @!P6 LDGSTS.E.BYPASS.LTC128B.128 [R8+0x1b080], [R14.64], !P0 ;  /* 0x1b0800000e08efae */ /* 0x0005e2000c101d58 */
[C---:B------:R-:W-:Y:S01]  /*5d00*/  ISETP.GE.AND P0, PT, R218.reuse, UR11, PT ;  /* 0x0000000bda007c0c */ /* 0x040fe2000bf06270 */
[----:B------:R-:W-:Y:S01]  /*5d10*/  @!P6 IMAD.WIDE R12, R7, 0x2, R12 ;  /* 0x00000002070ce825 */ /* 0x000fe200078e020c */
[----:B------:R-:W-:Y:S02]  /*5d20*/  IADD3 R218, R218, UR16, RZ ;  /* 0x00000010dada7c10 */ /* 0x000fe4000fffe0ff */
[----:B------:R-:W-:Y:S02]  /*5d30*/  ISETP.GT.OR P0, PT, R216, 0x1f, P0 ;  /* 0x0000001fd800780c */ /* 0x000fe40000704670 */
[----:B------:R3:W-:Y:S01]  /*5d40*/  @!P6 LDGSTS.E.BYPASS.LTC128B.128 [R8+0x1f080], [R12.64], !P5 ;  /* 0x1f0800000c08efae */ /* 0x0007e2000e901d58 */
[----:B------:R-:W-:-:S03]  /*5d50*/  @P1 IMAD.HI.U32 R10, R218, c[0x0][0x2bc], RZ ;  /* 0x0000af00da0a1a27 */ /* 0x000fc600078e00ff */
[----:B------:R-:W0:Y:S01]  /*5d60*/  LDGDEPBAR ;  /* 0x00000000000079af */ /* 0x000e220000000000 */
[----:B------:R-:W-:Y:S01]  /*5d70*/  IMAD.MOV.U32 R5, RZ, RZ, R218 ;  /* 0x000000ffff057224 */ /* 0x000fe200078e00da */
[----:B------:R-:W-:-:S05]  /*5d80*/  @P1 SHF.R.U32.HI R5, RZ, c[0x0][0x2c0], R10 ;  /* 0x0000b000ff051a19 */ /* 0x000fca000001160a */
[----:B------:R-:W-:-:S04]  /*5d90*/  @!P0 IADD3 R10, P1, R5, UR8, RZ ;  /* 0x00000008050a8c10 */ /* 0x000fc8000ff3e0ff */
[----:B------:R-:W-:Y:S02]  /*5da0*/  @!P0 LEA.HI.X.SX32 R7, R5, UR6, 0x1, P1 ;  /* 0x0000000605078c11 */ /* 0x000fe400088f0eff */
[----:B--2---:R-:W-:-:S04]  /*5db0*/  @!P0 LEA R14, P1, R10, c[0x0][0x2a0], 0x2 ;  /* 0x0000a8000a0e8a11 */ /* 0x004fc800078210ff */
[----:B------:R-:W-:Y:S01]  /*5dc0*/  @!P0 LEA.HI.X R15, R10, c[0x0][0x2a4], R7, 0x2, P1 ;  /* 0x0000a9000a0f8a11 */ /* 0x000fe200008f1407 */
        /* <DEDUP_REMOVED lines=9> */
[----:B------:R-:W-:Y:S01]  /*5e60*/  ULEA UR22, UR10, 0xffffffe0, 0x5 ;  /* 0xffffffe00a167891 */ /* 0x000fe2000f8e283f */
[----:B---3--:R-:W-:Y:S01]  /*5e70*/  IMAD.WIDE.U32 R12, R218, c[0x0][0x1e0], RZ ;  /* 0x00007800da0c7a25 */ /* 0x008fe200078e00ff */
[----:B------:R-:W-:Y:S01]  /*5e80*/  SHF.R.S32.HI R60, RZ, 0x1f, R218 ;  /* 0x0000001fff3c7819 */ /* 0x000fe200000114da */
[----:B------:R-:W-:Y:S01]  /*5e90*/  UIADD3 UR17, UR19, UR17, URZ ;  /* 0x0000001113117290 */ /* 0x000fe2000fffe03f */
[----:B------:R-:W-:Y:S01]  /*5ea0*/  ISETP.GE.AND P3, PT, R37, c[0x0][0x1d4], PT ;  /* 0x0000750025007a0c */ /* 0x000fe20003f66270 */
[----:B------:R-:W-:Y:S01]  /*5eb0*/  UIADD3 UR22, UR11, -UR22, URZ ;  /* 0x800000160b167290 */ /* 0x000fe2000fffe03f */
[----:B------:R-:W-:Y:S01]  /*5ec0*/  ISETP.GE.AND P2, PT, R36, c[0x0][0x1d4], PT ;  /* 0x0000750024007a0c */ /* 0x000fe20003f46270 */
[----:B------:R-:W-:Y:S01]  /*5ed0*/  IMAD R5, R60, c[0x0][0x1e0], RZ ;  /* 0x000078003c057a24 */ /* 0x000fe200078e02ff */
[----:B------:R-:W-:Y:S01]  /*5ee0*/  ULDC.64 UR4, c[0x0][0x210] ;  /* 0x0000840000047ab9 */ /* 0x000fe20000000a00 */
[----:B------:R-:W-:Y:S01]  /*5ef0*/  LEA.HI R71, R69, R66, RZ, 0x5 ;  /* 0x0000004245477211 */ /* 0x000fe200078f28ff */
[----:B------:R-:W-:Y:S01]  /*5f00*/  UIMAD UR12, UR12, UR4, URZ ;  /* 0x000000040c0c72a4 */ /* 0x000fe2000f8e023f */
[----:B------:R-:W-:Y:S01]  /*5f10*/  IMAD R5, R218, c[0x0][0x1e4], R5 ;  /* 0x00007900da057a24 */ /* 0x000fe200078e0205 */
[----:B------:R-:W-:Y:S01]  /*5f20*/  IADD3 R10, -R56, UR22, RZ ;  /* 0x00000016380a7c10 */ /* 0x000fe2000fffe1ff */
[----:B------:R-:W-:Y:S01]  /*5f30*/  UIMAD.WIDE.U32 UR26, UR13, UR4, URZ ;  /* 0x000000040d1a72a5 */ /* 0x000fe2000f8e003f */
[----:B------:R-:W-:Y:S01]  /*5f40*/  SHF.R.S32.HI R70, RZ, 0x5, R71 ;  /* 0x00000005ff467819 */ /* 0x000fe20000011447 */
[----:B------:R-:W-:Y:S01]  /*5f50*/  IMAD.IADD R13, R13, 0x1, R5 ;  /* 0x000000010d0d7824 */ /* 0x000fe200078e0205 */
[----:B------:R-:W-:Y:S01]  /*5f60*/  UIMAD UR12, UR13, UR5, UR12 ;  /* 0x000000050d0c72a4 */ /* 0x000fe2000f8e020c */
[----:B------:R-:W-:-:S03]  /*5f70*/  IMAD.U32 R5, RZ, RZ, UR13 ;  /* 0x0000000dff057e24 */ /* 0x000fc6000f8e00ff */
[----:B------:R-:W-:Y:S01]  /*5f80*/  UIADD3 UR12, UR27, UR12, URZ ;  /* 0x0000000c1b0c7290 */ /* 0x000fe2000fffe03f */
[----:B--2---:R-:W-:Y:S01]  /*5f90*/  SHF.R.S32.HI R59, RZ, 0x1f, R217 ;  /* 0x0000001fff3b7819 */ /* 0x004fe200000114d9 */
[----:B------:R-:W-:-:S04]  /*5fa0*/  IMAD.WIDE.U32 R12, R217, c[0x0][0x1f0], R12 ;  /* 0x00007c00d90c7a25 */ /* 0x000fc800078e000c */
[----:B-1----:R-:W-:Y:S02]  /*5fb0*/  IMAD R8, R59, c[0x0][0x1f0], RZ ;  /* 0x00007c003b087a24 */ /* 0x002fe400078e02ff */
[----:B------:R-:W-:Y:S02]  /*5fc0*/  IMAD R5, R5, c[0x0][0x1e8], R12 ;  /* 0x00007a0005057a24 */ /* 0x000fe400078e020c */
[----:B------:R-:W-:Y:S01]  /*5fd0*/  IMAD R7, R217, c[0x0][0x1f4], R8 ;  /* 0x00007d00d9077a24 */ /* 0x000fe200078e0208 */
[----:B------:R-:W-:Y:S02]  /*5fe0*/  IADD3 R8, P0, R12, UR18, RZ ;  /* 0x000000120c087c10 */ /* 0x000fe4000ff1e0ff */
[----:B------:R-:W-:Y:S01]  /*5ff0*/  LEA R14, R5, c[0x0][0x1c8], 0x1 ;  /* 0x00007200050e7a11 */ /* 0x000fe200078e08ff */
[----:B------:R-:W-:Y:S01]  /*6000*/  IMAD.IADD R7, R13, 0x1, R7 ;  /* 0x000000010d077824 */ /* 0x000fe200078e0207 */
[----:B------:R-:W-:-:S03]  /*6010*/  LEA RZ, P1, R8, c[0x0][0x1c8], 0x1 ;  /* 0x0000720008ff7a11 */ /* 0x000fc600078208ff */
[----:B------:R-:W-:Y:S01]  /*6020*/  SHFL.IDX PT, R12, R14, RZ, 0x181f ;  /* 0x00181fff0e0c7589 */ /* 0x000fe200000e0000 */
[----:B------:R-:W-:Y:S02]  /*6030*/  IADD3.X R7, R7, UR17, RZ, P0, !PT ;  /* 0x0000001107077c10 */ /* 0x000fe400087fe4ff */
[----:B------:R-:W-:Y:S02]  /*6040*/  ISETP.GE.AND P0, PT, R10, 0x1, PT ;  /* 0x000000010a00780c */ /* 0x000fe40003f06270 */
[----:B------:R-:W-:Y:S02]  /*6050*/  LEA.HI.X R13, R8, c[0x0][0x1cc], R7, 0x1, P1 ;  /* 0x00007300080d7a11 */ /* 0x000fe400008f0c07 */
[----:B------:R-:W-:-:S04]  /*6060*/  ISETP.GT.AND P1, PT, R216, 0x1f, PT ;  /* 0x0000001fd800780c */ /* 0x000fc80003f24270 */
[----:B------:R-:W1:Y:S05]  /*6070*/  SHFL.IDX PT, R13, R13, RZ, 0x181f ;  /* 0x00181fff0d0d7589 */ /* 0x000e6a00000e0000 */
[----:B------:R-:W-:Y:S02]  /*6080*/  @P0 SHF.R.S32.HI R7, RZ, 0x1f, R38 ;  /* 0x0000001fff070819 */ /* 0x000fe40000011426 */
[----:B------:R-:W-:Y:S02]  /*6090*/  @P0 SHF.R.S32.HI R10, RZ, 0x1f, R37 ;  /* 0x0000001fff0a0819 */ /* 0x000fe40000011425 */
[----:B------:R-:W-:Y:S02]  /*60a0*/  @P0 SHF.R.S32.HI R5, RZ, 0x1f, R36 ;  /* 0x0000001fff050819 */ /* 0x000fe40000011424 */
[----:B------:R-:W-:-:S02]  /*60b0*/  @P0 LEA.HI R8, R7, R38, RZ, 0x3 ;  /* 0x0000002607080211 */ /* 0x000fc400078f18ff */
[----:B------:R-:W-:Y:S01]  /*60c0*/  @P0 LEA.HI R7, R10, R37, RZ, 0x3 ;  /* 0x000000250a070211 */ /* 0x000fe200078f18ff */
[----:B------:R-:W-:Y:S01]  /*60d0*/  @P0 IMAD.SHL.U32 R10, R39, 0x2, RZ ;  /* 0x00000002270a0824 */ /* 0x000fe200078e00ff */
        /* <DEDUP_REMOVED lines=18> */
.L_x_678:
[----:B------:R-:W-:Y:S01]  /*6200*/  ULDC.U8 UR4, c[0x0][0x298] ;  /* 0x0000a60000047ab9 */ /* 0x000fe20000000000 */
[----:B------:R-:W-:Y:S01]  /*6210*/  SHF.R.S32.HI R8, RZ, 0x1f, R67 ;  /* 0x0000001fff087819 */ /* 0x000fe20000011443 */
[----:B-1----:R-:W-:Y:S01]  /*6220*/  IMAD.WIDE.U32 R16, R67, c[0x0][0x280], RZ ;  /* 0x0000a00043107a25 */ /* 0x002fe200078e00ff */
[----:B------:R-:W-:Y:S01]  /*6230*/  ISETP.NE.AND P0, PT, RZ, UR4, PT ;  /* 0x00000004ff007c0c */ /* 0x000fe2000bf05270 */
[----:B------:R-:W-:Y:S01]  /*6240*/  BSSY B2, `(.L_x_679) ;  /* 0x00009a0000027945 */ /* 0x000fe20003800000 */
[----:B------:R-:W-:Y:S01]  /*6250*/  LEA R5, R57, R6, 0x5 ;  /* 0x0000000639057211 */ /* 0x000fe200078e28ff */
[C---:B------:R-:W-:Y:S01]  /*6260*/  IMAD R10, R8.reuse, c[0x0][0x280], RZ ;  /* 0x0000a000080a7a24 */ /* 0x040fe200078e02ff */
        /* <DEDUP_REMOVED lines=9> */
[----:B------:R-:W-:Y:S01]  /*6300*/  IMAD.MOV.U32 R14, RZ, RZ, R12 ;  /* 0x000000ffff0e7224 */ /* 0x000fe200078e000c */
        /* <DEDUP_REMOVED lines=9> */
[----:B------:R-:W-:-:S02]  /*63a0*/  CS2R R132, SRZ ;  /* 0x0000000000847805 */ /* 0x000fc4000001ff00 */
[----:B------:R-:W-:Y:S01]  /*63b0*/  @P0 IMAD.HI.U32 R6, R5, c[0x0][0x2c8], RZ ;  /* 0x0000b20005060a27 */ /* 0x000fe200078e00ff */
[----:B------:R-:W-:-:S13]  /*63c0*/  PLOP3.LUT P0, PT, PT, PT, UP2, 0x80, 0x0 ;  /* 0x000000000000781c */ /* 0x000fda0003f0f028 */
[----:B------:R-:W-:Y:S01]  /*63d0*/  @P0 SHF.R.U32.HI R5, RZ, c[0x0][0x2cc], R6 ;  /* 0x0000b300ff050a19 */ /* 0x000fe20000011606 */
[----:B------:R-:W-:Y:S02]  /*63e0*/  IMAD.MOV.U32 R6, RZ, RZ, R16 ;  /* 0x000000ffff067224 */ /* 0x000fe400078e0010 */
[----:B------:R-:W-:Y:S01]  /*63f0*/  IMAD.SHL.U32 R16, R57, 0x4, RZ ;  /* 0x0000000439107824 */ /* 0x000fe200078e00ff */
[----:B------:R-:W-:Y:S01]  /*6400*/  SHF.R.S32.HI R8, RZ, 0x1f, R5 ;  /* 0x0000001fff087819 */ /* 0x000fe20000011405 */
[----:B------:R-:W-:-:S04]  /*6410*/  IMAD.WIDE.U32 R6, R5, c[0x0][0x280], R6 ;  /* 0x0000a00005067a25 */ /* 0x000fc800078e0006 */
[C---:B------:R-:W-:Y:S02]  /*6420*/  IMAD R10, R8.reuse, c[0x0][0x280], RZ ;  /* 0x0000a000080a7a24 */ /* 0x040fe400078e02ff */
[----:B------:R-:W-:Y:S02]  /*6430*/  IMAD R8, R8, c[0x0][0x290], RZ ;  /* 0x0000a40008087a24 */ /* 0x000fe400078e02ff */
[C---:B------:R-:W-:Y:S02]  /*6440*/  IMAD R10, R5.reuse, c[0x0][0x284], R10 ;  /* 0x0000a100050a7a24 */ /* 0x040fe400078e020a */
[----:B------:R-:W-:-:S03]  /*6450*/  IMAD.WIDE.U32 R14, R5, c[0x0][0x290], R14 ;  /* 0x0000a400050e7a25 */ /* 0x000fc600078e000e */
[----:B------:R-:W-:Y:S01]  /*6460*/  IADD3 R13, R7, R10, RZ ;  /* 0x0000000a070d7210 */ /* 0x000fe20007ffe0ff */
[----:B------:R-:W-:Y:S01]  /*6470*/  IMAD R5, R5, c[0x0][0x294], R8 ;  /* 0x0000a50005057a24 */ /* 0x000fe200078e0208 */
[----:B------:R-:W-:-:S04]  /*6480*/  LEA R10, P0, R6, c[0x0][0x270], 0x1 ;  /* 0x00009c00060a7a11 */ /* 0x000fc800078008ff */
[----:B------:R-:W-:Y:S01]  /*6490*/  LEA.HI.X R13, R6, c[0x0][0x274], R13, 0x1, P0 ;  /* 0x00009d00060d7a11 */ /* 0x000fe200000f0c0d */
[----:B------:R1:W2:Y:S01]  /*64a0*/  SHFL.IDX PT, R18, R10, RZ, 0x181f ;  /* 0x00181fff0a127589 */ /* 0x0002a200000e0000 */
[----:B------:R-:W-:Y:S02]  /*64b0*/  IADD3 R5, R15, R5, RZ ;  /* 0x000000050f057210 */ /* 0x000fe40007ffe0ff */
[C---:B------:R-:W-:Y:S01]  /*64c0*/  LEA R8, P0, R14.reuse, c[0x0][0x288], 0x1 ;  /* 0x0000a2000e087a11 */ /* 0x040fe200078008ff */
[----:B------:R1:W3:Y:S03]  /*64d0*/  SHFL.IDX PT, R19, R13, RZ, 0x181f ;  /* 0x00181fff0d137589 */ /* 0x0002e600000e0000 */
[----:B------:R-:W-:Y:S02]  /*64e0*/  LEA.HI.X R12, R14, c[0x0][0x28c], R5, 0x1, P0 ;  /* 0x0000a3000e0c7a11 */ /* 0x000fe400000f0c05 */
[----:B------:R-:W-:Y:S01]  /*64f0*/  ISETP.NE.AND P0, PT, R11, RZ, PT ;  /* 0x000000ff0b00720c */ /* 0x000fe20003f05270 */
[----:B------:R1:W4:Y:S04]  /*6500*/  SHFL.IDX PT, R14, R8, RZ, 0x181f ;  /* 0x00181fff080e7589 */ /* 0x00032800000e0000 */
[----:B------:R1:W1:Y:S08]  /*6510*/  SHFL.IDX PT, R15, R12, RZ, 0x181f ;  /* 0x00181fff0c0f7589 */ /* 0x00027000000e0000 */
        /* <DEDUP_REMOVED lines=41> */
.L_x_682:
[----:B------:R-:W-:Y:S05]  /*67b0*/  BSYNC B0 ;  /* 0x0000000000007941 */ /* 0x000fea0003800000 */
.L_x_681:
        /* <DEDUP_REMOVED lines=86> */
.L_x_684:
[----:B------:R-:W-:Y:S05]  /*6d20*/  BSYNC B0 ;  /* 0x0000000000007941 */ /* 0x000fea0003800000 */
.L_x_683:
        /* <DEDUP_REMOVED lines=88> */
.L_x_686:
[----:B----4-:R-:W-:Y:S05]  /*72b0*/  BSYNC B0 ;  /* 0x0000000000007941 */ /* 0x010fea0003800000 */
.L_x_685:
        /* <DEDUP_REMOVED lines=85> */
.L_x_688:
[----:B----4-:R-:W-:Y:S05]  /*7810*/  BSYNC B0 ;  /* 0x0000000000007941 */ /* 0x010fea0003800000 */
.L_x_687:
        /* <DEDUP_REMOVED lines=89> */
.L_x_692:
[----:B------:R-:W-:Y:S05]  /*7db0*/  BSYNC B0 ;  /* 0x0000000000007941 */ /* 0x000fea0003800000 */
.L_x_691:
        /* <DEDUP_REMOVED lines=50> */
.L_x_694:
[----:B------:R-:W-:Y:S05]  /*80e0*/  BSYNC B0 ;  /* 0x0000000000007941 */ /* 0x000fea0003800000 */
.L_x_693:
        /* <DEDUP_REMOVED lines=50> */
.L_x_696:
[----:B------:R-:W-:Y:S05]  /*8410*/  BSYNC B0 ;  /* 0x0000000000007941 */ /* 0x000fea0003800000 */
.L_x_695:
        /* <DEDUP_REMOVED lines=49> */
.L_x_690:
[----:B------:R-:W-:Y:S05]  /*8730*/  BSYNC B1 ;  /* 0x0000000000017941 */ /* 0x000fea0003800000 */
.L_x_689:
        /* <DEDUP_REMOVED lines=53> */
.L_x_700:
[----:B------:R-:W-:Y:S05]  /*8a90*/  BSYNC B0 ;  /* 0x0000000000007941 */ /* 0x000fea0003800000 */
.L_x_699:
        /* <DEDUP_REMOVED lines=50> */
.L_x_702:
[----:B------:R-:W-:Y:S05]  /*8dc0*/  BSYNC B0 ;  /* 0x0000000000007941 */ /* 0x000fea0003800000 */
.L_x_701:
        /* <DEDUP_REMOVED lines=50> */
.L_x_704:
[----:B------:R-:W-:Y:S05]  /*90f0*/  BSYNC B0 ;  /* 0x0000000000007941 */ /* 0x000fea0003800000 */
.L_x_703:
        /* <DEDUP_REMOVED lines=27> */
[----:B------:R-:W-:Y:S01]  /*92b0*/  FFMA.FTZ R77, R77, R4, R76 ;  /* 0x000000044d4d7223 */ /* 0x000fe2000001004c */
[C---:B------:R-:W-:Y:S01]  /*92c0*/  SHF.L.U32 R7, R67.reuse, 0x10, RZ ;  /* 0x0000001043077819 */ /* 0x040fe200000006ff */
[----:B------:R-:W-:Y:S01]  /*92d0*/  FMUL.FTZ R5, R78, R55 ;  /* 0x000000374e057220 */ /* 0x000fe20000410000 */
[----:B------:R-:W-:Y:S01]  /*92e0*/  LOP3.LUT R76, R67, 0xffff0000, RZ, 0xc0, !PT ;  /* 0xffff0000434c7812 */ /* 0x000fe200078ec0ff */
[C---:B------:R-:W-:Y:S01]  /*92f0*/  IMAD.U32 R4, R64.reuse, 0x10000, RZ ;  /* 0x0001000040047824 */ /* 0x040fe200078e00ff */
[----:B------:R-:W-:Y:S01]  /*9300*/  LOP3.LUT R64, R64, 0xffff0000, RZ, 0xc0, !PT ;  /* 0xffff000040407812 */ /* 0x000fe200078ec0ff */
[----:B------:R-:W-:-:S02]  /*9310*/  FMUL.FTZ R78, R78, R65 ;  /* 0x000000414e4e7220 */ /* 0x000fc40000410000 */
        /* <DEDUP_REMOVED lines=15> */
.L_x_698:
[----:B------:R-:W-:Y:S05]  /*9410*/  BSYNC B1 ;  /* 0x0000000000017941 */ /* 0x000fea0003800000 */
.L_x_697:
        /* <DEDUP_REMOVED lines=16> */
[----:B------:R-:W-:Y:S01]  /*9520*/  LOP3.LUT R78, R53, 0xffff0000, RZ, 0xc0, !PT ;  /* 0xffff0000354e7812 */ /* 0x000fe200078ec0ff */
        /* <DEDUP_REMOVED lines=11> */
[-C--:B------:R-:W-:Y:S01]  /*95e0*/  FMUL.FTZ R55, R55, R7.reuse ;  /* 0x0000000737377220 */ /* 0x080fe20000410000 */
[----:B------:R-:W-:Y:S01]  /*95f0*/  LOP3.LUT R79, R5, 0xffff0000, RZ, 0xc0, !PT ;  /* 0xffff0000054f7812 */ /* 0x000fe200078ec0ff */
[----:B------:R-:W-:-:S02]  /*9600*/  FFMA.FTZ R53, R64, R7, -R53 ;  /* 0x0000000740357223 */ /* 0x000fc40000010835 */
[CC--:B------:R-:W-:Y:S02]  /*9610*/  FMUL.FTZ R5, R65.reuse, R51.reuse ;  /* 0x0000003341057220 */ /* 0x0c0fe40000410000 */
[----:B------:R-:W-:Y:S01]  /*9620*/  FFMA.FTZ R4, R64, R4, R55 ;  /* 0x0000000440047223 */ /* 0x000fe20000010037 */
[----:B------:R-:W-:Y:S01]  /*9630*/  SHF.L.U32 R55, R54, 0x10, RZ ;  /* 0x0000001036377819 */ /* 0x000fe200000006ff */
[C---:B------:R-:W-:Y:S01]  /*9640*/  IMAD.U32 R7, R52.reuse, 0x10000, RZ ;  /* 0x0001000034077824 */ /* 0x040fe200078e00ff */
[----:B------:R-:W-:Y:S01]  /*9650*/  LOP3.LUT R52, R52, 0xffff0000, RZ, 0xc0, !PT ;  /* 0xffff000034347812 */ /* 0x000fe200078ec0ff */
[-C--:B------:R-:W-:Y:S01]  /*9660*/  FMUL.FTZ R65, R65, R78.reuse ;  /* 0x0000004e41417220 */ /* 0x080fe20000410000 */
[----:B------:R-:W-:Y:S01]  /*9670*/  LOP3.LUT R54, R54, 0xffff0000, RZ, 0xc0, !PT ;  /* 0xffff000036367812 */ /* 0x000fe200078ec0ff */
[C---:B------:R-:W-:Y:S02]  /*9680*/  FFMA.FTZ R5, R6.reuse, R78, -R5 ;  /* 0x0000004e06057223 */ /* 0x040fe40000010805 */
[----:B------:R-:W-:-:S02]  /*9690*/  FFMA.FTZ R64, R6, R51, R65 ;  /* 0x0000003306407223 */ /* 0x000fc40000010041 */
[C---:B------:R-:W-:Y:S02]  /*96a0*/  FMUL.FTZ R6, R76.reuse, R7 ;  /* 0x000000074c067220 */ /* 0x040fe40000410000 */
[C---:B------:R-:W-:Y:S02]  /*96b0*/  FMUL.FTZ R51, R79.reuse, R52 ;  /* 0x000000344f337220 */ /* 0x040fe40000410000 */
[-C--:B------:R-:W-:Y:S02]  /*96c0*/  FMUL.FTZ R76, R76, R55.reuse ;  /* 0x000000374c4c7220 */ /* 0x080fe40000410000 */
[-C--:B------:R-:W-:Y:S02]  /*96d0*/  FMUL.FTZ R79, R79, R54.reuse ;  /* 0x000000364f4f7220 */ /* 0x080fe40000410000 */
[C---:B------:R-:W-:Y:S01]  /*96e0*/  FFMA.FTZ R55, R77.reuse, R55, -R6 ;  /* 0x000000374d377223 */ /* 0x040fe20000010806 */
        /* <DEDUP_REMOVED lines=8> */
.L_x_708:
[----:B------:R-:W-:Y:S05]  /*9770*/  BSYNC B0 ;  /* 0x0000000000007941 */ /* 0x000fea0003800000 */
.L_x_707:
        /* <DEDUP_REMOVED lines=28> */
[C---:B------:R-:W-:Y:S02]  /*9940*/  FMUL.FTZ R5, R53.reuse, R47 ;  /* 0x0000002f35057220 */ /* 0x040fe40000410000 */
        /* <DEDUP_REMOVED lines=8> */
[----:B------:R-:W-:Y:S02]  /*99d0*/  FMUL.FTZ R6, R55, R7 ;  /* 0x0000000737067220 */ /* 0x000fe40000410000 */
[----:B------:R-:W-:Y:S02]  /*99e0*/  FMUL.FTZ R47, R67, R48 ;  /* 0x00000030432f7220 */ /* 0x000fe40000410000 */
[-C--:B------:R-:W-:Y:S02]  /*99f0*/  FMUL.FTZ R55, R55, R51.reuse ;  /* 0x0000003337377220 */ /* 0x080fe40000410000 */
[-C--:B------:R-:W-:Y:S02]  /*9a00*/  FMUL.FTZ R67, R67, R50.reuse ;  /* 0x0000003243437220 */ /* 0x080fe40000410000 */
        /* <DEDUP_REMOVED lines=9> */
.L_x_710:
[----:B------:R-:W-:Y:S05]  /*9aa0*/  BSYNC B0 ;  /* 0x0000000000007941 */ /* 0x000fea0003800000 */
.L_x_709:
        /* <DEDUP_REMOVED lines=50> */
.L_x_712:
[----:B------:R-:W-:Y:S05]  /*9dd0*/  BSYNC B0 ;  /* 0x0000000000007941 */ /* 0x000fea0003800000 */
.L_x_711:
        /* <DEDUP_REMOVED lines=49> */
.L_x_706:
[----:B------:R-:W-:Y:S05]  /*a0f0*/  BSYNC B1 ;  /* 0x0000000000017941 */ /* 0x000fea0003800000 */
.L_x_705:
        /* <DEDUP_REMOVED lines=52> */
.L_x_715:
[----:B------:R-:W-:Y:S05]  /*a440*/  BSYNC B0 ;  /* 0x0000000000007941 */ /* 0x000fea0003800000 */
.L_x_714:
        /* <DEDUP_REMOVED lines=50> */
.L_x_717:
[----:B------:R-:W-:Y:S05]  /*a770*/  BSYNC B0 ;  /* 0x0000000000007941 */ /* 0x000fea0003800000 */
.L_x_716:
        /* <DEDUP_REMOVED lines=50> */
.L_x_719:
[----:B------:R-:W-:Y:S05]  /*aaa0*/  BSYNC B0 ;  /* 0x0000000000007941 */ /* 0x000fea0003800000 */
.L_x_718:
        /* <DEDUP_REMOVED lines=50> */
.L_x_680:
[----:B------:R-:W-:Y:S01]  /*add0*/  PLOP3.LUT P0, PT, PT, PT, UP2, 0x80, 0x0 ;  /* 0x000000000000781c */ /* 0x000fe20003f0f028 */
[----:B------:R-:W-:Y:S01]  /*ade0*/  IMAD.MOV.U32 R17, RZ, RZ, R7 ;  /* 0x000000ffff117224 */ /* 0x000fe200078e0007 */
[----:B------:R-:W-:Y:S01]  /*adf0*/  MOV R13, R15 ;  /* 0x0000000f000d7202 */ /* 0x000fe20000000f00 */
        /* <DEDUP_REMOVED lines=18> */
[C---:B------:R-:W-:Y:S02]  /*af20*/  IMAD R6, R5.reuse, c[0x0][0x284], R6 ;  /* 0x0000a10005067a24 */ /* 0x040fe400078e0206 */
[----:B------:R-:W-:Y:S01]  /*af30*/  IMAD.WIDE.U32 R12, R5, c[0x0][0x290], R12 ;  /* 0x0000a400050c7a25 */ /* 0x000fe200078e000c */
[----:B------:R1:W2:Y:S03]  /*af40*/  SHFL.IDX PT, R14, R7, RZ, 0x181f ;  /* 0x00181fff070e7589 */ /* 0x0002a600000e0000 */
[----:B------:R-:W-:-:S02]  /*af50*/  IMAD.IADD R6, R17, 0x1, R6 ;  /* 0x0000000111067824 */ /* 0x000fc400078e0206 */
[----:B------:R-:W-:-:S03]  /*af60*/  IMAD R5, R5, c[0x0][0x294], R8 ;  /* 0x0000a50005057a24 */ /* 0x000fc600078e0208 */
[----:B------:R-:W-:Y:S01]  /*af70*/  LEA.HI.X R6, R16, c[0x0][0x274], R6, 0x1, P0 ;  /* 0x00009d0010067a11 */ /* 0x000fe200000f0c06 */
[----:B------:R-:W-:Y:S01]  /*af80*/  IMAD.IADD R5, R13, 0x1, R5 ;  /* 0x000000010d057824 */ /* 0x000fe200078e0205 */
[----:B------:R-:W-:-:S03]  /*af90*/  LEA R8, P0, R12, c[0x0][0x288], 0x1 ;  /* 0x0000a2000c087a11 */ /* 0x000fc600078008ff */
[----:B------:R1:W3:Y:S01]  /*afa0*/  SHFL.IDX PT, R15, R6, RZ, 0x181f ;  /* 0x00181fff060f7589 */ /* 0x0002e200000e0000 */
[----:B------:R-:W-:Y:S02]  /*afb0*/  LEA.HI.X R5, R12, c[0x0][0x28c], R5, 0x1, P0 ;  /* 0x0000a3000c057a11 */ /* 0x000fe400000f0c05 */
[----:B------:R-:W-:Y:S01]  /*afc0*/  ISETP.NE.AND P0, PT, R11, RZ, PT ;  /* 0x000000ff0b00720c */ /* 0x000fe20003f05270 */
[----:B------:R1:W4:Y:S04]  /*afd0*/  SHFL.IDX PT, R12, R8, RZ, 0x181f ;  /* 0x00181fff080c7589 */ /* 0x00032800000e0000 */
[----:B------:R1:W1:Y:S08]  /*afe0*/  SHFL.IDX PT, R13, R5, RZ, 0x181f ;  /* 0x00181fff050d7589 */ /* 0x00027000000e0000 */
        /* <DEDUP_REMOVED lines=22> */
.L_x_721:
[----:B--2---:R-:W-:Y:S05]  /*b150*/  BSYNC B0 ;  /* 0x0000000000007941 */ /* 0x004fea0003800000 */
.L_x_720:
[----:B------:R-:W-:Y:S01]  /*b160*/  ISETP.NE.AND P0, PT, R9, RZ, PT ;  /* 0x000000ff0900720c */ /* 0x000fe20003f05270 */
[----:B-----5:R-:W-:Y:S01]  /*b170*/  IMAD.MOV.U32 R9, RZ, RZ, R93 ;  /* 0x000000ffff097224 */ /* 0x020fe200078e005d */
[----:B-1----:R1:W2:Y:S01]  /*b180*/  SHFL.IDX PT, R13, R6, 0x1, 0x181f ;  /* 0x00381f00060d7f89 */ /* 0x0022a200000e0000 */
[----:B----4-:R-:W-:Y:S01]  /*b190*/  IMAD.MOV.U32 R12, RZ, RZ, R94 ;  /* 0x000000ffff0c7224 */ /* 0x010fe200078e005e */
        /* <DEDUP_REMOVED lines=63> */
.L_x_723:
[----:B--2---:R-:W-:Y:S05]  /*b590*/  BSYNC B0 ;  /* 0x0000000000007941 */ /* 0x004fea0003800000 */
.L_x_722:
[----:B------:R-:W-:Y:S01]  /*b5a0*/  ISETP.NE.AND P0, PT, R4, RZ, PT ;  /* 0x000000ff0400720c */ /* 0x000fe20003f05270 */
[----:B-1--45:R-:W-:Y:S01]  /*b5b0*/  IMAD.MOV.U32 R11, RZ, RZ, R54 ;  /* 0x000000ffff0b7224 */ /* 0x032fe200078e0036 */
[----:B------:R1:W2:Y:S01]  /*b5c0*/  SHFL.IDX PT, R15, R6, 0x2, 0x181f ;  /* 0x00581f00060f7f89 */ /* 0x0002a200000e0000 */
        /* <DEDUP_REMOVED lines=27> */
[----:B------:R1:W4:Y:S01]  /*b780*/  SHFL.IDX PT, R14, R7, 0x2, 0x181f ;  /* 0x00581f00070e7f89 */ /* 0x00032200000e0000 */
[----:B------:R-:W-:Y:S01]  /*b790*/  IMAD.MOV.U32 R4, RZ, RZ, R73 ;  /* 0x000000ffff047224 */ /* 0x000fe200078e0049 */
[----:B------:R-:W-:Y:S01]  /*b7a0*/  PRMT R134, R11, 0x7610, R134 ;  /* 0x000076100b867816 */ /* 0x000fe20000000086 */
[----:B------:R-:W-:Y:S01]  /*b7b0*/  CS2R R26, SRZ ;  /* 0x00000000001a7805 */ /* 0x000fe2000001ff00 */
[----:B------:R1:W3:Y:S01]  /*b7c0*/  SHFL.IDX PT, R13, R5, 0x2, 0x181f ;  /* 0x00581f00050d7f89 */ /* 0x0002e200000e0000 */
[----:B------:R-:W-:Y:S01]  /*b7d0*/  PRMT R133, R10, 0x7610, R133 ;  /* 0x000076100a857816 */ /* 0x000fe20000000085 */
[----:B------:R-:W-:Y:S01]  /*b7e0*/  CS2R R34, SRZ ;  /* 0x0000000000227805 */ /* 0x000fe2000001ff00 */
[----:B------:R-:W-:Y:S01]  /*b7f0*/  PRMT R132, R9, 0x7610, R132 ;  /* 0x0000761009847816 */ /* 0x000fe20000000084 */
[----:B---3--:R1:W3:Y:S01]  /*b800*/  SHFL.IDX PT, R12, R8, 0x2, 0x181f ;  /* 0x00581f00080c7f89 */ /* 0x0082e200000e0000 */
        /* <DEDUP_REMOVED lines=14> */
[----:B----4-:R-:W-:-:S04]  /*b8f0*/  @!P0 IMAD.WIDE R16, R68, 0x2, R14 ;  /* 0x0000000244108825 */ /* 0x010fc800078e020e */
[----:B---3--:R-:W-:Y:S01]  /*b900*/  @!P0 IMAD.WIDE R10, R68, 0x2, R12 ;  /* 0x00000002440a8825 */ /* 0x008fe200078e020c */
        /* <DEDUP_REMOVED lines=14> */
.L_x_725:
[----:B--2---:R-:W-:Y:S05]  /*b9f0*/  BSYNC B0 ;  /* 0x0000000000007941 */ /* 0x004fea0003800000 */
.L_x_724:
[----:B-----5:R-:W-:Y:S01]  /*ba00*/  IMAD.MOV.U32 R4, RZ, RZ, R33 ;  /* 0x000000ffff047224 */ /* 0x020fe200078e0021 */
[----:B------:R2:W1:Y:S01]  /*ba10*/  SHFL.IDX PT, R63, R6, 0x3, 0x181f ;  /* 0x00781f00063f7f89 */ /* 0x00046200000e0000 */
        /* <DEDUP_REMOVED lines=20> */
[----:B------:R1:W3:Y:S01]  /*bb60*/  SHFL.IDX PT, R65, R5, 0x3, 0x181f ;  /* 0x00781f0005417f89 */ /* 0x0002e200000e0000 */
[----:B------:R-:W-:Y:S01]  /*bb70*/  IMAD.MOV.U32 R10, RZ, RZ, R31 ;  /* 0x000000ffff0a7224 */ /* 0x000fe200078e001f */
[----:B------:R-:W-:Y:S01]  /*bb80*/  CS2R R24, SRZ ;  /* 0x0000000000187805 */ /* 0x000fe2000001ff00 */
[----:B------:R-:W-:Y:S01]  /*bb90*/  IMAD.MOV.U32 R9, RZ, RZ, R28 ;  /* 0x000000ffff097224 */ /* 0x000fe200078e001c */
[----:B------:R3:W3:Y:S01]  /*bba0*/  SHFL.IDX PT, R64, R8, 0x3, 0x181f ;  /* 0x00781f0008407f89 */ /* 0x0006e200000e0000 */
[----:B-12---:R-:W-:Y:S01]  /*bbb0*/  IMAD.MOV.U32 R6, RZ, RZ, R43 ;  /* 0x000000ffff067224 */ /* 0x006fe200078e002b */
        /* <DEDUP_REMOVED lines=10> */
[----:B----4-:R-:W-:Y:S01]  /*bc60*/  CS2R R14, SRZ ;  /* 0x00000000000e7805 */ /* 0x010fe2000001ff00 */
[----:B---3--:R-:W-:Y:S01]  /*bc70*/  CS2R R12, SRZ ;  /* 0x00000000000c7805 */ /* 0x008fe2000001ff00 */
[----:B------:R-:W-:-:S02]  /*bc80*/  IMAD.MOV.U32 R7, RZ, RZ, R42 ;  /* 0x000000ffff077224 */ /* 0x000fc400078e002a */
        /* <DEDUP_REMOVED lines=25> */
.L_x_727:
[----:B------:R-:W-:Y:S05]  /*be20*/  BSYNC B0 ;  /* 0x0000000000007941 */ /* 0x000fea0003800000 */
.L_x_726:
        /* <DEDUP_REMOVED lines=146> */
.L_x_731:
[----:B------:R-:W-:Y:S05]  /*c750*/  BSYNC B0 ;  /* 0x0000000000007941 */ /* 0x000fea0003800000 */
.L_x_730:
        /* <DEDUP_REMOVED lines=11> */
[-C--:B------:R-:W-:Y:S02]  /*c810*/  LOP3.LUT R8, R9, R148.reuse, RZ, 0x3c, !PT ;  /* 0x0000009409087212 */ /* 0x080fe400078e3cff */
        /* <DEDUP_REMOVED lines=103> */
.L_x_729:
[----:B------:R-:W-:Y:S05]  /*ce90*/  BSYNC B1 ;  /* 0x0000000000017941 */ /* 0x000fea0003800000 */
.L_x_728:
        /* <DEDUP_REMOVED lines=19> */
[----:B------:R-:W-:Y:S01]  /*cfd0*/  LOP3.LUT R6, R11, 0x38, R6, 0xf8, !PT ;  /* 0x000000380b067812 */ /* 0x000fe200078ef806 */
        /* <DEDUP_REMOVED lines=100> */
.L_x_735:
[----:B------:R-:W-:Y:S05]  /*d620*/  BSYNC B0 ;  /* 0x0000000000007941 */ /* 0x000fea0003800000 */
.L_x_734:
[----:B------:R-:W-:-:S13]  /*d630*/  ISETP.GE.AND P0, PT, R38, c[0x0][0x27c], PT ;  /* 0x00009f0026007a0c */ /* 0x000fda0003f06270 */
[----:B------:R-:W-:Y:S05]  /*d640*/  @P0 BRA `(.L_x_733) ;  /* 0x0000078000000947 */ /* 0x000fea0003800000 */
[----:B-1----:R-:W-:Y:S01]  /*d650*/  SHF.R.S32.HI R7, RZ, 0x1f, R38 ;  /* 0x0000001fff077819 */ /* 0x002fe20000011426 */
[----:B------:R-:W-:Y:S01]  /*d660*/  IMAD.MOV.U32 R9, RZ, RZ, c[0x0][0x27c] ;  /* 0x00009f00ff097624 */ /* 0x000fe200078e00ff */
[----:B------:R-:W-:Y:S01]  /*d670*/  SHF.R.S32.HI R5, RZ, 0x1f, R88 ;  /* 0x0000001fff057819 */ /* 0x000fe20000011458 */
[----:B------:R-:W-:Y:S01]  /*d680*/  IMAD.SHL.U32 R10, R88, 0x40, RZ ;  /* 0x00000040580a7824 */ /* 0x000fe200078e00ff */
[----:B------:R-:W-:Y:S02]  /*d690*/  LEA.HI R11, R7, R38, RZ, 0x3 ;  /* 0x00000026070b7211 */ /* 0x000fe400078f18ff */
        /* <DEDUP_REMOVED lines=115> */
.L_x_733:
[----:B------:R-:W-:Y:S05]  /*ddd0*/  BSYNC B1 ;  /* 0x0000000000017941 */ /* 0x000fea0003800000 */
.L_x_732:
        /* <DEDUP_REMOVED lines=120> */
.L_x_739:
[----:B------:R-:W-:Y:S05]  /*e560*/  BSYNC B0 ;  /* 0x0000000000007941 */ /* 0x000fea0003800000 */
.L_x_738:
        /* <DEDUP_REMOVED lines=122> */
.L_x_737:
[----:B------:R-:W-:Y:S05]  /*ed10*/  BSYNC B1 ;  /* 0x0000000000017941 */ /* 0x000fea0003800000 */
.L_x_736:
        /* <DEDUP_REMOVED lines=119> */
.L_x_741:
[----:B------:R-:W-:Y:S05]  /*f490*/  BSYNC B0 ;  /* 0x0000000000007941 */ /* 0x000fea0003800000 */
.L_x_740:
        /* <DEDUP_REMOVED lines=30> */
[--C-:B------:R-:W-:Y:S01]  /*f680*/  SHF.R.U64 R14, R16, 0x10, R17.reuse ;  /* 0x00000010100e7819 */ /* 0x100fe20000001211 */
[----:B------:R-:W-:Y:S01]  /*f690*/  IMAD.SHL.U32 R12, R12, 0x2, RZ ;  /* 0x000000020c0c7824 */ /* 0x000fe200078e00ff */
[----:B------:R-:W-:Y:S02]  /*f6a0*/  SHF.R.U32.HI R17, RZ, 0x10, R17 ;  /* 0x00000010ff117819 */ /* 0x000fe40000011611 */
[----:B------:R-:W1:Y:S01]  /*f6b0*/  LDS.128 R8, [R13+0x10080] ;  /* 0x010080000d087984 */ /* 0x000e620000000c00 */
[--C-:B------:R-:W-:Y:S02]  /*f6c0*/  SHF.R.U64 R16, R18, 0x10, R19.reuse ;  /* 0x0000001012107819 */ /* 0x100fe40000001213 */
[----:B------:R-:W-:Y:S01]  /*f6d0*/  SHF.R.U32.HI R19, RZ, 0x10, R19 ;  /* 0x00000010ff137819 */ /* 0x000fe20000011613 */
[----:B------:R-:W2:Y:S01]  /*f6e0*/  LDS.128 R4, [R12+0x10080] ;  /* 0x010080000c047984 */ /* 0x000ea20000000c00 */
[----:B------:R-:W-:-:S02]  /*f6f0*/  SHF.R.U32.HI R24, RZ, 0x10, R25 ;  /* 0x00000010ff187819 */ /* 0x000fc40000011619 */
[----:B------:R-:W-:Y:S02]  /*f700*/  PRMT R80, R80, 0x5410, R15 ;  /* 0x0000541050507816 */ /* 0x000fe4000000000f */
[----:B------:R-:W-:Y:S02]  /*f710*/  PRMT R63, R63, 0x5410, R14 ;  /* 0x000054103f3f7816 */ /* 0x000fe4000000000e */
[----:B------:R-:W-:Y:S02]  /*f720*/  PRMT R62, R62, 0x5410, R17 ;  /* 0x000054103e3e7816 */ /* 0x000fe40000000011 */
[----:B------:R-:W-:Y:S02]  /*f730*/  SHF.R.U64 R21, R26, 0x10, R27 ;  /* 0x000000101a157819 */ /* 0x000fe4000000121b */
[----:B------:R-:W-:Y:S01]  /*f740*/  PRMT R64, R64, 0x5410, R19 ;  /* 0x0000541040407816 */ /* 0x000fe20000000013 */
[----:B------:R-:W-:Y:S01]  /*f750*/  IMAD.U32 R25, R62, 0x10000, RZ ;  /* 0x000100003e197824 */ /* 0x000fe200078e00ff */
[----:B------:R-:W-:-:S02]  /*f760*/  PRMT R67, R67, 0x5410, R24 ;  /* 0x0000541043437816 */ /* 0x000fc40000000018 */
[----:B------:R-:W-:Y:S01]  /*f770*/  PRMT R82, R82, 0x5410, R21 ;  /* 0x0000541052527816 */ /* 0x000fe20000000015 */
[C---:B------:R-:W-:Y:S01]  /*f780*/  IMAD.U32 R21, R80.reuse, 0x10000, RZ ;  /* 0x0001000050157824 */ /* 0x040fe200078e00ff */
[----:B------:R-:W-:Y:S02]  /*f790*/  LOP3.LUT R80, R80, 0xffff0000, RZ, 0xc0, !PT ;  /* 0xffff000050507812 */ /* 0x000fe400078ec0ff */
[----:B------:R-:W-:Y:S02]  /*f7a0*/  SHF.R.U32.HI R26, RZ, 0x10, R27 ;  /* 0x00000010ff1a7819 */ /* 0x000fe4000001161b */
[----:B------:R-:W-:Y:S02]  /*f7b0*/  PRMT R65, R65, 0x5410, R16 ;  /* 0x0000541041417816 */ /* 0x000fe40000000010 */
[----:B------:R-:W-:Y:S01]  /*f7c0*/  PRMT R81, R81, 0x5410, R26 ;  /* 0x0000541051517816 */ /* 0x000fe2000000001a */
[----:B------:R-:W-:Y:S01]  /*f7d0*/  IMAD.U32 R26, R64, 0x10000, RZ ;  /* 0x00010000401a7824 */ /* 0x000fe200078e00ff */
[----:B------:R-:W-:-:S02]  /*f7e0*/  LOP3.LUT R62, R62, 0xffff0000, RZ, 0xc0, !PT ;  /* 0xffff00003e3e7812 */ /* 0x000fc400078ec0ff */
        /* <DEDUP_REMOVED lines=11> */
[C---:B------:R-:W-:Y:S01]  /*f8a0*/  IMAD.U32 R5, R63.reuse, 0x10000, RZ ;  /* 0x000100003f057824 */ /* 0x040fe200078e00ff */
        /* <DEDUP_REMOVED lines=26> */
[----:B------:R-:W-:Y:S02]  /*fa50*/  FFMA.FTZ R26, R9, R26, R20 ;  /* 0x0000001a091a7223 */ /* 0x000fe40000010014 */
[C---:B------:R-:W-:Y:S01]  /*fa60*/  IMAD.U32 R16, R10.reuse, 0x10000, RZ ;  /* 0x000100000a107824 */ /* 0x040fe200078e00ff */
[----:B------:R-:W-:Y:S01]  /*fa70*/  LOP3.LUT R10, R10, 0xffff0000, RZ, 0xc0, !PT ;  /* 0xffff00000a0a7812 */ /* 0x000fe200078ec0ff */
[----:B------:R-:W-:Y:S02]  /*fa80*/  FMUL.FTZ R4, R24, R62 ;  /* 0x0000003e18047220 */ /* 0x000fe40000410000 */
[C---:B------:R-:W-:Y:S02]  /*fa90*/  FMUL.FTZ R9, R23.reuse, R8 ;  /* 0x0000000817097220 */ /* 0x040fe40000410000 */
[----:B------:R-:W-:-:S02]  /*faa0*/  FMUL.FTZ R23, R23, R25 ;  /* 0x0000001917177220 */ /* 0x000fc40000410000 */
[-C--:B------:R-:W-:Y:S02]  /*fab0*/  FMUL.FTZ R24, R24, R67.reuse ;  /* 0x0000004318187220 */ /* 0x080fe40000410000 */
[----:B------:R-:W-:Y:S01]  /*fac0*/  FFMA.FTZ R20, R17, R67, -R4 ;  /* 0x0000004311147223 */ /* 0x000fe20000010804 */
[----:B------:R-:W-:Y:S01]  /*fad0*/  LOP3.LUT R4, R81, 0xffff0000, RZ, 0xc0, !PT ;  /* 0xffff000051047812 */ /* 0x000fe200078ec0ff */
        /* <DEDUP_REMOVED lines=19> */
[----:B------:R-:W-:Y:S01]  /*fc10*/  F2FP.BF16.PACK_AB R7, R19, R26 ;  /* 0x0000001a1307723e */ /* 0x000fe200000010ff */
[----:B------:R1:W-:Y:S04]  /*fc20*/  STS.128 [R13+0x10080], R8 ;  /* 0x010080080d007388 */ /* 0x0003e80000000c00 */
[----:B------:R1:W-:Y:S02]  /*fc30*/  STS.128 [R12+0x10080], R4 ;  /* 0x010080040c007388 */ /* 0x0003e40000000c00 */
.L_x_713:
[----:B------:R-:W-:Y:S05]  /*fc40*/  BSYNC B2 ;  /* 0x0000000000027941 */ /* 0x000fea0003800000 */
.L_x_679:
        /* <DEDUP_REMOVED lines=16> */
[----:B------:R-:W-:Y:S01]  /*fd50*/  IMAD.SHL.U32 R65, R58, 0x40, RZ ;  /* 0x000000403a417824 */ /* 0x000fe200078e00ff */
[----:B------:R-:W-:Y:S01]  /*fd60*/  LOP3.LUT R0, R0, 0x1c0, RZ, 0xc0, !PT ;  /* 0x000001c000007812 */ /* 0x000fe200078ec0ff */
[----:B------:R-:W-:Y:S01]  /*fd70*/  IMAD.IADD R11, R4, 0x1, -R11 ;  /* 0x00000001040b7824 */ /* 0x000fe200078e0a0b */
[----:B------:R-:W-:Y:S01]  /*fd80*/  UISETP.GE.AND UP0, UPT, UR10, 0x2, UPT ;  /* 0x000000020a00788c */ /* 0x000fe2000bf06270 */
[----:B------:R-:W-:Y:S01]  /*fd90*/  IMAD R4, R59, c[0x0][0x218], RZ ;  /* 0x000086003b047a24 */ /* 0x000fe200078e02ff */
[----:B------:R-:W-:Y:S01]  /*fda0*/  SHF.R.U32.HI R64, RZ, 0x3, R0 ;  /* 0x00000003ff407819 */ /* 0x000fe20000011600 */
[----:B------:R-:W-:Y:S01]  /*fdb0*/  IMAD R213, R11, 0x200, R8 ;  /* 0x000002000bd57824 */ /* 0x000fe200078e0208 */
[----:B------:R-:W-:Y:S01]  /*fdc0*/  LOP3.LUT R65, R65, 0xfffffe00, RZ, 0xc0, !PT ;  /* 0xfffffe0041417812 */ /* 0x000fe200078ec0ff */
[----:B------:R-:W-:-:S04]  /*fdd0*/  IMAD.WIDE.U32 R6, R217, c[0x0][0x218], R6 ;  /* 0x00008600d9067a25 */ /* 0x000fc800078e0006 */
[----:B------:R-:W-:Y:S01]  /*fde0*/  IMAD.SHL.U32 R213, R213, 0x2, RZ ;  /* 0x00000002d5d57824 */ /* 0x000fe200078e00ff */
[----:B------:R-:W-:Y:S01]  /*fdf0*/  BAR.SYNC.DEFER_BLOCKING 0x0 ;  /* 0x0000000000007b1d */ /* 0x000fe20000010000 */
[----:B------:R-:W-:Y:S02]  /*fe00*/  IMAD R4, R217, c[0x0][0x21c], R4 ;  /* 0x00008700d9047a24 */ /* 0x000fe400078e0204 */
[----:B------:R-:W-:Y:S01]  /*fe10*/  IMAD.SHL.U32 R11, R11, 0x8, RZ ;  /* 0x000000080b0b7824 */ /* 0x000fe200078e00ff */
[----:B------:R-:W-:Y:S01]  /*fe20*/  IADD3 R5, R213, 0xc080, RZ ;  /* 0x0000c080d5057810 */ /* 0x000fe20007ffe0ff */
[----:B------:R-:W-:Y:S01]  /*fe30*/  IMAD.SHL.U32 R219, R39, 0x2, RZ ;  /* 0x0000000227db7824 */ /* 0x000fe200078e00ff */
[----:B------:R-:W-:Y:S02]  /*fe40*/  IADD3 R212, R213, 0xc0a0, RZ ;  /* 0x0000c0a0d5d47810 */ /* 0x000fe40007ffe0ff */
[----:B------:R-:W-:Y:S02]  /*fe50*/  @P0 IADD3 R212, R5, -0x20, RZ ;  /* 0xffffffe005d40810 */ /* 0x000fe40007ffe0ff */
[----:B------:R-:W-:-:S02]  /*fe60*/  IADD3 R5, P0, R6, UR26, RZ ;  /* 0x0000001a06057c10 */ /* 0x000fc4000ff1e0ff */
[----:B------:R-:W-:Y:S01]  /*fe70*/  LOP3.LUT R11, R0, 0x8, R11, 0xf8, !PT ;  /* 0x00000008000b7812 */ /* 0x000fe200078ef80b */
[----:B------:R-:W-:Y:S01]  /*fe80*/  IMAD.MOV.U32 R0, RZ, RZ, 0x40 ;  /* 0x00000040ff007424 */ /* 0x000fe200078e00ff */
[----:B------:R-:W-:Y:S01]  /*fe90*/  IADD3.X R4, R7, UR12, R4, P0, !PT ;  /* 0x0000000c07047c10 */ /* 0x000fe200087fe404 */
[----:B------:R-:W-:Y:S01]  /*fea0*/  IMAD R7, R70, 0x400, R65 ;  /* 0x0000040046077824 */ /* 0x000fe200078e0241 */
[----:B------:R-:W-:Y:S02]  /*feb0*/  LEA R6, P0, R5, c[0x0][0x1f8], 0x1 ;  /* 0x00007e0005067a11 */ /* 0x000fe400078008ff */
[----:B------:R-:W-:Y:S02]  /*fec0*/  LOP3.LUT R64, R11, R64, RZ, 0x3c, !PT ;  /* 0x000000400b407212 */ /* 0x000fe400078e3cff */
[----:B------:R-:W-:Y:S02]  /*fed0*/  LEA.HI.X R5, R5, c[0x0][0x1fc], R4, 0x1, P0 ;  /* 0x00007f0005057a11 */ /* 0x000fe400000f0c04 */
[----:B------:R1:W-:Y:S01]  /*fee0*/  SHFL.IDX PT, R4, R6, RZ, 0x181f ;  /* 0x00181fff06047589 */ /* 0x0003e200000e0000 */
[----:B------:R-:W-:Y:S01]  /*fef0*/  IMAD.IADD R214, R64, 0x1, R7 ;  /* 0x0000000140d67824 */ /* 0x000fe200078e0207 */
[----:B------:R-:W-:-:S02]  /*ff00*/  LOP3.LUT P0, RZ, R57, 0x4, RZ, 0xc0, !PT ;  /* 0x0000000439ff7812 */ /* 0x000fc4000780c0ff */
[----:B------:R-:W2:Y:S01]  /*ff10*/  SHFL.IDX PT, R5, R5, RZ, 0x181f ;  /* 0x00181fff05057589 */ /* 0x000ea200000e0000 */
[----:B------:R-:W-:Y:S01]  /*ff20*/  IMAD.SHL.U32 R214, R214, 0x2, RZ ;  /* 0x00000002d6d67824 */ /* 0x000fe200078e00ff */
[----:B------:R-:W-:Y:S02]  /*ff30*/  SEL R0, R0, 0xffffffc0, !P0 ;  /* 0xffffffc000007807 */ /* 0x000fe40004000000 */
[----:B------:R-:W-:Y:S01]  /*ff40*/  LDSM.16.M88.4 R24, [R213+0xc080] ;  /* 0x00c08000d518783b */ /* 0x000fe20000000200 */
[----:B------:R-:W-:Y:S01]  /*ff50*/  ISETP.LT.AND P0, PT, R56, UR22, PT ;  /* 0x0000001638007c0c */ /* 0x000fe2000bf01270 */
[----:B------:R-:W-:Y:S01]  /*ff60*/  IMAD R210, R2, 0x2, R214 ;  /* 0x0000000202d27824 */ /* 0x000fe200078e02d6 */
[----:B------:R-:W-:Y:S01]  /*ff70*/  SHF.R.S32.HI R7, RZ, 0x1f, R38 ;  /* 0x0000001fff077819 */ /* 0x000fe20000011426 */
[----:B------:R-:W-:Y:S01]  /*ff80*/  LDSM.16.M88.4 R20, [R214+0x10080] ;  /* 0x01008000d614783b */ /* 0x000fe20000000200 */
[----:B------:R-:W-:Y:S01]  /*ff90*/  ISETP.GE.OR P6, PT, R68, c[0x0][0x1d4], !P0 ;  /* 0x0000750044007a0c */ /* 0x000fe200047c6670 */
[----:B------:R-:W-:Y:S01]  /*ffa0*/  IMAD R209, R3, 0x2, R214 ;  /* 0x0000000203d17824 */ /* 0x000fe200078e02d6 */
[----:B------:R-:W-:Y:S01]  /*ffb0*/  LEA.HI R224, R7, R38, RZ, 0x3 ;  /* 0x0000002607e07211 */ /* 0x000fe200078f18ff */
[----:B------:R-:W3:Y:S01]  /*ffc0*/  LDSM.16.M88.4 R40, [R213+0xc880] ;  /* 0x00c88000d528783b */ /* 0x000ee20000000200 */
[----:B------:R-:W-:Y:S01]  /*ffd0*/  SHF.R.S32.HI R7, RZ, 0x1f, R36 ;  /* 0x0000001fff077819 */ /* 0x000fe20000011424 */
[----:B------:R-:W-:Y:S01]  /*ffe0*/  IMAD.IADD R208, R213, 0x1, R0 ;  /* 0x00000001d5d07824 */ /* 0x000fe200078e0200 */
[----:B------:R-:W-:Y:S01]  /*fff0*/  LOP3.LUT R224, R224, 0xfffffff8, RZ, 0xc0, !PT ;  /* 0xfffffff8e0e07812 */ /* 0x000fe200078ec0ff */
[----:B------:R-:W-:Y:S01]  /*10000*/  LDSM.16.M88.4 R16, [R212] ;  /* 0x00000000d410783b */ /* 0x000fe20000000200 */
[----:B------:R-:W-:Y:S01]  /*10010*/  LEA.HI R222, R7, R36, RZ, 0x3 ;  /* 0x0000002407de7211 */ /* 0x000fe200078f18ff */
[----:B------:R-:W-:Y:S01]  /*10020*/  IMAD R207, R3, 0x2, R210 ;  /* 0x0000000203cf7824 */ /* 0x000fe200078e02d2 */
[----:B-1----:R-:W-:Y:S01]  /*10030*/  SHF.R.S32.HI R6, RZ, 0x1f, R37 ;  /* 0x0000001fff067819 */ /* 0x002fe20000011425 */
[----:B------:R-:W-:Y:S01]  /*10040*/  LDSM.16.M88.4 R44, [R212+0x800] ;  /* 0x00080000d42c783b */ /* 0x000fe20000000200 */
[----:B------:R-:W-:Y:S01]  /*10050*/  LOP3.LUT R222, R222, 0xfffffff8, RZ, 0xc0, !PT ;  /* 0xfffffff8dede7812 */ /* 0x000fe200078ec0ff */
[----:B------:R-:W-:Y:S01]  /*10060*/  IMAD.IADD R202, R0, 0x1, R212 ;  /* 0x0000000100ca7824 */ /* 0x000fe200078e02d4 */
[----:B------:R-:W-:Y:S01]  /*10070*/  LEA.HI R223, R6, R37, RZ, 0x3 ;  /* 0x0000002506df7211 */ /* 0x000fe200078f18ff */
[----:B--2---:R-:W-:Y:S01]  /*10080*/  IMAD.WIDE R14, R68, 0x2, R4 ;  /* 0x00000002440e7825 */ /* 0x004fe200078e0204 */
[----:B------:R-:W1:Y:S01]  /*10090*/  LDSM.16.M88.4 R8, [R210+0x10080] ;  /* 0x01008000d208783b */ /* 0x000e620000000200 */
[----:B------:R-:W-:-:S02]  /*100a0*/  SHF.R.S32.HI R225, RZ, 0x1f, R222 ;  /* 0x0000001fffe17819 */ /* 0x000fc400000114de */
        /* <DEDUP_REMOVED lines=11> */
[----:B------:R-:W-:-:S02]  /*10160*/  IADD3 R200, R212, 0x1800, RZ ;  /* 0x00001800d4c87810 */ /* 0x000fc40007ffe0ff */
[C---:B------:R-:W-:Y:S02]  /*10170*/  IADD3 R199, R212.reuse, 0x2000, RZ ;  /* 0x00002000d4c77810 */ /* 0x040fe40007ffe0ff */
[----:B------:R-:W-:Y:S01]  /*10180*/  IADD3 R198, R212, 0x2800, RZ ;  /* 0x00002800d4c67810 */ /* 0x000fe20007ffe0ff */
[----:B------:R2:W-:Y:S01]  /*10190*/  LDGSTS.E.BYPASS.LTC128B.128 [R219+0x9080], [R12.64], !P6 ;  /* 0x090800000cdb7fae */ /* 0x0005e2000f101d58 */
[----:B------:R-:W-:Y:S02]  /*101a0*/  ISETP.GE.OR P6, PT, R37, c[0x0][0x1d4], !P0 ;  /* 0x0000750025007a0c */ /* 0x000fe400047c6670 */
[----:B------:R-:W-:Y:S02]  /*101b0*/  ISETP.GE.OR P0, PT, R36, c[0x0][0x1d4], !P0 ;  /* 0x0000750024007a0c */ /* 0x000fe40004706670 */
[C---:B------:R-:W-:Y:S02]  /*101c0*/  IADD3 R197, R212.reuse, 0x3000, RZ ;  /* 0x00003000d4c57810 */ /* 0x040fe40007ffe0ff */
[----:B------:R-:W-:Y:S01]  /*101d0*/  IADD3 R196, R212, 0x3800, RZ ;  /* 0x00003800d4c47810 */ /* 0x000fe20007ffe0ff */
[----:B---3--:R-:W-:Y:S06]  /*101e0*/  HMMA.16816.F32.BF16 R36, R20, R40, RZ ;  /* 0x000000281424723c */ /* 0x008fec00000418ff */
[----:B------:R3:W-:Y:S04]  /*101f0*/  LDGSTS.E.BYPASS.LTC128B.128 [R219+0xa080], [R28.64], !P6 ;  /* 0x0a0800001cdb7fae */ /* 0x0007e8000f101d58 */
[----:B------:R4:W-:Y:S01]  /*10200*/  LDGSTS.E.BYPASS.LTC128B.128 [R219+0xb080], [R52.64], !P0 ;  /* 0x0b08000034db7fae */ /* 0x0009e2000c101d58 */
[----:B------:R-:W-:-:S03]  /*10210*/  PLOP3.LUT P0, PT, PT, PT, UP0, 0x40, 0x0 ;  /* 0x000000000000781c */ /* 0x000fc60003f0e808 */
[----:B------:R-:W-:Y:S04]  /*10220*/  LDSM.16.M88.4 R48, [R209+0x10080] ;  /* 0x01008000d130783b */ /* 0x000fe80000000200 */
[----:B------:R-:W5:Y:S01]  /*10230*/  LDSM.16.M88.4 R4, [R208+0xc080] ;  /* 0x00c08000d004783b */ /* 0x000f620000000200 */
[C---:B--2---:R-:W-:Y:S03]  /*10240*/  HMMA.16816.F32.BF16 R12, R20.reuse, R24, RZ ;  /* 0x00000018140c723c */ /* 0x044fe600000418ff */
[----:B------:R-:W2:Y:S04]  /*10250*/  LDSM.16.M88.4 R60, [R208+0xc880] ;  /* 0x00c88000d03c783b */ /* 0x000ea80000000200 */
[----:B------:R-:W-:Y:S01]  /*10260*/  LDSM.16.M88.4 R32, [R207+0x10080] ;  /* 0x01008000cf20783b */ /* 0x000fe20000000200 */
[C---:B------:R-:W-:Y:S03]  /*10270*/  HMMA.16816.F32.BF16 R24, R20.reuse, R26, RZ ;  /* 0x0000001a1418723c */ /* 0x040fe600000418ff */
[----:B------:R-:W-:Y:S04]  /*10280*/  LDSM.16.M88.4 R56, [R213+0xd080] ;  /* 0x00d08000d538783b */ /* 0x000fe80000000200 */
[----:B---3--:R-:W3:Y:S01]  /*10290*/  LDSM.16.M88.4 R28, [R202] ;  /* 0x00000000ca1c783b */ /* 0x008ee20000000200 */
[----:B------:R-:W-:Y:S03]  /*102a0*/  HMMA.16816.F32.BF16 R20, R20, R42, RZ ;  /* 0x0000002a1414723c */ /* 0x000fe600000418ff */
[----:B----4-:R-:W4:Y:S04]  /*102b0*/  LDSM.16.M88.4 R52, [R202+0x800] ;  /* 0x00080000ca34783b */ /* 0x010f280000000200 */
[----:B------:R-:W-:Y:S01]  /*102c0*/  LDSM.16.M88.4 R40, [R212+0x1000] ;  /* 0x00100000d428783b */ /* 0x000fe20000000200 */
[C---:B-1----:R-:W-:Y:S03]  /*102d0*/  HMMA.16816.F32.BF16 R12, R8.reuse, R16, R12 ;  /* 0x00000010080c723c */ /* 0x042fe6000004180c */
[----:B------:R-:W0:Y:S05]  /*102e0*/  LDGDEPBAR ;  /* 0x00000000000079af */ /* 0x000e2a0000000000 */
[C---:B------:R-:W-:Y:S01]  /*102f0*/  HMMA.16816.F32.BF16 R24, R8.reuse, R18, R24 ;  /* 0x000000120818723c */ /* 0x040fe20000041818 */
[----:B------:R-:W1:Y:S07]  /*10300*/  LDSM.16.M88.4 R16, [R214+0x14080] ;  /* 0x01408000d610783b */ /* 0x000e6e0000000200 */
[----:B------:R-:W-:Y:S08]  /*10310*/  HMMA.16816.F32.BF16 R36, R8, R44, R36 ;  /* 0x0000002c0824723c */ /* 0x000ff00000041824 */
[C---:B-----5:R-:W-:Y:S08]  /*10320*/  HMMA.16816.F32.BF16 R12, R48.reuse, R4, R12 ;  /* 0x00000004300c723c */ /* 0x060ff0000004180c */
[----:B------:R-:W-:Y:S01]  /*10330*/  HMMA.16816.F32.BF16 R24, R48, R6, R24 ;  /* 0x000000063018723c */ /* 0x000fe20000041818 */
[----:B------:R-:W-:Y:S07]  /*10340*/  LDSM.16.M88.4 R4, [R210+0x14080] ;  /* 0x01408000d204783b */ /* 0x000fee0000000200 */
[----:B------:R-:W-:Y:S01]  /*10350*/  HMMA.16816.F32.BF16 R8, R8, R46, R20 ;  /* 0x0000002e0808723c */ /* 0x000fe20000041814 */
[----:B------:R-:W5:Y:S04]  /*10360*/  LDSM.16.M88.4 R44, [R213+0xd880] ;  /* 0x00d88000d52c783b */ /* 0x000f680000000200 */
[----:B------:R-:W-:Y:S03]  /*10370*/  LDSM.16.M88.4 R20, [R209+0x14080] ;  /* 0x01408000d114783b */ /* 0x000fe60000000200 */
[----:B--2---:R-:W-:Y:S08]  /*10380*/  HMMA.16816.F32.BF16 R36, R48, R60, R36 ;  /* 0x0000003c3024723c */ /* 0x004ff00000041824 */
[C---:B---3--:R-:W-:Y:S08]  /*10390*/  HMMA.16816.F32.BF16 R12, R32.reuse, R28, R12 ;  /* 0x0000001c200c723c */ /* 0x048ff0000004180c */
[----:B------:R-:W-:Y:S01]  /*103a0*/  HMMA.16816.F32.BF16 R24, R32, R30, R24 ;  /* 0x0000001e2018723c */ /* 0x000fe20000041818 */
[----:B------:R-:W-:Y:S07]  /*103b0*/  LDSM.16.M88.4 R28, [R208+0xd080] ;  /* 0x00d08000d01c783b */ /* 0x000fee0000000200 */
[----:B------:R-:W-:Y:S01]  /*103c0*/  HMMA.16816.F32.BF16 R48, R48, R62, R8 ;  /* 0x0000003e3030723c */ /* 0x000fe20000041808 */
[----:B------:R-:W2:Y:S04]  /*103d0*/  LDSM.16.M88.4 R60, [R212+0x1800] ;  /* 0x00180000d43c783b */ /* 0x000ea80000000200 */
[----:B------:R-:W-:Y:S03]  /*103e0*/  LDSM.16.M88.4 R8, [R207+0x14080] ;  /* 0x01408000cf08783b */ /* 0x000fe60000000200 */
[----:B----4-:R-:W-:Y:S08]  /*103f0*/  HMMA.16816.F32.BF16 R36, R32, R52, R36 ;  /* 0x000000342024723c */ /* 0x010ff00000041824 */
[C---:B-1----:R-:W-:Y:S08]  /*10400*/  HMMA.16816.F32.BF16 R12, R16.reuse, R56, R12 ;  /* 0x00000038100c723c */ /* 0x042ff0000004180c */
[----:B------:R-:W-:Y:S01]  /*10410*/  HMMA.16816.F32.BF16 R24, R16, R58, R24 ;  /* 0x0000003a1018723c */ /* 0x000fe20000041818 */
[----:B------:R-:W-:Y:S07]  /*10420*/  LDSM.16.M88.4 R56, [R202+0x1000] ;  /* 0x00100000ca38783b */ /* 0x000fee0000000200 */
[----:B------:R-:W-:Y:S01]  /*10430*/  HMMA.16816.F32.BF16 R48, R32, R54, R48 ;  /* 0x000000362030723c */ /* 0x000fe20000041830 */
[----:B------:R-:W1:Y:S04]  /*10440*/  LDSM.16.M88.4 R52, [R208+0xd880] ;  /* 0x00d88000d034783b */ /* 0x000e680000000200 */
[----:B------:R-:W-:Y:S03]  /*10450*/  LDSM.16.M88.4 R32, [R214+0x18080] ;  /* 0x01808000d620783b */ /* 0x000fe60000000200 */
[----:B-----5:R-:W-:Y:S08]  /*10460*/  HMMA.16816.F32.BF16 R36, R16, R44, R36 ;  /* 0x0000002c1024723c */ /* 0x020ff00000041824 */
[C---:B------:R-:W-:Y:S08]  /*10470*/  HMMA.16816.F32.BF16 R12, R4.reuse, R40, R12 ;  /* 0x00000028040c723c */ /* 0x040ff0000004180c */
[----:B------:R-:W-:Y:S01]  /*10480*/  HMMA.16816.F32.BF16 R24, R4, R42, R24 ;  /* 0x0000002a0418723c */ /* 0x000fe20000041818 */
[----:B------:R-:W-:Y:S07]  /*10490*/  LDSM.16.M88.4 R40, [R213+0xe080] ;  /* 0x00e08000d528783b */ /* 0x000fee0000000200 */
[----:B------:R-:W-:Y:S01]  /*104a0*/  HMMA.16816.F32.BF16 R48, R16, R46, R48 ;  /* 0x0000002e1030723c */ /* 0x000fe20000041830 */
[----:B------:R-:W3:Y:S04]  /*104b0*/  LDSM.16.M88.4 R44, [R202+0x1800] ;  /* 0x00180000ca2c783b */ /* 0x000ee80000000200 */
        /* <DEDUP_REMOVED lines=15> */
[----:B---3--:R-:W-:Y:S08]  /*105b0*/  HMMA.16816.F32.BF16 R36, R8, R44, R36 ;  /* 0x0000002c0824723c */ /* 0x008ff00000041824 */
[C---:B------:R-:W-:Y:S08]  /*105c0*/  HMMA.16816.F32.BF16 R12, R32.reuse, R40, R12 ;  /* 0x00000028200c723c */ /* 0x040ff0000004180c */
[----:B------:R-:W-:Y:S01]  /*105d0*/  HMMA.16816.F32.BF16 R24, R32, R42, R24 ;  /* 0x0000002a2018723c */ /* 0x000fe20000041818 */
[----:B------:R-:W1:Y:S07]  /*105e0*/  LDSM.16.M88.4 R40, [R212+0x2800] ;  /* 0x00280000d428783b */ /* 0x000e6e0000000200 */
[----:B------:R-:W-:Y:S01]  /*105f0*/  HMMA.16816.F32.BF16 R48, R8, R46, R48 ;  /* 0x0000002e0830723c */ /* 0x000fe20000041830 */
[----:B------:R-:W-:Y:S04]  /*10600*/  LDSM.16.M88.4 R44, [R214+0x1c080] ;  /* 0x01c08000d62c783b */ /* 0x000fe80000000200 */
[----:B------:R-:W-:Y:S03]  /*10610*/  LDSM.16.M88.4 R8, [R213+0xf080] ;  /* 0x00f08000d508783b */ /* 0x000fe60000000200 */
[----:B--2---:R-:W-:Y:S08]  /*10620*/  HMMA.16816.F32.BF16 R36, R32, R60, R36 ;  /* 0x0000003c2024723c */ /* 0x004ff00000041824 */
        /* <DEDUP_REMOVED lines=42> */
[----:B------:R-:W-:Y:S01]  /*108d0*/  FMUL.FTZ R4, R13, c[0x0][0x320] ;  /* 0x0000c8000d047a20 */ /* 0x000fe20000410000 */
[----:B------:R-:W-:Y:S01]  /*108e0*/  SHF.R.S32.HI R13, RZ, 0x1f, R224 ;  /* 0x0000001fff0d7819 */ /* 0x000fe200000114e0 */
        /* <DEDUP_REMOVED lines=8> */
[----:B------:R-:W-:-:S02]  /*10970*/  FMUL.FTZ R12, R25, c[0x0][0x320] ;  /* 0x0000c800190c7a20 */ /* 0x000fc40000410000 */
[----:B------:R-:W-:Y:S02]  /*10980*/  FMUL.FTZ R8, R27, c[0x0][0x320] ;  /* 0x0000c8001b087a20 */ /* 0x000fe40000410000 */
        /* <DEDUP_REMOVED lines=54> */
.L_x_742:
[----:B--234-:R-:W-:Y:S01]  /*10cf0*/  LOP3.LUT R11, R71, 0xffffffe0, RZ, 0xc0, !PT ;  /* 0xffffffe0470b7812 */ /* 0x01cfe200078ec0ff */
[----:B------:R-:W-:Y:S01]  /*10d00*/  UMOV UR4, 0xffffffe0 ;  /* 0xffffffe000047882 */ /* 0x000fe20000000000 */
[----:B------:R-:W-:Y:S01]  /*10d10*/  LEA.HI R13, R69, R66, RZ, 0x2 ;  /* 0x00000042450d7211 */ /* 0x000fe200078f10ff */
[----:B------:R-:W-:Y:S01]  /*10d20*/  UIMAD UR4, UR10, UR4, 0x21 ;  /* 0x000000210a0474a4 */ /* 0x000fe2000f8e0204 */
[----:B------:R-:W-:Y:S01]  /*10d30*/  SHF.R.S32.HI R15, RZ, 0x1f, R70 ;  /* 0x0000001fff0f7819 */ /* 0x000fe20000011446 */
[----:B------:R-:W-:Y:S01]  /*10d40*/  IMAD.IADD R11, R66, 0x1, -R11 ;  /* 0x00000001420b7824 */ /* 0x000fe200078e0a0b */
[----:B------:R-:W-:Y:S01]  /*10d50*/  LOP3.LUT R13, R13, 0xfffffffc, RZ, 0xc0, !PT ;  /* 0xfffffffc0d0d7812 */ /* 0x000fe200078ec0ff */
[----:B------:R-:W-:Y:S01]  /*10d60*/  FMUL.FTZ R19, R48, c[0x0][0x320] ;  /* 0x0000c80030137a20 */ /* 0x000fe20000410000 */
[----:B------:R-:W-:Y:S01]  /*10d70*/  LEA.HI R15, R15, R70, RZ, 0x3 ;  /* 0x000000460f0f7211 */ /* 0x000fe200078f18ff */
[----:B------:R-:W-:Y:S01]  /*10d80*/  FMUL.FTZ R21, R49, c[0x0][0x320] ;  /* 0x0000c80031157a20 */ /* 0x000fe20000410000 */
[----:B------:R-:W-:Y:S01]  /*10d90*/  SHF.R.S32.HI R14, RZ, 0x1f, R11 ;  /* 0x0000001fff0e7819 */ /* 0x000fe2000001140b */
[----:B------:R-:W-:Y:S01]  /*10da0*/  IMAD.IADD R66, R66, 0x1, -R13 ;  /* 0x0000000142427824 */ /* 0x000fe200078e0a0d */
[----:B------:R-:W-:Y:S01]  /*10db0*/  LOP3.LUT R15, R15, 0xffffff8, RZ, 0xc0, !PT ;  /* 0x0ffffff80f0f7812 */ /* 0x000fe200078ec0ff */
[----:B------:R-:W-:Y:S01]  /*10dc0*/  MUFU.TANH R19, R19 ;  /* 0x0000001300137308 */ /* 0x000fe20000002400 */
[----:B------:R-:W-:Y:S01]  /*10dd0*/  LEA.HI R13, R14, R11, RZ, 0x2 ;  /* 0x0000000b0e0d7211 */ /* 0x000fe200078f10ff */
[----:B------:R-:W-:Y:S01]  /*10de0*/  IMAD.IADD R211, R65, 0x1, R64 ;  /* 0x0000000141d37824 */ /* 0x000fe200078e0240 */
[----:B------:R-:W-:Y:S01]  /*10df0*/  LEA.HI R14, R66, R66, RZ, 0x1 ;  /* 0x00000042420e7211 */ /* 0x000fe200078f08ff */
[----:B------:R-:W-:Y:S01]  /*10e00*/  IMAD.IADD R70, R70, 0x1, -R15 ;  /* 0x0000000146467824 */ /* 0x000fe200078e0a0f */
[----:B------:R-:W-:Y:S01]  /*10e10*/  PLOP3.LUT P0, PT, PT, PT, UP2, 0x80, 0x0 ;  /* 0x000000000000781c */ /* 0x000fe20003f0f028 */
[----:B------:R-:W-:Y:S01]  /*10e20*/  IMAD.SHL.U32 R211, R211, 0x2, RZ ;  /* 0x00000002d3d37824 */ /* 0x000fe200078e00ff */
[C---:B------:R-:W-:Y:S01]  /*10e30*/  LEA.HI.SX32 R15, R13.reuse, UR15, 0x1e ;  /* 0x0000000f0d0f7c11 */ /* 0x040fe2000f8ff2ff */
[----:B------:R-:W-:Y:S01]  /*10e40*/  MUFU.TANH R21, R21 ;  /* 0x0000001500157308 */ /* 0x000fe20000002400 */
[----:B------:R-:W-:Y:S01]  /*10e50*/  LOP3.LUT R17, R14, 0x1ffffffe, RZ, 0xc0, !PT ;  /* 0x1ffffffe0e117812 */ /* 0x000fe200078ec0ff */
[----:B------:R-:W-:Y:S01]  /*10e60*/  IMAD R206, R2, 0x2, R211 ;  /* 0x0000000202ce7824 */ /* 0x000fe200078e02d3 */
[----:B------:R-:W-:Y:S01]  /*10e70*/  LOP3.LUT R16, R13, 0x7ffffffc, RZ, 0xc0, !PT ;  /* 0x7ffffffc0d107812 */ /* 0x000fe200078ec0ff */
[----:B------:R-:W-:Y:S01]  /*10e80*/  IMAD R15, R70, 0x10, R15 ;  /* 0x00000010460f7824 */ /* 0x000fe200078e020f */
[----:B------:R-:W-:Y:S01]  /*10e90*/  LDSM.16.MT88.4 R140, [R211+0x8080] ;  /* 0x00808000d38c783b */ /* 0x000fe20000004200 */
[----:B------:R-:W-:Y:S01]  /*10ea0*/  IMAD.IADD R226, R66, 0x1, -R17 ;  /* 0x0000000142e27824 */ /* 0x000fe200078e0a11 */
[----:B------:R-:W-:Y:S01]  /*10eb0*/  @UP2 USHF.L.U32 UR14, UR14, 0x7, URZ ;  /* 0x000000070e0e2899 */ /* 0x000fe2000800063f */
[----:B------:R-:W-:Y:S01]  /*10ec0*/  IMAD.IADD R227, R11, 0x1, -R16 ;  /* 0x000000010be37824 */ /* 0x000fe200078e0a10 */
[----:B------:R-:W-:Y:S01]  /*10ed0*/  LDSM.16.MT88.4 R132, [R206+0x8080] ;  /* 0x00808000ce84783b */ /* 0x000fe20000004200 */
[----:B------:R-:W-:-:S02]  /*10ee0*/  IMAD R226, R226, 0x8, R15 ;  /* 0x00000008e2e27824 */ /* 0x000fc400078e020f */
[----:B------:R-:W-:Y:S01]  /*10ef0*/  IMAD.U32 R16, RZ, RZ, UR4 ;  /* 0x00000004ff107e24 */ /* 0x000fe2000f8e00ff */
[----:B------:R-:W-:Y:S01]  /*10f00*/  LDSM.16.MT88.4 R40, [R211+0x9080] ;  /* 0x00908000d328783b */ /* 0x000fe20000004200 */
[----:B------:R-:W-:Y:S01]  /*10f10*/  @P0 IMAD.HI.U32 R14, R226, c[0x0][0x2c8], RZ ;  /* 0x0000b200e20e0a27 */ /* 0x000fe200078e00ff */
[----:B------:R-:W-:Y:S01]  /*10f20*/  PLOP3.LUT P0, PT, PT, PT, UP2, 0x80, 0x0 ;  /* 0x000000000000781c */ /* 0x000fe20003f0f028 */
[----:B------:R-:W-:Y:S01]  /*10f30*/  ULDC.64 UR4, c[0x0][0x2c8] ;  /* 0x0000b20000047ab9 */ /* 0x000fe20000000a00 */
[----:B------:R-:W-:Y:S01]  /*10f40*/  LDSM.16.MT88.4 R72, [R211+0xa080] ;  /* 0x00a08000d348783b */ /* 0x000fe20000004200 */
[----:B------:R-:W-:Y:S02]  /*10f50*/  IMAD.MOV.U32 R22, RZ, RZ, R226 ;  /* 0x000000ffff167224 */ /* 0x000fe400078e00e2 */
[----:B------:R-:W-:Y:S01]  /*10f60*/  IMAD.SHL.U32 R227, R227, 0x2, RZ ;  /* 0x00000002e3e37824 */ /* 0x000fe200078e00ff */
[----:B------:R-:W-:Y:S01]  /*10f70*/  LDSM.16.MT88.4 R80, [R206+0xa080] ;  /* 0x00a08000ce50783b */ /* 0x000fe20000004200 */
[----:B------:R-:W-:-:S02]  /*10f80*/  FMUL.FTZ R17, R37, c[0x0][0x320] ;  /* 0x0000c80025117a20 */ /* 0x000fc40000410000 */
[----:B------:R-:W-:Y:S01]  /*10f90*/  IMAD R205, R3, 0x2, R211 ;  /* 0x0000000203cd7824 */ /* 0x000fe200078e02d3 */
[----:B------:R-:W-:Y:S01]  /*10fa0*/  IADD3 R15, -R227, UR11, R16 ;  /* 0x0000000be30f7c10 */ /* 0x000fe2000fffe110 */
[----:B------:R-:W-:Y:S01]  /*10fb0*/  IMAD R204, R3, 0x2, R206 ;  /* 0x0000000203cc7824 */ /* 0x000fe200078e02ce */
[----:B------:R-:W-:Y:S01]  /*10fc0*/  IADD3 R11, -R227, UR22, RZ ;  /* 0x00000016e30b7c10 */ /* 0x000fe2000fffe1ff */
[----:B------:R-:W2:Y:S01]  /*10fd0*/  MUFU.TANH R17, R17 ;  /* 0x0000001100117308 */ /* 0x000ea20000002400 */
[----:B------:R-:W-:Y:S01]  /*10fe0*/  @P0 SHF.R.U32.HI R22, RZ, c[0x0][0x2cc], R14 ;  /* 0x0000b300ff160a19 */ /* 0x000fe2000001160e */
[----:B------:R-:W-:Y:S01]  /*10ff0*/  LDSM.16.MT88.4 R56, [R205+0x9080] ;  /* 0x00908000cd38783b */ /* 0x000fe20000004200 */
[----:B------:R-:W-:Y:S01]  /*11000*/  IADD3 R15, R15, -UR20, RZ ;  /* 0x800000140f0f7c10 */ /* 0x000fe2000fffe0ff */
[----:B------:R-:W-:Y:S02]  /*11010*/  UIMAD.WIDE.U32 UR22, UR14, UR4, URZ ;  /* 0x000000040e1672a5 */ /* 0x000fe4000f8e003f */
[----:B------:R-:W3:Y:S04]  /*11020*/  SHFL.IDX PT, R14, R22, RZ, 0x1c1f ;  /* 0x001c1fff160e7589 */ /* 0x000ee800000e0000 */
[----:B------:R-:W-:Y:S01]  /*11030*/  LDSM.16.MT88.4 R32, [R204+0x8080] ;  /* 0x00808000cc20783b */ /* 0x000fe20000004200 */
[----:B------:R-:W-:-:S02]  /*11040*/  @UP2 UMOV UR7, UR23 ;  /* 0x0000001700072c82 */ /* 0x000fc40008000000 */
[----:B------:R-:W-:Y:S01]  /*11050*/  @UP2 USHF.R.U32.HI UR15, URZ, UR5, UR7 ;  /* 0x000000053f0f2299 */ /* 0x000fe20008011607 */
[----:B------:R-:W-:Y:S01]  /*11060*/  LDSM.16.MT88.4 R64, [R204+0x9080] ;  /* 0x00908000cc40783b */ /* 0x000fe20000004200 */
[----:B------:R-:W-:Y:S02]  /*11070*/  UIADD3 UR7, UR10, -0x2, URZ ;  /* 0xfffffffe0a077890 */ /* 0x000fe4000fffe03f */
[----:B------:R-:W-:Y:S01]  /*11080*/  UIADD3 UR15, UR15, UR11, -UR20 ;  /* 0x0000000b0f0f7290 */ /* 0x000fe2000fffe814 */
[----:B------:R-:W-:Y:S03]  /*11090*/  LDSM.16.MT88.4 R88, [R205+0xa080] ;  /* 0x00a08000cd58783b */ /* 0x000fe60000004200 */
[----:B------:R-:W-:Y:S01]  /*110a0*/  USHF.R.S32.HI UR4, URZ, 0x1f, UR15 ;  /* 0x0000001f3f047899 */ /* 0x000fe2000801140f */
[----:B------:R-:W-:Y:S03]  /*110b0*/  LDSM.16.MT88.4 R96, [R204+0xa080] ;  /* 0x00a08000cc60783b */ /* 0x000fe60000004200 */
[----:B------:R-:W-:Y:S01]  /*110c0*/  ULEA.HI UR4, UR4, UR15, URZ, 0x5 ;  /* 0x0000000f04047291 */ /* 0x000fe2000f8f283f */
[----:B------:R-:W-:Y:S03]  /*110d0*/  LDSM.16.MT88.4 R104, [R211+0xb080] ;  /* 0x00b08000d368783b */ /* 0x000fe60000004200 */
[----:B------:R-:W-:Y:S01]  /*110e0*/  USHF.R.S32.HI UR4, URZ, 0x5, UR4 ;  /* 0x000000053f047899 */ /* 0x000fe20008011404 */
[----:B---3--:R-:W-:Y:S01]  /*110f0*/  IMAD.IADD R14, R15, 0x1, R14 ;  /* 0x000000010f0e7824 */ /* 0x008fe200078e020e */
[----:B------:R-:W-:Y:S04]  /*11100*/  LDSM.16.MT88.4 R112, [R206+0xb080] ;  /* 0x00b08000ce70783b */ /* 0x000fe80000004200 */
[----:B------:R-:W-:Y:S01]  /*11110*/  IMNMX R13, R11, R14, PT ;  /* 0x0000000e0b0d7217 */ /* 0x000fe20003800200 */
[----:B------:R-:W-:Y:S01]  /*11120*/  LDSM.16.MT88.4 R120, [R205+0xb080] ;  /* 0x00b08000cd78783b */ /* 0x000fe20000004200 */
[----:B------:R-:W-:-:S02]  /*11130*/  IMNMX R235, RZ, UR4, !PT ;  /* 0x00000004ffeb7c17 */ /* 0x000fc4000f800200 */
[C---:B------:R-:W-:Y:S01]  /*11140*/  ISETP.GT.AND P0, PT, R13.reuse, RZ, PT ;  /* 0x000000ff0d00720c */ /* 0x040fe20003f04270 */
[----:B------:R-:W-:Y:S03]  /*11150*/  LDSM.16.MT88.4 R188, [R205+0x8880] ;  /* 0x00888000cdbc783b */ /* 0x000fe60000004200 */
[----:B-1----:R-:W-:Y:S01]  /*11160*/  FSEL R16, R0, -INF , P0 ;  /* 0xff80000000107808 */ /* 0x002fe20000000000 */
[----:B------:R-:W-:Y:S01]  /*11170*/  LDSM.16.MT88.4 R184, [R204+0x8880] ;  /* 0x00888000ccb8783b */ /* 0x000fe20000004200 */
[----:B------:R-:W-:-:S03]  /*11180*/  ISETP.GT.AND P0, PT, R13, 0x1, PT ;  /* 0x000000010d00780c */ /* 0x000fc60003f04270 */
[----:B------:R-:W1:Y:S01]  /*11190*/  SHFL.IDX PT, R0, R22, 0x1, 0x1c1f ;  /* 0x003c1f0016007f89 */ /* 0x000e6200000e0000 */
[----:B------:R-:W-:Y:S02]  /*111a0*/  FSEL R20, R4, -INF , P0 ;  /* 0xff80000004147808 */ /* 0x000fe40000000000 */
[C---:B------:R-:W-:Y:S01]  /*111b0*/  ISETP.GT.AND P0, PT, R13.reuse, 0x8, PT ;  /* 0x000000080d00780c */ /* 0x040fe20003f04270 */
[----:B------:R-:W-:Y:S03]  /*111c0*/  LDSM.16.MT88.4 R180, [R206+0x9880] ;  /* 0x00988000ceb4783b */ /* 0x000fe60000004200 */
[----:B------:R-:W-:Y:S01]  /*111d0*/  FSEL R14, R6, -INF , P0 ;  /* 0xff800000060e7808 */ /* 0x000fe20000000000 */
[----:B------:R-:W-:Y:S01]  /*111e0*/  LDSM.16.MT88.4 R176, [R205+0x9880] ;  /* 0x00988000cdb0783b */ /* 0x000fe20000004200 */
[----:B------:R-:W-:-:S03]  /*111f0*/  ISETP.GT.AND P0, PT, R13, 0x9, PT ;  /* 0x000000090d00780c */ /* 0x000fc60003f04270 */
[----:B------:R-:W-:Y:S01]  /*11200*/  LDSM.16.MT88.4 R172, [R204+0x9880] ;  /* 0x00988000ccac783b */ /* 0x000fe20000004200 */
[----:B------:R-:W-:Y:S02]  /*11210*/  FSEL R18, R12, -INF , P0 ;  /* 0xff8000000c127808 */ /* 0x000fe40000000000 */
[C---:B------:R-:W-:Y:S01]  /*11220*/  ISETP.GT.AND P0, PT, R13.reuse, 0x10, PT ;  /* 0x000000100d00780c */ /* 0x040fe20003f04270 */
[----:B------:R-:W-:Y:S03]  /*11230*/  LDSM.16.MT88.4 R168, [R211+0xa880] ;  /* 0x00a88000d3a8783b */ /* 0x000fe60000004200 */
[----:B------:R-:W-:Y:S01]  /*11240*/  FSEL R6, R10, -INF , P0 ;  /* 0xff8000000a067808 */ /* 0x000fe20000000000 */
[----:B------:R-:W-:Y:S01]  /*11250*/  LDSM.16.MT88.4 R164, [R206+0xa880] ;  /* 0x00a88000cea4783b */ /* 0x000fe20000004200 */
[----:B------:R-:W-:Y:S01]  /*11260*/  ISETP.GT.AND P0, PT, R13, 0x11, PT ;  /* 0x000000110d00780c */ /* 0x000fe20003f04270 */
[----:B-1----:R-:W-:-:S03]  /*11270*/  IMAD.IADD R0, R15, 0x1, R0 ;  /* 0x000000010f007824 */ /* 0x002fc600078e0200 */
[----:B--2---:R-:W-:Y:S01]  /*11280*/  FSEL R4, R17, -INF , P0 ;  /* 0xff80000011047808 */ /* 0x004fe20000000000 */
[----:B------:R-:W-:Y:S01]  /*11290*/  FMUL.FTZ R15, R38, c[0x0][0x320] ;  /* 0x0000c800260f7a20 */ /* 0x000fe20000410000 */
[----:B------:R-:W-:Y:S01]  /*112a0*/  ISETP.GT.AND P0, PT, R13, 0x18, PT ;  /* 0x000000180d00780c */ /* 0x000fe20003f04270 */
[----:B------:R-:W-:Y:S01]  /*112b0*/  LDSM.16.MT88.4 R160, [R205+0xa880] ;  /* 0x00a88000cda0783b */ /* 0x000fe20000004200 */
[----:B------:R-:W-:Y:S01]  /*112c0*/  IMNMX R0, R11, R0, PT ;  /* 0x000000000b007217 */ /* 0x000fe20003800200 */
[----:B------:R-:W-:Y:S01]  /*112d0*/  FMUL.FTZ R11, R50, c[0x0][0x320] ;  /* 0x0000c800320b7a20 */ /* 0x000fe20000410000 */
[----:B------:R-:W-:Y:S01]  /*112e0*/  FSEL R12, R19, -INF , P0 ;  /* 0xff800000130c7808 */ /* 0x000fe20000000000 */
[----:B------:R-:W1:Y:S01]  /*112f0*/  MUFU.TANH R15, R15 ;  /* 0x0000000f000f7308 */ /* 0x000e620000002400 */
[----:B------:R-:W-:Y:S01]  /*11300*/  ISETP.GT.AND P0, PT, R13, 0x19, PT ;  /* 0x000000190d00780c */ /* 0x000fe20003f04270 */
[----:B------:R-:W-:Y:S01]  /*11310*/  FMUL.FTZ R13, R39, c[0x0][0x320] ;  /* 0x0000c800270d7a20 */ /* 0x000fe20000410000 */
[----:B------:R-:W-:Y:S01]  /*11320*/  FMNMX.FTZ R17, R16, R20, !PT ;  /* 0x0000001410117209 */ /* 0x000fe20007810000 */
[----:B------:R-:W-:Y:S01]  /*11330*/  LDSM.16.MT88.4 R156, [R204+0xa880] ;  /* 0x00a88000cc9c783b */ /* 0x000fe20000004200 */
[----:B------:R-:W-:-:S02]  /*11340*/  FSEL R10, R21, -INF , P0 ;  /* 0xff800000150a7808 */ /* 0x000fc40000000000 */
[----:B------:R-:W-:Y:S01]  /*11350*/  ISETP.GT.AND P0, PT, R0, RZ, PT ;  /* 0x000000ff0000720c */ /* 0x000fe20003f04270 */
[----:B------:R-:W2:Y:S01]  /*11360*/  MUFU.TANH R13, R13 ;  /* 0x0000000d000d7308 */ /* 0x000ea20000002400 */
[----:B------:R-:W-:Y:S01]  /*11370*/  FMNMX.FTZ R17, R14, R17, !PT ;  /* 0x000000110e117209 */ /* 0x000fe20007810000 */
[----:B------:R-:W-:Y:S01]  /*11380*/  LDSM.16.MT88.4 R152, [R211+0xb880] ;  /* 0x00b88000d398783b */ /* 0x000fe20000004200 */
[----:B------:R-:W-:Y:S02]  /*11390*/  FSEL R21, R5, -INF , P0 ;  /* 0xff80000005157808 */ /* 0x000fe40000000000 */
[----:B------:R-:W-:Y:S01]  /*113a0*/  ISETP.GT.AND P0, PT, R0, 0x1, PT ;  /* 0x000000010000780c */ /* 0x000fe20003f04270 */
[----:B------:R-:W0:Y:S01]  /*113b0*/  LDGDEPBAR ;  /* 0x00000000000079af */ /* 0x000e220000000000 */
[----:B------:R-:W-:Y:S01]  /*113c0*/  FMNMX.FTZ R17, R18, R17, !PT ;  /* 0x0000001112117209 */ /* 0x000fe20007810000 */
[----:B------:R-:W3:Y:S01]  /*113d0*/  MUFU.TANH R11, R11 ;  /* 0x0000000b000b7308 */ /* 0x000ee20000002400 */
[----:B------:R-:W-:-:S02]  /*113e0*/  FSEL R19, R7, -INF , P0 ;  /* 0xff80000007137808 */ /* 0x000fc40000000000 */
[C---:B------:R-:W-:Y:S02]  /*113f0*/  ISETP.GT.AND P0, PT, R0.reuse, 0x8, PT ;  /* 0x000000080000780c */ /* 0x040fe40003f04270 */
[----:B------:R-:W-:Y:S02]  /*11400*/  FMNMX.FTZ R22, R21, R19, !PT ;  /* 0x0000001315167209 */ /* 0x000fe40007810000 */
[----:B------:R-:W-:Y:S01]  /*11410*/  FSEL R7, R9, -INF , P0 ;  /* 0xff80000009077808 */ /* 0x000fe20000000000 */
[----:B------:R-:W-:Y:S01]  /*11420*/  FMUL.FTZ R9, R51, c[0x0][0x320] ;  /* 0x0000c80033097a20 */ /* 0x000fe20000410000 */
[----:B------:R-:W-:Y:S01]  /*11430*/  ISETP.GT.AND P0, PT, R0, 0x9, PT ;  /* 0x000000090000780c */ /* 0x000fe20003f04270 */
[----:B------:R-:W-:Y:S01]  /*11440*/  LDSM.16.MT88.4 R48, [R206+0x9080] ;  /* 0x00908000ce30783b */ /* 0x000fe20000004200 */
[----:B------:R-:W-:Y:S02]  /*11450*/  FMNMX.FTZ R22, R7, R22, !PT ;  /* 0x0000001607167209 */ /* 0x000fe40007810000 */
[----:B------:R-:W-:Y:S01]  /*11460*/  FSEL R5, R8, -INF , P0 ;  /* 0xff80000008057808 */ /* 0x000fe20000000000 */
[----:B------:R-:W4:Y:S01]  /*11470*/  MUFU.TANH R9, R9 ;  /* 0x0000000900097308 */ /* 0x000f220000002400 */
[----:B------:R-:W-:-:S02]  /*11480*/  ISETP.GT.AND P0, PT, R0, 0x10, PT ;  /* 0x000000100000780c */ /* 0x000fc40003f04270 */
[----:B------:R-:W-:Y:S02]  /*11490*/  FMNMX.FTZ R17, R6, R17, !PT ;  /* 0x0000001106117209 */ /* 0x000fe40007810000 */
[----:B-1----:R-:W-:Y:S02]  /*114a0*/  FSEL R15, R15, -INF , P0 ;  /* 0xff8000000f0f7808 */ /* 0x002fe40000000000 */
[----:B------:R-:W-:Y:S02]  /*114b0*/  ISETP.GT.AND P0, PT, R0, 0x11, PT ;  /* 0x000000110000780c */ /* 0x000fe40003f04270 */
[----:B------:R-:W-:Y:S02]  /*114c0*/  FMNMX.FTZ R22, R5, R22, !PT ;  /* 0x0000001605167209 */ /* 0x000fe40007810000 */
[----:B--2---:R-:W-:Y:S02]  /*114d0*/  FSEL R13, R13, -INF , P0 ;  /* 0xff8000000d0d7808 */ /* 0x004fe40000000000 */
[----:B------:R-:W-:-:S02]  /*114e0*/  FMNMX.FTZ R17, R4, R17, !PT ;  /* 0x0000001104117209 */ /* 0x000fc40007810000 */
[----:B------:R-:W-:Y:S02]  /*114f0*/  ISETP.GT.AND P0, PT, R0, 0x18, PT ;  /* 0x000000180000780c */ /* 0x000fe40003f04270 */
[----:B------:R-:W-:Y:S02]  /*11500*/  FMNMX.FTZ R22, R15, R22, !PT ;  /* 0x000000160f167209 */ /* 0x000fe40007810000 */
[----:B------:R-:W-:Y:S02]  /*11510*/  FMNMX.FTZ R17, R12, R17, !PT ;  /* 0x000000110c117209 */ /* 0x000fe40007810000 */
[----:B---3--:R-:W-:Y:S02]  /*11520*/  FSEL R11, R11, -INF , P0 ;  /* 0xff8000000b0b7808 */ /* 0x008fe40000000000 */
[----:B------:R-:W-:Y:S02]  /*11530*/  ISETP.GT.AND P0, PT, R0, 0x19, PT ;  /* 0x000000190000780c */ /* 0x000fe40003f04270 */
[----:B------:R-:W-:-:S02]  /*11540*/  FMNMX.FTZ R22, R13, R22, !PT ;  /* 0x000000160d167209 */ /* 0x000fc40007810000 */
[----:B------:R-:W-:Y:S02]  /*11550*/  FMNMX.FTZ R8, R10, R17, !PT ;  /* 0x000000110a087209 */ /* 0x000fe40007810000 */
[----:B----4-:R-:W-:Y:S02]  /*11560*/  FSEL R9, R9, -INF , P0 ;  /* 0xff80000009097808 */ /* 0x010fe40000000000 */
        /* <DEDUP_REMOVED lines=8> */
[----:B-1----:R-:W-:-:S03]  /*115f0*/  FMNMX.FTZ R0, R25, R0, !PT ;  /* 0x0000000019007209 */ /* 0x002fc60007810000 */
[----:B------:R-:W1:Y:S01]  /*11600*/  LDSM.16.MT88.4 R24, [R205+0x8080] ;  /* 0x00808000cd18783b */ /* 0x000e620000004200 */
        /* <DEDUP_REMOVED lines=9> */
[--C-:B------:R-:W-:Y:S01]  /*116a0*/  FFMA.FTZ R150, R14, c[0x0][0x2d0], -R17.reuse ;  /* 0x0000b4000e967a23 */ /* 0x100fe20000010811 */
[----:B------:R-:W-:Y:S01]  /*116b0*/  ISETP.LE.AND P0, PT, R235, UR7, PT ;  /* 0x00000007eb007c0c */ /* 0x000fe2000bf03270 */
[----:B------:R-:W-:Y:S01]  /*116c0*/  FFMA.FTZ R149, R18, c[0x0][0x2d0], -R17 ;  /* 0x0000b40012957a23 */ /* 0x000fe20000010811 */
[----:B------:R-:W-:Y:S01]  /*116d0*/  MUFU.EX2 R192, R192 ;  /* 0x000000c000c07308 */ /* 0x000fe20000000800 */
[----:B------:R-:W-:-:S02]  /*116e0*/  FFMA.FTZ R193, R21, c[0x0][0x2d0], -R8 ;  /* 0x0000b40015c17a23 */ /* 0x000fc40000010808 */
[--C-:B------:R-:W-:Y:S02]  /*116f0*/  FFMA.FTZ R194, R19, c[0x0][0x2d0], -R8.reuse ;  /* 0x0000b40013c27a23 */ /* 0x100fe40000010808 */
[--C-:B------:R-:W-:Y:S02]  /*11700*/  FFMA.FTZ R195, R7, c[0x0][0x2d0], -R8.reuse ;  /* 0x0000b40007c37a23 */ /* 0x100fe40000010808 */
[----:B------:R-:W-:Y:S01]  /*11710*/  FFMA.FTZ R2, R5, c[0x0][0x2d0], -R8 ;  /* 0x0000b40005027a23 */ /* 0x000fe20000010808 */
[----:B------:R-:W2:Y:S01]  /*11720*/  MUFU.EX2 R151, R151 ;  /* 0x0000009700977308 */ /* 0x000ea20000000800 */
[--C-:B------:R-:W-:Y:S02]  /*11730*/  FFMA.FTZ R3, R6, c[0x0][0x2d0], -R17.reuse ;  /* 0x0000b40006037a23 */ /* 0x100fe40000010811 */
[--C-:B------:R-:W-:Y:S02]  /*11740*/  FFMA.FTZ R220, R4, c[0x0][0x2d0], -R17.reuse ;  /* 0x0000b40004dc7a23 */ /* 0x100fe40000010811 */
[----:B------:R-:W3:Y:S01]  /*11750*/  LDSM.16.MT88.4 R4, [R204+0xb080] ;  /* 0x00b08000cc04783b */ /* 0x000ee20000004200 */
[----:B------:R-:W-:-:S02]  /*11760*/  FFMA.FTZ R221, R12, c[0x0][0x2d0], -R17 ;  /* 0x0000b4000cdd7a23 */ /* 0x000fc40000010811 */
[----:B------:R-:W-:Y:S01]  /*11770*/  MUFU.EX2 R150, R150 ;  /* 0x0000009600967308 */ /* 0x000fe20000000800 */
[----:B------:R-:W-:Y:S02]  /*11780*/  FFMA.FTZ R228, R10, c[0x0][0x2d0], -R17 ;  /* 0x0000b4000ae47a23 */ /* 0x000fe40000010811 */
[--C-:B------:R-:W-:Y:S01]  /*11790*/  FFMA.FTZ R229, R15, c[0x0][0x2d0], -R8.reuse ;  /* 0x0000b4000fe57a23 */ /* 0x100fe20000010808 */
[----:B------:R-:W4:Y:S01]  /*117a0*/  LDSM.16.MT88.4 R16, [R211+0x8880] ;  /* 0x00888000d310783b */ /* 0x000f220000004200 */
[--C-:B------:R-:W-:Y:S02]  /*117b0*/  FFMA.FTZ R230, R13, c[0x0][0x2d0], -R8.reuse ;  /* 0x0000b4000de67a23 */ /* 0x100fe40000010808 */
[--C-:B------:R-:W-:Y:S01]  /*117c0*/  FFMA.FTZ R231, R11, c[0x0][0x2d0], -R8.reuse ;  /* 0x0000b4000be77a23 */ /* 0x100fe20000010808 */
[----:B------:R-:W5:Y:S01]  /*117d0*/  MUFU.EX2 R149, R149 ;  /* 0x0000009500957308 */ /* 0x000f620000000800 */
[----:B------:R-:W-:Y:S01]  /*117e0*/  FFMA.FTZ R232, R9, c[0x0][0x2d0], -R8 ;  /* 0x0000b40009e87a23 */ /* 0x000fe20000010808 */
[----:B------:R-:W1:Y:S01]  /*117f0*/  LDSM.16.MT88.4 R12, [R206+0x8880] ;  /* 0x00888000ce0c783b */ /* 0x000e620000004200 */
[----:B--2---:R-:W-:Y:S01]  /*11800*/  F2FP.BF16.PACK_AB R128, R151, R192 ;  /* 0x000000c09780723e */ /* 0x004fe200000010ff */
[----:B------:R-:W-:-:S02]  /*11810*/  FADD.FTZ R151, R192, R151 ;  /* 0x00000097c0977221 */ /* 0x000fc40000010000 */
[----:B------:R-:W2:Y:S02]  /*11820*/  LDSM.16.MT88.4 R8, [R211+0x9880] ;  /* 0x00988000d308783b */ /* 0x000ea40000004200 */
        /* <DEDUP_REMOVED lines=22> */
[C---:B------:R-:W-:Y:S02]  /*11990*/  HMMA.16816.F32.BF16 R132, R128.reuse, R134, RZ ;  /* 0x000000868084723c */ /* 0x040fe400000418ff */
[----:B------:R-:W-:Y:S06]  /*119a0*/  MUFU.EX2 R231, R231 ;  /* 0x000000e700e77308 */ /* 0x000fec0000000800 */
[C---:B------:R-:W-:Y:S02]  /*119b0*/  HMMA.16816.F32.BF16 R40, R128.reuse, R42, RZ ;  /* 0x0000002a8028723c */ /* 0x040fe400000418ff */
[----:B------:R-:W2:Y:S06]  /*119c0*/  MUFU.EX2 R232, R232 ;  /* 0x000000e800e87308 */ /* 0x000eac0000000800 */
[C---:B-1----:R-:W-:Y:S08]  /*119d0*/  HMMA.16816.F32.BF16 R20, R128.reuse, R24, RZ ;  /* 0x000000188014723c */ /* 0x042ff000000418ff */
        /* <DEDUP_REMOVED lines=32> */
[----:B--2---:R-:W-:Y:S01]  /*11be0*/  F2FP.BF16.PACK_AB R7, R232, R231 ;  /* 0x000000e7e807723e */ /* 0x004fe200000010ff */
        /* <DEDUP_REMOVED lines=11> */
[C---:B------:R-:W-:Y:S01]  /*11ca0*/  HMMA.16816.F32.BF16 R40, R4.reuse, R10, R40 ;  /* 0x0000000a0428723c */ /* 0x040fe20000041828 */
[----:B------:R-:W3:Y:S07]  /*11cb0*/  LDSM.16.MT88.4 R8, [R204+0xb880] ;  /* 0x00b88000cc08783b */ /* 0x000eee0000004200 */
        /* <DEDUP_REMOVED lines=23> */
[C---:B------:R-:W-:Y:S08]  /*11e30*/  HMMA.16816.F32.BF16 R120, R4.reuse, R14, R120 ;  /* 0x0000000e0478723c */ /* 0x040ff00000041878 */
[C---:B---3--:R-:W-:Y:S08]  /*11e40*/  HMMA.16816.F32.BF16 R124, R4.reuse, R8, R124 ;  /* 0x00000008047c723c */ /* 0x048ff0000004187c */
[----:B------:R-:W-:Y:S01]  /*11e50*/  HMMA.16816.F32.BF16 R128, R4, R10, R128 ;  /* 0x0000000a0480723c */ /* 0x000fe20000041880 */
[----:B------:R-:W-:Y:S07]  /*11e60*/  @!P0 BRA `(.L_x_743) ;  /* 0x0000267000008947 */ /* 0x000fee0003800000 */
[----:B------:R-:W1:Y:S01]  /*11e70*/  S2R R2, SR_TID.X ;  /* 0x0000000000027919 */ /* 0x000e620000002100 */
[----:B------:R-:W-:Y:S01]  /*11e80*/  PLOP3.LUT P0, PT, PT, PT, UP2, 0x80, 0x0 ;  /* 0x000000000000781c */ /* 0x000fe20003f0f028 */
[----:B------:R-:W-:Y:S01]  /*11e90*/  IMAD.MOV.U32 R3, RZ, RZ, R0 ;  /* 0x000000ffff037224 */ /* 0x000fe200078e0000 */
[----:B------:R-:W-:Y:S01]  /*11ea0*/  SHF.R.S32.HI R233, RZ, 0x1f, R224 ;  /* 0x0000001fffe97819 */ /* 0x000fe200000114e0 */
[C---:B------:R-:W-:Y:S01]  /*11eb0*/  IMAD.SHL.U32 R232, R224.reuse, 0x2, RZ ;  /* 0x00000002e0e87824 */ /* 0x040fe200078e00ff */
[----:B------:R-:W-:Y:S01]  /*11ec0*/  SHF.R.S32.HI R228, RZ, 0x1f, R223 ;  /* 0x0000001fffe47819 */ /* 0x000fe200000114df */
[C---:B------:R-:W-:Y:S01]  /*11ed0*/  IMAD.SHL.U32 R231, R223.reuse, 0x2, RZ ;  /* 0x00000002dfe77824 */ /* 0x040fe200078e00ff */
[----:B------:R-:W-:Y:S01]  /*11ee0*/  SHF.L.U64.HI R233, R224, 0x1, R233 ;  /* 0x00000001e0e97819 */ /* 0x000fe200000102e9 */
[----:B------:R-:W-:Y:S01]  /*11ef0*/  UMOV UR4, 0x1 ;  /* 0x0000000100047882 */ /* 0x000fe20000000000 */
[----:B------:R-:W-:-:S05]  /*11f00*/  SHF.L.U64.HI R228, R223, 0x1, R228 ;  /* 0x00000001dfe47819 */ /* 0x000fca00000102e4 */
[----:B------:R-:W-:Y:S01]  /*11f10*/  @P0 IMAD.HI.U32 R234, R226, c[0x0][0x2c8], RZ ;  /* 0x0000b200e2ea0a27 */ /* 0x000fe200078e00ff */
[----:B------:R-:W-:Y:S02]  /*11f20*/  PLOP3.LUT P0, PT, PT, PT, UP2, 0x80, 0x0 ;  /* 0x000000000000781c */ /* 0x000fe40003f0f028 */
[----:B-1----:R-:W-:-:S04]  /*11f30*/  SHF.R.S32.HI R229, RZ, 0x1f, R2 ;  /* 0x0000001fffe57819 */ /* 0x002fc80000011402 */
[----:B------:R-:W-:-:S07]  /*11f40*/  LEA.HI R229, R229, R2, RZ, 0x3 ;  /* 0x00000002e5e57211 */ /* 0x000fce00078f18ff */
[----:B------:R-:W-:Y:S02]  /*11f50*/  @P0 SHF.R.U32.HI R234, RZ, c[0x0][0x2cc], R234 ;  /* 0x0000b300ffea0a19 */ /* 0x000fe400000116ea */
[----:B------:R-:W-:-:S05]  /*11f60*/  LOP3.LUT R229, R229, 0xfffffff8, RZ, 0xc0, !PT ;  /* 0xfffffff8e5e57812 */ /* 0x000fca00078ec0ff */
[----:B------:R-:W-:Y:S02]  /*11f70*/  IMAD.IADD R229, R2, 0x1, -R229 ;  /* 0x0000000102e57824 */ /* 0x000fe400078e0ae5 */
[----:B------:R-:W-:Y:S02]  /*11f80*/  IMAD.MOV.U32 R2, RZ, RZ, R148 ;  /* 0x000000ffff027224 */ /* 0x000fe400078e0094 */
[----:B------:R-:W-:-:S05]  /*11f90*/  IMAD.SHL.U32 R229, R229, 0x8, RZ ;  /* 0x00000008e5e57824 */ /* 0x000fca00078e00ff */
[----:B------:R-:W-:-:S04]  /*11fa0*/  SHF.R.S32.HI R230, RZ, 0x1f, R229 ;  /* 0x0000001fffe67819 */ /* 0x000fc800000114e5 */
[C---:B------:R-:W-:Y:S01]  /*11fb0*/  SHF.L.U64.HI R230, R229.reuse, 0x1, R230 ;  /* 0x00000001e5e67819 */ /* 0x040fe200000102e6 */
[----:B------:R-:W-:Y:S02]  /*11fc0*/  IMAD.SHL.U32 R229, R229, 0x2, RZ ;  /* 0x00000002e5e57824 */ /* 0x000fe400078e00ff */
.L_x_746:
[----:B------:R-:W-:Y:S04]  /*11fd0*/  DEPBAR.LE SB0, 0x0 ;  /* 0x000080000000791a */ /* 0x000fe80000000000 */
[----:B------:R-:W-:Y:S01]  /*11fe0*/  BAR.SYNC.DEFER_BLOCKING 0x0 ;  /* 0x0000000000007b1d */ /* 0x000fe20000010000 */
[----:B------:R-:W-:Y:S05]  /*11ff0*/  ISETP.LE.AND P0, PT, RZ, UR7, PT ;  /* 0x00000007ff007c0c */ /* 0x000fea000bf03270 */
[----:B------:R1:W2:Y:S04]  /*12000*/  LDSM.16.M88.4 R148, [R214+0x10080] ;  /* 0x01008000d694783b */ /* 0x0002a80000000200 */
[----:B------:R1:W3:Y:S04]  /*12010*/  LDSM.16.M88.4 R152, [R213+0xc080] ;  /* 0x00c08000d598783b */ /* 0x0002e80000000200 */
[----:B------:R1:W4:Y:S04]  /*12020*/  LDSM.16.M88.4 R156, [R213+0xc880] ;  /* 0x00c88000d59c783b */ /* 0x0003280000000200 */
[----:B------:R1:W1:Y:S04]  /*12030*/  LDSM.16.M88.4 R160, [R210+0x10080] ;  /* 0x01008000d2a0783b */ /* 0x0002680000000200 */
[----:B------:R1:W1:Y:S04]  /*12040*/  LDSM.16.M88.4 R164, [R212] ;  /* 0x00000000d4a4783b */ /* 0x0002680000000200 */
[----:B------:R1:W1:Y:S01]  /*12050*/  LDSM.16.M88.4 R168, [R203] ;  /* 0x00000000cba8783b */ /* 0x0002620000000200 */
[----:B------:R-:W-:-:S05]  /*12060*/  @!P0 BRA `(.L_x_744) ;  /* 0x000001c000008947 */ /* 0x000fca0003800000 */
        /* <DEDUP_REMOVED lines=28> */
.L_x_744:
[C---:B--234-:R-:W-:Y:S01]  /*12230*/  HMMA.16816.F32.BF16 R4, R148.reuse, R152, RZ ;  /* 0x000000989404723c */ /* 0x05cfe200000418ff */
[----:B------:R-:W-:Y:S01]  /*12240*/  LDSM.16.M88.4 R172, [R209+0x10080] ;  /* 0x01008000d1ac783b */ /* 0x000fe20000000200 */
[----:B------:R-:W-:Y:S05]  /*12250*/  UISETP.GE.AND UP0, UPT, UR7, 0x1, UPT ;  /* 0x000000010700788c */ /* 0x000fea000bf06270 */
        /* <DEDUP_REMOVED lines=185> */
.L_x_745:
[----:B--234-:R-:W-:Y:S01]  /*12df0*/  PLOP3.LUT P0, PT, PT, PT, UP2, 0x80, 0x0 ;  /* 0x000000000000781c */ /* 0x01cfe20003f0f028 */
[----:B------:R-:W-:Y:S01]  /*12e00*/  UIMAD UR5, UR7, -0x20, UR4 ;  /* 0xffffffe0070578a4 */ /* 0x000fe2000f8e0204 */
[----:B------:R-:W-:Y:S01]  /*12e10*/  MOV R9, R226 ;  /* 0x000000e200097202 */ /* 0x000fe20000000f00 */
[----:B------:R-:W-:Y:S04]  /*12e20*/  LDSM.16.MT88.4 R156, [R206+0x8080] ;  /* 0x00808000ce9c783b */ /* 0x000fe80000004200 */
[----:B------:R-:W-:Y:S04]  /*12e30*/  MOV R6, UR5 ;  /* 0x0000000500067c02 */ /* 0x000fe80008000f00 */
[----:B------:R-:W-:Y:S01]  /*12e40*/  IADD3 R6, R6, UR11, -R227 ;  /* 0x0000000b06067c10 */ /* 0x000fe2000fffe8e3 */
[----:B------:R-:W-:Y:S01]  /*12e50*/  LDSM.16.MT88.4 R172, [R204+0x9880] ;  /* 0x00988000ccac783b */ /* 0x000fe20000004200 */
[----:B------:R-:W-:Y:S02]  /*12e60*/  @P0 MOV R9, R234 ;  /* 0x000000ea00090202 */ /* 0x000fe40000000f00 */
[----:B------:R-:W-:Y:S05]  /*12e70*/  IADD3 R7, R6, -UR20, RZ ;  /* 0x8000001406077c10 */ /* 0x000fea000fffe0ff */
[----:B------:R-:W2:Y:S08]  /*12e80*/  SHFL.IDX PT, R4, R9, RZ, 0x1c1f ;  /* 0x001c1fff09047589 */ /* 0x000eb000000e0000 */
[----:B------:R-:W3:Y:S08]  /*12e90*/  SHFL.IDX PT, R10, R9, 0x1, 0x1c1f ;  /* 0x003c1f00090a7f89 */ /* 0x000ef000000e0000 */
[----:B------:R-:W-:Y:S08]  /*12ea0*/  LDSM.16.MT88.4 R176, [R211+0xa880] ;  /* 0x00a88000d3b0783b */ /* 0x000ff00000004200 */
[----:B------:R-:W0:Y:S01]  /*12eb0*/  LDGDEPBAR ;  /* 0x00000000000079af */ /* 0x000e220000000000 */
[----:B--2---:R-:W-:Y:S04]  /*12ec0*/  IADD3 R5, R7, R4, RZ ;  /* 0x0000000407057210 */ /* 0x004fe80007ffe0ff */
[C---:B------:R-:W-:Y:S04]  /*12ed0*/  ISETP.GT.AND P0, PT, R5.reuse, RZ, PT ;  /* 0x000000ff0500720c */ /* 0x040fe80003f04270 */
[----:B------:R-:W-:Y:S02]  /*12ee0*/  FSEL R8, R0, -INF , P0 ;  /* 0xff80000000087808 */ /* 0x000fe40000000000 */
[----:B------:R-:W-:Y:S02]  /*12ef0*/  ISETP.GT.AND P0, PT, R5, 0x1, PT ;  /* 0x000000010500780c */ /* 0x000fe40003f04270 */
[----:B---3--:R-:W-:Y:S02]  /*12f00*/  IADD3 R0, R7, R10, RZ ;  /* 0x0000000a07007210 */ /* 0x008fe40007ffe0ff */
[----:B-1----:R-:W-:Y:S02]  /*12f10*/  FSEL R182, R182, -INF , P0 ;  /* 0xff800000b6b67808 */ /* 0x002fe40000000000 */
[C---:B------:R-:W-:Y:S02]  /*12f20*/  ISETP.GT.AND P0, PT, R5.reuse, 0x8, PT ;  /* 0x000000080500780c */ /* 0x040fe40003f04270 */
[----:B------:R-:W-:Y:S02]  /*12f30*/  FMNMX.FTZ R7, R8, R3, !PT ;  /* 0x0000000308077209 */ /* 0x000fe40007810000 */
[----:B------:R-:W-:Y:S02]  /*12f40*/  FSEL R4, R186, -INF , P0 ;  /* 0xff800000ba047808 */ /* 0x000fe40000000000 */
[----:B------:R-:W-:Y:S02]  /*12f50*/  ISETP.GT.AND P0, PT, R5, 0x9, PT ;  /* 0x000000090500780c */ /* 0x000fe40003f04270 */
        /* <DEDUP_REMOVED lines=8> */
[----:B------:R-:W-:Y:S02]  /*12fe0*/  ISETP.GT.AND P0, PT, R0, RZ, PT ;  /* 0x000000ff0000720c */ /* 0x000fe40003f04270 */
        /* <DEDUP_REMOVED lines=11> */
[----:B------:R-:W-:Y:S01]  /*130a0*/  ISETP.GT.AND P0, PT, R0, 0x8, PT ;  /* 0x000000080000780c */ /* 0x000fe20003f04270 */
[----:B------:R-:W-:Y:S01]  /*130b0*/  LDSM.16.MT88.4 R192, [R206+0xb880] ;  /* 0x00b88000cec0783b */ /* 0x000fe20000004200 */
[----:B------:R-:W-:Y:S02]  /*130c0*/  FMNMX.FTZ R7, R164, R7, !PT ;  /* 0x00000007a4077209 */ /* 0x000fe40007810000 */
[----:B------:R-:W-:Y:S02]  /*130d0*/  FSEL R183, R183, -INF , P0 ;  /* 0xff800000b7b77808 */ /* 0x000fe40000000000 */
[----:B------:R-:W-:Y:S02]  /*130e0*/  ISETP.GT.AND P0, PT, R0, 0x9, PT ;  /* 0x000000090000780c */ /* 0x000fe40003f04270 */
[----:B------:R-:W-:Y:S02]  /*130f0*/  FMNMX.FTZ R12, R183, R10, !PT ;  /* 0x0000000ab70c7209 */ /* 0x000fe40007810000 */
[----:B------:R-:W-:Y:S02]  /*13100*/  FSEL R9, R184, -INF , P0 ;  /* 0xff800000b8097808 */ /* 0x000fe40000000000 */
[C---:B------:R-:W-:Y:S01]  /*13110*/  ISETP.GT.AND P0, PT, R0.reuse, 0x10, PT ;  /* 0x000000100000780c */ /* 0x040fe20003f04270 */
[----:B------:R-:W-:Y:S01]  /*13120*/  LDSM.16.MT88.4 R184, [R204+0xa880] ;  /* 0x00a88000ccb8783b */ /* 0x000fe20000004200 */
        /* <DEDUP_REMOVED lines=9> */
[----:B------:R-:W1:Y:S01]  /*131c0*/  SHFL.BFLY PT, R10, R5, 0x2, 0x1f ;  /* 0x0c401f00050a7f89 */ /* 0x000e6200000e0000 */
[----:B------:R-:W-:Y:S02]  /*131d0*/  FMNMX.FTZ R0, R165, R12, !PT ;  /* 0x0000000ca5007209 */ /* 0x000fe40007810000 */
[----:B------:R-:W-:Y:S02]  /*131e0*/  FSEL R149, R190, -INF , P0 ;  /* 0xff800000be957808 */ /* 0x000fe40000000000 */
[----:B------:R-:W-:Y:S03]  /*131f0*/  FMNMX.FTZ R0, R161, R0, !PT ;  /* 0x00000000a1007209 */ /* 0x000fe60007810000 */
[----:B------:R-:W-:Y:S01]  /*13200*/  LDSM.16.MT88.4 R188, [R211+0xb880] ;  /* 0x00b88000d3bc783b */ /* 0x000fe20000004200 */
[----:B------:R-:W-:Y:S07]  /*13210*/  FMNMX.FTZ R7, R149, R0, !PT ;  /* 0x0000000095077209 */ /* 0x000fee0007810000 */
[----:B------:R-:W2:Y:S01]  /*13220*/  SHFL.BFLY PT, R0, R7, 0x2, 0x1f ;  /* 0x0c401f0007007f89 */ /* 0x000ea200000e0000 */
[----:B-1----:R-:W-:Y:S07]  /*13230*/  FMNMX.FTZ R13, R10, R5, !PT ;  /* 0x000000050a0d7209 */ /* 0x002fee0007810000 */
[----:B------:R-:W1:Y:S01]  /*13240*/  SHFL.BFLY PT, R10, R13, 0x1, 0x1f ;  /* 0x0c201f000d0a7f89 */ /* 0x000e6200000e0000 */
[----:B--2---:R-:W-:Y:S07]  /*13250*/  FMNMX.FTZ R5, R7, R0, !PT ;  /* 0x0000000007057209 */ /* 0x004fee0007810000 */
[----:B------:R-:W2:Y:S01]  /*13260*/  SHFL.BFLY PT, R148, R5, 0x1, 0x1f ;  /* 0x0c201f0005947f89 */ /* 0x000ea200000e0000 */
[----:B-1----:R-:W-:Y:S07]  /*13270*/  FMNMX.FTZ R0, R13, R10, !PT ;  /* 0x0000000a0d007209 */ /* 0x002fee0007810000 */
[----:B------:R-:W1:Y:S01]  /*13280*/  LDSM.16.MT88.4 R12, [R211+0x8080] ;  /* 0x00808000d30c783b */ /* 0x000e620000004200 */
[C---:B------:R-:W-:Y:S01]  /*13290*/  FSETP.NEU.FTZ.AND P0, PT, R0.reuse, -INF , PT ;  /* 0xff8000000000780b */ /* 0x040fe20003f1d000 */
[----:B------:R-:W-:Y:S05]  /*132a0*/  FMUL.FTZ R163, R0, c[0x0][0x2d0] ;  /* 0x0000b40000a37a20 */ /* 0x000fea0000410000 */
[----:B------:R-:W-:Y:S05]  /*132b0*/  FSEL R163, R163, RZ, P0 ;  /* 0x000000ffa3a37208 */ /* 0x000fea0000000000 */
[--C-:B------:R-:W-:Y:S01]  /*132c0*/  FFMA.FTZ R241, R4, c[0x0][0x2d0], -R163.reuse ;  /* 0x0000b40004f17a23 */ /* 0x100fe200000108a3 */
[----:B--2---:R-:W-:Y:S01]  /*132d0*/  FMNMX.FTZ R148, R148, R5, !PT ;  /* 0x0000000594947209 */ /* 0x004fe20007810000 */
[--C-:B------:R-:W-:Y:S01]  /*132e0*/  FFMA.FTZ R150, R182, c[0x0][0x2d0], -R163.reuse ;  /* 0x0000b400b6967a23 */ /* 0x100fe200000108a3 */
[----:B------:R-:W-:Y:S01]  /*132f0*/  FSEL R4, R0, RZ, P0 ;  /* 0x000000ff00047208 */ /* 0x000fe20000000000 */
[----:B------:R-:W-:Y:S01]  /*13300*/  FFMA.FTZ R151, R8, c[0x0][0x2d0], -R163 ;  /* 0x0000b40008977a23 */ /* 0x000fe200000108a3 */
[C---:B------:R-:W-:Y:S01]  /*13310*/  FSETP.NEU.FTZ.AND P0, PT, R148.reuse, -INF , PT ;  /* 0xff8000009400780b */ /* 0x040fe20003f1d000 */
[----:B------:R-:W-:Y:S01]  /*13320*/  FMUL.FTZ R160, R148, c[0x0][0x2d0] ;  /* 0x0000b40094a07a20 */ /* 0x000fe20000410000 */
[----:B------:R-:W-:Y:S01]  /*13330*/  MUFU.EX2 R241, R241 ;  /* 0x000000f100f17308 */ /* 0x000fe20000000800 */
[----:B------:R-:W-:Y:S01]  /*13340*/  FADD.FTZ R4, -R4, R3 ;  /* 0x0000000304047221 */ /* 0x000fe20000010100 */
[----:B------:R-:W-:Y:S01]  /*13350*/  FSEL R5, R148, RZ, P0 ;  /* 0x000000ff94057208 */ /* 0x000fe20000000000 */
[--C-:B------:R-:W-:Y:S01]  /*13360*/  FFMA.FTZ R240, R6, c[0x0][0x2d0], -R163.reuse ;  /* 0x0000b40006f07a23 */ /* 0x100fe200000108a3 */
[----:B------:R-:W-:Y:S01]  /*13370*/  FSEL R160, R160, RZ, P0 ;  /* 0x000000ffa0a07208 */ /* 0x000fe20000000000 */
[----:B------:R-:W-:Y:S01]  /*13380*/  FMUL.FTZ R3, R4, c[0x0][0x2d0] ;  /* 0x0000b40004037a20 */ /* 0x000fe20000410000 */
[----:B------:R-:W-:Y:S01]  /*13390*/  ISETP.LT.AND P0, PT, R235, UR7, PT ;  /* 0x00000007eb007c0c */ /* 0x000fe2000bf01270 */
[----:B------:R-:W-:Y:S01]  /*133a0*/  FADD.FTZ R5, -R5, R2 ;  /* 0x0000000205057221 */ /* 0x000fe20000010100 */
[----:B------:R-:W-:Y:S01]  /*133b0*/  UIADD3 UR7, UR7, -0x1, URZ ;  /* 0xffffffff07077890 */ /* 0x000fe2000fffe03f */
[--C-:B------:R-:W-:Y:S01]  /*133c0*/  FFMA.FTZ R239, R181, c[0x0][0x2d0], -R160.reuse ;  /* 0x0000b400b5ef7a23 */ /* 0x100fe200000108a0 */
[----:B------:R-:W-:Y:S01]  /*133d0*/  MUFU.EX2 R151, R151 ;  /* 0x0000009700977308 */ /* 0x000fe20000000800 */
[--C-:B------:R-:W-:Y:S02]  /*133e0*/  FFMA.FTZ R237, R183, c[0x0][0x2d0], -R160.reuse ;  /* 0x0000b400b7ed7a23 */ /* 0x100fe400000108a0 */
[--C-:B------:R-:W-:Y:S01]  /*133f0*/  FFMA.FTZ R238, R11, c[0x0][0x2d0], -R160.reuse ;  /* 0x0000b4000bee7a23 */ /* 0x100fe200000108a0 */
[----:B------:R-:W-:Y:S01]  /*13400*/  LDSM.16.MT88.4 R180, [R206+0xa880] ;  /* 0x00a88000ceb4783b */ /* 0x000fe20000004200 */
[--C-:B------:R-:W-:Y:S02]  /*13410*/  FFMA.FTZ R236, R9, c[0x0][0x2d0], -R160.reuse ;  /* 0x0000b40009ec7a23 */ /* 0x100fe400000108a0 */
[----:B------:R-:W-:Y:S02]  /*13420*/  FMUL.FTZ R2, R5, c[0x0][0x2d0] ;  /* 0x0000b40005027a20 */ /* 0x000fe40000410000 */
[--C-:B------:R-:W-:Y:S01]  /*13430*/  FFMA.FTZ R242, R168, c[0x0][0x2d0], -R163.reuse ;  /* 0x0000b400a8f27a23 */ /* 0x100fe200000108a3 */
[----:B------:R-:W2:Y:S01]  /*13440*/  MUFU.EX2 R3, R3 ;  /* 0x0000000300037308 */ /* 0x000ea20000000800 */
[--C-:B------:R-:W-:Y:S01]  /*13450*/  FFMA.FTZ R243, R166, c[0x0][0x2d0], -R163.reuse ;  /* 0x0000b400a6f37a23 */ /* 0x100fe200000108a3 */
[----:B------:R-:W-:Y:S01]  /*13460*/  LDSM.16.MT88.4 R168, [R206+0x9880] ;  /* 0x00988000cea8783b */ /* 0x000fe20000004200 */
[--C-:B------:R-:W-:Y:S02]  /*13470*/  FFMA.FTZ R244, R167, c[0x0][0x2d0], -R160.reuse ;  /* 0x0000b400a7f47a23 */ /* 0x100fe400000108a0 */
[--C-:B------:R-:W-:Y:S02]  /*13480*/  FFMA.FTZ R245, R165, c[0x0][0x2d0], -R160.reuse ;  /* 0x0000b400a5f57a23 */ /* 0x100fe400000108a0 */
[--C-:B------:R-:W-:Y:S02]  /*13490*/  FFMA.FTZ R246, R164, c[0x0][0x2d0], -R163.reuse ;  /* 0x0000b400a4f67a23 */ /* 0x100fe400000108a3 */
[--C-:B------:R-:W-:Y:S01]  /*134a0*/  FFMA.FTZ R248, R161, c[0x0][0x2d0], -R160.reuse ;  /* 0x0000b400a1f87a23 */ /* 0x100fe200000108a0 */
[----:B------:R-:W3:Y:S01]  /*134b0*/  MUFU.EX2 R2, R2 ;  /* 0x0000000200027308 */ /* 0x000ee20000000800 */
[----:B------:R-:W-:Y:S01]  /*134c0*/  LDSM.16.MT88.4 R164, [R211+0x9880] ;  /* 0x00988000d3a4783b */ /* 0x000fe20000004200 */
[----:B------:R-:W-:Y:S02]  /*134d0*/  FFMA.FTZ R163, R162, c[0x0][0x2d0], -R163 ;  /* 0x0000b400a2a37a23 */ /* 0x000fe400000108a3 */
[----:B------:R-:W-:Y:S06]  /*134e0*/  FFMA.FTZ R160, R149, c[0x0][0x2d0], -R160 ;  /* 0x0000b40095a07a23 */ /* 0x000fec00000108a0 */
[----:B------:R-:W4:Y:S01]  /*134f0*/  MUFU.EX2 R150, R150 ;  /* 0x0000009600967308 */ /* 0x000f220000000800 */
[C---:B--2---:R-:W-:Y:S02]  /*13500*/  FMUL.FTZ R4, R3.reuse, R144 ;  /* 0x0000009003047220 */ /* 0x044fe40000410000 */
[C---:B------:R-:W-:Y:S02]  /*13510*/  FMUL.FTZ R5, R3.reuse, R145 ;  /* 0x0000009103057220 */ /* 0x040fe40000410000 */
[C---:B------:R-:W-:Y:S05]  /*13520*/  FMUL.FTZ R8, R3.reuse, R140 ;  /* 0x0000008c03087220 */ /* 0x040fea0000410000 */
[----:B------:R-:W2:Y:S01]  /*13530*/  MUFU.EX2 R240, R240 ;  /* 0x000000f000f07308 */ /* 0x000ea20000000800 */
[C---:B------:R-:W-:Y:S02]  /*13540*/  FMUL.FTZ R9, R3.reuse, R141 ;  /* 0x0000008d03097220 */ /* 0x040fe40000410000 */
[C---:B------:R-:W-:Y:S02]  /*13550*/  FMUL.FTZ R16, R3.reuse, R132 ;  /* 0x0000008403107220 */ /* 0x040fe40000410000 */
[C---:B---3--:R-:W-:Y:S02]  /*13560*/  FMUL.FTZ R6, R2.reuse, R146 ;  /* 0x0000009202067220 */ /* 0x048fe40000410000 */
[C---:B------:R-:W-:Y:S02]  /*13570*/  FMUL.FTZ R7, R2.reuse, R147 ;  /* 0x0000009302077220 */ /* 0x040fe40000410000 */
[----:B------:R-:W3:Y:S01]  /*13580*/  LDSM.16.MT88.4 R144, [R205+0x8080] ;  /* 0x00808000cd90783b */ /* 0x000ee20000004200 */
[----:B------:R-:W-:Y:S01]  /*13590*/  MUFU.EX2 R239, R239 ;  /* 0x000000ef00ef7308 */ /* 0x000fe20000000800 */
[C---:B------:R-:W-:Y:S02]  /*135a0*/  FMUL.FTZ R10, R2.reuse, R142 ;  /* 0x0000008e020a7220 */ /* 0x040fe40000410000 */
[----:B------:R-:W-:Y:S01]  /*135b0*/  FMUL.FTZ R11, R2, R143 ;  /* 0x0000008f020b7220 */ /* 0x000fe20000410000 */
[----:B----4-:R-:W-:Y:S01]  /*135c0*/  F2FP.BF16.PACK_AB R152, R150, R151 ;  /* 0x000000979698723e */ /* 0x010fe200000010ff */
[C---:B------:R-:W-:Y:S02]  /*135d0*/  FMUL.FTZ R17, R3.reuse, R133 ;  /* 0x0000008503117220 */ /* 0x040fe40000410000 */
[C---:B------:R-:W-:Y:S01]  /*135e0*/  FMUL.FTZ R18, R2.reuse, R134 ;  /* 0x0000008602127220 */ /* 0x040fe20000410000 */
[----:B------:R-:W-:Y:S01]  /*135f0*/  LDSM.16.MT88.4 R140, [R206+0x9080] ;  /* 0x00908000ce8c783b */ /* 0x000fe20000004200 */
[----:B------:R-:W-:Y:S01]  /*13600*/  FMUL.FTZ R19, R2, R135 ;  /* 0x0000008702137220 */ /* 0x000fe20000410000 */
[----:B------:R-:W4:Y:S01]  /*13610*/  MUFU.EX2 R238, R238 ;  /* 0x000000ee00ee7308 */ /* 0x000f220000000800 */
[C---:B------:R-:W-:Y:S02]  /*13620*/  FMUL.FTZ R28, R3.reuse, R28 ;  /* 0x0000001c031c7220 */ /* 0x040fe40000410000 */
[C---:B------:R-:W-:Y:S01]  /*13630*/  FMUL.FTZ R29, R3.reuse, R29 ;  /* 0x0000001d031d7220 */ /* 0x040fe20000410000 */
[----:B--2---:R-:W-:Y:S01]  /*13640*/  F2FP.BF16.PACK_AB R154, R240, R241 ;  /* 0x000000f1f09a723e */ /* 0x004fe200000010ff */
[C---:B------:R-:W-:Y:S01]  /*13650*/  FMUL.FTZ R30, R2.reuse, R30 ;  /* 0x0000001e021e7220 */ /* 0x040fe20000410000 */
[----:B------:R-:W-:Y:S01]  /*13660*/  LDSM.16.MT88.4 R132, [R211+0x9080] ;  /* 0x00908000d384783b */ /* 0x000fe20000004200 */
        /* <DEDUP_REMOVED lines=8> */
[----:B------:R-:W2:Y:S01]  /*136f0*/  MUFU.EX2 R236, R236 ;  /* 0x000000ec00ec7308 */ /* 0x000ea20000000800 */
[C---:B------:R-:W-:Y:S02]  /*13700*/  FMUL.FTZ R38, R2.reuse, R38 ;  /* 0x0000002602267220 */ /* 0x040fe40000410000 */
[----:B------:R-:W-:Y:S01]  /*13710*/  FMUL.FTZ R39, R2, R39 ;  /* 0x0000002702277220 */ /* 0x000fe20000410000 */
[----:B----4-:R-:W-:Y:S01]  /*13720*/  F2FP.BF16.PACK_AB R153, R238, R239 ;  /* 0x000000efee99723e */ /* 0x010fe200000010ff */
        /* <DEDUP_REMOVED lines=9> */
[----:B------:R4:W-:Y:S01]  /*137c0*/  MUFU.EX2 R149, R160 ;  /* 0x000000a000957308 */ /* 0x0009e20000000800 */
[C---:B------:R-:W-:Y:S02]  /*137d0*/  FMUL.FTZ R48, R3.reuse, R48 ;  /* 0x0000003003307220 */ /* 0x040fe40000410000 */
[C---:B------:R-:W-:Y:S01]  /*137e0*/  FMUL.FTZ R49, R3.reuse, R49 ;  /* 0x0000003103317220 */ /* 0x040fe20000410000 */
[----:B--2---:R-:W-:Y:S01]  /*137f0*/  F2FP.BF16.PACK_AB R155, R236, R237 ;  /* 0x000000edec9b723e */ /* 0x004fe200000010ff */
[C---:B------:R-:W-:Y:S02]  /*13800*/  FMUL.FTZ R50, R2.reuse, R50 ;  /* 0x0000003202327220 */ /* 0x040fe40000410000 */
[C---:B------:R-:W-:Y:S02]  /*13810*/  FMUL.FTZ R51, R2.reuse, R51 ;  /* 0x0000003302337220 */ /* 0x040fe40000410000 */
[C---:B------:R-:W-:Y:S01]  /*13820*/  FMUL.FTZ R52, R3.reuse, R52 ;  /* 0x0000003403347220 */ /* 0x040fe20000410000 */
[----:B------:R-:W-:Y:S01]  /*13830*/  MUFU.EX2 R242, R242 ;  /* 0x000000f200f27308 */ /* 0x000fe20000000800 */
[C---:B-1----:R-:W-:Y:S05]  /*13840*/  HMMA.16816.F32.BF16 R4, R152.reuse, R12, R4 ;  /* 0x0000000c9804723c */ /* 0x042fea0000041804 */
[C---:B------:R-:W-:Y:S02]  /*13850*/  FMUL.FTZ R53, R3.reuse, R53 ;  /* 0x0000003503357220 */ /* 0x040fe40000410000 */
[C---:B------:R-:W-:Y:S01]  /*13860*/  FMUL.FTZ R12, R3.reuse, R136 ;  /* 0x00000088030c7220 */ /* 0x040fe20000410000 */
[C---:B------:R-:W-:Y:S01]  /*13870*/  HMMA.16816.F32.BF16 R8, R152.reuse, R14, R8 ;  /* 0x0000000e9808723c */ /* 0x040fe20000041808 */
[----:B------:R-:W1:Y:S03]  /*13880*/  MUFU.EX2 R243, R243 ;  /* 0x000000f300f37308 */ /* 0x000e660000000800 */
[C---:B------:R-:W-:Y:S01]  /*13890*/  FMUL.FTZ R13, R3.reuse, R137 ;  /* 0x00000089030d7220 */ /* 0x040fe20000410000 */
[----:B----4-:R-:W-:Y:S01]  /*138a0*/  LDSM.16.MT88.4 R160, [R205+0x8880] ;  /* 0x00888000cda0783b */ /* 0x010fe20000004200 */
[C---:B------:R-:W-:Y:S02]  /*138b0*/  FMUL.FTZ R20, R3.reuse, R20 ;  /* 0x0000001403147220 */ /* 0x040fe40000410000 */
[C---:B------:R-:W-:Y:S03]  /*138c0*/  FMUL.FTZ R14, R2.reuse, R138 ;  /* 0x0000008a020e7220 */ /* 0x040fe60000410000 */
[----:B------:R-:W-:Y:S01]  /*138d0*/  MUFU.EX2 R244, R244 ;  /* 0x000000f400f47308 */ /* 0x000fe20000000800 */
[C---:B------:R-:W-:Y:S02]  /*138e0*/  FMUL.FTZ R15, R2.reuse, R139 ;  /* 0x0000008b020f7220 */ /* 0x040fe40000410000 */
[----:B------:R-:W2:Y:S01]  /*138f0*/  LDSM.16.MT88.4 R136, [R204+0x8080] ;  /* 0x00808000cc88783b */ /* 0x000ea20000004200 */
[C---:B------:R-:W-:Y:S02]  /*13900*/  FMUL.FTZ R54, R2.reuse, R54 ;  /* 0x0000003602367220 */ /* 0x040fe40000410000 */
[C---:B------:R-:W-:Y:S02]  /*13910*/  FMUL.FTZ R55, R2.reuse, R55 ;  /* 0x0000003702377220 */ /* 0x040fe40000410000 */
[C---:B------:R-:W-:Y:S02]  /*13920*/  HMMA.16816.F32.BF16 R12, R152.reuse, R156, R12 ;  /* 0x0000009c980c723c */ /* 0x040fe4000004180c */
[----:B------:R-:W4:Y:S01]  /*13930*/  MUFU.EX2 R245, R245 ;  /* 0x000000f500f57308 */ /* 0x000f220000000800 */
[C---:B------:R-:W-:Y:S02]  /*13940*/  FMUL.FTZ R56, R3.reuse, R56 ;  /* 0x0000003803387220 */ /* 0x040fe40000410000 */
[C---:B------:R-:W-:Y:S02]  /*13950*/  FMUL.FTZ R57, R3.reuse, R57 ;  /* 0x0000003903397220 */ /* 0x040fe40000410000 */
[C---:B------:R-:W-:Y:S01]  /*13960*/  FMUL.FTZ R58, R2.reuse, R58 ;  /* 0x0000003a023a7220 */ /* 0x040fe20000410000 */
[C---:B------:R-:W-:Y:S01]  /*13970*/  HMMA.16816.F32.BF16 R16, R152.reuse, R158, R16 ;  /* 0x0000009e9810723c */ /* 0x040fe20000041810 */
[----:B------:R-:W-:Y:S03]  /*13980*/  LDSM.16.MT88.4 R156, [R206+0x8880] ;  /* 0x00888000ce9c783b */ /* 0x000fe60000004200 */
[C---:B------:R-:W-:Y:S01]  /*13990*/  FMUL.FTZ R21, R3.reuse, R21 ;  /* 0x0000001503157220 */ /* 0x040fe20000410000 */
[----:B------:R-:W5:Y:S01]  /*139a0*/  MUFU.EX2 R246, R246 ;  /* 0x000000f600f67308 */ /* 0x000f620000000800 */
[C---:B------:R-:W-:Y:S02]  /*139b0*/  FMUL.FTZ R22, R2.reuse, R22 ;  /* 0x0000001602167220 */ /* 0x040fe40000410000 */
[C---:B------:R-:W-:Y:S04]  /*139c0*/  FMUL.FTZ R23, R2.reuse, R23 ;  /* 0x0000001702177220 */ /* 0x040fe80000410000 */
[C---:B------:R-:W-:Y:S02]  /*139d0*/  FMUL.FTZ R59, R2.reuse, R59 ;  /* 0x0000003b023b7220 */ /* 0x040fe40000410000 */
[C---:B------:R-:W-:Y:S01]  /*139e0*/  FMUL.FTZ R60, R3.reuse, R60 ;  /* 0x0000003c033c7220 */ /* 0x040fe20000410000 */
[C---:B---3--:R-:W-:Y:S01]  /*139f0*/  HMMA.16816.F32.BF16 R20, R152.reuse, R144, R20 ;  /* 0x000000909814723c */ /* 0x048fe20000041814 */
[----:B------:R-:W3:Y:S02]  /*13a00*/  MUFU.EX2 R248, R248 ;  /* 0x000000f800f87308 */ /* 0x000ee40000000800 */
        /* <DEDUP_REMOVED lines=10> */
[C---:B--2---:R-:W-:Y:S04]  /*13ab0*/  HMMA.16816.F32.BF16 R28, R152.reuse, R136, R28 ;  /* 0x00000088981c723c */ /* 0x044fe8000004181c */
        /* <DEDUP_REMOVED lines=21> */
[C---:B--2---:R-:W-:Y:S03]  /*13c10*/  HMMA.16816.F32.BF16 R52, R152.reuse, R136, R52 ;  /* 0x000000889834723c */ /* 0x044fe60000041834 */
[C---:B------:R-:W-:Y:S02]  /*13c20*/  FMUL.FTZ R79, R2.reuse, R79 ;  /* 0x0000004f024f7220 */ /* 0x040fe40000410000 */
[C---:B------:R-:W-:Y:S02]  /*13c30*/  FMUL.FTZ R80, R3.reuse, R80 ;  /* 0x0000005003507220 */ /* 0x040fe40000410000 */
[C---:B------:R-:W-:Y:S01]  /*13c40*/  FMUL.FTZ R81, R3.reuse, R81 ;  /* 0x0000005103517220 */ /* 0x040fe20000410000 */
[C---:B------:R-:W-:Y:S01]  /*13c50*/  HMMA.16816.F32.BF16 R56, R152.reuse, R138, R56 ;  /* 0x0000008a9838723c */ /* 0x040fe20000041838 */
[----:B------:R-:W2:Y:S03]  /*13c60*/  LDSM.16.MT88.4 R136, [R206+0xa080] ;  /* 0x00a08000ce88783b */ /* 0x000ea60000004200 */
[C---:B------:R-:W-:Y:S02]  /*13c70*/  FMUL.FTZ R82, R2.reuse, R82 ;  /* 0x0000005202527220 */ /* 0x040fe40000410000 */
[C---:B------:R-:W-:Y:S02]  /*13c80*/  FMUL.FTZ R83, R2.reuse, R83 ;  /* 0x0000005302537220 */ /* 0x040fe40000410000 */
[C---:B-1----:R-:W-:Y:S04]  /*13c90*/  HMMA.16816.F32.BF16 R60, R152.reuse, R132, R60 ;  /* 0x00000084983c723c */ /* 0x042fe8000004183c */
[C---:B------:R-:W-:Y:S02]  /*13ca0*/  FMUL.FTZ R84, R3.reuse, R84 ;  /* 0x0000005403547220 */ /* 0x040fe40000410000 */
[C---:B------:R-:W-:Y:S02]  /*13cb0*/  FMUL.FTZ R85, R3.reuse, R85 ;  /* 0x0000005503557220 */ /* 0x040fe40000410000 */
        /* <DEDUP_REMOVED lines=38> */
[C---:B------:R-:W-:Y:S02]  /*13f20*/  FMUL.FTZ R109, R3.reuse, R109 ;  /* 0x0000006d036d7220 */ /* 0x040fe40000410000 */
[C---:B------:R-:W-:Y:S01]  /*13f30*/  FMUL.FTZ R110, R2.reuse, R110 ;  /* 0x0000006e026e7220 */ /* 0x040fe20000410000 */
[C---:B------:R-:W-:Y:S01]  /*13f40*/  HMMA.16816.F32.BF16 R104, R152.reuse, R138, R104 ;  /* 0x0000008a9868723c */ /* 0x040fe20000041868 */
[----:B------:R-:W2:Y:S02]  /*13f50*/  LDSM.16.MT88.4 R136, [R204+0xb080] ;  /* 0x00b08000cc88783b */ /* 0x000ea40000004200 */
[C---:B------:R-:W-:Y:S02]  /*13f60*/  FMUL.FTZ R111, R2.reuse, R111 ;  /* 0x0000006f026f7220 */ /* 0x040fe40000410000 */
        /* <DEDUP_REMOVED lines=12> */
[C---:B------:R-:W-:Y:S02]  /*14030*/  FMUL.FTZ R121, R3.reuse, R121 ;  /* 0x0000007903797220 */ /* 0x040fe40000410000 */
[C---:B------:R-:W-:Y:S01]  /*14040*/  FMUL.FTZ R122, R2.reuse, R122 ;  /* 0x0000007a027a7220 */ /* 0x040fe20000410000 */
[C---:B---3--:R-:W-:Y:S03]  /*14050*/  HMMA.16816.F32.BF16 R116, R152.reuse, R140, R116 ;  /* 0x0000008c9874723c */ /* 0x048fe60000041874 */
[C---:B------:R-:W-:Y:S02]  /*14060*/  FMUL.FTZ R123, R2.reuse, R123 ;  /* 0x0000007b027b7220 */ /* 0x040fe40000410000 */
[C---:B------:R-:W-:Y:S02]  /*14070*/  FMUL.FTZ R124, R3.reuse, R124 ;  /* 0x0000007c037c7220 */ /* 0x040fe40000410000 */
[C---:B------:R-:W-:Y:S02]  /*14080*/  FMUL.FTZ R125, R3.reuse, R125 ;  /* 0x0000007d037d7220 */ /* 0x040fe40000410000 */
[C---:B------:R-:W-:Y:S01]  /*14090*/  FMUL.FTZ R126, R2.reuse, R126 ;  /* 0x0000007e027e7220 */ /* 0x040fe20000410000 */
[C---:B------:R-:W-:Y:S03]  /*140a0*/  HMMA.16816.F32.BF16 R120, R152.reuse, R142, R120 ;  /* 0x0000008e9878723c */ /* 0x040fe60000041878 */
[C---:B------:R-:W-:Y:S02]  /*140b0*/  FMUL.FTZ R127, R2.reuse, R127 ;  /* 0x0000007f027f7220 */ /* 0x040fe40000410000 */
[C---:B------:R-:W-:Y:S02]  /*140c0*/  FMUL.FTZ R128, R3.reuse, R128 ;  /* 0x0000008003807220 */ /* 0x040fe40000410000 */
[C---:B------:R-:W-:Y:S02]  /*140d0*/  FMUL.FTZ R129, R3.reuse, R129 ;  /* 0x0000008103817220 */ /* 0x040fe40000410000 */
[C---:B------:R-:W-:Y:S01]  /*140e0*/  FMUL.FTZ R130, R2.reuse, R130 ;  /* 0x0000008202827220 */ /* 0x040fe20000410000 */
[C---:B--2---:R-:W-:Y:S03]  /*140f0*/  HMMA.16816.F32.BF16 R124, R152.reuse, R136, R124 ;  /* 0x00000088987c723c */ /* 0x044fe6000004187c */
[C---:B------:R-:W-:Y:S02]  /*14100*/  FMUL.FTZ R131, R2.reuse, R131 ;  /* 0x0000008302837220 */ /* 0x040fe40000410000 */
[----:B------:R-:W-:Y:S02]  /*14110*/  FFMA.FTZ R151, R3, R220, R151 ;  /* 0x000000dc03977223 */ /* 0x000fe40000010097 */
[----:B------:R-:W-:Y:S01]  /*14120*/  FFMA.FTZ R239, R2, R221, R239 ;  /* 0x000000dd02ef7223 */ /* 0x000fe200000100ef */
[----:B------:R-:W-:Y:S01]  /*14130*/  MOV R2, R148 ;  /* 0x0000009400027202 */ /* 0x000fe20000000f00 */
[----:B------:R-:W-:Y:S01]  /*14140*/  FADD.FTZ R150, R150, R151 ;  /* 0x0000009796967221 */ /* 0x000fe20000010000 */
[----:B------:R-:W-:Y:S03]  /*14150*/  HMMA.16816.F32.BF16 R128, R152, R138, R128 ;  /* 0x0000008a9880723c */ /* 0x000fe60000041880 */
[----:B------:R-:W-:Y:S02]  /*14160*/  FADD.FTZ R238, R238, R239 ;  /* 0x000000efeeee7221 */ /* 0x000fe40000010000 */
[----:B------:R-:W-:Y:S02]  /*14170*/  FADD.FTZ R3, R241, R150 ;  /* 0x00000096f1037221 */ /* 0x000fe40000010000 */
[----:B------:R-:W-:Y:S02]  /*14180*/  F2FP.BF16.PACK_AB R152, R243, R242 ;  /* 0x000000f2f398723e */ /* 0x000fe400000010ff */
[----:B----4-:R-:W-:Y:S03]  /*14190*/  F2FP.BF16.PACK_AB R153, R245, R244 ;  /* 0x000000f4f599723e */ /* 0x010fe600000010ff */
[----:B-----5:R-:W-:Y:S01]  /*141a0*/  F2FP.BF16.PACK_AB R154, R247, R246 ;  /* 0x000000f6f79a723e */ /* 0x020fe200000010ff */
[----:B------:R-:W-:Y:S01]  /*141b0*/  FADD.FTZ R3, R240, R3 ;  /* 0x00000003f0037221 */ /* 0x000fe20000010000 */
[----:B------:R-:W-:Y:S03]  /*141c0*/  F2FP.BF16.PACK_AB R155, R149, R248 ;  /* 0x000000f8959b723e */ /* 0x000fe600000010ff */
[----:B------:R-:W-:Y:S01]  /*141d0*/  FADD.FTZ R242, R242, R3 ;  /* 0x00000003f2f27221 */ /* 0x000fe20000010000 */
[----:B------:R-:W-:Y:S03]  /*141e0*/  MOV R3, R0 ;  /* 0x0000000000037202 */ /* 0x000fe60000000f00 */
[C---:B-1----:R-:W-:Y:S01]  /*141f0*/  HMMA.16816.F32.BF16 R144, R152.reuse, R132, R4 ;  /* 0x000000849890723c */ /* 0x042fe20000041804 */
[----:B------:R-:W1:Y:S02]  /*14200*/  LDSM.16.MT88.4 R4, [R204+0x8880] ;  /* 0x00888000cc04783b */ /* 0x000e640000004200 */
[----:B------:R-:W-:Y:S04]  /*14210*/  FADD.FTZ R243, R243, R242 ;  /* 0x000000f2f3f37221 */ /* 0x000fe80000010000 */
[----:B------:R-:W-:Y:S01]  /*14220*/  FADD.FTZ R220, R246, R243 ;  /* 0x000000f3f6dc7221 */ /* 0x000fe20000010000 */
[C---:B------:R-:W-:Y:S01]  /*14230*/  HMMA.16816.F32.BF16 R140, R152.reuse, R134, R8 ;  /* 0x00000086988c723c */ /* 0x040fe20000041808 */
[----:B------:R-:W2:Y:S03]  /*14240*/  LDSM.16.MT88.4 R8, [R205+0x9880] ;  /* 0x00988000cd08783b */ /* 0x000ea60000004200 */
[----:B------:R-:W-:Y:S04]  /*14250*/  FADD.FTZ R220, R247, R220 ;  /* 0x000000dcf7dc7221 */ /* 0x000fe80000010000 */
        /* <DEDUP_REMOVED lines=10> */
[----:B------:R-:W-:Y:S04]  /*14300*/  FADD.FTZ R5, R236, R5 ;  /* 0x00000005ec057221 */ /* 0x000fe80000010000 */
        /* <DEDUP_REMOVED lines=29> */
.L_x_743:
[----:B------:R-:W-:-:S13]  /*144e0*/  ISETP.LE.AND P0, PT, RZ, UR7, PT ;  /* 0x00000007ff007c0c */ /* 0x000fda000bf03270 */
[----:B------:R-:W-:Y:S05]  /*144f0*/  @!P0 BRA `(.L_x_747) ;  /* 0x0000235000008947 */ /* 0x000fea0003800000 */
[----:B------:R-:W1:Y:S01]  /*14500*/  S2R R3, SR_TID.X ;  /* 0x0000000000037919 */ /* 0x000e620000002100 */
[----:B------:R-:W-:Y:S01]  /*14510*/  SHF.R.S32.HI R5, RZ, 0x1f, R224 ;  /* 0x0000001fff057819 */ /* 0x000fe200000114e0 */
[C---:B------:R-:W-:Y:S01]  /*14520*/  IMAD.SHL.U32 R228, R222.reuse, 0x2, RZ ;  /* 0x00000002dee47824 */ /* 0x040fe200078e00ff */
[----:B------:R-:W-:Y:S01]  /*14530*/  SHF.L.U64.HI R225, R222, 0x1, R225 ;  /* 0x00000001dee17819 */ /* 0x000fe200000102e1 */
[C---:B------:R-:W-:Y:S01]  /*14540*/  IMAD.SHL.U32 R229, R224.reuse, 0x2, RZ ;  /* 0x00000002e0e57824 */ /* 0x040fe200078e00ff */
[----:B------:R-:W-:Y:S01]  /*14550*/  SHF.L.U64.HI R222, R224, 0x1, R5 ;  /* 0x00000001e0de7819 */ /* 0x000fe20000010205 */
[----:B------:R-:W-:Y:S01]  /*14560*/  IMAD.MOV.U32 R149, RZ, RZ, R148 ;  /* 0x000000ffff957224 */ /* 0x000fe200078e0094 */
[----:B-1----:R-:W-:-:S04]  /*14570*/  SHF.R.S32.HI R2, RZ, 0x1f, R3 ;  /* 0x0000001fff027819 */ /* 0x002fc80000011403 */
[----:B------:R-:W-:-:S04]  /*14580*/  LEA.HI R2, R2, R3, RZ, 0x3 ;  /* 0x0000000302027211 */ /* 0x000fc800078f18ff */
[----:B------:R-:W-:-:S05]  /*14590*/  LOP3.LUT R2, R2, 0xfffffff8, RZ, 0xc0, !PT ;  /* 0xfffffff802027812 */ /* 0x000fca00078ec0ff */
[----:B------:R-:W-:Y:S02]  /*145a0*/  IMAD.IADD R2, R3, 0x1, -R2 ;  /* 0x0000000103027824 */ /* 0x000fe400078e0a02 */
[----:B------:R-:W-:Y:S01]  /*145b0*/  IMAD.MOV.U32 R3, RZ, RZ, R0 ;  /* 0x000000ffff037224 */ /* 0x000fe200078e0000 */
[----:B------:R-:W-:Y:S01]  /*145c0*/  SHF.R.S32.HI R0, RZ, 0x1f, R223 ;  /* 0x0000001fff007819 */ /* 0x000fe200000114df */
[----:B------:R-:W-:-:S03]  /*145d0*/  IMAD.SHL.U32 R226, R2, 0x8, RZ ;  /* 0x0000000802e27824 */ /* 0x000fc600078e00ff */
[C---:B------:R-:W-:Y:S01]  /*145e0*/  SHF.L.U64.HI R224, R223.reuse, 0x1, R0 ;  /* 0x00000001dfe07819 */ /* 0x040fe20000010200 */
[----:B------:R-:W-:Y:S01]  /*145f0*/  IMAD.SHL.U32 R223, R223, 0x2, RZ ;  /* 0x00000002dfdf7824 */ /* 0x000fe200078e00ff */
[----:B------:R-:W-:-:S04]  /*14600*/  SHF.R.S32.HI R227, RZ, 0x1f, R226 ;  /* 0x0000001fffe37819 */ /* 0x000fc800000114e2 */
[C---:B------:R-:W-:Y:S01]  /*14610*/  SHF.L.U64.HI R227, R226.reuse, 0x1, R227 ;  /* 0x00000001e2e37819 */ /* 0x040fe200000102e3 */
[----:B------:R-:W-:Y:S01]  /*14620*/  IMAD.SHL.U32 R226, R226, 0x2, RZ ;  /* 0x00000002e2e27824 */ /* 0x000fe200078e00ff */
[----:B------:R-:W-:Y:S05]  /*14630*/  BRA `(.L_x_748) ;  /* 0x000002c000007947 */ /* 0x000fea0003800000 */
.L_x_750:
[----:B------:R-:W-:Y:S01]  /*14640*/  IMAD.MOV.U32 R217, RZ, RZ, RZ ;  /* 0x000000ffffd97224 */ /* 0x000fe200078e00ff */
[----:B------:R-:W-:Y:S01]  /*14650*/  ULEA UR4, UR7, UR16, 0x5 ;  /* 0x0000001007047291 */ /* 0x000fe2000f8e283f */
[----:B------:R-:W-:Y:S05]  /*14660*/  ISETP.NE.AND P6, PT, R215, 0x1, PT ;  /* 0x00000001d700780c */ /* 0x000fea0003fc5270 */
        /* <DEDUP_REMOVED lines=18> */
[----:B------:R-:W-:Y:S04]  /*14790*/  IMAD.WIDE.U32 R10, R217, c[0x0][0x1f0], R10 ;  /* 0x00007c00d90a7a25 */ /* 0x000fe800078e000a */
        /* <DEDUP_REMOVED lines=8> */
[----:B-1----:R-:W-:Y:S05]  /*14820*/  IADD3 R12, P0, R0, R226, RZ ;  /* 0x000000e2000c7210 */ /* 0x002fea0007f1e0ff */
[----:B--2---:R-:W-:Y:S01]  /*14830*/  IMAD.X R13, R2, 0x1, R227, P0 ;  /* 0x00000001020d7824 */ /* 0x004fe200000e06e3 */
[----:B------:R-:W-:Y:S04]  /*14840*/  IADD3 R10, P0, R0, R229, RZ ;  /* 0x000000e5000a7210 */ /* 0x000fe80007f1e0ff */
[----:B------:R-:W-:Y:S01]  /*14850*/  @!PT LDS RZ, [RZ] ;  /* 0x00000000fffff984 */ /* 0x000fe20000000800 */
[----:B------:R1:W-:Y:S01]  /*14860*/  LDGSTS.E.BYPASS.LTC128B.128 [R219+0xc080], [R12.64], !P4 ;  /* 0x0c0800000cdb7fae */ /* 0x0003e2000e101d58 */
[----:B------:R-:W-:Y:S01]  /*14870*/  IMAD.X R11, R2, 0x1, R222, P0 ;  /* 0x00000001020b7824 */ /* 0x000fe200000e06de */
[----:B------:R-:W-:Y:S04]  /*14880*/  IADD3 R4, P0, R0, R223, RZ ;  /* 0x000000df00047210 */ /* 0x000fe80007f1e0ff */
[----:B------:R1:W-:Y:S01]  /*14890*/  LDGSTS.E.BYPASS.LTC128B.128 [R219+0xd080], [R10.64], !P5 ;  /* 0x0d0800000adb7fae */ /* 0x0003e2000e901d58 */
[----:B------:R-:W-:Y:S01]  /*148a0*/  IMAD.X R5, R2, 0x1, R224, P0 ;  /* 0x0000000102057824 */ /* 0x000fe200000e06e0 */
[----:B------:R-:W-:Y:S04]  /*148b0*/  IADD3 R14, P0, R0, R228, RZ ;  /* 0x000000e4000e7210 */ /* 0x000fe80007f1e0ff */
[----:B------:R1:W-:Y:S01]  /*148c0*/  LDGSTS.E.BYPASS.LTC128B.128 [R219+0xe080], [R4.64], !P3 ;  /* 0x0e08000004db7fae */ /* 0x0003e2000d901d58 */
[----:B------:R-:W-:Y:S05]  /*148d0*/  IMAD.X R15, R2, 0x1, R225, P0 ;  /* 0x00000001020f7824 */ /* 0x000fea00000e06e1 */
[----:B------:R1:W-:Y:S01]  /*148e0*/  LDGSTS.E.BYPASS.LTC128B.128 [R219+0xf080], [R14.64], !P2 ;  /* 0x0f0800000edb7fae */ /* 0x0003e2000d101d58 */
[----:B------:R-:W-:-:S05]  /*148f0*/  BRA `(.L_x_749) ;  /* 0x00000b7000007947 */ /* 0x000fca0003800000 */
.L_x_748:
        /* <DEDUP_REMOVED lines=25> */
[----:B--2---:R-:W-:Y:S04]  /*14a90*/  IADD3 R176, P0, R150, R226, RZ ;  /* 0x000000e296b07210 */ /* 0x004fe80007f1e0ff */
[----:B---3--:R-:W-:Y:S01]  /*14aa0*/  IADD3.X R177, R0, R227, RZ, P0, !PT ;  /* 0x000000e300b17210 */ /* 0x008fe200007fe4ff */
[C---:B------:R-:W-:Y:S01]  /*14ab0*/  HMMA.16816.F32.BF16 R8, R16.reuse, R10, RZ ;  /* 0x0000000a1008723c */ /* 0x040fe200000418ff */
[----:B------:R-:W-:Y:S03]  /*14ac0*/  IADD3 R180, P0, R150, R229, RZ ;  /* 0x000000e596b47210 */ /* 0x000fe60007f1e0ff */
[----:B------:R-:W-:Y:S01]  /*14ad0*/  @!PT LDS RZ, [RZ] ;  /* 0x00000000fffff984 */ /* 0x000fe20000000800 */
[----:B------:R-:W-:Y:S01]  /*14ae0*/  @!PT LDS RZ, [RZ] ;  /* 0x00000000fffff984 */ /* 0x000fe20000000800 */
[----:B------:R-:W-:Y:S01]  /*14af0*/  @!PT LDS RZ, [RZ] ;  /* 0x00000000fffff984 */ /* 0x000fe20000000800 */
[----:B------:R1:W-:Y:S01]  /*14b00*/  LDGSTS.E.BYPASS.LTC128B.128 [R219+0x8080], [R176.64], !P4 ;  /* 0x08080000b0db7fae */ /* 0x0003e2000e101d58 */
[----:B------:R-:W-:Y:S02]  /*14b10*/  IADD3.X R181, R0, R222, RZ, P0, !PT ;  /* 0x000000de00b57210 */ /* 0x000fe400007fe4ff */
[----:B------:R-:W-:Y:S01]  /*14b20*/  IADD3 R184, P0, R150, R223, RZ ;  /* 0x000000df96b87210 */ /* 0x000fe20007f1e0ff */
[C---:B------:R-:W-:Y:S02]  /*14b30*/  HMMA.16816.F32.BF16 R12, R16.reuse, R152, RZ ;  /* 0x00000098100c723c */ /* 0x040fe400000418ff */
[----:B------:R2:W-:Y:S02]  /*14b40*/  LDGSTS.E.BYPASS.LTC128B.128 [R219+0x9080], [R180.64], !P5 ;  /* 0x09080000b4db7fae */ /* 0x0005e4000e901d58 */
[----:B------:R-:W-:Y:S02]  /*14b50*/  IADD3.X R185, R0, R224, RZ, P0, !PT ;  /* 0x000000e000b97210 */ /* 0x000fe400007fe4ff */
[----:B------:R-:W-:Y:S02]  /*14b60*/  IADD3 R150, P0, R150, R228, RZ ;  /* 0x000000e496967210 */ /* 0x000fe40007f1e0ff */
[----:B------:R-:W-:Y:S01]  /*14b70*/  HMMA.16816.F32.BF16 R16, R16, R154, RZ ;  /* 0x0000009a1010723c */ /* 0x000fe200000418ff */
[----:B------:R3:W-:Y:S03]  /*14b80*/  LDGSTS.E.BYPASS.LTC128B.128 [R219+0xa080], [R184.64], !P3 ;  /* 0x0a080000b8db7fae */ /* 0x0007e6000d901d58 */
[----:B------:R-:W-:Y:S02]  /*14b90*/  IADD3.X R151, R0, R225, RZ, P0, !PT ;  /* 0x000000e100977210 */ /* 0x000fe400007fe4ff */
[----:B------:R-:W-:Y:S02]  /*14ba0*/  PLOP3.LUT P0, PT, PT, PT, UP0, 0x80, 0x0 ;  /* 0x000000000000781c */ /* 0x000fe40003f0f008 */
[C---:B----4-:R-:W-:Y:S01]  /*14bb0*/  HMMA.16816.F32.BF16 R4, R156.reuse, R160, R4 ;  /* 0x000000a09c04723c */ /* 0x050fe20000041804 */
[----:B------:R4:W-:Y:S05]  /*14bc0*/  LDGSTS.E.BYPASS.LTC128B.128 [R219+0xb080], [R150.64], !P2 ;  /* 0x0b08000096db7fae */ /* 0x0009ea000d101d58 */
[----:B------:R-:W-:Y:S02]  /*14bd0*/  LDSM.16.M88.4 R168, [R209+0x10080] ;  /* 0x01008000d1a8783b */ /* 0x000fe40000000200 */
[C---:B------:R-:W-:Y:S03]  /*14be0*/  HMMA.16816.F32.BF16 R8, R156.reuse, R162, R8 ;  /* 0x000000a29c08723c */ /* 0x040fe60000041808 */
[----:B------:R-:W3:Y:S05]  /*14bf0*/  LDSM.16.M88.4 R172, [R208+0xc080] ;  /* 0x00c08000d0ac783b */ /* 0x000eea0000000200 */
[C---:B-----5:R-:W-:Y:S01]  /*14c00*/  HMMA.16816.F32.BF16 R12, R156.reuse, R164, R12 ;  /* 0x000000a49c0c723c */ /* 0x060fe2000004180c */
[----:B------:R-:W5:Y:S05]  /*14c10*/  LDSM.16.M88.4 R152, [R208+0xc880] ;  /* 0x00c88000d098783b */ /* 0x000f6a0000000200 */
[----:B------:R-:W0:Y:S02]  /*14c20*/  LDGDEPBAR ;  /* 0x00000000000079af */ /* 0x000e240000000000 */
[----:B------:R-:W-:Y:S03]  /*14c30*/  HMMA.16816.F32.BF16 R16, R156, R166, R16 ;  /* 0x000000a69c10723c */ /* 0x000fe60000041810 */
[----:B-1----:R-:W-:Y:S05]  /*14c40*/  LDSM.16.M88.4 R176, [R207+0x10080] ;  /* 0x01008000cfb0783b */ /* 0x002fea0000000200 */
[----:B--2---:R-:W1:Y:S05]  /*14c50*/  LDSM.16.M88.4 R180, [R202] ;  /* 0x00000000cab4783b */ /* 0x004e6a0000000200 */
[----:B------:R-:W2:Y:S05]  /*14c60*/  LDSM.16.M88.4 R156, [R202+0x800] ;  /* 0x00080000ca9c783b */ /* 0x000eaa0000000200 */
[----:B------:R-:W-:Y:S05]  /*14c70*/  LDSM.16.M88.4 R160, [R214+0x14080] ;  /* 0x01408000d6a0783b */ /* 0x000fea0000000200 */
[----:B------:R-:W2:Y:S01]  /*14c80*/  LDSM.16.M88.4 R164, [R213+0xd080] ;  /* 0x00d08000d5a4783b */ /* 0x000ea20000000200 */
[C---:B---3--:R-:W-:Y:S08]  /*14c90*/  HMMA.16816.F32.BF16 R4, R168.reuse, R172, R4 ;  /* 0x000000aca804723c */ /* 0x048ff00000041804 */
[C---:B------:R-:W-:Y:S01]  /*14ca0*/  HMMA.16816.F32.BF16 R8, R168.reuse, R174, R8 ;  /* 0x000000aea808723c */ /* 0x040fe20000041808 */
[----:B------:R-:W-:Y:S07]  /*14cb0*/  LDSM.16.M88.4 R172, [R201] ;  /* 0x00000000c9ac783b */ /* 0x000fee0000000200 */
[C---:B-----5:R-:W-:Y:S08]  /*14cc0*/  HMMA.16816.F32.BF16 R12, R168.reuse, R152, R12 ;  /* 0x00000098a80c723c */ /* 0x060ff0000004180c */
        /* <DEDUP_REMOVED lines=10> */
[C---:B------:R-:W-:Y:S08]  /*14d70*/  HMMA.16816.F32.BF16 R4, R160.reuse, R164, R4 ;  /* 0x000000a4a004723c */ /* 0x040ff00000041804 */
[C---:B------:R-:W-:Y:S01]  /*14d80*/  HMMA.16816.F32.BF16 R8, R160.reuse, R166, R8 ;  /* 0x000000a6a008723c */ /* 0x040fe20000041808 */
[----:B------:R-:W-:Y:S07]  /*14d90*/  LDSM.16.M88.4 R164, [R202+0x1000] ;  /* 0x00100000caa4783b */ /* 0x000fee0000000200 */
[C---:B---3--:R-:W-:Y:S08]  /*14da0*/  HMMA.16816.F32.BF16 R12, R160.reuse, R152, R12 ;  /* 0x00000098a00c723c */ /* 0x048ff0000004180c */
[----:B------:R-:W-:Y:S01]  /*14db0*/  HMMA.16816.F32.BF16 R16, R160, R154, R16 ;  /* 0x0000009aa010723c */ /* 0x000fe20000041810 */
[----:B------:R-:W3:Y:S05]  /*14dc0*/  LDSM.16.M88.4 R152, [R208+0xd880] ;  /* 0x00d88000d098783b */ /* 0x000eea0000000200 */
        /* <DEDUP_REMOVED lines=15> */
[C---:B------:R-:W-:Y:S08]  /*14ec0*/  HMMA.16816.F32.BF16 R4, R160.reuse, R164, R4 ;  /* 0x000000a4a004723c */ /* 0x040ff00000041804 */
[C---:B------:R-:W-:Y:S01]  /*14ed0*/  HMMA.16816.F32.BF16 R8, R160.reuse, R166, R8 ;  /* 0x000000a6a008723c */ /* 0x040fe20000041808 */
[----:B------:R-:W-:Y:S07]  /*14ee0*/  LDSM.16.M88.4 R164, [R208+0xe080] ;  /* 0x00e08000d0a4783b */ /* 0x000fee0000000200 */
[C---:B-1----:R-:W-:Y:S08]  /*14ef0*/  HMMA.16816.F32.BF16 R12, R160.reuse, R156, R12 ;  /* 0x0000009ca00c723c */ /* 0x042ff0000004180c */
[----:B------:R-:W-:Y:S01]  /*14f00*/  HMMA.16816.F32.BF16 R16, R160, R158, R16 ;  /* 0x0000009ea010723c */ /* 0x000fe20000041810 */
[----:B------:R-:W1:Y:S05]  /*14f10*/  LDSM.16.M88.4 R156, [R198] ;  /* 0x00000000c69c783b */ /* 0x000e6a0000000200 */
[----:B------:R-:W1:Y:S02]  /*14f20*/  LDSM.16.M88.4 R160, [R209+0x18080] ;  /* 0x01808000d1a0783b */ /* 0x000e640000000200 */
        /* <DEDUP_REMOVED lines=14> */
[C---:B------:R-:W-:Y:S08]  /*15010*/  HMMA.16816.F32.BF16 R4, R160.reuse, R164, R4 ;  /* 0x000000a4a004723c */ /* 0x040ff00000041804 */
[C---:B------:R-:W-:Y:S01]  /*15020*/  HMMA.16816.F32.BF16 R8, R160.reuse, R166, R8 ;  /* 0x000000a6a008723c */ /* 0x040fe20000041808 */
[----:B------:R-:W-:Y:S07]  /*15030*/  LDSM.16.M88.4 R164, [R197] ;  /* 0x00000000c5a4783b */ /* 0x000fee0000000200 */
[C---:B--2---:R-:W-:Y:S08]  /*15040*/  HMMA.16816.F32.BF16 R12, R160.reuse, R152, R12 ;  /* 0x00000098a00c723c */ /* 0x044ff0000004180c */
[----:B------:R-:W-:Y:S01]  /*15050*/  HMMA.16816.F32.BF16 R16, R160, R154, R16 ;  /* 0x0000009aa010723c */ /* 0x000fe20000041810 */
[----:B------:R-:W2:Y:S05]  /*15060*/  LDSM.16.M88.4 R152, [R213+0xf880] ;  /* 0x00f88000d598783b */ /* 0x000eaa0000000200 */
[----:B------:R-:W2:Y:S02]  /*15070*/  LDSM.16.M88.4 R160, [R210+0x1c080] ;  /* 0x01c08000d2a0783b */ /* 0x000ea40000000200 */
        /* <DEDUP_REMOVED lines=14> */
[C---:B------:R-:W-:Y:S08]  /*15160*/  HMMA.16816.F32.BF16 R4, R160.reuse, R164, R4 ;  /* 0x000000a4a004723c */ /* 0x040ff00000041804 */
        /* <DEDUP_REMOVED lines=19> */
[----:B------:R-:W-:Y:S05]  /*152a0*/  FMUL.FTZ R10, R10, c[0x0][0x320] ;  /* 0x0000c8000a0a7a20 */ /* 0x000fea0000410000 */
[----:B------:R-:W1:Y:S01]  /*152b0*/  MUFU.TANH R158, R158 ;  /* 0x0000009e009e7308 */ /* 0x000e620000002400 */
[----:B------:R-:W-:Y:S03]  /*152c0*/  HMMA.16816.F32.BF16 R16, R176, R154, R16 ;  /* 0x0000009ab010723c */ /* 0x000fe60000041810 */
[----:B------:R-:W-:Y:S02]  /*152d0*/  FMUL.FTZ R152, R8, c[0x0][0x320] ;  /* 0x0000c80008987a20 */ /* 0x000fe40000410000 */
[----:B------:R-:W-:Y:S02]  /*152e0*/  FMUL.FTZ R8, R9, c[0x0][0x320] ;  /* 0x0000c80009087a20 */ /* 0x000fe40000410000 */
[----:B------:R-:W-:Y:S02]  /*152f0*/  FMUL.FTZ R9, R11, c[0x0][0x320] ;  /* 0x0000c8000b097a20 */ /* 0x000fe40000410000 */
[----:B------:R3:W1:Y:S06]  /*15300*/  MUFU.TANH R6, R0 ;  /* 0x0000000000067308 */ /* 0x00066c0000002400 */
        /* <DEDUP_REMOVED lines=19> */
[----:B----4-:R3:W4:Y:S10]  /*15440*/  MUFU.TANH R151, R18 ;  /* 0x0000001200977308 */ /* 0x0107340000002400 */
[----:B------:R3:W1:Y:S02]  /*15450*/  MUFU.TANH R150, R19 ;  /* 0x0000001300967308 */ /* 0x0006640000002400 */
[----:B-1234-:R-:W-:-:S05]  /*15460*/  @P0 BRA `(.L_x_750) ;  /* 0xfffff1d000000947 */ /* 0x01efca000383ffff */
.L_x_749:
        /* <DEDUP_REMOVED lines=20> */
[----:B------:R-:W-:Y:S01]  /*155b0*/  ISETP.LT.AND P0, PT, RZ, UR7, PT ;  /* 0x00000007ff007c0c */ /* 0x000fe2000bf01270 */
[----:B------:R-:W1:Y:S01]  /*155c0*/  SHFL.BFLY PT, R13, R10, 0x2, 0x1f ;  /* 0x0c401f000a0d7f89 */ /* 0x000e6200000e0000 */
[----:B------:R-:W-:Y:S07]  /*155d0*/  UIADD3 UR7, UR7, -0x1, URZ ;  /* 0xffffffff07077890 */ /* 0x000fee000fffe03f */
        /* <DEDUP_REMOVED lines=8> */
[----:B------:R-:W2:Y:S08]  /*15660*/  SHFL.BFLY PT, R148, R5, 0x1, 0x1f ;  /* 0x0c201f0005947f89 */ /* 0x000eb000000e0000 */
[----:B------:R-:W3:Y:S01]  /*15670*/  LDSM.16.MT88.4 R12, [R211+0x8080] ;  /* 0x00808000d30c783b */ /* 0x000ee20000004200 */
        /* <DEDUP_REMOVED lines=11> */
[--C-:B------:R-:W-:Y:S02]  /*15730*/  FFMA.FTZ R231, R157, c[0x0][0x2d0], -R160.reuse ;  /* 0x0000b4009de77a23 */ /* 0x100fe400000108a0 */
[--C-:B------:R-:W-:Y:S01]  /*15740*/  FFMA.FTZ R230, R153, c[0x0][0x2d0], -R160.reuse ;  /* 0x0000b40099e67a23 */ /* 0x100fe200000108a0 */
[----:B------:R-:W-:Y:S01]  /*15750*/  LDSM.16.MT88.4 R156, [R205+0x8080] ;  /* 0x00808000cd9c783b */ /* 0x000fe20000004200 */
[--C-:B------:R-:W-:Y:S01]  /*15760*/  FFMA.FTZ R233, R8, c[0x0][0x2d0], -R163.reuse ;  /* 0x0000b40008e97a23 */ /* 0x100fe200000108a3 */
[----:B------:R-:W-:Y:S01]  /*15770*/  MUFU.EX2 R236, R236 ;  /* 0x000000ec00ec7308 */ /* 0x000fe20000000800 */
[--C-:B------:R-:W-:Y:S02]  /*15780*/  FFMA.FTZ R232, R6, c[0x0][0x2d0], -R160.reuse ;  /* 0x0000b40006e87a23 */ /* 0x100fe400000108a0 */
[--C-:B------:R-:W-:Y:S02]  /*15790*/  FFMA.FTZ R149, R9, c[0x0][0x2d0], -R160.reuse ;  /* 0x0000b40009957a23 */ /* 0x100fe400000108a0 */
[----:B------:R-:W-:Y:S01]  /*157a0*/  FMUL.FTZ R4, R2, c[0x0][0x2d0] ;  /* 0x0000b40002047a20 */ /* 0x000fe20000410000 */
[----:B------:R-:W2:Y:S01]  /*157b0*/  LDSM.16.MT88.4 R152, [R206+0x8080] ;  /* 0x00808000ce98783b */ /* 0x000ea20000004200 */
[--C-:B------:R-:W-:Y:S02]  /*157c0*/  FFMA.FTZ R237, R166, c[0x0][0x2d0], -R163.reuse ;  /* 0x0000b400a6ed7a23 */ /* 0x100fe400000108a3 */
[--C-:B------:R-:W-:Y:S01]  /*157d0*/  FFMA.FTZ R238, R164, c[0x0][0x2d0], -R163.reuse ;  /* 0x0000b400a4ee7a23 */ /* 0x100fe200000108a3 */
[----:B------:R4:W5:Y:S01]  /*157e0*/  MUFU.EX2 R2, R4 ;  /* 0x0000000400027308 */ /* 0x0009620000000800 */
[--C-:B------:R-:W-:Y:S02]  /*157f0*/  FFMA.FTZ R239, R167, c[0x0][0x2d0], -R160.reuse ;  /* 0x0000b400a7ef7a23 */ /* 0x100fe400000108a0 */
[--C-:B------:R-:W-:Y:S02]  /*15800*/  FFMA.FTZ R240, R165, c[0x0][0x2d0], -R160.reuse ;  /* 0x0000b400a5f07a23 */ /* 0x100fe400000108a0 */
[C---:B-1----:R-:W-:Y:S01]  /*15810*/  FMUL.FTZ R5, R3.reuse, R145 ;  /* 0x0000009103057220 */ /* 0x042fe20000410000 */
[----:B------:R-:W-:Y:S01]  /*15820*/  LDSM.16.MT88.4 R164, [R211+0x9880] ;  /* 0x00988000d3a4783b */ /* 0x000fe20000004200 */
[C---:B------:R-:W-:Y:S02]  /*15830*/  FMUL.FTZ R8, R3.reuse, R140 ;  /* 0x0000008c03087220 */ /* 0x040fe40000410000 */
[C---:B------:R-:W-:Y:S01]  /*15840*/  FMUL.FTZ R9, R3.reuse, R141 ;  /* 0x0000008d03097220 */ /* 0x040fe20000410000 */
[----:B------:R-:W1:Y:S01]  /*15850*/  MUFU.EX2 R235, R235 ;  /* 0x000000eb00eb7308 */ /* 0x000e620000000800 */
[C---:B------:R-:W-:Y:S02]  /*15860*/  FMUL.FTZ R16, R3.reuse, R132 ;  /* 0x0000008403107220 */ /* 0x040fe40000410000 */
[----:B------:R-:W-:Y:S02]  /*15870*/  FMUL.FTZ R17, R3, R133 ;  /* 0x0000008503117220 */ /* 0x000fe40000410000 */
[--C-:B------:R-:W-:Y:S02]  /*15880*/  FFMA.FTZ R241, R162, c[0x0][0x2d0], -R163.reuse ;  /* 0x0000b400a2f17a23 */ /* 0x100fe400000108a3 */
[----:B------:R-:W-:Y:S02]  /*15890*/  FFMA.FTZ R163, R161, c[0x0][0x2d0], -R163 ;  /* 0x0000b400a1a37a23 */ /* 0x000fe400000108a3 */
[C---:B------:R-:W-:Y:S01]  /*158a0*/  FMUL.FTZ R20, R3.reuse, R20 ;  /* 0x0000001403147220 */ /* 0x040fe20000410000 */
[----:B------:R-:W-:Y:S01]  /*158b0*/  MUFU.EX2 R234, R234 ;  /* 0x000000ea00ea7308 */ /* 0x000fe20000000800 */
[C---:B------:R-:W-:Y:S02]  /*158c0*/  FMUL.FTZ R21, R3.reuse, R21 ;  /* 0x0000001503157220 */ /* 0x040fe40000410000 */
[C---:B------:R-:W-:Y:S02]  /*158d0*/  FMUL.FTZ R24, R3.reuse, R24 ;  /* 0x0000001803187220 */ /* 0x040fe40000410000 */
[----:B----4-:R-:W-:Y:S02]  /*158e0*/  FMUL.FTZ R4, R3, R144 ;  /* 0x0000009003047220 */ /* 0x010fe40000410000 */
[C---:B-----5:R-:W-:Y:S02]  /*158f0*/  FMUL.FTZ R6, R2.reuse, R146 ;  /* 0x0000009202067220 */ /* 0x060fe40000410000 */
[C---:B------:R-:W-:Y:S01]  /*15900*/  FMUL.FTZ R7, R2.reuse, R147 ;  /* 0x0000009302077220 */ /* 0x040fe20000410000 */
[----:B------:R-:W4:Y:S01]  /*15910*/  MUFU.EX2 R233, R233 ;  /* 0x000000e900e97308 */ /* 0x000f220000000800 */
        /* <DEDUP_REMOVED lines=11> */
[C---:B------:R-:W-:Y:S02]  /*159d0*/  FMUL.FTZ R26, R2.reuse, R26 ;  /* 0x0000001a021a7220 */ /* 0x040fe40000410000 */
[----:B------:R-:W1:Y:S01]  /*159e0*/  MUFU.EX2 R231, R231 ;  /* 0x000000e700e77308 */ /* 0x000e620000000800 */
        /* <DEDUP_REMOVED lines=12> */
[----:B------:R-:W4:Y:S01]  /*15ab0*/  MUFU.EX2 R149, R149 ;  /* 0x0000009500957308 */ /* 0x000f220000000800 */
[----:B------:R-:W-:Y:S02]  /*15ac0*/  FMUL.FTZ R37, R3, R37 ;  /* 0x0000002503257220 */ /* 0x000fe40000410000 */
[C---:B------:R-:W-:Y:S01]  /*15ad0*/  FMUL.FTZ R38, R2.reuse, R38 ;  /* 0x0000002602267220 */ /* 0x040fe20000410000 */
        /* <DEDUP_REMOVED lines=17> */
[----:B------:R-:W1:Y:S01]  /*15bf0*/  MUFU.EX2 R238, R238 ;  /* 0x000000ee00ee7308 */ /* 0x000e620000000800 */
[C---:B---3--:R-:W-:Y:S05]  /*15c00*/  HMMA.16816.F32.BF16 R4, R144.reuse, R12, R4 ;  /* 0x0000000c9004723c */ /* 0x048fea0000041804 */
        /* <DEDUP_REMOVED lines=12> */
[C---:B--2---:R-:W-:Y:S02]  /*15cd0*/  HMMA.16816.F32.BF16 R12, R144.reuse, R152, R12 ;  /* 0x00000098900c723c */ /* 0x044fe4000004180c */
[----:B------:R-:W2:Y:S01]  /*15ce0*/  MUFU.EX2 R241, R241 ;  /* 0x000000f100f17308 */ /* 0x000ea20000000800 */
[C---:B------:R-:W-:Y:S02]  /*15cf0*/  FMUL.FTZ R56, R3.reuse, R56 ;  /* 0x0000003803387220 */ /* 0x040fe40000410000 */
[C---:B------:R-:W-:Y:S02]  /*15d00*/  FMUL.FTZ R57, R3.reuse, R57 ;  /* 0x0000003903397220 */ /* 0x040fe40000410000 */
[C---:B------:R-:W-:Y:S01]  /*15d10*/  FMUL.FTZ R58, R2.reuse, R58 ;  /* 0x0000003a023a7220 */ /* 0x040fe20000410000 */
[C---:B------:R-:W-:Y:S04]  /*15d20*/  HMMA.16816.F32.BF16 R16, R144.reuse, R154, R16 ;  /* 0x0000009a9010723c */ /* 0x040fe80000041810 */
[----:B------:R-:W-:Y:S01]  /*15d30*/  FMUL.FTZ R59, R2, R59 ;  /* 0x0000003b023b7220 */ /* 0x000fe20000410000 */
[----:B-1----:R-:W-:Y:S01]  /*15d40*/  F2FP.BF16.PACK_AB R152, R238, R237 ;  /* 0x000000edee98723e */ /* 0x002fe200000010ff */
[C---:B------:R-:W-:Y:S02]  /*15d50*/  FMUL.FTZ R60, R3.reuse, R60 ;  /* 0x0000003c033c7220 */ /* 0x040fe40000410000 */
[C---:B------:R-:W-:Y:S04]  /*15d60*/  HMMA.16816.F32.BF16 R20, R144.reuse, R156, R20 ;  /* 0x0000009c9014723c */ /* 0x040fe80000041814 */
[C---:B------:R-:W-:Y:S01]  /*15d70*/  FMUL.FTZ R61, R3.reuse, R61 ;  /* 0x0000003d033d7220 */ /* 0x040fe20000410000 */
[----:B---3--:R-:W-:Y:S01]  /*15d80*/  F2FP.BF16.PACK_AB R153, R240, R239 ;  /* 0x000000eff099723e */ /* 0x008fe200000010ff */
[C---:B------:R-:W-:Y:S02]  /*15d90*/  FMUL.FTZ R62, R2.reuse, R62 ;  /* 0x0000003e023e7220 */ /* 0x040fe40000410000 */
[C---:B------:R-:W-:Y:S01]  /*15da0*/  HMMA.16816.F32.BF16 R24, R144.reuse, R158, R24 ;  /* 0x0000009e9018723c */ /* 0x040fe20000041818 */
[----:B------:R-:W-:Y:S03]  /*15db0*/  LDSM.16.MT88.4 R156, [R206+0x8880] ;  /* 0x00888000ce9c783b */ /* 0x000fe60000004200 */
[----:B------:R-:W-:Y:S01]  /*15dc0*/  FMUL.FTZ R63, R2, R63 ;  /* 0x0000003f023f7220 */ /* 0x000fe20000410000 */
[----:B--2---:R-:W-:Y:S01]  /*15dd0*/  F2FP.BF16.PACK_AB R154, R242, R241 ;  /* 0x000000f1f29a723e */ /* 0x004fe200000010ff */
        /* <DEDUP_REMOVED lines=79> */
[----:B------:R-:W-:Y:S03]  /*162d0*/  FMUL.FTZ R113, R3, R113 ;  /* 0x0000007103717220 */ /* 0x000fe60000410000 */
[C---:B--2---:R-:W-:Y:S03]  /*162e0*/  HMMA.16816.F32.BF16 R108, R144.reuse, R132, R108 ;  /* 0x00000084906c723c */ /* 0x044fe6000004186c */
[C---:B------:R-:W-:Y:S02]  /*162f0*/  FMUL.FTZ R114, R2.reuse, R114 ;  /* 0x0000007202727220 */ /* 0x040fe40000410000 */
[----:B------:R-:W-:Y:S02]  /*16300*/  FMUL.FTZ R115, R2, R115 ;  /* 0x0000007302737220 */ /* 0x000fe40000410000 */
[--C-:B------:R-:W-:Y:S02]  /*16310*/  FFMA.FTZ R151, R151, c[0x0][0x2d0], -R160.reuse ;  /* 0x0000b40097977a23 */ /* 0x100fe400000108a0 */
[----:B------:R-:W-:Y:S03]  /*16320*/  FFMA.FTZ R160, R150, c[0x0][0x2d0], -R160 ;  /* 0x0000b40096a07a23 */ /* 0x000fe600000108a0 */
        /* <DEDUP_REMOVED lines=8> */
[C---:B------:R-:W-:Y:S02]  /*163b0*/  FMUL.FTZ R120, R3.reuse, R120 ;  /* 0x0000007803787220 */ /* 0x040fe40000410000 */
[C---:B------:R-:W-:Y:S01]  /*163c0*/  FMUL.FTZ R121, R3.reuse, R121 ;  /* 0x0000007903797220 */ /* 0x040fe20000410000 */
[C---:B---3--:R-:W-:Y:S03]  /*163d0*/  HMMA.16816.F32.BF16 R116, R144.reuse, R140, R116 ;  /* 0x0000008c9074723c */ /* 0x048fe60000041874 */
[C---:B------:R-:W-:Y:S02]  /*163e0*/  FMUL.FTZ R122, R2.reuse, R122 ;  /* 0x0000007a027a7220 */ /* 0x040fe40000410000 */
[C---:B------:R-:W-:Y:S02]  /*163f0*/  FMUL.FTZ R123, R2.reuse, R123 ;  /* 0x0000007b027b7220 */ /* 0x040fe40000410000 */
[C---:B------:R-:W-:Y:S02]  /*16400*/  FMUL.FTZ R124, R3.reuse, R124 ;  /* 0x0000007c037c7220 */ /* 0x040fe40000410000 */
[C---:B------:R-:W-:Y:S01]  /*16410*/  FMUL.FTZ R125, R3.reuse, R125 ;  /* 0x0000007d037d7220 */ /* 0x040fe20000410000 */
[----:B----4-:R-:W3:Y:S02]  /*16420*/  LDSM.16.MT88.4 R160, [R205+0x8880] ;  /* 0x00888000cda0783b */ /* 0x010ee40000004200 */
[C---:B------:R-:W-:Y:S03]  /*16430*/  HMMA.16816.F32.BF16 R120, R144.reuse, R142, R120 ;  /* 0x0000008e9078723c */ /* 0x040fe60000041878 */
[C---:B------:R-:W-:Y:S02]  /*16440*/  FMUL.FTZ R126, R2.reuse, R126 ;  /* 0x0000007e027e7220 */ /* 0x040fe40000410000 */
[----:B------:R-:W-:Y:S02]  /*16450*/  FMUL.FTZ R127, R2, R127 ;  /* 0x0000007f027f7220 */ /* 0x000fe40000410000 */
[C---:B------:R-:W-:Y:S01]  /*16460*/  FMUL.FTZ R128, R3.reuse, R128 ;  /* 0x0000008003807220 */ /* 0x040fe20000410000 */
[----:B-----5:R-:W-:Y:S01]  /*16470*/  F2FP.BF16.PACK_AB R155, R150, R151 ;  /* 0x00000097969b723e */ /* 0x020fe200000010ff */
        /* <DEDUP_REMOVED lines=13> */
[----:B------:R-:W-:Y:S03]  /*16550*/  FADD.FTZ R2, R233, R2 ;  /* 0x00000002e9027221 */ /* 0x000fe60000010000 */
[C---:B------:R-:W-:Y:S01]  /*16560*/  HMMA.16816.F32.BF16 R140, R152.reuse, R134, R8 ;  /* 0x00000086988c723c */ /* 0x040fe20000041808 */
[----:B------:R-:W2:Y:S03]  /*16570*/  LDSM.16.MT88.4 R8, [R205+0x9880] ;  /* 0x00988000cd08783b */ /* 0x000ea60000004200 */
[----:B------:R-:W-:Y:S04]  /*16580*/  FADD.FTZ R237, R237, R2 ;  /* 0x00000002eded7221 */ /* 0x000fe80000010000 */
[C---:B------:R-:W-:Y:S01]  /*16590*/  HMMA.16816.F32.BF16 R136, R152.reuse, R156, R12 ;  /* 0x0000009c9888723c */ /* 0x040fe2000004180c */
[----:B------:R-:W4:Y:S03]  /*165a0*/  LDSM.16.MT88.4 R12, [R205+0xa880] ;  /* 0x00a88000cd0c783b */ /* 0x000f260000004200 */
[----:B------:R-:W-:Y:S04]  /*165b0*/  FADD.FTZ R238, R238, R237 ;  /* 0x000000edeeee7221 */ /* 0x000fe80000010000 */
[C---:B------:R-:W-:Y:S01]  /*165c0*/  HMMA.16816.F32.BF16 R132, R152.reuse, R158, R16 ;  /* 0x0000009e9884723c */ /* 0x040fe20000041810 */
[----:B------:R-:W5:Y:S03]  /*165d0*/  LDSM.16.MT88.4 R16, [R205+0xb880] ;  /* 0x00b88000cd10783b */ /* 0x000f660000004200 */
[----:B------:R-:W-:Y:S04]  /*165e0*/  FADD.FTZ R241, R241, R238 ;  /* 0x000000eef1f17221 */ /* 0x000fe80000010000 */
[C---:B---3--:R-:W-:Y:S01]  /*165f0*/  HMMA.16816.F32.BF16 R20, R152.reuse, R160, R20 ;  /* 0x000000a09814723c */ /* 0x048fe20000041814 */
[----:B------:R-:W3:Y:S03]  /*16600*/  LDSM.16.MT88.4 R156, [R204+0xb880] ;  /* 0x00b88000cc9c783b */ /* 0x000ee60000004200 */
[----:B------:R-:W-:Y:S04]  /*16610*/  FADD.FTZ R220, R242, R241 ;  /* 0x000000f1f2dc7221 */ /* 0x000fe80000010000 */
[C---:B------:R-:W-:Y:S08]  /*16620*/  HMMA.16816.F32.BF16 R24, R152.reuse, R162, R24 ;  /* 0x000000a29818723c */ /* 0x040ff00000041818 */
[C---:B-1----:R-:W-:Y:S07]  /*16630*/  HMMA.16816.F32.BF16 R28, R152.reuse, R4, R28 ;  /* 0x00000004981c723c */ /* 0x042fee000004181c */
[----:B------:R-:W-:Y:S01]  /*16640*/  FADD.FTZ R4, R230, R231 ;  /* 0x000000e7e6047221 */ /* 0x000fe20000010000 */
[C---:B------:R-:W-:Y:S04]  /*16650*/  HMMA.16816.F32.BF16 R32, R152.reuse, R6, R32 ;  /* 0x000000069820723c */ /* 0x040fe80000041820 */
[----:B------:R-:W-:Y:S01]  /*16660*/  FADD.FTZ R4, R149, R4 ;  /* 0x0000000495047221 */ /* 0x000fe20000010000 */
[----:B------:R-:W-:Y:S03]  /*16670*/  MOV R149, R148 ;  /* 0x0000009400957202 */ /* 0x000fe60000000f00 */
        /* <DEDUP_REMOVED lines=29> */
.L_x_747:
        /* <DEDUP_REMOVED lines=155> */
.L_x_671:
        /* <DEDUP_REMOVED lines=197> */
.L_x_752:
        /* <DEDUP_REMOVED lines=157> */
.L_x_754:
[----:B--234-:R-:W-:Y:S05]  /*18820*/  BSYNC B0 ;  /* 0x0000000000007941 */ /* 0x01cfea0003800000 */
.L_x_753:
        /* <DEDUP_REMOVED lines=30> */
.L_x_756:
[----:B------:R-:W-:Y:S05]  /*18a10*/  BSYNC B0 ;  /* 0x0000000000007941 */ /* 0x000fea0003800000 */
.L_x_755:
        /* <DEDUP_REMOVED lines=30> */
.L_x_758:
[----:B------:R-:W-:Y:S05]  /*18c00*/  BSYNC B0 ;  /* 0x0000000000007941 */ /* 0x000fea0003800000 */
.L_x_757:
        /* <DEDUP_REMOVED lines=31> */
.L_x_751:
        /* <DEDUP_REMOVED lines=31> */
.L_x_759:
        /* <DEDUP_REMOVED lines=43> */
.L_x_761:
[----:B------:R-:W-:Y:S05]  /*192a0*/  BSYNC B0 ;  /* 0x0000000000007941 */ /* 0x000fea0003800000 */
.L_x_760:
        /* <DEDUP_REMOVED lines=77> */
.L_x_763:
[----:B------:R-:W-:Y:S05]  /*19780*/  BSYNC B0 ;  /* 0x0000000000007941 */ /* 0x000fea0003800000 */
.L_x_762:
        /* <DEDUP_REMOVED lines=27> */
.L_x_765:
[----:B------:R-:W-:Y:S05]  /*19940*/  BSYNC B0 ;  /* 0x0000000000007941 */ /* 0x000fea0003800000 */
.L_x_764:
        /* <DEDUP_REMOVED lines=27> */
.L_x_767:
[----:B------:R-:W-:Y:S05]  /*19b00*/  BSYNC B0 ;  /* 0x0000000000007941 */ /* 0x000fea0003800000 */
.L_x_766:
        /* <DEDUP_REMOVED lines=28> */
.L_x_768:
        /* <DEDUP_REMOVED lines=11> */
.L_x_1778:


//--------------------- .text._ZN7cutlass13device_kernelIN5flash19enable_sm80_to_sm89INS1_16FlashAttnFwdSm80INS1_25CollectiveMainloopFwdSm80ILi8ELi1ELb0EN4cute5tupleIJNS5_1CILi128EEENS7_ILi96EEENS7_ILi256EEEEEELi256ENS_10bfloat16_tEfNS_4arch4Sm80ELb0ELb0ELb1ELb0ELb1ELb0ELb1ELb0EEENS1_21CollectiveEpilogueFwdINS6_IJS8_SA_S9_EEENS6_IJNS7_ILi1EEESI_SI_EEESC_SE_Li256ELb0ELb1ELb0ELb0EEENS1_19SingleTileSchedulerILb0ELb0ELb1ELi128EEEEEEEEEvNT_6ParamsE --------------------------
	.section	.text._ZN7cutlass13device_kernelIN5flash19enable_sm80_to_sm89INS1_16FlashAttnFwdSm80INS1_25CollectiveMainloopFwdSm80ILi8ELi1ELb0EN4cute5tupleIJNS5_1CILi128EEENS7_ILi96EEENS7_ILi256EEEEEELi256ENS_10bfloat16_tEfNS_4arch4Sm80ELb0ELb0ELb1ELb0ELb1ELb0ELb1ELb0EEENS1_21CollectiveEpilogueFwdINS6_IJS8_SA_S9_EEENS6_IJNS7_ILi1EEESI_SI_EEESC_SE_Li256ELb0ELb1ELb0ELb0EEENS1_19SingleTileSchedulerILb0ELb0ELb1ELi128EEEEEEEEEvNT_6ParamsE,"ax",@progbits
	.sectioninfo	@"SHI_REGISTERS=255"
	.align	128
.text._ZN7cutlass13device_kernelIN5flash19enable_sm80_to_sm89INS1_16FlashAttnFwdSm80INS1_25CollectiveMainloopFwdSm80ILi8ELi1ELb0EN4cute5tupleIJNS5_1CILi128EEENS7_ILi96EEENS7_ILi256EEEEEELi256ENS_10bfloat16_tEfNS_4arch4Sm80ELb0ELb0ELb1ELb0ELb1ELb0ELb1ELb0EEENS1_21CollectiveEpilogueFwdINS6_IJS8_SA_S9_EEENS6_IJNS7_ILi1EEESI_SI_EEESC_SE_Li256ELb0ELb1ELb0ELb0EEENS1_19SingleTileSchedulerILb0ELb0ELb1ELi128EEEEEEEEEvNT_6ParamsE:
        .type           _ZN7cutlass13device_kernelIN5flash19enable_sm80_to_sm89INS1_16FlashAttnFwdSm80INS1_25CollectiveMainloopFwdSm80ILi8ELi1ELb0EN4cute5tupleIJNS5_1CILi128EEENS7_ILi96EEENS7_ILi256EEEEEELi256ENS_10bfloat16_tEfNS_4arch4Sm80ELb0ELb0ELb1ELb0ELb1ELb0ELb1ELb0EEENS1_21CollectiveEpilogueFwdINS6_IJS8_SA_S9_EEENS6_IJNS7_ILi1EEESI_SI_EEESC_SE_Li256ELb0ELb1ELb0ELb0EEENS1_19SingleTileSchedulerILb0ELb0ELb1ELi128EEEEEEEEEvNT_6ParamsE,@function
        .size           _ZN7cutlass13device_kernelIN5flash19enable_sm80_to_sm89INS1_16FlashAttnFwdSm80INS1_25CollectiveMainloopFwdSm80ILi8ELi1ELb0EN4cute5tupleIJNS5_1CILi128EEENS7_ILi96EEENS7_ILi256EEEEEELi256ENS_10bfloat16_tEfNS_4arch4Sm80ELb0ELb0ELb1ELb0ELb1ELb0ELb1ELb0EEENS1_21CollectiveEpilogueFwdINS6_IJS8_SA_S9_EEENS6_IJNS7_ILi1EEESI_SI_EEESC_SE_Li256ELb0ELb1ELb0ELb0EEENS1_19SingleTileSchedulerILb0ELb0ELb1ELi128EEEEEEEEEvNT_6ParamsE,(.L_x_1779 - _ZN7cutlass13device_kernelIN5flash19enable_sm80_to_sm89INS1_16FlashAttnFwdSm80INS1_25CollectiveMainloopFwdSm80ILi8ELi1ELb0EN4cute5tupleIJNS5_1CILi128EEENS7_ILi96EEENS7_ILi256EEEEEELi256ENS_10bfloat16_tEfNS_4arch4Sm80ELb0ELb0ELb1ELb0ELb1ELb0ELb1ELb0EEENS1_21CollectiveEpilogueFwdINS6_IJS8_SA_S9_EEENS6_IJNS7_ILi1EEESI_SI_EEESC_SE_Li256ELb0ELb1ELb0ELb0EEENS1_19SingleTileSchedulerILb0ELb0ELb1ELi128EEEEEEEEEvNT_6ParamsE)
        .other          _ZN7cutlass13device_kernelIN5flash19enable_sm80_to_sm89INS1_16FlashAttnFwdSm80INS1_25CollectiveMainloopFwdSm80ILi8ELi1ELb0EN4cute5tupleIJNS5_1CILi128EEENS7_ILi96EEENS7_ILi256EEEEEELi256ENS_10bfloat16_tEfNS_4arch4Sm80ELb0ELb0ELb1ELb0ELb1ELb0ELb1ELb0EEENS1_21CollectiveEpilogueFwdINS6_IJS8_SA_S9_EEENS6_IJNS7_ILi1EEESI_SI_EEESC_SE_Li256ELb0ELb1ELb0ELb0EEENS1_19SingleTileSchedulerILb0ELb0ELb1ELi128EEEEEEEEEvNT_6ParamsE,@"STO_CUDA_ENTRY STV_DEFAULT"
_ZN7cutlass13device_kernelIN5flash19enable_sm80_to_sm89INS1_16FlashAttnFwdSm80INS1_25CollectiveMainloopFwdSm80ILi8ELi1ELb0EN4cute5tupleIJNS5_1CILi128EEENS7_ILi96EEENS7_ILi256EEEEEELi256ENS_10bfloat16_tEfNS_4arch4Sm80ELb0ELb0ELb1ELb0ELb1ELb0ELb1ELb0EEENS1_21CollectiveEpilogueFwdINS6_IJS8_SA_S9_EEENS6_IJNS7_ILi1EEESI_SI_EEESC_SE_Li256ELb0ELb1ELb0ELb0EEENS1_19SingleTileSchedulerILb0ELb0ELb1ELi128EEEEEEEEEvNT_6ParamsE:
        /* <DEDUP_REMOVED lines=15> */
[----:B------:R-:W-:Y:S02]  /*00f0*/  ULDC.64 UR4, c[0x0][0x340] ;  /* 0x0000d00000047ab9 */ /* 0x000fe40000000a00 */
[----:B------:R-:W-:Y:S02]  /*0100*/  UISETP.NE.U32.AND UP1, UPT, URZ, UR4, UPT ;  /* 0x000000043f00728c */ /* 0x000fe4000bf25070 */
[----:B------:R1:W2:Y:S01]  /*0110*/  @P2 LDG.E R4, [R4.64] ;  /* 0x0000000c04042981 */ /* 0x0002a2000c1e1900 */
[----:B------:R-:W-:Y:S02]  /*0120*/  ULDC.64 UR6, c[0x0][0x340] ;  /* 0x0000d00000067ab9 */ /* 0x000fe40000000a00 */
[----:B------:R-:W-:-:S06]  /*0130*/  UISETP.NE.AND.EX UP1, UPT, URZ, UR5, UPT, UP1 ;  /* 0x000000053f00728c */ /* 0x000fcc000bf25310 */
[----:B------:R-:W-:-:S05]  /*0140*/  PLOP3.LUT P6, PT, PT, PT, UP1, 0x80, 0x0 ;  /* 0x000000000000781c */ /* 0x000fca0003fcf018 */
[----:B------:R-:W-:Y:S02]  /*0150*/  @UP1 UMOV UR4, 0x4 ;  /* 0x0000000400041882 */ /* 0x000fe40000000000 */
[----:B------:R-:W-:-:S06]  /*0160*/  @UP1 UIMAD.WIDE UR4, UR14, UR4, UR6 ;  /* 0x000000040e0412a5 */ /* 0x000fcc000f8e0206 */
[----:B------:R-:W-:Y:S02]  /*0170*/  IMAD.U32 R3, RZ, RZ, UR5 ;  /* 0x00000005ff037e24 */ /* 0x000fe4000f8e00ff */
[----:B------:R-:W-:Y:S01]  /*0180*/  IMAD.U32 R2, RZ, RZ, UR4 ;  /* 0x00000004ff027e24 */ /* 0x000fe2000f8e00ff */
[----:B------:R-:W3:Y:S01]  /*0190*/  S2UR UR7, SR_CTAID.Y ;  /* 0x00000000000779c3 */ /* 0x000ee20000002600 */
[----:B------:R-:W4:Y:S01]  /*01a0*/  S2R R13, SR_CTAID.X ;  /* 0x00000000000d7919 */ /* 0x000f220000002500 */
[----:B------:R-:W-:Y:S01]  /*01b0*/  IMAD.MOV.U32 R11, RZ, RZ, c[0x0][0x2c4] ;  /* 0x0000b100ff0b7624 */ /* 0x000fe200078e00ff */
[----:B------:R-:W-:Y:S02]  /*01c0*/  ULDC.64 UR4, c[0x0][0x1b8] ;  /* 0x00006e0000047ab9 */ /* 0x000fe40000000a00 */
[----:B------:R5:W2:Y:S01]  /*01d0*/  @P6 LDG.E R3, [R2.64] ;  /* 0x0000000c02036981 */ /* 0x000aa2000c1e1900 */
[----:B------:R-:W-:Y:S01]  /*01e0*/  USHF.R.S32.HI UR9, URZ, 0x1f, UR14 ;  /* 0x0000001f3f097899 */ /* 0x000fe2000801140e */
[C---:B------:R-:W-:Y:S01]  /*01f0*/  ISETP.NE.AND P0, PT, R11.reuse, 0x1, PT ;  /* 0x000000010b00780c */ /* 0x040fe20003f05270 */
[----:B------:R-:W-:Y:S01]  /*0200*/  IMAD R11, R11, c[0x0][0x168], RZ ;  /* 0x00005a000b0b7a24 */ /* 0x000fe200078e02ff */
[----:B---3--:R-:W-:-:S02]  /*0210*/  USHF.R.S32.HI UR6, URZ, 0x1f, UR7 ;  /* 0x0000001f3f067899 */ /* 0x008fc40008011407 */
[----:B------:R-:W-:Y:S02]  /*0220*/  UIMAD.WIDE.U32 UR10, UR7, UR4, URZ ;  /* 0x00000004070a72a5 */ /* 0x000fe4000f8e003f */
[----:B------:R-:W-:Y:S01]  /*0230*/  UIMAD UR8, UR6, UR4, URZ ;  /* 0x00000004060872a4 */ /* 0x000fe2000f8e023f */
[----:B-----5:R-:W3:Y:S03]  /*0240*/  S2R R2, SR_TID.X ;  /* 0x0000000000027919 */ /* 0x020ee60000002100 */
[----:B------:R-:W-:-:S03]  /*0250*/  UIMAD UR8, UR7, UR5, UR8 ;  /* 0x00000005070872a4 */ /* 0x000fc6000f8e0208 */
[----:B------:R-:W-:Y:S02]  /*0260*/  ULDC.64 UR4, c[0x0][0x1c0] ;  /* 0x0000700000047ab9 */ /* 0x000fe40000000a00 */
[----:B------:R-:W-:Y:S02]  /*0270*/  UIADD3 UR11, UR11, UR8, URZ ;  /* 0x000000080b0b7290 */ /* 0x000fe4000fffe03f */
[----:B------:R-:W-:Y:S02]  /*0280*/  UIMAD UR9, UR9, UR4, URZ ;  /* 0x00000004090972a4 */ /* 0x000fe4000f8e023f */
[----:B------:R-:W-:Y:S02]  /*0290*/  UIMAD.WIDE.U32 UR10, UR14, UR4, UR10 ;  /* 0x000000040e0a72a5 */ /* 0x000fe4000f8e000a */
[----:B------:R-:W-:Y:S02]  /*02a0*/  UIMAD UR5, UR14, UR5, UR9 ;  /* 0x000000050e0572a4 */ /* 0x000fe4000f8e0209 */
[----:B------:R-:W-:-:S02]  /*02b0*/  ULDC UR4, c[0x0][0x2ac] ;  /* 0x0000ab0000047ab9 */ /* 0x000fc40000000800 */
[----:B------:R-:W-:Y:S01]  /*02c0*/  UIADD3 UR5, UR11, UR5, URZ ;  /* 0x000000050b057290 */ /* 0x000fe2000fffe03f */
[----:B------:R-:W-:Y:S01]  /*02d0*/  IMAD.U32 R15, RZ, RZ, UR11 ;  /* 0x0000000bff0f7e24 */ /* 0x000fe2000f8e00ff */
[----:B------:R-:W-:Y:S01]  /*02e0*/  UMOV UR8, 0x60 ;  /* 0x0000006000087882 */ /* 0x000fe20000000000 */
[----:B------:R-:W-:Y:S01]  /*02f0*/  IMAD.U32 R14, RZ, RZ, UR10 ;  /* 0x0000000aff0e7e24 */ /* 0x000fe2000f8e00ff */
[----:B------:R-:W-:Y:S02]  /*0300*/  UMOV UR11, URZ ;  /* 0x0000003f000b7c82 */ /* 0x000fe40008000000 */
[----:B------:R-:W-:Y:S01]  /*0310*/  IMAD.U32 R15, RZ, RZ, UR5 ;  /* 0x00000005ff0f7e24 */ /* 0x000fe2000f8e00ff */
[----:B---3--:R-:W-:Y:S01]  /*0320*/  SHF.R.S32.HI R17, RZ, 0x1f, R2 ;  /* 0x0000001fff117819 */ /* 0x008fe20000011402 */
[----:B------:R-:W-:Y:S02]  /*0330*/  ULDC UR10, c[0x0][0x1d0] ;  /* 0x00007400000a7ab9 */ /* 0x000fe40000000800 */
[----:B------:R-:W-:Y:S01]  /*0340*/  UIMAD UR10, UR4, UR10, URZ ;  /* 0x0000000a040a72a4 */ /* 0x000fe2000f8e023f */
[----:B------:R-:W-:-:S02]  /*0350*/  LEA.HI R7, R17, R2, RZ, 0x3 ;  /* 0x0000000211077211 */ /* 0x000fc400078f18ff */
[----:B------:R-:W-:Y:S02]  /*0360*/  ULDC UR4, c[0x0][0x2b8] ;  /* 0x0000ae0000047ab9 */ /* 0x000fe40000000800 */
[----:B------:R-:W-:Y:S01]  /*0370*/  LOP3.LUT R0, R7, 0xfffffff8, RZ, 0xc0, !PT ;  /* 0xfffffff807007812 */ /* 0x000fe200078ec0ff */
[----:B------:R-:W-:Y:S01]  /*0380*/  UIADD3 UR16, UR10, 0x5f, URZ ;  /* 0x0000005f0a107890 */ /* 0x000fe2000fffe03f */
[----:B------:R-:W-:Y:S01]  /*0390*/  SHF.R.S32.HI R7, RZ, 0x3, R7 ;  /* 0x00000003ff077819 */ /* 0x000fe20000011407 */
[----:B------:R-:W-:Y:S02]  /*03a0*/  UISETP.NE.AND UP0, UPT, UR4, 0x1, UPT ;  /* 0x000000010400788c */ /* 0x000fe4000bf05270 */
[----:B------:R-:W-:Y:S01]  /*03b0*/  IMAD.IADD R0, R2, 0x1, -R0 ;  /* 0x0000000102007824 */ /* 0x000fe200078e0a00 */
[----:B------:R-:W-:Y:S01]  /*03c0*/  UIMAD.WIDE UR16, UR16, 0x2aaaaaab, URZ ;  /* 0x2aaaaaab101078a5 */ /* 0x000fe2000f8e023f */
[--C-:B----4-:R-:W-:Y:S02]  /*03d0*/  IMAD R16, R13, 0x80, R7.reuse ;  /* 0x000000800d107824 */ /* 0x110fe400078e0207 */
[----:B------:R-:W-:-:S02]  /*03e0*/  IMAD R116, R0, 0x20, R7 ;  /* 0x0000002000747824 */ /* 0x000fc400078e0207 */
[----:B------:R-:W-:Y:S02]  /*03f0*/  IMAD.SHL.U32 R213, R0, 0x8, RZ ;  /* 0x0000000800d57824 */ /* 0x000fe400078e00ff */
[----:B------:R-:W-:Y:S01]  /*0400*/  IMAD R9, R13, 0x80, R116 ;  /* 0x000000800d097824 */ /* 0x000fe200078e0274 */
[----:B------:R-:W-:Y:S01]  /*0410*/  STL [R1+0xc], R116 ;  /* 0x00000c7401007387 */ /* 0x000fe20000100800 */
[----:B------:R-:W-:Y:S01]  /*0420*/  UMOV UR5, UR17 ;  /* 0x0000001100057c82 */ /* 0x000fe20008000000 */
[----:B------:R-:W-:Y:S01]  /*0430*/  IADD3 R29, R213, 0x40, RZ ;  /* 0x00000040d51d7810 */ /* 0x000fe20007ffe0ff */
[----:B-1----:R-:W-:Y:S01]  /*0440*/  @P0 IMAD.HI.U32 R5, R9, c[0x0][0x2c8], RZ ;  /* 0x0000b20009050a27 */ /* 0x002fe200078e00ff */
[----:B------:R1:W-:Y:S01]  /*0450*/  STL [R1+0x8], R9 ;  /* 0x0000080901007387 */ /* 0x0003e20000100800 */
[C---:B------:R-:W-:Y:S01]  /*0460*/  IADD3 R28, R213.reuse, 0x80, RZ ;  /* 0x00000080d51c7810 */ /* 0x040fe20007ffe0ff */
[----:B------:R-:W-:Y:S01]  /*0470*/  USHF.R.U32.HI UR9, URZ, 0x1f, UR5 ;  /* 0x0000001f3f097899 */ /* 0x000fe20008011605 */
[----:B------:R-:W-:Y:S01]  /*0480*/  IMAD.MOV.U32 R6, RZ, RZ, R9 ;  /* 0x000000ffff067224 */ /* 0x000fe200078e0009 */
[----:B------:R-:W-:Y:S01]  /*0490*/  @P0 SHF.R.U32.HI R6, RZ, c[0x0][0x2cc], R5 ;  /* 0x0000b300ff060a19 */ /* 0x000fe20000011605 */
[----:B------:R-:W-:Y:S01]  /*04a0*/  IMAD.MOV.U32 R251, RZ, RZ, RZ ;  /* 0x000000fffffb7224 */ /* 0x000fe200078e00ff */
[----:B------:R-:W-:Y:S01]  /*04b0*/  IADD3 R215, R213, 0xc0, RZ ;  /* 0x000000c0d5d77810 */ /* 0x000fe20007ffe0ff */
[----:B------:R-:W-:Y:S01]  /*04c0*/  ULEA.HI.SX32 UR9, UR5, UR9, 0x1c ;  /* 0x0000000905097291 */ /* 0x000fe2000f8fe23f */
[--C-:B------:R-:W-:Y:S01]  /*04d0*/  SHF.R.S32.HI R5, RZ, 0x1f, R6.reuse ;  /* 0x0000001fff057819 */ /* 0x100fe20000011406 */
[----:B------:R-:W-:Y:S01]  /*04e0*/  IMAD.MOV R8, RZ, RZ, -R6 ;  /* 0x000000ffff087224 */ /* 0x000fe200078e0a06 */
[----:B------:R-:W-:Y:S01]  /*04f0*/  ISETP.GE.AND P5, PT, R29, c[0x0][0x198], PT ;  /* 0x000066001d007a0c */ /* 0x000fe20003fa6270 */
[----:B------:R-:W-:Y:S01]  /*0500*/  IMAD.WIDE.U32 R14, R6, c[0x0][0x1b0], R14 ;  /* 0x00006c00060e7a25 */ /* 0x000fe200078e000e */
[----:B------:R-:W-:Y:S01]  /*0510*/  ISETP.GE.AND P4, PT, R28, c[0x0][0x198], PT ;  /* 0x000066001c007a0c */ /* 0x000fe20003f86270 */
[----:B------:R-:W-:Y:S01]  /*0520*/  UIMAD UR8, UR9, UR8, -0x60 ;  /* 0xffffffa0090874a4 */ /* 0x000fe2000f8e0208 */
[----:B------:R-:W-:Y:S01]  /*0530*/  ISETP.GE.AND P3, PT, R215, c[0x0][0x198], PT ;  /* 0x00006600d7007a0c */ /* 0x000fe20003f66270 */
[----:B------:R-:W-:Y:S01]  /*0540*/  IMAD R5, R5, c[0x0][0x1b0], RZ ;  /* 0x00006c0005057a24 */ /* 0x000fe200078e02ff */
[----:B------:R-:W-:Y:S01]  /*0550*/  ULDC.64 UR4, c[0x0][0x2b0] ;  /* 0x0000ac0000047ab9 */ /* 0x000fe20000000a00 */
[----:B------:R-:W-:Y:S01]  /*0560*/  IMAD R8, R8, c[0x0][0x2c4], R9 ;  /* 0x0000b10008087a24 */ /* 0x000fe200078e0209 */
[----:B------:R-:W-:Y:S01]  /*0570*/  STL [R1+0x14], R213 ;  /* 0x000014d501007387 */ /* 0x000fe20000100800 */
[----:B------:R-:W-:-:S03]  /*0580*/  IMAD R5, R6, c[0x0][0x1b4], R5 ;  /* 0x00006d0006057a24 */ /* 0x000fc600078e0205 */
[----:B------:R-:W-:Y:S01]  /*0590*/  SHF.R.S32.HI R6, RZ, 0x1f, R8 ;  /* 0x0000001fff067819 */ /* 0x000fe20000011408 */
[----:B------:R-:W-:Y:S01]  /*05a0*/  IMAD.IADD R15, R15, 0x1, R5 ;  /* 0x000000010f0f7824 */ /* 0x000fe200078e0205 */
[----:B------:R-:W-:Y:S01]  /*05b0*/  STL [R1], R16 ;  /* 0x0000001001007387 */ /* 0x000fe20000100800 */
[----:B------:R-:W-:Y:S02]  /*05c0*/  IMAD.SHL.U32 R5, R7, 0x40, RZ ;  /* 0x0000004007057824 */ /* 0x000fe400078e00ff */
[----:B------:R-:W-:-:S03]  /*05d0*/  IMAD R6, R6, c[0x0][0x1a8], RZ ;  /* 0x00006a0006067a24 */ /* 0x000fc600078e02ff */
[----:B------:R-:W-:Y:S01]  /*05e0*/  LOP3.LUT R5, R5, 0x1c0, RZ, 0xc0, !PT ;  /* 0x000001c005057812 */ /* 0x000fe200078ec0ff */
[C---:B------:R-:W-:Y:S02]  /*05f0*/  IMAD R6, R8.reuse, c[0x0][0x1ac], R6 ;  /* 0x00006b0008067a24 */ /* 0x040fe400078e0206 */
[----:B-1----:R-:W-:Y:S01]  /*0600*/  IMAD.WIDE.U32 R8, R8, c[0x0][0x1a8], R14 ;  /* 0x00006a0008087a25 */ /* 0x002fe200078e000e */
[----:B------:R-:W-:Y:S02]  /*0610*/  SHF.R.U32.HI R12, RZ, 0x3, R5 ;  /* 0x00000003ff0c7819 */ /* 0x000fe40000011605 */
[----:B------:R-:W-:Y:S01]  /*0620*/  LOP3.LUT R5, R5, 0x38, R213, 0xf8, !PT ;  /* 0x0000003805057812 */ /* 0x000fe200078ef8d5 */
[----:B------:R-:W-:Y:S01]  /*0630*/  IMAD.IADD R9, R9, 0x1, R6 ;  /* 0x0000000109097824 */ /* 0x000fe200078e0206 */
[----:B------:R-:W-:Y:S02]  /*0640*/  LEA R10, P0, R8, c[0x0][0x160], 0x1 ;  /* 0x00005800080a7a11 */ /* 0x000fe400078008ff */
[----:B------:R-:W-:-:S02]  /*0650*/  LOP3.LUT R5, R5, R12, RZ, 0x3c, !PT ;  /* 0x0000000c05057212 */ /* 0x000fc400078e3cff */
[----:B------:R-:W-:Y:S01]  /*0660*/  LEA.HI.X R9, R8, c[0x0][0x164], R9, 0x1, P0 ;  /* 0x0000590008097a11 */ /* 0x000fe200000f0c09 */
[----:B------:R-:W-:Y:S01]  /*0670*/  SHFL.IDX PT, R12, R10, RZ, 0x181f ;  /* 0x00181fff0a0c7589 */ /* 0x000fe200000e0000 */
[-C--:B------:R-:W-:Y:S02]  /*0680*/  ISETP.GE.AND P0, PT, R16, R11.reuse, PT ;  /* 0x0000000b1000720c */ /* 0x080fe40003f06270 */
[----:B------:R-:W-:Y:S01]  /*0690*/  LEA.HI R6, R17, R2, RZ, 0x6 ;  /* 0x0000000211067211 */ /* 0x000fe200078f30ff */
[----:B------:R-:W1:Y:S04]  /*06a0*/  SHFL.IDX PT, R13, R9, RZ, 0x181f ;  /* 0x00181fff090d7589 */ /* 0x000e6800000e0000 */
[----:B------:R-:W-:Y:S01]  /*06b0*/  IMAD.SHL.U32 R8, R6, 0x8, RZ ;  /* 0x0000000806087824 */ /* 0x000fe200078e00ff */
[----:B------:R-:W-:Y:S01]  /*06c0*/  IADD3 R6, R16, 0x20, RZ ;  /* 0x0000002010067810 */ /* 0x000fe20007ffe0ff */
[----:B------:R-:W-:Y:S03]  /*06d0*/  SHFL.IDX PT, R22, R10, 0x1, 0x181f ;  /* 0x00381f000a167f89 */ /* 0x000fe600000e0000 */
[----:B------:R-:W-:Y:S01]  /*06e0*/  ISETP.GE.AND P1, PT, R6, R11, PT ;  /* 0x0000000b0600720c */ /* 0x000fe20003f26270 */
[----:B------:R-:W3:Y:S01]  /*06f0*/  SHFL.IDX PT, R23, R9, 0x1, 0x181f ;  /* 0x00381f0009177f89 */ /* 0x000ee200000e0000 */
[----:B------:R-:W-:-:S02]  /*0700*/  LOP3.LUT R214, R5, 0xfffffe00, R8, 0xf8, !PT ;  /* 0xfffffe0005d67812 */ /* 0x000fc400078ef808 */
[----:B------:R-:W-:Y:S02]  /*0710*/  @!P0 SHF.R.S32.HI R6, RZ, 0x1f, R29 ;  /* 0x0000001fff068819 */ /* 0x000fe4000001141d */
[----:B------:R-:W-:Y:S01]  /*0720*/  @!P0 SHF.R.S32.HI R5, RZ, 0x1f, R28 ;  /* 0x0000001fff058819 */ /* 0x000fe2000001141c */
[----:B------:R-:W-:Y:S01]  /*0730*/  @!P0 IMAD.SHL.U32 R8, R214, 0x2, RZ ;  /* 0x00000002d6088824 */ /* 0x000fe200078e00ff */
[----:B------:R-:W-:Y:S01]  /*0740*/  @!P0 LEA.HI R6, R6, R29, RZ, 0x3 ;  /* 0x0000001d06068211 */ /* 0x000fe200078f18ff */
[----:B------:R-:W-:Y:S01]  /*0750*/  STL [R1+0x4], R214 ;  /* 0x000004d601007387 */ /* 0x000fe20000100800 */
[----:B------:R-:W-:Y:S02]  /*0760*/  @!P0 LEA.HI R5, R5, R28, RZ, 0x3 ;  /* 0x0000001c05058211 */ /* 0x000fe400078f18ff */
[----:B------:R-:W-:Y:S01]  /*0770*/  @!P0 LOP3.LUT R6, R6, 0xfffffff8, RZ, 0xc0, !PT ;  /* 0xfffffff806068812 */ /* 0x000fe200078ec0ff */
[----:B------:R-:W-:Y:S01]  /*0780*/  STL [R1+0x10], R215 ;  /* 0x000010d701007387 */ /* 0x000fe20000100800 */
[----:B------:R-:W-:Y:S01]  /*0790*/  @!P0 LOP3.LUT R5, R5, 0xfffffff8, RZ, 0xc0, !PT ;  /* 0xfffffff805058812 */ /* 0x000fe200078ec0ff */
[----:B-1----:R-:W-:-:S02]  /*07a0*/  @!P0 IMAD.WIDE R14, R213, 0x2, R12 ;  /* 0x00000002d50e8825 */ /* 0x002fc400078e020c */
[----:B------:R-:W4:Y:S02]  /*07b0*/  LDL.LU R212, [R1+0x18] ;  /* 0x0000180001d47983 */ /* 0x000f240000300800 */
[----:B------:R-:W-:-:S04]  /*07c0*/  @!P0 IMAD.WIDE R18, R6, 0x2, R12 ;  /* 0x0000000206128825 */ /* 0x000fc800078e020c */
[----:B------:R-:W-:Y:S01]  /*07d0*/  @!P0 IMAD.WIDE R20, R5, 0x2, R12 ;  /* 0x0000000205148825 */ /* 0x000fe200078e020c */
[----:B--2---:R1:W2:Y:S01]  /*07e0*/  @P2 R2UR UR11, R4 ;  /* 0x00000000040b23c2 */ /* 0x0042a200000e0000 */
[----:B------:R-:W-:-:S13]  /*07f0*/  ISETP.GE.AND P2, PT, R213, c[0x0][0x198], PT ;  /* 0x00006600d5007a0c */ /* 0x000fda0003f46270 */
[----:B------:R5:W-:Y:S04]  /*0800*/  @!P0 LDGSTS.E.BYPASS.LTC128B.128 [R8+0x18100], [R14.64], !P2 ;  /* 0x181000000e088fae */ /* 0x000be8000d101d4c */
[----:B------:R2:W-:Y:S04]  /*0810*/  @!P0 LDGSTS.E.BYPASS.LTC128B.128 [R8+0x1c100], [R18.64], !P5 ;  /* 0x1c10000012088fae */ /* 0x0005e8000e901d4c */
[----:B------:R3:W-:Y:S01]  /*0820*/  @!P0 LDGSTS.E.BYPASS.LTC128B.128 [R8+0x20100], [R20.64], !P4 ;  /* 0x2010000014088fae */ /* 0x0007e2000e101d4c */
[----:B-1----:R-:W-:-:S04]  /*0830*/  @!P0 SHF.R.S32.HI R4, RZ, 0x1f, R215 ;  /* 0x0000001fff048819 */ /* 0x002fc800000114d7 */
[----:B------:R-:W-:Y:S01]  /*0840*/  @!P0 LEA.HI R4, R4, R215, RZ, 0x3 ;  /* 0x000000d704048211 */ /* 0x000fe200078f18ff */
[----:B------:R1:W1:Y:S03]  /*0850*/  @P6 R2UR UR15, R3 ;  /* 0x00000000030f63c2 */ /* 0x00026600000e0000 */
[----:B------:R-:W-:Y:S02]  /*0860*/  @!P0 LOP3.LUT R4, R4, 0xfffffff8, RZ, 0xc0, !PT ;  /* 0xfffffff804048812 */ /* 0x000fe400078ec0ff */
[----:B------:R-:W-:-:S03]  /*0870*/  PLOP3.LUT P6, PT, PT, PT, UP0, 0x80, 0x0 ;  /* 0x000000000000781c */ /* 0x000fc60003fcf008 */
[----:B------:R-:W-:Y:S01]  /*0880*/  @!P0 IMAD.WIDE R12, R4, 0x2, R12 ;  /* 0x00000002040c8825 */ /* 0x000fe200078e020c */
[----:B------:R-:W-:-:S04]  /*0890*/  IADD3 R4, R16, 0x40, RZ ;  /* 0x0000004010047810 */ /* 0x000fc80007ffe0ff */
[----:B------:R1:W-:Y:S01]  /*08a0*/  @!P0 LDGSTS.E.BYPASS.LTC128B.128 [R8+0x24100], [R12.64], !P3 ;  /* 0x241000000c088fae */ /* 0x0003e2000d901d4c */
[----:B------:R-:W-:Y:S02]  /*08b0*/  ISETP.GE.AND P0, PT, R4, R11, PT ;  /* 0x0000000b0400720c */ /* 0x000fe40003f06270 */
[----:B------:R-:W-:Y:S02]  /*08c0*/  @!P1 SHF.R.S32.HI R4, RZ, 0x1f, R29 ;  /* 0x0000001fff049819 */ /* 0x000fe4000001141d */
[----:B--2---:R-:W-:Y:S02]  /*08d0*/  @!P1 SHF.R.S32.HI R18, RZ, 0x1f, R28 ;  /* 0x0000001fff129819 */ /* 0x004fe4000001141c */
[----:B------:R-:W-:Y:S01]  /*08e0*/  @!P1 LEA.HI R4, R4, R29, RZ, 0x3 ;  /* 0x0000001d04049211 */ /* 0x000fe200078f18ff */
[----:B---3--:R-:W-:Y:S01]  /*08f0*/  @!P1 IMAD.WIDE R20, R213, 0x2, R22 ;  /* 0x00000002d5149825 */ /* 0x008fe200078e0216 */
[----:B-----5:R-:W-:Y:S02]  /*0900*/  @!P1 SHF.R.S32.HI R14, RZ, 0x1f, R215 ;  /* 0x0000001fff0e9819 */ /* 0x020fe400000114d7 */
[----:B------:R-:W-:-:S02]  /*0910*/  @!P1 LOP3.LUT R4, R4, 0xfffffff8, RZ, 0xc0, !PT ;  /* 0xfffffff804049812 */ /* 0x000fc400078ec0ff */
[----:B------:R-:W-:Y:S01]  /*0920*/  @!P1 LEA.HI R18, R18, R28, RZ, 0x3 ;  /* 0x0000001c12129211 */ /* 0x000fe200078f18ff */
[----:B------:R-:W-:Y:S01]  /*0930*/  @!P0 IMAD.SHL.U32 R6, R214, 0x2, RZ ;  /* 0x00000002d6068824 */ /* 0x000fe200078e00ff */
[----:B-1----:R-:W-:Y:S01]  /*0940*/  @!P0 SHF.R.S32.HI R3, RZ, 0x1f, R215 ;  /* 0x0000001fff038819 */ /* 0x002fe200000114d7 */
[----:B------:R-:W-:Y:S01]  /*0950*/  @!P1 IMAD.WIDE R4, R4, 0x2, R22 ;  /* 0x0000000204049825 */ /* 0x000fe200078e0216 */
[-C--:B------:R-:W-:Y:S02]  /*0960*/  @!P1 LEA.HI R14, R14, R215.reuse, RZ, 0x3 ;  /* 0x000000d70e0e9211 */ /* 0x080fe400078f18ff */
[----:B------:R-:W-:Y:S02]  /*0970*/  @!P0 LEA.HI R3, R3, R215, RZ, 0x3 ;  /* 0x000000d703038211 */ /* 0x000fe400078f18ff */
[----:B------:R-:W-:Y:S02]  /*0980*/  @!P1 LOP3.LUT R18, R18, 0xfffffff8, RZ, 0xc0, !PT ;  /* 0xfffffff812129812 */ /* 0x000fe400078ec0ff */
[----:B------:R-:W-:-:S02]  /*0990*/  @!P1 LOP3.LUT R14, R14, 0xfffffff8, RZ, 0xc0, !PT ;  /* 0xfffffff80e0e9812 */ /* 0x000fc400078ec0ff */
[----:B------:R-:W-:Y:S01]  /*09a0*/  @!P0 LOP3.LUT R3, R3, 0xfffffff8, RZ, 0xc0, !PT ;  /* 0xfffffff803038812 */ /* 0x000fe200078ec0ff */
[--C-:B------:R-:W-:Y:S01]  /*09b0*/  @!P1 IMAD.WIDE R18, R18, 0x2, R22.reuse ;  /* 0x0000000212129825 */ /* 0x100fe200078e0216 */
[----:B------:R-:W-:Y:S03]  /*09c0*/  SHFL.IDX PT, R12, R10, 0x2, 0x181f ;  /* 0x00581f000a0c7f89 */ /* 0x000fe600000e0000 */
[----:B------:R-:W-:Y:S01]  /*09d0*/  @!P1 IMAD.SHL.U32 R8, R214, 0x2, RZ ;  /* 0x00000002d6089824 */ /* 0x000fe200078e00ff */
[----:B------:R-:W1:Y:S01]  /*09e0*/  SHFL.IDX PT, R13, R9, 0x2, 0x181f ;  /* 0x00581f00090d7f89 */ /* 0x000e6200000e0000 */
[----:B------:R-:W-:-:S03]  /*09f0*/  @!P1 IMAD.WIDE R14, R14, 0x2, R22 ;  /* 0x000000020e0e9825 */ /* 0x000fc600078e0216 */
[----:B------:R2:W-:Y:S04]  /*0a00*/  @!P1 LDGSTS.E.BYPASS.LTC128B.128 [R8+0x19100], [R20.64], !P2 ;  /* 0x1910000014089fae */ /* 0x0005e8000d101d4c */
[----:B------:R3:W-:Y:S04]  /*0a10*/  @!P1 LDGSTS.E.BYPASS.LTC128B.128 [R8+0x1d100], [R4.64], !P5 ;  /* 0x1d10000004089fae */ /* 0x0007e8000e901d4c */
[----:B------:R2:W-:Y:S04]  /*0a20*/  @!P1 LDGSTS.E.BYPASS.LTC128B.128 [R8+0x21100], [R18.64], !P4 ;  /* 0x2110000012089fae */ /* 0x0005e8000e101d4c */
[----:B------:R2:W-:Y:S01]  /*0a30*/  @!P1 LDGSTS.E.BYPASS.LTC128B.128 [R8+0x25100], [R14.64], !P3 ;  /* 0x251000000e089fae */ /* 0x0005e2000d901d4c */
[----:B-1----:R-:W-:Y:S01]  /*0a40*/  @!P0 IMAD.WIDE R22, R3, 0x2, R12 ;  /* 0x0000000203168825 */ /* 0x002fe200078e020c */
[----:B---3--:R-:W-:-:S02]  /*0a50*/  @!P0 SHF.R.S32.HI R5, RZ, 0x1f, R29 ;  /* 0x0000001fff058819 */ /* 0x008fc4000001141d */
[----:B------:R-:W-:Y:S02]  /*0a60*/  @!P0 SHF.R.S32.HI R4, RZ, 0x1f, R28 ;  /* 0x0000001fff048819 */ /* 0x000fe4000001141c */
[----:B------:R-:W-:Y:S02]  /*0a70*/  @!P0 LEA.HI R5, R5, R29, RZ, 0x3 ;  /* 0x0000001d05058211 */ /* 0x000fe400078f18ff */
[----:B------:R-:W-:Y:S02]  /*0a80*/  @!P0 LEA.HI R4, R4, R28, RZ, 0x3 ;  /* 0x0000001c04048211 */ /* 0x000fe400078f18ff */
[----:B------:R-:W-:Y:S02]  /*0a90*/  @!P0 LOP3.LUT R5, R5, 0xfffffff8, RZ, 0xc0, !PT ;  /* 0xfffffff805058812 */ /* 0x000fe400078ec0ff */
[----:B------:R-:W-:Y:S02]  /*0aa0*/  @!P0 LOP3.LUT R4, R4, 0xfffffff8, RZ, 0xc0, !PT ;  /* 0xfffffff804048812 */ /* 0x000fe400078ec0ff */
[----:B--2---:R-:W-:Y:S01]  /*0ab0*/  IADD3 R8, R16, 0x60, RZ ;  /* 0x0000006010087810 */ /* 0x004fe20007ffe0ff */
[--C-:B------:R-:W-:Y:S01]  /*0ac0*/  @!P0 IMAD.WIDE R20, R5, 0x2, R12.reuse ;  /* 0x0000000205148825 */ /* 0x100fe200078e020c */
[----:B------:R-:W-:Y:S01]  /*0ad0*/  PLOP3.LUT P1, PT, PT, PT, UP0, 0x80, 0x0 ;  /* 0x000000000000781c */ /* 0x000fe20003f2f008 */
[----:B------:R-:W-:Y:S01]  /*0ae0*/  SHFL.IDX PT, R10, R10, 0x3, 0x181f ;  /* 0x00781f000a0a7f89 */ /* 0x000fe200000e0000 */
[----:B------:R-:W-:Y:S01]  /*0af0*/  IADD3 R3, R116, UR8, RZ ;  /* 0x0000000874037c10 */ /* 0x000fe2000fffe0ff */
[----:B------:R-:W-:-:S04]  /*0b00*/  @!P0 IMAD.WIDE R4, R4, 0x2, R12 ;  /* 0x0000000204048825 */ /* 0x000fc800078e020c */
[----:B------:R-:W-:-:S05]  /*0b10*/  @!P0 IMAD.WIDE R12, R213, 0x2, R12 ;  /* 0x00000002d50c8825 */ /* 0x000fca00078e020c */
[----:B------:R1:W-:Y:S04]  /*0b20*/  @!P0 LDGSTS.E.BYPASS.LTC128B.128 [R6+0x1a100], [R12.64], !P2 ;  /* 0x1a1000000c068fae */ /* 0x0003e8000d101d4c */
[----:B------:R1:W-:Y:S04]  /*0b30*/  @!P0 LDGSTS.E.BYPASS.LTC128B.128 [R6+0x1e100], [R20.64], !P5 ;  /* 0x1e10000014068fae */ /* 0x0003e8000e901d4c */
[----:B------:R2:W-:Y:S04]  /*0b40*/  @!P0 LDGSTS.E.BYPASS.LTC128B.128 [R6+0x22100], [R4.64], !P4 ;  /* 0x2210000004068fae */ /* 0x0005e8000e101d4c */
[----:B------:R1:W-:Y:S01]  /*0b50*/  @!P0 LDGSTS.E.BYPASS.LTC128B.128 [R6+0x26100], [R22.64], !P3 ;  /* 0x2610000016068fae */ /* 0x0003e2000d901d4c */
[----:B------:R-:W-:-:S03]  /*0b60*/  ISETP.GE.AND P0, PT, R8, R11, PT ;  /* 0x0000000b0800720c */ /* 0x000fc60003f06270 */
[----:B------:R-:W3:Y:S01]  /*0b70*/  SHFL.IDX PT, R11, R9, 0x3, 0x181f ;  /* 0x00781f00090b7f89 */ /* 0x000ee200000e0000 */
[----:B------:R-:W-:-:S09]  /*0b80*/  IADD3 R252, R3, UR11, RZ ;  /* 0x0000000b03fc7c10 */ /* 0x000fd2000fffe0ff */
[----:B------:R-:W-:Y:S01]  /*0b90*/  @!P0 SHF.R.S32.HI R8, RZ, 0x1f, R29 ;  /* 0x0000001fff088819 */ /* 0x000fe2000001141d */
[----:B--2---:R-:W-:-:S04]  /*0ba0*/  @P1 IMAD.HI.U32 R5, R252, c[0x0][0x2bc], RZ ;  /* 0x0000af00fc051a27 */ /* 0x004fc800078e00ff */
[----:B------:R-:W-:Y:S01]  /*0bb0*/  IMAD.MOV.U32 R4, RZ, RZ, R252 ;  /* 0x000000ffff047224 */ /* 0x000fe200078e00fc */
[----:B------:R-:W-:Y:S02]  /*0bc0*/  @P6 SHF.R.U32.HI R4, RZ, c[0x0][0x2c0], R5 ;  /* 0x0000b000ff046a19 */ /* 0x000fe40000011605 */
[----:B-1----:R-:W-:Y:S02]  /*0bd0*/  @!P0 SHF.R.S32.HI R6, RZ, 0x1f, R28 ;  /* 0x0000001fff068819 */ /* 0x002fe4000001141c */
[----:B------:R-:W-:Y:S02]  /*0be0*/  @!P0 SHF.R.S32.HI R5, RZ, 0x1f, R215 ;  /* 0x0000001fff058819 */ /* 0x000fe400000114d7 */
[----:B------:R-:W-:Y:S02]  /*0bf0*/  @!P0 LEA.HI R8, R8, R29, RZ, 0x3 ;  /* 0x0000001d08088211 */ /* 0x000fe400078f18ff */
[----:B------:R-:W-:Y:S02]  /*0c00*/  @!P0 LEA.HI R6, R6, R28, RZ, 0x3 ;  /* 0x0000001c06068211 */ /* 0x000fe400078f18ff */
[----:B------:R-:W-:-:S02]  /*0c10*/  @!P0 LEA.HI R5, R5, R215, RZ, 0x3 ;  /* 0x000000d705058211 */ /* 0x000fc400078f18ff */
[----:B------:R-:W-:Y:S02]  /*0c20*/  @!P0 LOP3.LUT R8, R8, 0xfffffff8, RZ, 0xc0, !PT ;  /* 0xfffffff808088812 */ /* 0x000fe400078ec0ff */
[----:B------:R-:W-:Y:S02]  /*0c30*/  @!P0 LOP3.LUT R6, R6, 0xfffffff8, RZ, 0xc0, !PT ;  /* 0xfffffff806068812 */ /* 0x000fe400078ec0ff */
[----:B------:R-:W-:Y:S01]  /*0c40*/  @!P0 LOP3.LUT R5, R5, 0xfffffff8, RZ, 0xc0, !PT ;  /* 0xfffffff805058812 */ /* 0x000fe200078ec0ff */
[----:B---3--:R-:W-:Y:S01]  /*0c50*/  @!P0 IMAD.WIDE R18, R213, 0x2, R10 ;  /* 0x00000002d5128825 */ /* 0x008fe200078e020a */
[----:B------:R-:W-:-:S03]  /*0c60*/  ISETP.GE.AND P1, PT, R3, UR10, PT ;  /* 0x0000000a03007c0c */ /* 0x000fc6000bf26270 */
[----:B------:R-:W-:Y:S02]  /*0c70*/  @!P0 IMAD.SHL.U32 R3, R214, 0x2, RZ ;  /* 0x00000002d6038824 */ /* 0x000fe400078e00ff */
[--C-:B------:R-:W-:Y:S01]  /*0c80*/  @!P0 IMAD.WIDE R20, R8, 0x2, R10.reuse ;  /* 0x0000000208148825 */ /* 0x100fe200078e020a */
[----:B------:R-:W-:Y:S02]  /*0c90*/  @!UP1 UMOV UR15, UR14 ;  /* 0x0000000e000f9c82 */ /* 0x000fe40008000000 */
[----:B------:R1:W-:Y:S01]  /*0ca0*/  @!P0 LDGSTS.E.BYPASS.LTC128B.128 [R3+0x1b100], [R18.64], !P2 ;  /* 0x1b10000012038fae */ /* 0x0003e2000d101d4c */
[--C-:B------:R-:W-:Y:S01]  /*0cb0*/  @!P0 IMAD.WIDE R22, R6, 0x2, R10.reuse ;  /* 0x0000000206168825 */ /* 0x100fe200078e020a */
[----:B------:R-:W-:Y:S01]  /*0cc0*/  USHF.R.S32.HI UR14, URZ, 0x1f, UR15 ;  /* 0x0000001f3f0e7899 */ /* 0x000fe2000801140f */
[----:B------:R-:W-:Y:S01]  /*0cd0*/  ISETP.GT.OR P1, PT, R116, 0x5f, P1 ;  /* 0x0000005f7400780c */ /* 0x000fe20000f24670 */
[----:B------:R1:W-:Y:S01]  /*0ce0*/  @!P0 LDGSTS.E.BYPASS.LTC128B.128 [R3+0x1f100], [R20.64], !P5 ;  /* 0x1f10000014038fae */ /* 0x0003e2000e901d4c */
[----:B------:R-:W-:-:S03]  /*0cf0*/  @!P0 IMAD.WIDE R10, R5, 0x2, R10 ;  /* 0x00000002050a8825 */ /* 0x000fc600078e020a */
[----:B------:R1:W-:Y:S01]  /*0d00*/  @!P0 LDGSTS.E.BYPASS.LTC128B.128 [R3+0x23100], [R22.64], !P4 ;  /* 0x2310000016038fae */ /* 0x0003e2000e101d4c */
[----:B------:R-:W-:-:S03]  /*0d10*/  UIMAD UR14, UR14, UR4, URZ ;  /* 0x000000040e0e72a4 */ /* 0x000fc6000f8e023f */
[----:B------:R1:W-:Y:S04]  /*0d20*/  @!P0 LDGSTS.E.BYPASS.LTC128B.128 [R3+0x27100], [R10.64], !P3 ;  /* 0x271000000a038fae */ /* 0x0003e8000d901d4c */
[----:B------:R-:W0:Y:S01]  /*0d30*/  LDGDEPBAR ;  /* 0x00000000000079af */ /* 0x000e220000000000 */
[----:B------:R-:W-:Y:S02]  /*0d40*/  UIMAD.WIDE.U32 UR16, UR15, UR4, URZ ;  /* 0x000000040f1072a5 */ /* 0x000fe4000f8e003f */
[----:B------:R-:W-:-:S03]  /*0d50*/  UIMAD UR14, UR15, UR5, UR14 ;  /* 0x000000050f0e72a4 */ /* 0x000fc6000f8e020e */
[----:B------:R-:W-:Y:S02]  /*0d60*/  ULDC.64 UR4, c[0x0][0x1e8] ;  /* 0x00007a0000047ab9 */ /* 0x000fe40000000a00 */
[----:B------:R-:W-:Y:S01]  /*0d70*/  UIADD3 UR14, UR17, UR14, URZ ;  /* 0x0000000e110e7290 */ /* 0x000fe2000fffe03f */
[----:B------:R-:W-:-:S05]  /*0d80*/  @!P1 IADD3 R12, P6, R4, UR16, RZ ;  /* 0x00000010040c9c10 */ /* 0x000fca000ffde0ff */
[----:B------:R-:W-:Y:S02]  /*0d90*/  @!P1 LEA.HI.X.SX32 R9, R4, UR14, 0x1, P6 ;  /* 0x0000000e04099c11 */ /* 0x000fe4000b0f0eff */
[----:B------:R-:W-:-:S04]  /*0da0*/  @!P1 LEA R14, P6, R12, c[0x0][0x2a0], 0x2 ;  /* 0x0000a8000c0e9a11 */ /* 0x000fc800078c10ff */
[----:B------:R-:W-:Y:S01]  /*0db0*/  @!P1 LEA.HI.X R15, R12, c[0x0][0x2a4], R9, 0x2, P6 ;  /* 0x0000a9000c0f9a11 */ /* 0x000fe200030f1409 */
[----:B------:R-:W-:Y:S06]  /*0dc0*/  BAR.SYNC.DEFER_BLOCKING 0x0 ;  /* 0x0000000000007b1d */ /* 0x000fec0000010000 */
[----:B------:R-:W2:Y:S01]  /*0dd0*/  @!P1 LDG.E R251, [R14.64] ;  /* 0x0000000c0efb9981 */ /* 0x000ea2000c1e1900 */
[----:B-1----:R-:W-:-:S04]  /*0de0*/  IMAD.MOV R3, RZ, RZ, -R4 ;  /* 0x000000ffff037224 */ /* 0x002fc800078e0a04 */
[----:B------:R-:W-:-:S05]  /*0df0*/  IMAD R252, R3, c[0x0][0x2b8], R252 ;  /* 0x0000ae0003fc7a24 */ /* 0x000fca00078e02fc */
[----:B------:R-:W-:Y:S01]  /*0e00*/  SHF.R.S32.HI R9, RZ, 0x1f, R252 ;  /* 0x0000001fff097819 */ /* 0x000fe200000114fc */
[----:B------:R-:W-:-:S04]  /*0e10*/  IMAD.WIDE.U32 R4, R252, c[0x0][0x1e0], RZ ;  /* 0x00007800fc047a25 */ /* 0x000fc800078e00ff */
[----:B------:R-:W-:-:S04]  /*0e20*/  IMAD R3, R9, c[0x0][0x1e0], RZ ;  /* 0x0000780009037a24 */ /* 0x000fc800078e02ff */
[----:B------:R-:W-:Y:S01]  /*0e30*/  IMAD R3, R252, c[0x0][0x1e4], R3 ;  /* 0x00007900fc037a24 */ /* 0x000fe200078e0203 */
[----:B------:R-:W-:-:S03]  /*0e40*/  UIMAD UR15, UR6, UR4, URZ ;  /* 0x00000004060f72a4 */ /* 0x000fc6000f8e023f */
[----:B------:R-:W-:Y:S01]  /*0e50*/  IMAD.IADD R5, R5, 0x1, R3 ;  /* 0x0000000105057824 */ /* 0x000fe200078e0203 */
[----:B------:R-:W-:Y:S02]  /*0e60*/  UIMAD.WIDE.U32 UR20, UR7, UR4, URZ ;  /* 0x00000004071472a5 */ /* 0x000fe4000f8e003f */
[----:B------:R-:W-:Y:S02]  /*0e70*/  UIMAD UR15, UR7, UR5, UR15 ;  /* 0x00000005070f72a4 */ /* 0x000fe4000f8e020f */
[----:B------:R-:W-:Y:S02]  /*0e80*/  UIADD3 UR18, UR9, -0x1, URZ ;  /* 0xffffffff09127890 */ /* 0x000fe4000fffe03f */
[----:B------:R-:W-:Y:S02]  /*0e90*/  UIADD3 UR15, UR21, UR15, URZ ;  /* 0x0000000f150f7290 */ /* 0x000fe4000fffe03f */
[----:B------:R-:W-:Y:S01]  /*0ea0*/  UIMAD UR18, UR18, -0x60, UR10 ;  /* 0xffffffa0121278a4 */ /* 0x000fe2000f8e020a */
[----:B------:R-:W-:Y:S01]  /*0eb0*/  LEA.HI R3, R17, R2, RZ, 0x4 ;  /* 0x0000000211037211 */ /* 0x000fe200078f20ff */
[----:B------:R-:W-:-:S02]  /*0ec0*/  IMAD R18, R252, c[0x0][0x1e0], RZ ;  /* 0x00007800fc127a24 */ /* 0x000fc400078e02ff */
[----:B------:R-:W-:Y:S01]  /*0ed0*/  IMAD.SHL.U32 R249, R0, 0x40, RZ ;  /* 0x0000004000f97824 */ /* 0x000fe200078e00ff */
[----:B------:R-:W-:Y:S02]  /*0ee0*/  SHF.R.S32.HI R12, RZ, 0x4, R3 ;  /* 0x00000004ff0c7819 */ /* 0x000fe40000011403 */
[----:B----4-:R-:W-:Y:S01]  /*0ef0*/  LOP3.LUT R212, R212, 0xfffffffe, RZ, 0xc0, !PT ;  /* 0xfffffffed4d47812 */ /* 0x010fe200078ec0ff */
[----:B------:R-:W-:Y:S01]  /*0f00*/  UISETP.GE.AND UP1, UPT, UR10, 0x1, UPT ;  /* 0x000000010a00788c */ /* 0x000fe2000bf26270 */
[C---:B------:R-:W-:Y:S01]  /*0f10*/  LOP3.LUT R11, R3.reuse, 0xfffffff0, RZ, 0xc0, !PT ;  /* 0xfffffff0030b7812 */ /* 0x040fe200078ec0ff */
[----:B------:R-:W-:Y:S01]  /*0f20*/  ULDC.64 UR4, c[0x0][0x210] ;  /* 0x0000840000047ab9 */ /* 0x000fe20000000a00 */
[----:B------:R-:W-:-:S04]  /*0f30*/  LEA.HI R3, R3, R12, RZ, 0x1 ;  /* 0x0000000c03037211 */ /* 0x000fc800078f08ff */
[----:B------:R-:W-:Y:S02]  /*0f40*/  LOP3.LUT R3, R3, 0xfffffffe, RZ, 0xc0, !PT ;  /* 0xfffffffe03037812 */ /* 0x000fe400078ec0ff */
[----:B------:R-:W-:-:S03]  /*0f50*/  LOP3.LUT R249, R249, 0x1c0, RZ, 0xc0, !PT ;  /* 0x000001c0f9f97812 */ /* 0x000fc600078ec0ff */
[----:B------:R-:W-:Y:S01]  /*0f60*/  IMAD.IADD R3, R12, 0x1, -R3 ;  /* 0x000000010c037824 */ /* 0x000fe200078e0a03 */
[----:B------:R-:W-:Y:S01]  /*0f70*/  ISETP.GE.AND P6, PT, R213, c[0x0][0x1d4], PT ;  /* 0x00007500d5007a0c */ /* 0x000fe20003fc6270 */
[----:B------:R-:W-:Y:S01]  /*0f80*/  IMAD.IADD R11, R2, 0x1, -R11 ;  /* 0x00000001020b7824 */ /* 0x000fe200078e0a0b */
[----:B------:R-:W-:Y:S02]  /*0f90*/  ISETP.GE.AND P5, PT, R29, c[0x0][0x1d4], PT ;  /* 0x000075001d007a0c */ /* 0x000fe40003fa6270 */
[----:B------:R-:W-:Y:S02]  /*0fa0*/  ISETP.GE.AND P4, PT, R28, c[0x0][0x1d4], PT ;  /* 0x000075001c007a0c */ /* 0x000fe40003f86270 */
[----:B------:R-:W-:-:S13]  /*0fb0*/  ISETP.GE.AND P3, PT, R215, c[0x0][0x1d4], PT ;  /* 0x00007500d7007a0c */ /* 0x000fda0003f66270 */
[----:B------:R-:W-:-:S05]  /*0fc0*/  @P3 LOP3.LUT R212, R212, 0x1, RZ, 0xfc, !PT ;  /* 0x00000001d4d43812 */ /* 0x000fca00078efcff */
[----:B------:R-:W-:Y:S01]  /*0fd0*/  STL [R1+0x18], R212 ;  /* 0x000018d401007387 */ /* 0x000fe20000100800 */
[----:B------:R-:W-:Y:S02]  /*0fe0*/  UIMAD UR6, UR6, UR4, URZ ;  /* 0x00000004060672a4 */ /* 0x000fe4000f8e023f */
[----:B------:R-:W-:Y:S02]  /*0ff0*/  UIMAD.WIDE.U32 UR22, UR7, UR4, URZ ;  /* 0x00000004071672a5 */ /* 0x000fe4000f8e003f */
[----:B------:R-:W-:-:S04]  /*1000*/  UIMAD UR5, UR7, UR5, UR6 ;  /* 0x00000005070572a4 */ /* 0x000fc8000f8e0206 */
[----:B------:R-:W-:Y:S01]  /*1010*/  UIADD3 UR5, UR23, UR5, URZ ;  /* 0x0000000517057290 */ /* 0x000fe2000fffe03f */
[----:B--2---:R-:W-:Y:S01]  /*1020*/  SHF.R.S32.HI R8, RZ, 0x1f, R251 ;  /* 0x0000001fff087819 */ /* 0x004fe200000114fb */
[----:B------:R-:W-:-:S04]  /*1030*/  IMAD.WIDE.U32 R4, R251, c[0x0][0x1f0], R4 ;  /* 0x00007c00fb047a25 */ /* 0x000fc800078e0004 */
[----:B------:R-:W-:Y:S01]  /*1040*/  IMAD R6, R8, c[0x0][0x1f0], RZ ;  /* 0x00007c0008067a24 */ /* 0x000fe200078e02ff */
[----:B------:R-:W-:-:S03]  /*1050*/  IADD3 R10, P1, R4, UR20, RZ ;  /* 0x00000014040a7c10 */ /* 0x000fc6000ff3e0ff */
[----:B------:R-:W-:Y:S01]  /*1060*/  IMAD R4, R251, c[0x0][0x1f4], R6 ;  /* 0x00007d00fb047a24 */ /* 0x000fe200078e0206 */
[----:B------:R-:W-:Y:S01]  /*1070*/  LEA R20, P0, R10, c[0x0][0x1c8], 0x1 ;  /* 0x000072000a147a11 */ /* 0x000fe200078008ff */
[----:B------:R-:W-:-:S03]  /*1080*/  IMAD.SHL.U32 R6, R7, 0x8, RZ ;  /* 0x0000000807067824 */ /* 0x000fc600078e00ff */
[----:B------:R-:W-:Y:S02]  /*1090*/  IADD3.X R4, R5, UR15, R4, P1, !PT ;  /* 0x0000000f05047c10 */ /* 0x000fe40008ffe404 */
[----:B------:R-:W-:Y:S02]  /*10a0*/  IADD3 R7, -R7, UR18, RZ ;  /* 0x0000001207077c10 */ /* 0x000fe4000fffe1ff */
[----:B------:R-:W-:Y:S01]  /*10b0*/  LEA.HI.X R10, R10, c[0x0][0x1cc], R4, 0x1, P0 ;  /* 0x000073000a0a7a11 */ /* 0x000fe200000f0c04 */
[----:B------:R-:W-:Y:S01]  /*10c0*/  SHFL.IDX PT, R26, R20, RZ, 0x181f ;  /* 0x00181fff141a7589 */ /* 0x000fe200000e0000 */
[----:B------:R-:W-:-:S03]  /*10d0*/  ISETP.GE.AND P2, PT, R7, 0x1, PT ;  /* 0x000000010700780c */ /* 0x000fc60003f46270 */
[----:B------:R-:W1:Y:S01]  /*10e0*/  SHFL.IDX PT, R27, R10, RZ, 0x181f ;  /* 0x00181fff0a1b7589 */ /* 0x000e6200000e0000 */
[----:B------:R-:W-:Y:S01]  /*10f0*/  IMAD R18, R251, c[0x0][0x1f0], R18 ;  /* 0x00007c00fb127a24 */ /* 0x000fe200078e0212 */
[----:B------:R-:W-:-:S04]  /*1100*/  LOP3.LUT R6, R249, 0x8, R6, 0xf8, !PT ;  /* 0x00000008f9067812 */ /* 0x000fc800078ef806 */
[----:B------:R-:W-:-:S04]  /*1110*/  IADD3 R18, R18, UR20, RZ ;  /* 0x0000001412127c10 */ /* 0x000fc8000fffe0ff */
[----:B------:R-:W-:Y:S02]  /*1120*/  @P2 SHF.R.S32.HI R22, RZ, 0x1f, R29 ;  /* 0x0000001fff162819 */ /* 0x000fe4000001141d */
[----:B------:R-:W-:Y:S02]  /*1130*/  @P2 SHF.R.S32.HI R14, RZ, 0x1f, R28 ;  /* 0x0000001fff0e2819 */ /* 0x000fe4000001141c */
[----:B------:R-:W-:Y:S02]  /*1140*/  @P2 SHF.R.S32.HI R12, RZ, 0x1f, R215 ;  /* 0x0000001fff0c2819 */ /* 0x000fe400000114d7 */
[----:B------:R-:W-:Y:S02]  /*1150*/  @P2 LEA.HI R22, R22, R29, RZ, 0x3 ;  /* 0x0000001d16162211 */ /* 0x000fe400078f18ff */
[----:B------:R-:W-:Y:S02]  /*1160*/  @P2 LEA.HI R14, R14, R28, RZ, 0x3 ;  /* 0x0000001c0e0e2211 */ /* 0x000fe400078f18ff */
[----:B------:R-:W-:-:S02]  /*1170*/  @P2 LEA.HI R12, R12, R215, RZ, 0x3 ;  /* 0x000000d70c0c2211 */ /* 0x000fc400078f18ff */
[----:B------:R-:W-:Y:S02]  /*1180*/  SHF.R.U32.HI R249, RZ, 0x3, R249 ;  /* 0x00000003fff97819 */ /* 0x000fe400000116f9 */
[----:B------:R-:W-:Y:S01]  /*1190*/  ISETP.GE.AND P1, PT, R7, 0x21, PT ;  /* 0x000000210700780c */ /* 0x000fe20003f26270 */
[----:B------:R-:W-:Y:S01]  /*11a0*/  SHFL.IDX PT, R20, R20, 0x1, 0x181f ;  /* 0x00381f0014147f89 */ /* 0x000fe200000e0000 */
[----:B------:R-:W-:Y:S02]  /*11b0*/  @P2 LOP3.LUT R22, R22, 0xfffffff8, RZ, 0xc0, !PT ;  /* 0xfffffff816162812 */ /* 0x000fe400078ec0ff */
[----:B------:R-:W-:Y:S01]  /*11c0*/  LEA R18, R18, c[0x0][0x1c8], 0x1 ;  /* 0x0000720012127a11 */ /* 0x000fe200078e08ff */
[----:B------:R-:W2:Y:S01]  /*11d0*/  SHFL.IDX PT, R21, R10, 0x1, 0x181f ;  /* 0x00381f000a157f89 */ /* 0x000ea200000e0000 */
[----:B------:R-:W-:Y:S02]  /*11e0*/  @P2 LOP3.LUT R14, R14, 0xfffffff8, RZ, 0xc0, !PT ;  /* 0xfffffff80e0e2812 */ /* 0x000fe400078ec0ff */
[----:B------:R-:W-:Y:S01]  /*11f0*/  @P2 LOP3.LUT R12, R12, 0xfffffff8, RZ, 0xc0, !PT ;  /* 0xfffffff80c0c2812 */ /* 0x000fe200078ec0ff */
[----:B-1----:R-:W-:Y:S01]  /*1200*/  @P2 IMAD.WIDE R24, R213, 0x2, R26 ;  /* 0x00000002d5182825 */ /* 0x002fe200078e021a */
[----:B------:R-:W-:-:S02]  /*1210*/  SHF.R.S32.HI R5, RZ, 0x1f, R11 ;  /* 0x0000001fff057819 */ /* 0x000fc4000001140b */
[----:B------:R-:W-:Y:S01]  /*1220*/  LOP3.LUT R249, R6, R249, RZ, 0x3c, !PT ;  /* 0x000000f906f97212 */ /* 0x000fe200078e3cff */
[----:B------:R-:W-:Y:S01]  /*1230*/  @P2 IMAD.SHL.U32 R6, R214, 0x2, RZ ;  /* 0x00000002d6062824 */ /* 0x000fe200078e00ff */
[----:B------:R-:W-:Y:S01]  /*1240*/  ISETP.GE.AND P0, PT, R7, 0x41, PT ;  /* 0x000000410700780c */ /* 0x000fe20003f06270 */
[--C-:B------:R-:W-:Y:S01]  /*1250*/  @P2 IMAD.WIDE R22, R22, 0x2, R26.reuse ;  /* 0x0000000216162825 */ /* 0x100fe200078e021a */
[----:B------:R-:W-:Y:S01]  /*1260*/  SHFL.IDX PT, R18, R18, 0x2, 0x181f ;  /* 0x00581f0012127f89 */ /* 0x000fe200000e0000 */
[----:B------:R-:W-:Y:S02]  /*1270*/  LEA.HI R5, R5, R11, RZ, 0x3 ;  /* 0x0000000b05057211 */ /* 0x000fe400078f18ff */
[--C-:B------:R-:W-:Y:S01]  /*1280*/  @P2 IMAD.WIDE R14, R14, 0x2, R26.reuse ;  /* 0x000000020e0e2825 */ /* 0x100fe200078e021a */
[----:B------:R1:W3:Y:S03]  /*1290*/  SHFL.IDX PT, R19, R10, 0x2, 0x181f ;  /* 0x00581f000a137f89 */ /* 0x0002e600000e0000 */
[----:B------:R-:W-:Y:S01]  /*12a0*/  @P2 IMAD.WIDE R12, R12, 0x2, R26 ;  /* 0x000000020c0c2825 */ /* 0x000fe200078e021a */
[----:B------:R4:W-:Y:S01]  /*12b0*/  @P2 LDGSTS.E.BYPASS.LTC128B.128 [R6+0xc100], [R24.64], !P6 ;  /* 0x0c10000018062fae */ /* 0x0009e2000f101d4c */
[----:B------:R-:W-:-:S03]  /*12c0*/  LOP3.LUT R4, R5, 0xfffffff8, RZ, 0xc0, !PT ;  /* 0xfffffff805047812 */ /* 0x000fc600078ec0ff */
[----:B------:R2:W-:Y:S04]  /*12d0*/  @P2 LDGSTS.E.BYPASS.LTC128B.128 [R6+0xf100], [R22.64], !P5 ;  /* 0x0f10000016062fae */ /* 0x0005e8000e901d4c */
[----:B------:R5:W-:Y:S04]  /*12e0*/  @P2 LDGSTS.E.BYPASS.LTC128B.128 [R6+0x12100], [R14.64], !P4 ;  /* 0x121000000e062fae */ /* 0x000be8000e101d4c */
[----:B------:R2:W-:Y:S01]  /*12f0*/  @P2 LDGSTS.E.BYPASS.LTC128B.128 [R6+0x15100], [R12.64], !P3 ;  /* 0x151000000c062fae */ /* 0x0005e2000d901d4c */
[----:B------:R-:W-:Y:S01]  /*1300*/  IMAD.IADD R4, R11, 0x1, -R4 ;  /* 0x000000010b047824 */ /* 0x000fe200078e0a04 */
[----:B------:R-:W-:-:S02]  /*1310*/  @P0 SHF.R.S32.HI R11, RZ, 0x1f, R28 ;  /* 0x0000001fff0b0819 */ /* 0x000fc4000001141c */
[----:B-1----:R-:W-:Y:S02]  /*1320*/  @P0 SHF.R.S32.HI R10, RZ, 0x1f, R215 ;  /* 0x0000001fff0a0819 */ /* 0x002fe400000114d7 */
[----:B------:R-:W-:Y:S02]  /*1330*/  @P0 LEA.HI R11, R11, R28, RZ, 0x3 ;  /* 0x0000001c0b0b0211 */ /* 0x000fe400078f18ff */
[----:B------:R-:W-:Y:S02]  /*1340*/  @P0 LEA.HI R10, R10, R215, RZ, 0x3 ;  /* 0x000000d70a0a0211 */ /* 0x000fe400078f18ff */
[----:B-----5:R-:W-:Y:S02]  /*1350*/  @P1 SHF.R.S32.HI R15, RZ, 0x1f, R29 ;  /* 0x0000001fff0f1819 */ /* 0x020fe4000001141d */
[----:B------:R-:W-:Y:S02]  /*1360*/  @P1 SHF.R.S32.HI R14, RZ, 0x1f, R28 ;  /* 0x0000001fff0e1819 */ /* 0x000fe4000001141c */
[----:B--2---:R-:W-:-:S02]  /*1370*/  @P1 SHF.R.S32.HI R13, RZ, 0x1f, R215 ;  /* 0x0000001fff0d1819 */ /* 0x004fc400000114d7 */
[----:B------:R-:W-:Y:S02]  /*1380*/  @P1 LEA.HI R15, R15, R29, RZ, 0x3 ;  /* 0x0000001d0f0f1211 */ /* 0x000fe400078f18ff */
[----:B------:R-:W-:Y:S02]  /*1390*/  @P0 SHF.R.S32.HI R12, RZ, 0x1f, R29 ;  /* 0x0000001fff0c0819 */ /* 0x000fe4000001141d */
[----:B------:R-:W-:Y:S02]  /*13a0*/  @P1 LEA.HI R14, R14, R28, RZ, 0x3 ;  /* 0x0000001c0e0e1211 */ /* 0x000fe400078f18ff */
[----:B------:R-:W-:Y:S02]  /*13b0*/  @P1 LEA.HI R13, R13, R215, RZ, 0x3 ;  /* 0x000000d70d0d1211 */ /* 0x000fe400078f18ff */
[----:B------:R-:W-:Y:S02]  /*13c0*/  @P1 LOP3.LUT R15, R15, 0xfffffff8, RZ, 0xc0, !PT ;  /* 0xfffffff80f0f1812 */ /* 0x000fe400078ec0ff */
[----:B------:R-:W-:-:S02]  /*13d0*/  @P0 LEA.HI R12, R12, R29, RZ, 0x3 ;  /* 0x0000001d0c0c0211 */ /* 0x000fc400078f18ff */
[----:B------:R-:W-:Y:S02]  /*13e0*/  @P1 LOP3.LUT R14, R14, 0xfffffff8, RZ, 0xc0, !PT ;  /* 0xfffffff80e0e1812 */ /* 0x000fe400078ec0ff */
[----:B------:R-:W-:Y:S01]  /*13f0*/  @P1 LOP3.LUT R13, R13, 0xfffffff8, RZ, 0xc0, !PT ;  /* 0xfffffff80d0d1812 */ /* 0x000fe200078ec0ff */
[--C-:B------:R-:W-:Y:S01]  /*1400*/  @P1 IMAD.WIDE R22, R15, 0x2, R20.reuse ;  /* 0x000000020f161825 */ /* 0x100fe200078e0214 */
[----:B------:R-:W-:Y:S02]  /*1410*/  @P0 LOP3.LUT R12, R12, 0xfffffff8, RZ, 0xc0, !PT ;  /* 0xfffffff80c0c0812 */ /* 0x000fe400078ec0ff */
[----:B------:R-:W-:Y:S01]  /*1420*/  @P0 LOP3.LUT R11, R11, 0xfffffff8, RZ, 0xc0, !PT ;  /* 0xfffffff80b0b0812 */ /* 0x000fe200078ec0ff */
[----:B------:R-:W-:Y:S01]  /*1430*/  @P1 IMAD.WIDE R14, R14, 0x2, R20 ;  /* 0x000000020e0e1825 */ /* 0x000fe200078e0214 */
[----:B------:R-:W-:-:S03]  /*1440*/  @P0 LOP3.LUT R10, R10, 0xfffffff8, RZ, 0xc0, !PT ;  /* 0xfffffff80a0a0812 */ /* 0x000fc600078ec0ff */
[----:B----4-:R-:W-:-:S04]  /*1450*/  @P1 IMAD.WIDE R24, R13, 0x2, R20 ;  /* 0x000000020d181825 */ /* 0x010fc800078e0214 */
[----:B------:R-:W-:Y:S02]  /*1460*/  @P1 IMAD.SHL.U32 R16, R214, 0x2, RZ ;  /* 0x00000002d6101824 */ /* 0x000fe400078e00ff */
[----:B------:R-:W-:-:S04]  /*1470*/  @P1 IMAD.WIDE R20, R213, 0x2, R20 ;  /* 0x00000002d5141825 */ /* 0x000fc800078e0214 */
[--C-:B---3--:R-:W-:Y:S01]  /*1480*/  @P0 IMAD.WIDE R12, R12, 0x2, R18.reuse ;  /* 0x000000020c0c0825 */ /* 0x108fe200078e0212 */
[----:B------:R1:W-:Y:S03]  /*1490*/  @P1 LDGSTS.E.BYPASS.LTC128B.128 [R16+0xd100], [R20.64], !P6 ;  /* 0x0d10000014101fae */ /* 0x0003e6000f101d4c */
[--C-:B------:R-:W-:Y:S01]  /*14a0*/  @P0 IMAD.WIDE R30, R11, 0x2, R18.reuse ;  /* 0x000000020b1e0825 */ /* 0x100fe200078e0212 */
[----:B------:R1:W-:Y:S03]  /*14b0*/  @P1 LDGSTS.E.BYPASS.LTC128B.128 [R16+0x10100], [R22.64], !P5 ;  /* 0x1010000016101fae */ /* 0x0003e6000e901d4c */
[--C-:B------:R-:W-:Y:S01]  /*14c0*/  @P0 IMAD.WIDE R26, R10, 0x2, R18.reuse ;  /* 0x000000020a1a0825 */ /* 0x100fe200078e0212 */
[----:B------:R2:W-:Y:S03]  /*14d0*/  @P1 LDGSTS.E.BYPASS.LTC128B.128 [R16+0x13100], [R14.64], !P4 ;  /* 0x131000000e101fae */ /* 0x0005e6000e101d4c */
[----:B------:R-:W-:Y:S01]  /*14e0*/  @P0 IMAD.SHL.U32 R6, R214, 0x2, RZ ;  /* 0x00000002d6060824 */ /* 0x000fe200078e00ff */
[----:B------:R3:W-:Y:S01]  /*14f0*/  @P1 LDGSTS.E.BYPASS.LTC128B.128 [R16+0x16100], [R24.64], !P3 ;  /* 0x1610000018101fae */ /* 0x0007e2000d901d4c */
[----:B------:R-:W-:-:S05]  /*1500*/  @P0 IMAD.WIDE R18, R213, 0x2, R18 ;  /* 0x00000002d5120825 */ /* 0x000fca00078e0212 */
[----:B------:R4:W-:Y:S04]  /*1510*/  @P0 LDGSTS.E.BYPASS.LTC128B.128 [R6+0xe100], [R18.64], !P6 ;  /* 0x0e10000012060fae */ /* 0x0009e8000f101d4c */
[----:B------:R5:W-:Y:S04]  /*1520*/  @P0 LDGSTS.E.BYPASS.LTC128B.128 [R6+0x11100], [R12.64], !P5 ;  /* 0x111000000c060fae */ /* 0x000be8000e901d4c */
[----:B------:R4:W-:Y:S04]  /*1530*/  @P0 LDGSTS.E.BYPASS.LTC128B.128 [R6+0x14100], [R30.64], !P4 ;  /* 0x141000001e060fae */ /* 0x0009e8000e101d4c */
[----:B------:R4:W-:Y:S04]  /*1540*/  @P0 LDGSTS.E.BYPASS.LTC128B.128 [R6+0x17100], [R26.64], !P3 ;  /* 0x171000001a060fae */ /* 0x0009e8000d901d4c */
[----:B------:R-:W0:Y:S01]  /*1550*/  LDGDEPBAR ;  /* 0x00000000000079af */ /* 0x000e220000000000 */
[C---:B------:R-:W-:Y:S01]  /*1560*/  R2P PR, R4.reuse, 0x6 ;  /* 0x0000000604007804 */ /* 0x040fe20000000000 */
[----:B------:R-:W-:-:S02]  /*1570*/  IMAD.SHL.U32 R4, R4, 0x40, RZ ;  /* 0x0000004004047824 */ /* 0x000fc400078e00ff */
[C---:B------:R-:W-:Y:S02]  /*1580*/  IMAD R249, R3.reuse, 0x200, R249 ;  /* 0x0000020003f97824 */ /* 0x040fe400078e02f9 */
[----:B------:R-:W-:Y:S01]  /*1590*/  IMAD.SHL.U32 R3, R3, 0x8, RZ ;  /* 0x0000000803037824 */ /* 0x000fe200078e00ff */
[----:B------:R-:W-:Y:S01]  /*15a0*/  LEA.HI R11, R17, R2, RZ, 0x5 ;  /* 0x00000002110b7211 */ /* 0x000fe200078f28ff */
[----:B------:R-:W-:Y:S02]  /*15b0*/  IMAD.MOV.U32 R10, RZ, RZ, 0x20 ;  /* 0x00000020ff0a7424 */ /* 0x000fe400078e00ff */
[----:B-----5:R-:W-:Y:S01]  /*15c0*/  IMAD.MOV.U32 R13, RZ, RZ, 0x10 ;  /* 0x00000010ff0d7424 */ /* 0x020fe200078e00ff */
[----:B------:R-:W-:Y:S01]  /*15d0*/  SHF.R.S32.HI R12, RZ, 0x5, R11 ;  /* 0x00000005ff0c7819 */ /* 0x000fe2000001140b */
[----:B----4-:R-:W-:Y:S01]  /*15e0*/  IMAD.SHL.U32 R6, R5, 0x40, RZ ;  /* 0x0000004005067824 */ /* 0x010fe200078e00ff */
[----:B------:R-:W-:Y:S01]  /*15f0*/  LOP3.LUT R5, R4, 0x1c0, RZ, 0xc0, !PT ;  /* 0x000001c004057812 */ /* 0x000fe200078ec0ff */
[----:B------:R-:W-:-:S04]  /*1600*/  DEPBAR.LE SB0, 0x1 ;  /* 0x000080400000791a */ /* 0x000fc80000000000 */
[----:B------:R-:W-:Y:S01]  /*1610*/  SEL R4, R13, 0xfffffff0, !P1 ;  /* 0xfffffff00d047807 */ /* 0x000fe20004800000 */
[----:B------:R-:W-:-:S04]  /*1620*/  DEPBAR.LE SB0, 0x0 ;  /* 0x000080000000791a */ /* 0x000fc80000000000 */
[----:B------:R-:W-:Y:S02]  /*1630*/  LOP3.LUT R13, R5, 0x8, R3, 0xf8, !PT ;  /* 0x00000008050d7812 */ /* 0x000fe400078ef803 */
[----:B------:R-:W-:Y:S02]  /*1640*/  LOP3.LUT R6, R6, 0xfffffe00, RZ, 0xc0, !PT ;  /* 0xfffffe0006067812 */ /* 0x000fe400078ec0ff */
[----:B------:R-:W-:Y:S02]  /*1650*/  SHF.R.U32.HI R5, RZ, 0x3, R5 ;  /* 0x00000003ff057819 */ /* 0x000fe40000011605 */
[----:B------:R-:W-:Y:S01]  /*1660*/  SEL R3, R10, 0xffffffe0, !P2 ;  /* 0xffffffe00a037807 */ /* 0x000fe20005000000 */
[----:B------:R-:W-:Y:S01]  /*1670*/  BAR.SYNC.DEFER_BLOCKING 0x0 ;  /* 0x0000000000007b1d */ /* 0x000fe20000010000 */
[----:B------:R-:W-:Y:S01]  /*1680*/  R2P PR, R0, 0x6 ;  /* 0x0000000600007804 */ /* 0x000fe20000000000 */
[----:B------:R-:W-:Y:S01]  /*1690*/  IMAD R0, R12, 0x400, R6 ;  /* 0x000004000c007824 */ /* 0x000fe200078e0206 */
[----:B------:R-:W-:Y:S01]  /*16a0*/  LOP3.LUT R5, R13, R5, RZ, 0x3c, !PT ;  /* 0x000000050d057212 */ /* 0x000fe200078e3cff */
[----:B------:R-:W-:Y:S01]  /*16b0*/  IMAD.SHL.U32 R249, R249, 0x2, RZ ;  /* 0x00000002f9f97824 */ /* 0x000fe200078e00ff */
[----:B------:R-:W-:-:S03]  /*16c0*/  PLOP3.LUT P0, PT, PT, PT, UP1, 0x80, 0x0 ;  /* 0x000000000000781c */ /* 0x000fc60003f0f018 */
[----:B------:R-:W-:Y:S01]  /*16d0*/  IMAD.IADD R0, R5, 0x1, R0 ;  /* 0x0000000105007824 */ /* 0x000fe200078e0200 */
[C---:B------:R-:W-:Y:S02]  /*16e0*/  IADD3 R12, R249.reuse, 0xc100, RZ ;  /* 0x0000c100f90c7810 */ /* 0x040fe40007ffe0ff */
[----:B------:R-:W-:Y:S02]  /*16f0*/  IADD3 R247, R249, 0xc120, RZ ;  /* 0x0000c120f9f77810 */ /* 0x000fe40007ffe0ff */
[----:B------:R-:W-:Y:S02]  /*1700*/  LEA R250, R0, 0x18100, 0x1 ;  /* 0x0001810000fa7811 */ /* 0x000fe400078e08ff */
[----:B------:R-:W-:Y:S01]  /*1710*/  @P1 IADD3 R247, R12, -0x20, RZ ;  /* 0xffffffe00cf71810 */ /* 0x000fe20007ffe0ff */
[----:B------:R-:W-:Y:S02]  /*1720*/  IMAD.SHL.U32 R12, R0, 0x2, RZ ;  /* 0x00000002000c7824 */ /* 0x000fe400078e00ff */
[----:B------:R-:W-:Y:S01]  /*1730*/  IMAD R248, R4, 0x2, R250 ;  /* 0x0000000204f87824 */ /* 0x000fe200078e02fa */
[----:B------:R-:W-:-:S02]  /*1740*/  LOP3.LUT R11, R11, 0xffffffe0, RZ, 0xc0, !PT ;  /* 0xffffffe00b0b7812 */ /* 0x000fc400078ec0ff */
[----:B------:R-:W-:Y:S01]  /*1750*/  ISETP.GE.AND P1, PT, R215, c[0x0][0x1d4], PT ;  /* 0x00007500d7007a0c */ /* 0x000fe20003f26270 */
[----:B--2---:R-:W2:Y:S01]  /*1760*/  LDSM.16.M88.4 R12, [R12+0x18100] ;  /* 0x018100000c0c783b */ /* 0x004ea20000000200 */
[----:B------:R-:W-:-:S03]  /*1770*/  LOP3.LUT R5, R5, R6, RZ, 0xfc, !PT ;  /* 0x0000000605057212 */ /* 0x000fc600078efcff */
[----:B------:R1:W4:Y:S01]  /*1780*/  LDSM.16.M88.4 R80, [R249+0xc100] ;  /* 0x00c10000f950783b */ /* 0x0003220000000200 */
[----:B------:R-:W-:-:S03]  /*1790*/  IMAD.IADD R2, R2, 0x1, -R11 ;  /* 0x0000000102027824 */ /* 0x000fc600078e0a0b */
[----:B------:R1:W1:Y:S01]  /*17a0*/  LDSM.16.M88.4 R72, [R249+0xc900] ;  /* 0x00c90000f948783b */ /* 0x0002620000000200 */
[----:B------:R-:W-:-:S03]  /*17b0*/  ISETP.GT.AND P3, PT, R116, 0x5f, PT ;  /* 0x0000005f7400780c */ /* 0x000fc60003f64270 */
[----:B------:R1:W1:Y:S01]  /*17c0*/  LDSM.16.M88.4 R64, [R249+0xd100] ;  /* 0x00d10000f940783b */ /* 0x0002620000000200 */
[----:B------:R-:W-:-:S03]  /*17d0*/  SEL R6, RZ, 0x10, P1 ;  /* 0x00000010ff067807 */ /* 0x000fc60000800000 */
[----:B------:R1:W1:Y:S01]  /*17e0*/  LDSM.16.M88.4 R56, [R249+0xd900] ;  /* 0x00d90000f938783b */ /* 0x0002620000000200 */
[----:B------:R-:W-:-:S03]  /*17f0*/  SEL R0, R10, 0xffffffe0, !P2 ;  /* 0xffffffe00a007807 */ /* 0x000fc60005000000 */
[----:B------:R1:W1:Y:S01]  /*1800*/  LDSM.16.M88.4 R48, [R249+0xe100] ;  /* 0x00e10000f930783b */ /* 0x0002620000000200 */
[----:B------:R-:W-:-:S03]  /*1810*/  IADD3 R239, R247, 0x800, RZ ;  /* 0x00000800f7ef7810 */ /* 0x000fc60007ffe0ff */
[----:B------:R1:W1:Y:S01]  /*1820*/  LDSM.16.M88.4 R96, [R249+0xe900] ;  /* 0x00e90000f960783b */ /* 0x0002620000000200 */
[----:B------:R-:W-:-:S03]  /*1830*/  IADD3 R238, R247, 0x1000, RZ ;  /* 0x00001000f7ee7810 */ /* 0x000fc60007ffe0ff */
[----:B------:R1:W1:Y:S01]  /*1840*/  LDSM.16.M88.4 R84, [R248] ;  /* 0x00000000f854783b */ /* 0x0002620000000200 */
[----:B------:R-:W-:-:S03]  /*1850*/  IADD3 R237, R247, 0x1800, RZ ;  /* 0x00001800f7ed7810 */ /* 0x000fc60007ffe0ff */
[----:B------:R1:W1:Y:S01]  /*1860*/  LDSM.16.M88.4 R40, [R247] ;  /* 0x00000000f728783b */ /* 0x0002620000000200 */
[----:B------:R-:W-:-:S03]  /*1870*/  IADD3 R236, R247, 0x2000, RZ ;  /* 0x00002000f7ec7810 */ /* 0x000fc60007ffe0ff */
[----:B------:R1:W1:Y:S01]  /*1880*/  LDSM.16.M88.4 R36, [R247+0x800] ;  /* 0x00080000f724783b */ /* 0x0002620000000200 */
[----:B------:R-:W-:-:S03]  /*1890*/  IADD3 R235, R247, 0x2800, RZ ;  /* 0x00002800f7eb7810 */ /* 0x000fc60007ffe0ff */
[----:B------:R1:W1:Y:S04]  /*18a0*/  LDSM.16.M88.4 R32, [R247+0x1000] ;  /* 0x00100000f720783b */ /* 0x0002680000000200 */
[----:B---3--:R3:W1:Y:S04]  /*18b0*/  LDSM.16.M88.4 R24, [R247+0x1800] ;  /* 0x00180000f718783b */ /* 0x0086680000000200 */
[----:B------:R3:W1:Y:S04]  /*18c0*/  LDSM.16.M88.4 R92, [R247+0x2000] ;  /* 0x00200000f75c783b */ /* 0x0006680000000200 */
[----:B------:R3:W1:Y:S01]  /*18d0*/  LDSM.16.M88.4 R88, [R247+0x2800] ;  /* 0x00280000f758783b */ /* 0x0006620000000200 */
[----:B------:R-:W-:Y:S05]  /*18e0*/  @!P0 BRA `(.L_x_769) ;  /* 0x0000059000008947 */ /* 0x000fea0003800000 */
[----:B--2-4-:R-:W-:Y:S01]  /*18f0*/  IMAD R9, R9, c[0x0][0x208], RZ ;  /* 0x0000820009097a24 */ /* 0x014fe200078e02ff */
[----:B-1----:R-:W-:Y:S01]  /*1900*/  P2R R20, PR, RZ, 0x8 ;  /* 0x00000008ff147803 */ /* 0x002fe20000000000 */
[----:B------:R-:W-:Y:S01]  /*1910*/  IMAD.WIDE.U32 R10, R252, c[0x0][0x208], RZ ;  /* 0x00008200fc0a7a25 */ /* 0x000fe200078e00ff */
[----:B------:R-:W-:-:S02]  /*1920*/  ISETP.GE.AND P3, PT, R213, c[0x0][0x1d4], PT ;  /* 0x00007500d5007a0c */ /* 0x000fc40003f66270 */
[----:B------:R-:W-:Y:S01]  /*1930*/  SHF.R.S32.HI R44, RZ, 0x1f, R29 ;  /* 0x0000001fff2c7819 */ /* 0x000fe2000001141d */
[----:B------:R-:W-:Y:S01]  /*1940*/  IMAD R9, R252, c[0x0][0x20c], R9 ;  /* 0x00008300fc097a24 */ /* 0x000fe200078e0209 */
[----:B------:R-:W-:Y:S01]  /*1950*/  SHF.R.S32.HI R30, RZ, 0x1f, R28 ;  /* 0x0000001fff1e7819 */ /* 0x000fe2000001141c */
[----:B------:R-:W-:Y:S01]  /*1960*/  IMAD R8, R8, c[0x0][0x218], RZ ;  /* 0x0000860008087a24 */ /* 0x000fe200078e02ff */
[----:B------:R-:W-:Y:S01]  /*1970*/  LEA.HI R44, R44, R29, RZ, 0x3 ;  /* 0x0000001d2c2c7211 */ /* 0x000fe200078f18ff */
[----:B------:R-:W-:Y:S01]  /*1980*/  IMAD.IADD R11, R11, 0x1, R9 ;  /* 0x000000010b0b7824 */ /* 0x000fe200078e0209 */
[----:B------:R-:W-:Y:S01]  /*1990*/  LEA.HI R30, R30, R28, RZ, 0x3 ;  /* 0x0000001c1e1e7211 */ /* 0x000fe200078f18ff */
[C---:B------:R-:W-:Y:S01]  /*19a0*/  IMAD R8, R251.reuse, c[0x0][0x21c], R8 ;  /* 0x00008700fb087a24 */ /* 0x040fe200078e0208 */
[----:B------:R-:W-:Y:S01]  /*19b0*/  LOP3.LUT R44, R44, 0xfffffff8, RZ, 0xc0, !PT ;  /* 0xfffffff82c2c7812 */ /* 0x000fe200078ec0ff */
[----:B------:R-:W-:Y:S01]  /*19c0*/  IMAD.WIDE.U32 R10, R251, c[0x0][0x218], R10 ;  /* 0x00008600fb0a7a25 */ /* 0x000fe200078e000a */
[----:B------:R-:W-:-:S02]  /*19d0*/  LOP3.LUT R30, R30, 0xfffffff8, RZ, 0xc0, !PT ;  /* 0xfffffff81e1e7812 */ /* 0x000fc400078ec0ff */
[----:B------:R-:W-:Y:S01]  /*19e0*/  ISETP.GE.AND P2, PT, R29, c[0x0][0x1d4], PT ;  /* 0x000075001d007a0c */ /* 0x000fe20003f46270 */
[----:B------:R-:W-:Y:S01]  /*19f0*/  IMAD.WIDE R46, R213, 0x2, RZ ;  /* 0x00000002d52e7825 */ /* 0x000fe200078e02ff */
[----:B------:R-:W-:Y:S02]  /*1a00*/  IADD3 R10, P0, R10, UR22, RZ ;  /* 0x000000160a0a7c10 */ /* 0x000fe4000ff1e0ff */
[----:B------:R-:W-:Y:S01]  /*1a10*/  ISETP.GE.AND P1, PT, R28, c[0x0][0x1d4], PT ;  /* 0x000075001c007a0c */ /* 0x000fe20003f26270 */
[----:B------:R-:W-:Y:S01]  /*1a20*/  IMAD.SHL.U32 R9, R214, 0x2, RZ ;  /* 0x00000002d6097824 */ /* 0x000fe200078e00ff */
[----:B------:R-:W-:Y:S01]  /*1a30*/  IADD3.X R8, R11, UR5, R8, P0, !PT ;  /* 0x000000050b087c10 */ /* 0x000fe200087fe408 */
[----:B------:R-:W-:Y:S01]  /*1a40*/  IMAD.WIDE R44, R44, 0x2, RZ ;  /* 0x000000022c2c7825 */ /* 0x000fe200078e02ff */
[----:B------:R-:W-:Y:S02]  /*1a50*/  LEA R11, P0, R10, c[0x0][0x1f8], 0x1 ;  /* 0x00007e000a0b7a11 */ /* 0x000fe400078008ff */
[----:B------:R-:W-:Y:S01]  /*1a60*/  P2R R21, PR, RZ, 0x20 ;  /* 0x00000020ff157803 */ /* 0x000fe20000000000 */
[----:B------:R-:W-:Y:S01]  /*1a70*/  IMAD.WIDE R30, R30, 0x2, RZ ;  /* 0x000000021e1e7825 */ /* 0x000fe200078e02ff */
[----:B------:R-:W-:Y:S01]  /*1a80*/  LEA.HI.X R10, R10, c[0x0][0x1fc], R8, 0x1, P0 ;  /* 0x00007f000a0a7a11 */ /* 0x000fe200000f0c08 */
[----:B------:R-:W1:Y:S01]  /*1a90*/  SHFL.IDX PT, R18, R11, RZ, 0x181f ;  /* 0x00181fff0b127589 */ /* 0x000e6200000e0000 */
[----:B------:R-:W-:-:S03]  /*1aa0*/  SHF.R.S32.HI R8, RZ, 0x1f, R215 ;  /* 0x0000001fff087819 */ /* 0x000fc600000114d7 */
[----:B------:R-:W2:Y:S01]  /*1ab0*/  SHFL.IDX PT, R19, R10, RZ, 0x181f ;  /* 0x00181fff0a137589 */ /* 0x000ea200000e0000 */
[----:B------:R-:W-:-:S03]  /*1ac0*/  LEA.HI R8, R8, R215, RZ, 0x3 ;  /* 0x000000d708087211 */ /* 0x000fc600078f18ff */
[----:B------:R-:W4:Y:S01]  /*1ad0*/  SHFL.IDX PT, R16, R11, 0x1, 0x181f ;  /* 0x00381f000b107f89 */ /* 0x000f2200000e0000 */
[----:B------:R-:W-:-:S03]  /*1ae0*/  LOP3.LUT R8, R8, 0xfffffff8, RZ, 0xc0, !PT ;  /* 0xfffffff808087812 */ /* 0x000fc600078ec0ff */
[----:B------:R-:W5:Y:S02]  /*1af0*/  SHFL.IDX PT, R17, R10, 0x1, 0x181f ;  /* 0x00381f000a117f89 */ /* 0x000f6400000e0000 */
[----:B------:R-:W-:Y:S01]  /*1b00*/  IMAD.WIDE R54, R8, 0x2, RZ ;  /* 0x0000000208367825 */ /* 0x000fe200078e02ff */
[----:B------:R-:W-:Y:S01]  /*1b10*/  P2R R8, PR, RZ, 0x10 ;  /* 0x00000010ff087803 */ /* 0x000fe20000000000 */
[----:B------:R-:W3:Y:S01]  /*1b20*/  SHFL.IDX PT, R11, R11, 0x2, 0x181f ;  /* 0x00581f000b0b7f89 */ /* 0x000ee200000e0000 */
[----:B------:R-:W-:-:S03]  /*1b30*/  ISETP.LT.OR P4, PT, R7, 0x21, P2 ;  /* 0x000000210700780c */ /* 0x000fc60001781670 */
[----:B------:R-:W3:Y:S01]  /*1b40*/  SHFL.IDX PT, R10, R10, 0x2, 0x181f ;  /* 0x00581f000a0a7f89 */ /* 0x000ee200000e0000 */
[----:B-1----:R-:W-:-:S05]  /*1b50*/  IADD3 R22, P0, R18, R46, RZ ;  /* 0x0000002e12167210 */ /* 0x002fca0007f1e0ff */
[----:B--2---:R-:W-:Y:S01]  /*1b60*/  IMAD.X R23, R19, 0x1, R47, P0 ;  /* 0x0000000113177824 */ /* 0x004fe200000e062f */
[----:B------:R-:W-:-:S13]  /*1b70*/  ISETP.LT.OR P0, PT, R7, 0x1, P3 ;  /* 0x000000010700780c */ /* 0x000fda0001f01670 */
[----:B------:R1:W-:Y:S02]  /*1b80*/  LDGSTS.E.BYPASS.LTC128B.128 [R9+0x100], [R22.64], !P0 ;  /* 0x0010000016097fae */ /* 0x0003e4000c101d4c */
[----:B-1----:R-:W-:-:S05]  /*1b90*/  IADD3 R22, P0, R18, R44, RZ ;  /* 0x0000002c12167210 */ /* 0x002fca0007f1e0ff */
[----:B------:R-:W-:Y:S01]  /*1ba0*/  IMAD.X R23, R19, 0x1, R45, P0 ;  /* 0x0000000113177824 */ /* 0x000fe200000e062d */
[----:B------:R-:W-:-:S05]  /*1bb0*/  IADD3 R52, P0, R18, R30, RZ ;  /* 0x0000001e12347210 */ /* 0x000fca0007f1e0ff */
[----:B------:R-:W-:Y:S01]  /*1bc0*/  IMAD.X R53, R19, 0x1, R31, P0 ;  /* 0x0000000113357824 */ /* 0x000fe200000e061f */
[----:B------:R-:W-:-:S05]  /*1bd0*/  IADD3 R18, P0, R18, R54, RZ ;  /* 0x0000003612127210 */ /* 0x000fca0007f1e0ff */
[----:B------:R-:W-:Y:S01]  /*1be0*/  IMAD.X R19, R19, 0x1, R55, P0 ;  /* 0x0000000113137824 */ /* 0x000fe200000e0637 */
[----:B----4-:R-:W-:-:S05]  /*1bf0*/  IADD3 R68, P0, R46, R16, RZ ;  /* 0x000000102e447210 */ /* 0x010fca0007f1e0ff */
[----:B-----5:R-:W-:Y:S01]  /*1c00*/  IMAD.X R69, R47, 0x1, R17, P0 ;  /* 0x000000012f457824 */ /* 0x020fe200000e0611 */
[----:B------:R-:W-:-:S05]  /*1c10*/  IADD3 R62, P0, R44, R16, RZ ;  /* 0x000000102c3e7210 */ /* 0x000fca0007f1e0ff */
[----:B------:R-:W-:Y:S01]  /*1c20*/  IMAD.X R63, R45, 0x1, R17, P0 ;  /* 0x000000012d3f7824 */ /* 0x000fe200000e0611 */
[----:B------:R-:W-:-:S05]  /*1c30*/  IADD3 R60, P0, R30, R16, RZ ;  /* 0x000000101e3c7210 */ /* 0x000fca0007f1e0ff */
[----:B------:R-:W-:Y:S01]  /*1c40*/  IMAD.X R61, R31, 0x1, R17, P0 ;  /* 0x000000011f3d7824 */ /* 0x000fe200000e0611 */
[----:B------:R-:W-:-:S05]  /*1c50*/  IADD3 R16, P0, R54, R16, RZ ;  /* 0x0000001036107210 */ /* 0x000fca0007f1e0ff */
[----:B------:R-:W-:Y:S01]  /*1c60*/  IMAD.X R17, R55, 0x1, R17, P0 ;  /* 0x0000000137117824 */ /* 0x000fe200000e0611 */
[----:B---3--:R-:W-:-:S05]  /*1c70*/  IADD3 R46, P0, R46, R11, RZ ;  /* 0x0000000b2e2e7210 */ /* 0x008fca0007f1e0ff */
[----:B------:R-:W-:Y:S01]  /*1c80*/  IMAD.X R47, R47, 0x1, R10, P0 ;  /* 0x000000012f2f7824 */ /* 0x000fe200000e060a */
[----:B------:R-:W-:-:S05]  /*1c90*/  IADD3 R44, P0, R44, R11, RZ ;  /* 0x0000000b2c2c7210 */ /* 0x000fca0007f1e0ff */
[----:B------:R-:W-:Y:S01]  /*1ca0*/  IMAD.X R45, R45, 0x1, R10, P0 ;  /* 0x000000012d2d7824 */ /* 0x000fe200000e060a */
[----:B------:R-:W-:-:S05]  /*1cb0*/  IADD3 R30, P0, R30, R11, RZ ;  /* 0x0000000b1e1e7210 */ /* 0x000fca0007f1e0ff */
[----:B------:R-:W-:Y:S01]  /*1cc0*/  IMAD.X R31, R31, 0x1, R10, P0 ;  /* 0x000000011f1f7824 */ /* 0x000fe200000e060a */
[----:B------:R-:W-:-:S05]  /*1cd0*/  IADD3 R54, P0, R54, R11, RZ ;  /* 0x0000000b36367210 */ /* 0x000fca0007f1e0ff */
[----:B------:R-:W-:Y:S01]  /*1ce0*/  IMAD.X R55, R55, 0x1, R10, P0 ;  /* 0x0000000137377824 */ /* 0x000fe200000e060a */
[C---:B------:R-:W-:Y:S02]  /*1cf0*/  ISETP.LT.OR P0, PT, R7.reuse, 0x1, P2 ;  /* 0x000000010700780c */ /* 0x040fe40001701670 */
[----:B------:R-:W-:-:S11]  /*1d00*/  ISETP.LT.OR P2, PT, R7, 0x41, P2 ;  /* 0x000000410700780c */ /* 0x000fd60001741670 */
[----:B------:R1:W-:Y:S01]  /*1d10*/  LDGSTS.E.BYPASS.LTC128B.128 [R9+0x3100], [R22.64], !P0 ;  /* 0x0310000016097fae */ /* 0x0003e2000c101d4c */
[----:B------:R-:W-:-:S13]  /*1d20*/  ISETP.LT.OR P0, PT, R7, 0x1, P1 ;  /* 0x000000010700780c */ /* 0x000fda0000f01670 */
[----:B------:R1:W-:Y:S01]  /*1d30*/  LDGSTS.E.BYPASS.LTC128B.128 [R9+0x6100], [R52.64], !P0 ;  /* 0x0610000034097fae */ /* 0x0003e2000c101d4c */
[----:B------:R-:W-:-:S04]  /*1d40*/  ISETP.GE.AND P0, PT, R215, c[0x0][0x1d4], PT ;  /* 0x00007500d7007a0c */ /* 0x000fc80003f06270 */
[----:B------:R-:W-:-:S13]  /*1d50*/  ISETP.LT.OR P5, PT, R7, 0x1, P0 ;  /* 0x000000010700780c */ /* 0x000fda00007a1670 */
[----:B------:R1:W-:Y:S01]  /*1d60*/  LDGSTS.E.BYPASS.LTC128B.128 [R9+0x9100], [R18.64], !P5 ;  /* 0x0910000012097fae */ /* 0x0003e2000e901d4c */
[C---:B------:R-:W-:Y:S02]  /*1d70*/  ISETP.LT.OR P5, PT, R7.reuse, 0x21, P3 ;  /* 0x000000210700780c */ /* 0x040fe40001fa1670 */
[----:B------:R-:W-:-:S11]  /*1d80*/  ISETP.LT.OR P3, PT, R7, 0x41, P3 ;  /* 0x000000410700780c */ /* 0x000fd60001f61670 */
[----:B------:R1:W-:Y:S01]  /*1d90*/  LDGSTS.E.BYPASS.LTC128B.128 [R9+0x1100], [R68.64], !P5 ;  /* 0x0110000044097fae */ /* 0x0003e2000e901d4c */
[----:B------:R-:W-:-:S03]  /*1da0*/  ISETP.NE.AND P5, PT, R21, RZ, PT ;  /* 0x000000ff1500720c */ /* 0x000fc60003fa5270 */
[----:B------:R1:W-:Y:S01]  /*1db0*/  LDGSTS.E.BYPASS.LTC128B.128 [R9+0x4100], [R62.64], !P4 ;  /* 0x041000003e097fae */ /* 0x0003e2000e101d4c */
[C---:B------:R-:W-:Y:S02]  /*1dc0*/  ISETP.LT.OR P4, PT, R7.reuse, 0x21, P1 ;  /* 0x000000210700780c */ /* 0x040fe40000f81670 */
[----:B------:R-:W-:-:S11]  /*1dd0*/  ISETP.LT.OR P1, PT, R7, 0x41, P1 ;  /* 0x000000410700780c */ /* 0x000fd60000f21670 */
[----:B------:R1:W-:Y:S01]  /*1de0*/  LDGSTS.E.BYPASS.LTC128B.128 [R9+0x7100], [R60.64], !P4 ;  /* 0x071000003c097fae */ /* 0x0003e2000e101d4c */
[C---:B------:R-:W-:Y:S02]  /*1df0*/  ISETP.LT.OR P4, PT, R7.reuse, 0x21, P0 ;  /* 0x000000210700780c */ /* 0x040fe40000781670 */
[----:B------:R-:W-:-:S11]  /*1e00*/  ISETP.LT.OR P0, PT, R7, 0x41, P0 ;  /* 0x000000410700780c */ /* 0x000fd60000701670 */
[----:B------:R1:W-:Y:S01]  /*1e10*/  LDGSTS.E.BYPASS.LTC128B.128 [R9+0xa100], [R16.64], !P4 ;  /* 0x0a10000010097fae */ /* 0x0003e2000e101d4c */
[----:B------:R-:W-:-:S03]  /*1e20*/  ISETP.NE.AND P4, PT, R8, RZ, PT ;  /* 0x000000ff0800720c */ /* 0x000fc60003f85270 */
[----:B------:R1:W-:Y:S01]  /*1e30*/  LDGSTS.E.BYPASS.LTC128B.128 [R9+0x2100], [R46.64], !P3 ;  /* 0x021000002e097fae */ /* 0x0003e2000d901d4c */
[----:B------:R-:W-:-:S03]  /*1e40*/  ISETP.NE.AND P3, PT, R20, RZ, PT ;  /* 0x000000ff1400720c */ /* 0x000fc60003f65270 */
[----:B------:R1:W-:Y:S04]  /*1e50*/  LDGSTS.E.BYPASS.LTC128B.128 [R9+0x5100], [R44.64], !P2 ;  /* 0x051000002c097fae */ /* 0x0003e8000d101d4c */
[----:B------:R1:W-:Y:S04]  /*1e60*/  LDGSTS.E.BYPASS.LTC128B.128 [R9+0x8100], [R30.64], !P1 ;  /* 0x081000001e097fae */ /* 0x0003e8000c901d4c */
[----:B------:R1:W-:Y:S02]  /*1e70*/  LDGSTS.E.BYPASS.LTC128B.128 [R9+0xb100], [R54.64], !P0 ;  /* 0x0b10000036097fae */ /* 0x0003e4000c101d4c */
.L_x_769:
[C---:B-12-4-:R-:W-:Y:S01]  /*1e80*/  HMMA.16816.F32.BF16 R8, R12.reuse, R80, RZ ;  /* 0x000000500c08723c */ /* 0x056fe200000418ff */
[C---:B------:R-:W-:Y:S01]  /*1e90*/  LEA R246, R3.reuse, R250, 0x1 ;  /* 0x000000fa03f67211 */ /* 0x040fe200078e08ff */
[----:B------:R-:W0:Y:S01]  /*1ea0*/  LDGDEPBAR ;  /* 0x00000000000079af */ /* 0x000e220000000000 */
[C---:B------:R-:W-:Y:S01]  /*1eb0*/  LEA R243, R0.reuse, R249, 0x1 ;  /* 0x000000f900f37211 */ /* 0x040fe200078e08ff */
[----:B------:R-:W-:Y:S01]  /*1ec0*/  UISETP.GE.AND UP1, UPT, UR10, 0x61, UPT ;  /* 0x000000610a00788c */ /* 0x000fe2000bf26270 */
[----:B------:R-:W-:Y:S01]  /*1ed0*/  LEA R245, R3, R248, 0x1 ;  /* 0x000000f803f57211 */ /* 0x000fe200078e08ff */
[----:B------:R-:W-:Y:S01]  /*1ee0*/  LDSM.16.M88.4 R20, [R246] ;  /* 0x00000000f614783b */ /* 0x000fe20000000200 */
[----:B------:R-:W-:Y:S01]  /*1ef0*/  LEA R234, R0, R247, 0x1 ;  /* 0x000000f700ea7211 */ /* 0x000fe200078e08ff */
[----:B------:R-:W-:Y:S01]  /*1f00*/  HMMA.16816.F32.BF16 R76, R12, R72, RZ ;  /* 0x000000480c4c723c */ /* 0x000fe200000418ff */
[----:B------:R-:W-:Y:S01]  /*1f10*/  IADD3 R233, R247, 0x3000, RZ ;  /* 0x00003000f7e97810 */ /* 0x000fe20007ffe0ff */
[----:B------:R-:W-:Y:S01]  /*1f20*/  LDSM.16.M88.4 R44, [R243+0xc100] ;  /* 0x00c10000f32c783b */ /* 0x000fe20000000200 */
[----:B------:R-:W-:-:S02]  /*1f30*/  PLOP3.LUT P0, PT, PT, PT, UP1, 0x40, 0x0 ;  /* 0x000000000000781c */ /* 0x000fc40003f0e818 */
[C---:B------:R-:W-:Y:S01]  /*1f40*/  IADD3 R232, R247.reuse, 0x3800, RZ ;  /* 0x00003800f7e87810 */ /* 0x040fe20007ffe0ff */
[----:B------:R-:W-:Y:S01]  /*1f50*/  LDSM.16.M88.4 R112, [R243+0xe900] ;  /* 0x00e90000f370783b */ /* 0x000fe20000000200 */
[C---:B------:R-:W-:Y:S01]  /*1f60*/  IADD3 R231, R247.reuse, 0x4000, RZ ;  /* 0x00004000f7e77810 */ /* 0x040fe20007ffe0ff */
[C---:B------:R-:W-:Y:S01]  /*1f70*/  HMMA.16816.F32.BF16 R80, R12.reuse, R82, RZ ;  /* 0x000000520c50723c */ /* 0x040fe200000418ff */
[C---:B------:R-:W-:Y:S01]  /*1f80*/  IADD3 R230, R247.reuse, 0x4800, RZ ;  /* 0x00004800f7e67810 */ /* 0x040fe20007ffe0ff */
[----:B------:R-:W-:Y:S01]  /*1f90*/  LDSM.16.M88.4 R108, [R245] ;  /* 0x00000000f56c783b */ /* 0x000fe20000000200 */
[C---:B------:R-:W-:Y:S02]  /*1fa0*/  IADD3 R229, R247.reuse, 0x5000, RZ ;  /* 0x00005000f7e57810 */ /* 0x040fe40007ffe0ff */
[C---:B------:R-:W-:Y:S01]  /*1fb0*/  IADD3 R228, R247.reuse, 0x5800, RZ ;  /* 0x00005800f7e47810 */ /* 0x040fe20007ffe0ff */
[----:B------:R-:W-:Y:S01]  /*1fc0*/  LDSM.16.M88.4 R100, [R234+0x800] ;  /* 0x00080000ea64783b */ /* 0x000fe20000000200 */
[C---:B------:R-:W-:Y:S01]  /*1fd0*/  IADD3 R227, R247.reuse, 0x6000, RZ ;  /* 0x00006000f7e37810 */ /* 0x040fe20007ffe0ff */
[----:B------:R-:W-:Y:S01]  /*1fe0*/  HMMA.16816.F32.BF16 R72, R12, R74, RZ ;  /* 0x0000004a0c48723c */ /* 0x000fe200000418ff */
[C---:B------:R-:W-:Y:S01]  /*1ff0*/  IADD3 R226, R247.reuse, 0x6800, RZ ;  /* 0x00006800f7e27810 */ /* 0x040fe20007ffe0ff */
[----:B------:R-:W-:Y:S01]  /*2000*/  LDSM.16.M88.4 R104, [R234] ;  /* 0x00000000ea68783b */ /* 0x000fe20000000200 */
[----:B------:R-:W-:-:S02]  /*2010*/  IADD3 R225, R247, 0x7000, RZ ;  /* 0x00007000f7e17810 */ /* 0x000fc40007ffe0ff */
[C---:B------:R-:W-:Y:S02]  /*2020*/  IADD3 R224, R247.reuse, 0x7800, RZ ;  /* 0x00007800f7e07810 */ /* 0x040fe40007ffe0ff */
[C---:B------:R-:W-:Y:S01]  /*2030*/  IADD3 R223, R247.reuse, 0x8000, RZ ;  /* 0x00008000f7df7810 */ /* 0x040fe20007ffe0ff */
[C---:B------:R-:W-:Y:S01]  /*2040*/  HMMA.16816.F32.BF16 R68, R12.reuse, R64, RZ ;  /* 0x000000400c44723c */ /* 0x040fe200000418ff */
[C---:B------:R-:W-:Y:S02]  /*2050*/  IADD3 R222, R247.reuse, 0x8800, RZ ;  /* 0x00008800f7de7810 */ /* 0x040fe40007ffe0ff */
[C---:B------:R-:W-:Y:S02]  /*2060*/  IADD3 R221, R247.reuse, 0x9000, RZ ;  /* 0x00009000f7dd7810 */ /* 0x040fe40007ffe0ff */
[C---:B------:R-:W-:Y:S02]  /*2070*/  IADD3 R220, R247.reuse, 0x9800, RZ ;  /* 0x00009800f7dc7810 */ /* 0x040fe40007ffe0ff */
[C---:B------:R-:W-:Y:S01]  /*2080*/  IADD3 R219, R247.reuse, 0xa000, RZ ;  /* 0x0000a000f7db7810 */ /* 0x040fe20007ffe0ff */
[----:B------:R-:W-:Y:S01]  /*2090*/  HMMA.16816.F32.BF16 R64, R12, R66, RZ ;  /* 0x000000420c40723c */ /* 0x000fe200000418ff */
[----:B------:R-:W-:-:S02]  /*20a0*/  IADD3 R218, R247, 0xa800, RZ ;  /* 0x0000a800f7da7810 */ /* 0x000fc40007ffe0ff */
[C---:B------:R-:W-:Y:S02]  /*20b0*/  IADD3 R217, R247.reuse, 0xb000, RZ ;  /* 0x0000b000f7d97810 */ /* 0x040fe40007ffe0ff */
[----:B------:R-:W-:-:S03]  /*20c0*/  IADD3 R216, R247, 0xb800, RZ ;  /* 0x0000b800f7d87810 */ /* 0x000fc60007ffe0ff */
        /* <DEDUP_REMOVED lines=10> */
[----:B------:R-:W4:Y:S07]  /*2170*/  LDSM.16.M88.4 R32, [R243+0xd900] ;  /* 0x00d90000f320783b */ /* 0x000f2e0000000200 */
[C---:B------:R-:W-:Y:S08]  /*2180*/  HMMA.16816.F32.BF16 R52, R12.reuse, R48, RZ ;  /* 0x000000300c34723c */ /* 0x040ff000000418ff */
[C---:B------:R-:W-:Y:S08]  /*2190*/  HMMA.16816.F32.BF16 R48, R12.reuse, R50, RZ ;  /* 0x000000320c30723c */ /* 0x040ff000000418ff */
[C---:B------:R-:W-:Y:S08]  /*21a0*/  HMMA.16816.F32.BF16 R16, R12.reuse, R96, RZ ;  /* 0x000000600c10723c */ /* 0x040ff000000418ff */
[----:B------:R-:W-:Y:S01]  /*21b0*/  HMMA.16816.F32.BF16 R12, R12, R98, RZ ;  /* 0x000000620c0c723c */ /* 0x000fe200000418ff */
[----:B------:R-:W-:Y:S07]  /*21c0*/  LDSM.16.M88.4 R96, [R234+0x1000] ;  /* 0x00100000ea60783b */ /* 0x000fee0000000200 */
[C---:B------:R-:W-:Y:S08]  /*21d0*/  HMMA.16816.F32.BF16 R60, R84.reuse, R24, R60 ;  /* 0x00000018543c723c */ /* 0x040ff0000004183c */
[C---:B------:R-:W-:Y:S01]  /*21e0*/  HMMA.16816.F32.BF16 R56, R84.reuse, R26, R56 ;  /* 0x0000001a5438723c */ /* 0x040fe20000041838 */
[----:B------:R-:W5:Y:S07]  /*21f0*/  LDSM.16.M88.4 R24, [R243+0xe100] ;  /* 0x00e10000f318783b */ /* 0x000f6e0000000200 */
[C---:B------:R-:W-:Y:S08]  /*2200*/  HMMA.16816.F32.BF16 R52, R84.reuse, R92, R52 ;  /* 0x0000005c5434723c */ /* 0x040ff00000041834 */
[C---:B------:R-:W-:Y:S01]  /*2210*/  HMMA.16816.F32.BF16 R48, R84.reuse, R94, R48 ;  /* 0x0000005e5430723c */ /* 0x040fe20000041830 */
[----:B------:R-:W-:Y:S07]  /*2220*/  LDSM.16.M88.4 R92, [R234+0x1800] ;  /* 0x00180000ea5c783b */ /* 0x000fee0000000200 */
[C---:B------:R-:W-:Y:S08]  /*2230*/  HMMA.16816.F32.BF16 R16, R84.reuse, R88, R16 ;  /* 0x000000585410723c */ /* 0x040ff00000041810 */
[----:B------:R-:W-:Y:S01]  /*2240*/  HMMA.16816.F32.BF16 R12, R84, R90, R12 ;  /* 0x0000005a540c723c */ /* 0x000fe2000004180c */
[----:B------:R-:W3:Y:S04]  /*2250*/  LDSM.16.M88.4 R88, [R234+0x2000] ;  /* 0x00200000ea58783b */ /* 0x000ee80000000200 */
[----:B------:R-:W-:Y:S03]  /*2260*/  LDSM.16.M88.4 R84, [R234+0x2800] ;  /* 0x00280000ea54783b */ /* 0x000fe60000000200 */
[C---:B-1----:R-:W-:Y:S08]  /*2270*/  HMMA.16816.F32.BF16 R76, R20.reuse, R40, R76 ;  /* 0x00000028144c723c */ /* 0x042ff0000004184c */
[C---:B------:R-:W-:Y:S01]  /*2280*/  HMMA.16816.F32.BF16 R72, R20.reuse, R42, R72 ;  /* 0x0000002a1448723c */ /* 0x040fe20000041848 */
[----:B------:R-:W-:Y:S07]  /*2290*/  LDSM.16.M88.4 R40, [R249+0xf100] ;  /* 0x00f10000f928783b */ /* 0x000fee0000000200 */
[C---:B--2---:R-:W-:Y:S08]  /*22a0*/  HMMA.16816.F32.BF16 R68, R20.reuse, R36, R68 ;  /* 0x000000241444723c */ /* 0x044ff00000041844 */
[C---:B------:R-:W-:Y:S01]  /*22b0*/  HMMA.16816.F32.BF16 R64, R20.reuse, R38, R64 ;  /* 0x000000261440723c */ /* 0x040fe20000041840 */
[----:B------:R-:W-:Y:S07]  /*22c0*/  LDSM.16.M88.4 R36, [R249+0xf900] ;  /* 0x00f90000f924783b */ /* 0x000fee0000000200 */
[C---:B------:R-:W-:Y:S08]  /*22d0*/  HMMA.16816.F32.BF16 R8, R20.reuse, R44, R8 ;  /* 0x0000002c1408723c */ /* 0x040ff00000041808 */
[C---:B------:R-:W-:Y:S01]  /*22e0*/  HMMA.16816.F32.BF16 R80, R20.reuse, R46, R80 ;  /* 0x0000002e1450723c */ /* 0x040fe20000041850 */
[----:B------:R-:W1:Y:S07]  /*22f0*/  LDSM.16.M88.4 R44, [R250+0x4000] ;  /* 0x00400000fa2c783b */ /* 0x000e6e0000000200 */
[C---:B----4-:R-:W-:Y:S08]  /*2300*/  HMMA.16816.F32.BF16 R60, R20.reuse, R32, R60 ;  /* 0x00000020143c723c */ /* 0x050ff0000004183c */
[C---:B------:R-:W-:Y:S01]  /*2310*/  HMMA.16816.F32.BF16 R56, R20.reuse, R34, R56 ;  /* 0x000000221438723c */ /* 0x040fe20000041838 */
[----:B------:R-:W2:Y:S07]  /*2320*/  LDSM.16.M88.4 R32, [R249+0x10100] ;  /* 0x01010000f920783b */ /* 0x000eae0000000200 */
[C---:B-----5:R-:W-:Y:S08]  /*2330*/  HMMA.16816.F32.BF16 R52, R20.reuse, R24, R52 ;  /* 0x000000181434723c */ /* 0x060ff00000041834 */
[C---:B------:R-:W-:Y:S01]  /*2340*/  HMMA.16816.F32.BF16 R48, R20.reuse, R26, R48 ;  /* 0x0000001a1430723c */ /* 0x040fe20000041830 */
[----:B------:R-:W4:Y:S07]  /*2350*/  LDSM.16.M88.4 R24, [R249+0x10900] ;  /* 0x01090000f918783b */ /* 0x000f2e0000000200 */
[C---:B------:R-:W-:Y:S08]  /*2360*/  HMMA.16816.F32.BF16 R16, R20.reuse, R112, R16 ;  /* 0x000000701410723c */ /* 0x040ff00000041810 */
[----:B------:R-:W-:Y:S01]  /*2370*/  HMMA.16816.F32.BF16 R12, R20, R114, R12 ;  /* 0x00000072140c723c */ /* 0x000fe2000004180c */
[----:B------:R-:W5:Y:S07]  /*2380*/  LDSM.16.M88.4 R20, [R249+0x11100] ;  /* 0x01110000f914783b */ /* 0x000f6e0000000200 */
[C---:B------:R-:W-:Y:S08]  /*2390*/  HMMA.16816.F32.BF16 R76, R108.reuse, R100, R76 ;  /* 0x000000646c4c723c */ /* 0x040ff0000004184c */
[C---:B------:R-:W-:Y:S01]  /*23a0*/  HMMA.16816.F32.BF16 R72, R108.reuse, R102, R72 ;  /* 0x000000666c48723c */ /* 0x040fe20000041848 */
[----:B------:R-:W-:Y:S07]  /*23b0*/  LDSM.16.M88.4 R100, [R243+0x10100] ;  /* 0x01010000f364783b */ /* 0x000fee0000000200 */
[C---:B------:R-:W-:Y:S08]  /*23c0*/  HMMA.16816.F32.BF16 R68, R108.reuse, R96, R68 ;  /* 0x000000606c44723c */ /* 0x040ff00000041844 */
[C---:B------:R-:W-:Y:S01]  /*23d0*/  HMMA.16816.F32.BF16 R64, R108.reuse, R98, R64 ;  /* 0x000000626c40723c */ /* 0x040fe20000041840 */
[----:B------:R-:W-:Y:S07]  /*23e0*/  LDSM.16.M88.4 R96, [R243+0x10900] ;  /* 0x01090000f360783b */ /* 0x000fee0000000200 */
[C---:B---3--:R-:W-:Y:S08]  /*23f0*/  HMMA.16816.F32.BF16 R52, R108.reuse, R88, R52 ;  /* 0x000000586c34723c */ /* 0x048ff00000041834 */
        /* <DEDUP_REMOVED lines=10> */
[----:B------:R-:W-:Y:S07]  /*24a0*/  LDSM.16.M88.4 R36, [R248+0x4000] ;  /* 0x00400000f824783b */ /* 0x000fee0000000200 */
[C---:B--2---:R-:W-:Y:S08]  /*24b0*/  HMMA.16816.F32.BF16 R68, R44.reuse, R32, R68 ;  /* 0x000000202c44723c */ /* 0x044ff00000041844 */
[----:B------:R-:W-:Y:S01]  /*24c0*/  HMMA.16816.F32.BF16 R64, R44, R34, R64 ;  /* 0x000000222c40723c */ /* 0x000fe20000041840 */
[----:B------:R-:W1:Y:S07]  /*24d0*/  LDSM.16.M88.4 R32, [R247+0x3000] ;  /* 0x00300000f720783b */ /* 0x000e6e0000000200 */
[C---:B------:R-:W-:Y:S08]  /*24e0*/  HMMA.16816.F32.BF16 R16, R108.reuse, R84, R16 ;  /* 0x000000546c10723c */ /* 0x040ff00000041810 */
[----:B------:R-:W-:Y:S01]  /*24f0*/  HMMA.16816.F32.BF16 R12, R108, R86, R12 ;  /* 0x000000566c0c723c */ /* 0x000fe2000004180c */
[----:B------:R-:W-:Y:S04]  /*2500*/  LDSM.16.M88.4 R84, [R247+0x5800] ;  /* 0x00580000f754783b */ /* 0x000fe80000000200 */
[----:B------:R-:W-:Y:S03]  /*2510*/  LDSM.16.M88.4 R108, [R243+0x11900] ;  /* 0x01190000f36c783b */ /* 0x000fe60000000200 */
[C---:B------:R-:W-:Y:S08]  /*2520*/  HMMA.16816.F32.BF16 R8, R44.reuse, R40, R8 ;  /* 0x000000282c08723c */ /* 0x040ff00000041808 */
[C---:B------:R-:W-:Y:S01]  /*2530*/  HMMA.16816.F32.BF16 R80, R44.reuse, R42, R80 ;  /* 0x0000002a2c50723c */ /* 0x040fe20000041850 */
[----:B------:R-:W-:Y:S07]  /*2540*/  LDSM.16.M88.4 R40, [R247+0x4000] ;  /* 0x00400000f728783b */ /* 0x000fee0000000200 */
[C---:B----4-:R-:W-:Y:S08]  /*2550*/  HMMA.16816.F32.BF16 R60, R44.reuse, R24, R60 ;  /* 0x000000182c3c723c */ /* 0x050ff0000004183c */
[C---:B------:R-:W-:Y:S01]  /*2560*/  HMMA.16816.F32.BF16 R56, R44.reuse, R26, R56 ;  /* 0x0000001a2c38723c */ /* 0x040fe20000041838 */
[----:B------:R-:W2:Y:S07]  /*2570*/  LDSM.16.M88.4 R24, [R247+0x3800] ;  /* 0x00380000f718783b */ /* 0x000eae0000000200 */
[C---:B-----5:R-:W-:Y:S08]  /*2580*/  HMMA.16816.F32.BF16 R52, R44.reuse, R20, R52 ;  /* 0x000000142c34723c */ /* 0x060ff00000041834 */
[C---:B------:R-:W-:Y:S01]  /*2590*/  HMMA.16816.F32.BF16 R48, R44.reuse, R22, R48 ;  /* 0x000000162c30723c */ /* 0x040fe20000041830 */
[----:B------:R-:W4:Y:S07]  /*25a0*/  LDSM.16.M88.4 R20, [R247+0x4800] ;  /* 0x00480000f714783b */ /* 0x000f2e0000000200 */
[C---:B---3--:R-:W-:Y:S08]  /*25b0*/  HMMA.16816.F32.BF16 R16, R44.reuse, R88, R16 ;  /* 0x000000582c10723c */ /* 0x048ff00000041810 */
[----:B------:R-:W-:Y:S01]  /*25c0*/  HMMA.16816.F32.BF16 R88, R44, R90, R12 ;  /* 0x0000005a2c58723c */ /* 0x000fe2000004180c */
[----:B------:R-:W-:Y:S04]  /*25d0*/  LDSM.16.M88.4 R44, [R246+0x4000] ;  /* 0x00400000f62c783b */ /* 0x000fe80000000200 */
[----:B------:R-:W3:Y:S03]  /*25e0*/  LDSM.16.M88.4 R12, [R243+0xf100] ;  /* 0x00f10000f30c783b */ /* 0x000ee60000000200 */
[C---:B-1----:R-:W-:Y:S08]  /*25f0*/  HMMA.16816.F32.BF16 R8, R36.reuse, R32, R8 ;  /* 0x000000202408723c */ /* 0x042ff00000041808 */
[C---:B------:R-:W-:Y:S01]  /*2600*/  HMMA.16816.F32.BF16 R80, R36.reuse, R34, R80 ;  /* 0x000000222450723c */ /* 0x040fe20000041850 */
[----:B------:R-:W1:Y:S07]  /*2610*/  LDSM.16.M88.4 R32, [R243+0x11100] ;  /* 0x01110000f320783b */ /* 0x000e6e0000000200 */
[C---:B--2---:R-:W-:Y:S08]  /*2620*/  HMMA.16816.F32.BF16 R76, R36.reuse, R24, R76 ;  /* 0x00000018244c723c */ /* 0x044ff0000004184c */
[C---:B------:R-:W-:Y:S01]  /*2630*/  HMMA.16816.F32.BF16 R72, R36.reuse, R26, R72 ;  /* 0x0000001a2448723c */ /* 0x040fe20000041848 */
[----:B------:R-:W-:Y:S07]  /*2640*/  LDSM.16.M88.4 R24, [R245+0x4000] ;  /* 0x00400000f518783b */ /* 0x000fee0000000200 */
[C---:B----4-:R-:W-:Y:S08]  /*2650*/  HMMA.16816.F32.BF16 R60, R36.reuse, R20, R60 ;  /* 0x00000014243c723c */ /* 0x050ff0000004183c */
[C---:B------:R-:W-:Y:S01]  /*2660*/  HMMA.16816.F32.BF16 R56, R36.reuse, R22, R56 ;  /* 0x000000162438723c */ /* 0x040fe20000041838 */
[----:B------:R-:W2:Y:S07]  /*2670*/  LDSM.16.M88.4 R20, [R234+0x3000] ;  /* 0x00300000ea14783b */ /* 0x000eae0000000200 */
[C---:B------:R-:W-:Y:S08]  /*2680*/  HMMA.16816.F32.BF16 R52, R36.reuse, R92, R52 ;  /* 0x0000005c2434723c */ /* 0x040ff00000041834 */
[C---:B------:R-:W-:Y:S01]  /*2690*/  HMMA.16816.F32.BF16 R48, R36.reuse, R94, R48 ;  /* 0x0000005e2430723c */ /* 0x040fe20000041830 */
[----:B------:R-:W-:Y:S07]  /*26a0*/  LDSM.16.M88.4 R92, [R249+0x13100] ;  /* 0x01310000f95c783b */ /* 0x000fee0000000200 */
[C---:B------:R-:W-:Y:S08]  /*26b0*/  HMMA.16816.F32.BF16 R68, R36.reuse, R40, R68 ;  /* 0x000000282444723c */ /* 0x040ff00000041844 */
[C---:B------:R-:W-:Y:S01]  /*26c0*/  HMMA.16816.F32.BF16 R64, R36.reuse, R42, R64 ;  /* 0x0000002a2440723c */ /* 0x040fe20000041840 */
[----:B------:R-:W-:Y:S07]  /*26d0*/  LDSM.16.M88.4 R40, [R234+0x5000] ;  /* 0x00500000ea28783b */ /* 0x000fee0000000200 */
[C---:B------:R-:W-:Y:S08]  /*26e0*/  HMMA.16816.F32.BF16 R16, R36.reuse, R84, R16 ;  /* 0x000000542410723c */ /* 0x040ff00000041810 */
[----:B------:R-:W-:Y:S01]  /*26f0*/  HMMA.16816.F32.BF16 R88, R36, R86, R88 ;  /* 0x000000562458723c */ /* 0x000fe20000041858 */
[----:B------:R-:W4:Y:S04]  /*2700*/  LDSM.16.M88.4 R36, [R234+0x3800] ;  /* 0x00380000ea24783b */ /* 0x000f280000000200 */
[----:B------:R-:W-:Y:S03]  /*2710*/  LDSM.16.M88.4 R84, [R234+0x5800] ;  /* 0x00580000ea54783b */ /* 0x000fe60000000200 */
[C---:B---3--:R-:W-:Y:S08]  /*2720*/  HMMA.16816.F32.BF16 R8, R44.reuse, R12, R8 ;  /* 0x0000000c2c08723c */ /* 0x048ff00000041808 */
[C---:B------:R-:W-:Y:S01]  /*2730*/  HMMA.16816.F32.BF16 R80, R44.reuse, R14, R80 ;  /* 0x0000000e2c50723c */ /* 0x040fe20000041850 */
[----:B------:R-:W-:Y:S07]  /*2740*/  LDSM.16.M88.4 R12, [R234+0x4800] ;  /* 0x00480000ea0c783b */ /* 0x000fee0000000200 */
[C---:B-1----:R-:W-:Y:S08]  /*2750*/  HMMA.16816.F32.BF16 R52, R44.reuse, R32, R52 ;  /* 0x000000202c34723c */ /* 0x042ff00000041834 */
[C---:B------:R-:W-:Y:S01]  /*2760*/  HMMA.16816.F32.BF16 R48, R44.reuse, R34, R48 ;  /* 0x000000222c30723c */ /* 0x040fe20000041830 */
[----:B------:R-:W1:Y:S07]  /*2770*/  LDSM.16.M88.4 R32, [R234+0x4000] ;  /* 0x00400000ea20783b */ /* 0x000e6e0000000200 */
[C---:B------:R-:W-:Y:S08]  /*2780*/  HMMA.16816.F32.BF16 R76, R44.reuse, R104, R76 ;  /* 0x000000682c4c723c */ /* 0x040ff0000004184c */
[C---:B------:R-:W-:Y:S01]  /*2790*/  HMMA.16816.F32.BF16 R72, R44.reuse, R106, R72 ;  /* 0x0000006a2c48723c */ /* 0x040fe20000041848 */
[----:B------:R-:W-:Y:S07]  /*27a0*/  LDSM.16.M88.4 R104, [R249+0x14100] ;  /* 0x01410000f968783b */ /* 0x000fee0000000200 */
        /* <DEDUP_REMOVED lines=8> */
[----:B------:R-:W-:Y:S07]  /*2830*/  LDSM.16.M88.4 R44, [R250+0x8000] ;  /* 0x00800000fa2c783b */ /* 0x000fee0000000200 */
[C---:B--2---:R-:W-:Y:S08]  /*2840*/  HMMA.16816.F32.BF16 R8, R24.reuse, R20, R8 ;  /* 0x000000141808723c */ /* 0x044ff00000041808 */
[C---:B------:R-:W-:Y:S01]  /*2850*/  HMMA.16816.F32.BF16 R80, R24.reuse, R22, R80 ;  /* 0x000000161850723c */ /* 0x040fe20000041850 */
[----:B------:R-:W2:Y:S07]  /*2860*/  LDSM.16.M88.4 R20, [R249+0x12100] ;  /* 0x01210000f914783b */ /* 0x000eae0000000200 */
[C---:B----4-:R-:W-:Y:S08]  /*2870*/  HMMA.16816.F32.BF16 R76, R24.reuse, R36, R76 ;  /* 0x00000024184c723c */ /* 0x050ff0000004184c */
[C---:B------:R-:W-:Y:S01]  /*2880*/  HMMA.16816.F32.BF16 R72, R24.reuse, R38, R72 ;  /* 0x000000261848723c */ /* 0x040fe20000041848 */
[----:B------:R-:W3:Y:S07]  /*2890*/  LDSM.16.M88.4 R36, [R249+0x13900] ;  /* 0x01390000f924783b */ /* 0x000eee0000000200 */
[C---:B-1----:R-:W-:Y:S08]  /*28a0*/  HMMA.16816.F32.BF16 R68, R24.reuse, R32, R68 ;  /* 0x000000201844723c */ /* 0x042ff00000041844 */
[C---:B------:R-:W-:Y:S01]  /*28b0*/  HMMA.16816.F32.BF16 R64, R24.reuse, R34, R64 ;  /* 0x000000221840723c */ /* 0x040fe20000041840 */
[----:B------:R-:W-:Y:S07]  /*28c0*/  LDSM.16.M88.4 R32, [R248+0x8000] ;  /* 0x00800000f820783b */ /* 0x000fee0000000200 */
[C---:B------:R-:W-:Y:S08]  /*28d0*/  HMMA.16816.F32.BF16 R60, R24.reuse, R12, R60 ;  /* 0x0000000c183c723c */ /* 0x040ff0000004183c */
[C---:B------:R-:W-:Y:S01]  /*28e0*/  HMMA.16816.F32.BF16 R56, R24.reuse, R14, R56 ;  /* 0x0000000e1838723c */ /* 0x040fe20000041838 */
[----:B------:R-:W1:Y:S07]  /*28f0*/  LDSM.16.M88.4 R12, [R247+0x6000] ;  /* 0x00600000f70c783b */ /* 0x000e6e0000000200 */
[C---:B------:R-:W-:Y:S01]  /*2900*/  HMMA.16816.F32.BF16 R108, R24.reuse, R40, R52 ;  /* 0x00000028186c723c */ /* 0x040fe20000041834 */
[----:B------:R-:W4:Y:S07]  /*2910*/  LDSM.16.M88.4 R52, [R247+0x6800] ;  /* 0x00680000f734783b */ /* 0x000f2e0000000200 */
[C---:B------:R-:W-:Y:S01]  /*2920*/  HMMA.16816.F32.BF16 R48, R24.reuse, R42, R48 ;  /* 0x0000002a1830723c */ /* 0x040fe20000041830 */
[----:B------:R-:W-:Y:S07]  /*2930*/  LDSM.16.M88.4 R40, [R247+0x7000] ;  /* 0x00700000f728783b */ /* 0x000fee0000000200 */
[C---:B------:R-:W-:Y:S08]  /*2940*/  HMMA.16816.F32.BF16 R16, R24.reuse, R84, R16 ;  /* 0x000000541810723c */ /* 0x040ff00000041810 */
[----:B------:R-:W-:Y:S01]  /*2950*/  HMMA.16816.F32.BF16 R88, R24, R86, R88 ;  /* 0x000000561858723c */ /* 0x000fe20000041858 */
[----:B------:R-:W5:Y:S04]  /*2960*/  LDSM.16.M88.4 R24, [R247+0x7800] ;  /* 0x00780000f718783b */ /* 0x000f680000000200 */
[----:B------:R-:W-:Y:S03]  /*2970*/  LDSM.16.M88.4 R84, [R246+0x8000] ;  /* 0x00800000f654783b */ /* 0x000fe60000000200 */
[C---:B--2---:R-:W-:Y:S08]  /*2980*/  HMMA.16816.F32.BF16 R8, R44.reuse, R20, R8 ;  /* 0x000000142c08723c */ /* 0x044ff00000041808 */
[C---:B------:R-:W-:Y:S01]  /*2990*/  HMMA.16816.F32.BF16 R80, R44.reuse, R22, R80 ;  /* 0x000000162c50723c */ /* 0x040fe20000041850 */
[----:B------:R-:W2:Y:S07]  /*29a0*/  LDSM.16.M88.4 R20, [R247+0x8000] ;  /* 0x00800000f714783b */ /* 0x000eae0000000200 */
[C---:B------:R-:W-:Y:S08]  /*29b0*/  HMMA.16816.F32.BF16 R76, R44.reuse, R96, R76 ;  /* 0x000000602c4c723c */ /* 0x040ff0000004184c */
[C---:B------:R-:W-:Y:S01]  /*29c0*/  HMMA.16816.F32.BF16 R72, R44.reuse, R98, R72 ;  /* 0x000000622c48723c */ /* 0x040fe20000041848 */
[----:B------:R-:W1:Y:S07]  /*29d0*/  LDSM.16.M88.4 R96, [R247+0x8800] ;  /* 0x00880000f760783b */ /* 0x000e6e0000000200 */
[C---:B------:R-:W-:Y:S08]  /*29e0*/  HMMA.16816.F32.BF16 R68, R44.reuse, R92, R68 ;  /* 0x0000005c2c44723c */ /* 0x040ff00000041844 */
[C---:B------:R-:W-:Y:S08]  /*29f0*/  HMMA.16816.F32.BF16 R64, R44.reuse, R94, R64 ;  /* 0x0000005e2c40723c */ /* 0x040ff00000041840 */
[C---:B---3--:R-:W-:Y:S01]  /*2a00*/  HMMA.16816.F32.BF16 R92, R44.reuse, R36, R60 ;  /* 0x000000242c5c723c */ /* 0x048fe2000004183c */
[----:B------:R-:W3:Y:S07]  /*2a10*/  LDSM.16.M88.4 R60, [R243+0x12100] ;  /* 0x01210000f33c783b */ /* 0x000eee0000000200 */
[C---:B------:R-:W-:Y:S01]  /*2a20*/  HMMA.16816.F32.BF16 R56, R44.reuse, R38, R56 ;  /* 0x000000262c38723c */ /* 0x040fe20000041838 */
[----:B------:R-:W2:Y:S07]  /*2a30*/  LDSM.16.M88.4 R36, [R243+0x13900] ;  /* 0x01390000f324783b */ /* 0x000eae0000000200 */
[C---:B------:R-:W-:Y:S08]  /*2a40*/  HMMA.16816.F32.BF16 R108, R44.reuse, R104, R108 ;  /* 0x000000682c6c723c */ /* 0x040ff0000004186c */
[C---:B------:R-:W-:Y:S08]  /*2a50*/  HMMA.16816.F32.BF16 R48, R44.reuse, R106, R48 ;  /* 0x0000006a2c30723c */ /* 0x040ff00000041830 */
[C---:B------:R-:W-:Y:S08]  /*2a60*/  HMMA.16816.F32.BF16 R16, R44.reuse, R100, R16 ;  /* 0x000000642c10723c */ /* 0x040ff00000041810 */
[----:B------:R-:W-:Y:S01]  /*2a70*/  HMMA.16816.F32.BF16 R88, R44, R102, R88 ;  /* 0x000000662c58723c */ /* 0x000fe20000041858 */
[----:B------:R-:W2:Y:S04]  /*2a80*/  LDSM.16.M88.4 R100, [R243+0x12900] ;  /* 0x01290000f364783b */ /* 0x000ea80000000200 */
[----:B------:R-:W-:Y:S03]  /*2a90*/  LDSM.16.M88.4 R44, [R243+0x13100] ;  /* 0x01310000f32c783b */ /* 0x000fe60000000200 */
[C---:B-1----:R-:W-:Y:S08]  /*2aa0*/  HMMA.16816.F32.BF16 R8, R32.reuse, R12, R8 ;  /* 0x0000000c2008723c */ /* 0x042ff00000041808 */
[C---:B------:R-:W-:Y:S01]  /*2ab0*/  HMMA.16816.F32.BF16 R80, R32.reuse, R14, R80 ;  /* 0x0000000e2050723c */ /* 0x040fe20000041850 */
[----:B------:R-:W1:Y:S07]  /*2ac0*/  LDSM.16.M88.4 R12, [R243+0x14100] ;  /* 0x01410000f30c783b */ /* 0x000e6e0000000200 */
[C---:B----4-:R-:W-:Y:S08]  /*2ad0*/  HMMA.16816.F32.BF16 R76, R32.reuse, R52, R76 ;  /* 0x00000034204c723c */ /* 0x050ff0000004184c */
[C---:B------:R-:W-:Y:S01]  /*2ae0*/  HMMA.16816.F32.BF16 R72, R32.reuse, R54, R72 ;  /* 0x000000362048723c */ /* 0x040fe20000041848 */
[----:B------:R-:W4:Y:S07]  /*2af0*/  LDSM.16.M88.4 R52, [R243+0x14900] ;  /* 0x01490000f334783b */ /* 0x000f2e0000000200 */
[C---:B-----5:R-:W-:Y:S08]  /*2b00*/  HMMA.16816.F32.BF16 R92, R32.reuse, R24, R92 ;  /* 0x00000018205c723c */ /* 0x060ff0000004185c */
[C---:B------:R-:W-:Y:S01]  /*2b10*/  HMMA.16816.F32.BF16 R56, R32.reuse, R26, R56 ;  /* 0x0000001a2038723c */ /* 0x040fe20000041838 */
[----:B------:R-:W-:Y:S07]  /*2b20*/  LDSM.16.M88.4 R24, [R245+0x8000] ;  /* 0x00800000f518783b */ /* 0x000fee0000000200 */
[C---:B--2---:R-:W-:Y:S08]  /*2b30*/  HMMA.16816.F32.BF16 R108, R32.reuse, R20, R108 ;  /* 0x00000014206c723c */ /* 0x044ff0000004186c */
[C---:B------:R-:W-:Y:S01]  /*2b40*/  HMMA.16816.F32.BF16 R48, R32.reuse, R22, R48 ;  /* 0x000000162030723c */ /* 0x040fe20000041830 */
[----:B------:R-:W2:Y:S07]  /*2b50*/  LDSM.16.M88.4 R20, [R234+0x6000] ;  /* 0x00600000ea14783b */ /* 0x000eae0000000200 */
[C---:B------:R-:W-:Y:S08]  /*2b60*/  HMMA.16816.F32.BF16 R16, R32.reuse, R96, R16 ;  /* 0x000000602010723c */ /* 0x040ff00000041810 */
[C---:B------:R-:W-:Y:S08]  /*2b70*/  HMMA.16816.F32.BF16 R68, R32.reuse, R40, R68 ;  /* 0x000000282044723c */ /* 0x040ff00000041844 */
[C---:B------:R-:W-:Y:S01]  /*2b80*/  HMMA.16816.F32.BF16 R64, R32.reuse, R42, R64 ;  /* 0x0000002a2040723c */ /* 0x040fe20000041840 */
[----:B------:R-:W-:Y:S07]  /*2b90*/  LDSM.16.M88.4 R40, [R234+0x7000] ;  /* 0x00700000ea28783b */ /* 0x000fee0000000200 */
[----:B------:R-:W-:Y:S01]  /*2ba0*/  HMMA.16816.F32.BF16 R88, R32, R98, R88 ;  /* 0x000000622058723c */ /* 0x000fe20000041858 */
[----:B------:R-:W5:Y:S04]  /*2bb0*/  LDSM.16.M88.4 R32, [R234+0x6800] ;  /* 0x00680000ea20783b */ /* 0x000f680000000200 */
[----:B------:R-:W-:Y:S03]  /*2bc0*/  LDSM.16.M88.4 R96, [R234+0x8800] ;  /* 0x00880000ea60783b */ /* 0x000fe60000000200 */
[C---:B---3--:R-:W-:Y:S08]  /*2bd0*/  HMMA.16816.F32.BF16 R8, R84.reuse, R60, R8 ;  /* 0x0000003c5408723c */ /* 0x048ff00000041808 */
[C---:B------:R-:W-:Y:S01]  /*2be0*/  HMMA.16816.F32.BF16 R80, R84.reuse, R62, R80 ;  /* 0x0000003e5450723c */ /* 0x040fe20000041850 */
[----:B------:R-:W-:Y:S07]  /*2bf0*/  LDSM.16.M88.4 R60, [R243+0x15100] ;  /* 0x01510000f33c783b */ /* 0x000fee0000000200 */
[C---:B------:R-:W-:Y:S08]  /*2c00*/  HMMA.16816.F32.BF16 R92, R84.reuse, R36, R92 ;  /* 0x00000024545c723c */ /* 0x040ff0000004185c */
[C---:B------:R-:W-:Y:S08]  /*2c10*/  HMMA.16816.F32.BF16 R56, R84.reuse, R38, R56 ;  /* 0x000000265438723c */ /* 0x040ff00000041838 */
[C---:B------:R-:W-:Y:S08]  /*2c20*/  HMMA.16816.F32.BF16 R76, R84.reuse, R100, R76 ;  /* 0x00000064544c723c */ /* 0x040ff0000004184c */
[C---:B------:R-:W-:Y:S01]  /*2c30*/  HMMA.16816.F32.BF16 R72, R84.reuse, R102, R72 ;  /* 0x000000665448723c */ /* 0x040fe20000041848 */
[----:B------:R-:W-:Y:S07]  /*2c40*/  LDSM.16.M88.4 R100, [R245+0xc000] ;  /* 0x00c00000f564783b */ /* 0x000fee0000000200 */
[C---:B-1----:R-:W-:Y:S08]  /*2c50*/  HMMA.16816.F32.BF16 R108, R84.reuse, R12, R108 ;  /* 0x0000000c546c723c */ /* 0x042ff0000004186c */
[C---:B------:R-:W-:Y:S01]  /*2c60*/  HMMA.16816.F32.BF16 R48, R84.reuse, R14, R48 ;  /* 0x0000000e5430723c */ /* 0x040fe20000041830 */
[----:B------:R-:W-:Y:S07]  /*2c70*/  LDSM.16.M88.4 R12, [R249+0x15100] ;  /* 0x01510000f90c783b */ /* 0x000fee0000000200 */
[C---:B----4-:R-:W-:Y:S01]  /*2c80*/  HMMA.16816.F32.BF16 R36, R84.reuse, R52, R16 ;  /* 0x000000345424723c */ /* 0x050fe20000041810 */
[----:B------:R-:W1:Y:S07]  /*2c90*/  LDSM.16.M88.4 R16, [R250+0xc000] ;  /* 0x00c00000fa10783b */ /* 0x000e6e0000000200 */
[C---:B------:R-:W-:Y:S08]  /*2ca0*/  HMMA.16816.F32.BF16 R68, R84.reuse, R44, R68 ;  /* 0x0000002c5444723c */ /* 0x040ff00000041844 */
[C---:B------:R-:W-:Y:S08]  /*2cb0*/  HMMA.16816.F32.BF16 R64, R84.reuse, R46, R64 ;  /* 0x0000002e5440723c */ /* 0x040ff00000041840 */
[----:B------:R-:W-:Y:S01]  /*2cc0*/  HMMA.16816.F32.BF16 R88, R84, R54, R88 ;  /* 0x000000365458723c */ /* 0x000fe20000041858 */
[----:B------:R-:W3:Y:S07]  /*2cd0*/  LDSM.16.M88.4 R52, [R249+0x15900] ;  /* 0x01590000f934783b */ /* 0x000eee0000000200 */
[C---:B--2---:R-:W-:Y:S01]  /*2ce0*/  HMMA.16816.F32.BF16 R44, R24.reuse, R20, R8 ;  /* 0x00000014182c723c */ /* 0x044fe20000041808 */
[----:B------:R-:W-:Y:S07]  /*2cf0*/  LDSM.16.M88.4 R8, [R247+0x9000] ;  /* 0x00900000f708783b */ /* 0x000fee0000000200 */
[C---:B------:R-:W-:Y:S01]  /*2d00*/  HMMA.16816.F32.BF16 R80, R24.reuse, R22, R80 ;  /* 0x000000161850723c */ /* 0x040fe20000041850 */
[----:B------:R-:W2:Y:S07]  /*2d10*/  LDSM.16.M88.4 R20, [R248+0xc000] ;  /* 0x00c00000f814783b */ /* 0x000eae0000000200 */
[C---:B-----5:R-:W-:Y:S08]  /*2d20*/  HMMA.16816.F32.BF16 R76, R24.reuse, R32, R76 ;  /* 0x00000020184c723c */ /* 0x060ff0000004184c */
[----:B------:R-:W-:Y:S01]  /*2d30*/  HMMA.16816.F32.BF16 R72, R24, R34, R72 ;  /* 0x000000221848723c */ /* 0x000fe20000041848 */
[----:B------:R-:W4:Y:S07]  /*2d40*/  LDSM.16.M88.4 R32, [R234+0x7800] ;  /* 0x00780000ea20783b */ /* 0x000f2e0000000200 */
[C---:B-1----:R-:W-:Y:S08]  /*2d50*/  HMMA.16816.F32.BF16 R44, R16.reuse, R12, R44 ;  /* 0x0000000c102c723c */ /* 0x042ff0000004182c */
[----:B------:R-:W-:Y:S01]  /*2d60*/  HMMA.16816.F32.BF16 R80, R16, R14, R80 ;  /* 0x0000000e1050723c */ /* 0x000fe20000041850 */
[----:B------:R-:W1:Y:S07]  /*2d70*/  LDSM.16.M88.4 R12, [R247+0x9800] ;  /* 0x00980000f70c783b */ /* 0x000e6e0000000200 */
[C---:B------:R-:W-:Y:S01]  /*2d80*/  HMMA.16816.F32.BF16 R84, R24.reuse, R40, R68 ;  /* 0x000000281854723c */ /* 0x040fe20000041844 */
[----:B------:R-:W-:Y:S07]  /*2d90*/  LDSM.16.M88.4 R68, [R246+0xc000] ;  /* 0x00c00000f644783b */ /* 0x000fee0000000200 */
[----:B------:R-:W-:Y:S01]  /*2da0*/  HMMA.16816.F32.BF16 R64, R24, R42, R64 ;  /* 0x0000002a1840723c */ /* 0x000fe20000041840 */
[----:B------:R-:W5:Y:S07]  /*2db0*/  LDSM.16.M88.4 R40, [R234+0x8000] ;  /* 0x00800000ea28783b */ /* 0x000f6e0000000200 */
[C---:B---3--:R-:W-:Y:S08]  /*2dc0*/  HMMA.16816.F32.BF16 R76, R16.reuse, R52, R76 ;  /* 0x00000034104c723c */ /* 0x048ff0000004184c */
[----:B------:R-:W-:Y:S01]  /*2dd0*/  HMMA.16816.F32.BF16 R72, R16, R54, R72 ;  /* 0x000000361048723c */ /* 0x000fe20000041848 */
[----:B------:R-:W-:Y:S07]  /*2de0*/  LDSM.16.M88.4 R52, [R249+0x16900] ;  /* 0x01690000f934783b */ /* 0x000fee0000000200 */
[----:B--2---:R-:W-:Y:S08]  /*2df0*/  HMMA.16816.F32.BF16 R44, R20, R8, R44 ;  /* 0x00000008142c723c */ /* 0x004ff0000004182c */
[C---:B----4-:R-:W-:Y:S01]  /*2e00*/  HMMA.16816.F32.BF16 R104, R24.reuse, R32, R92 ;  /* 0x000000201868723c */ /* 0x050fe2000004185c */
[----:B------:R-:W-:Y:S07]  /*2e10*/  LDSM.16.M88.4 R92, [R234+0x9000] ;  /* 0x00900000ea5c783b */ /* 0x000fee0000000200 */
[----:B------:R-:W-:Y:S01]  /*2e20*/  HMMA.16816.F32.BF16 R56, R24, R34, R56 ;  /* 0x000000221838723c */ /* 0x000fe20000041838 */
[----:B------:R-:W-:Y:S07]  /*2e30*/  LDSM.16.M88.4 R32, [R243+0x15900] ;  /* 0x01590000f320783b */ /* 0x000fee0000000200 */
[C---:B------:R-:W-:Y:S01]  /*2e40*/  HMMA.16816.F32.BF16 R80, R20.reuse, R10, R80 ;  /* 0x0000000a1450723c */ /* 0x040fe20000041850 */
[----:B------:R-:W2:Y:S07]  /*2e50*/  LDSM.16.M88.4 R8, [R249+0x16100] ;  /* 0x01610000f908783b */ /* 0x000eae0000000200 */
[C---:B-1----:R-:W-:Y:S08]  /*2e60*/  HMMA.16816.F32.BF16 R76, R20.reuse, R12, R76 ;  /* 0x0000000c144c723c */ /* 0x042ff0000004184c */
[----:B------:R-:W-:Y:S01]  /*2e70*/  HMMA.16816.F32.BF16 R72, R20, R14, R72 ;  /* 0x0000000e1448723c */ /* 0x000fe20000041848 */
[----:B------:R-:W-:Y:S07]  /*2e80*/  LDSM.16.M88.4 R12, [R243+0x16100] ;  /* 0x01610000f30c783b */ /* 0x000fee0000000200 */
[C---:B-----5:R-:W-:Y:S08]  /*2e90*/  HMMA.16816.F32.BF16 R108, R24.reuse, R40, R108 ;  /* 0x00000028186c723c */ /* 0x060ff0000004186c */
[C---:B------:R-:W-:Y:S01]  /*2ea0*/  HMMA.16816.F32.BF16 R48, R24.reuse, R42, R48 ;  /* 0x0000002a1830723c */ /* 0x040fe20000041830 */
[----:B------:R-:W1:Y:S07]  /*2eb0*/  LDSM.16.M88.4 R40, [R247+0xa000] ;  /* 0x00a00000f728783b */ /* 0x000e6e0000000200 */
[C---:B------:R-:W-:Y:S08]  /*2ec0*/  HMMA.16816.F32.BF16 R36, R24.reuse, R96, R36 ;  /* 0x000000601824723c */ /* 0x040ff00000041824 */
[----:B------:R-:W-:Y:S01]  /*2ed0*/  HMMA.16816.F32.BF16 R88, R24, R98, R88 ;  /* 0x000000621858723c */ /* 0x000fe20000041858 */
[----:B------:R-:W3:Y:S07]  /*2ee0*/  LDSM.16.M88.4 R24, [R234+0x9800] ;  /* 0x00980000ea18783b */ /* 0x000eee0000000200 */
[----:B--2---:R-:W-:Y:S08]  /*2ef0*/  HMMA.16816.F32.BF16 R84, R16, R8, R84 ;  /* 0x000000081054723c */ /* 0x004ff00000041854 */
[----:B------:R-:W-:Y:S08]  /*2f00*/  HMMA.16816.F32.BF16 R76, R68, R32, R76 ;  /* 0x00000020444c723c */ /* 0x000ff0000004184c */
[----:B------:R-:W-:Y:S01]  /*2f10*/  HMMA.16816.F32.BF16 R64, R16, R10, R64 ;  /* 0x0000000a1040723c */ /* 0x000fe20000041840 */
[----:B------:R-:W2:Y:S07]  /*2f20*/  LDSM.16.M88.4 R8, [R247+0xa800] ;  /* 0x00a80000f708783b */ /* 0x000eae0000000200 */
[----:B------:R-:W-:Y:S01]  /*2f30*/  HMMA.16816.F32.BF16 R72, R68, R34, R72 ;  /* 0x000000224448723c */ /* 0x000fe20000041848 */
[----:B------:R-:W-:Y:S07]  /*2f40*/  LDSM.16.M88.4 R32, [R234+0xa000] ;  /* 0x00a00000ea20783b */ /* 0x000fee0000000200 */
[C---:B------:R-:W-:Y:S08]  /*2f50*/  HMMA.16816.F32.BF16 R104, R16.reuse, R52, R104 ;  /* 0x000000341068723c */ /* 0x040ff00000041868 */
[----:B------:R-:W-:Y:S08]  /*2f60*/  HMMA.16816.F32.BF16 R56, R16, R54, R56 ;  /* 0x000000361038723c */ /* 0x000ff00000041838 */
[----:B-1----:R-:W-:Y:S08]  /*2f70*/  HMMA.16816.F32.BF16 R84, R20, R40, R84 ;  /* 0x000000281454723c */ /* 0x002ff00000041854 */
[----:B---3--:R-:W-:Y:S08]  /*2f80*/  HMMA.16816.F32.BF16 R76, R100, R24, R76 ;  /* 0x00000018644c723c */ /* 0x008ff0000004184c */
[----:B------:R-:W-:Y:S01]  /*2f90*/  HMMA.16816.F32.BF16 R64, R20, R42, R64 ;  /* 0x0000002a1440723c */ /* 0x000fe20000041840 */
[----:B------:R-:W1:Y:S07]  /*2fa0*/  LDSM.16.M88.4 R40, [R249+0x17100] ;  /* 0x01710000f928783b */ /* 0x000e6e0000000200 */
[----:B------:R-:W-:Y:S01]  /*2fb0*/  HMMA.16816.F32.BF16 R72, R100, R26, R72 ;  /* 0x0000001a6448723c */ /* 0x000fe20000041848 */
[----:B------:R-:W3:Y:S07]  /*2fc0*/  LDSM.16.M88.4 R24, [R243+0x16900] ;  /* 0x01690000f318783b */ /* 0x000eee0000000200 */
[----:B--2---:R-:W-:Y:S01]  /*2fd0*/  HMMA.16816.F32.BF16 R104, R20, R8, R104 ;  /* 0x000000081468723c */ /* 0x004fe20000041868 */
[----:B------:R-:W-:-:S02]  /*2fe0*/  FMUL.FTZ R54, R77, c[0x0][0x320] ;  /* 0x0000c8004d367a20 */ /* 0x000fc40000410000 */
[----:B------:R-:W-:-:S04]  /*2ff0*/  FMUL.FTZ R55, R78, c[0x0][0x320] ;  /* 0x0000c8004e377a20 */ /* 0x000fc80000410000 */
[----:B------:R-:W2:Y:S01]  /*3000*/  MUFU.TANH R54, R54 ;  /* 0x0000003600367308 */ /* 0x000ea20000002400 */
[----:B------:R-:W-:Y:S01]  /*3010*/  HMMA.16816.F32.BF16 R56, R20, R10, R56 ;  /* 0x0000000a1438723c */ /* 0x000fe20000041838 */
[----:B------:R-:W4:Y:S06]  /*3020*/  LDSM.16.M88.4 R8, [R249+0x17900] ;  /* 0x01790000f908783b */ /* 0x000f2c0000000200 */
[----:B------:R-:W1:Y:S01]  /*3030*/  MUFU.TANH R55, R55 ;  /* 0x0000003700377308 */ /* 0x000e620000002400 */
[----:B------:R-:W-:Y:S01]  /*3040*/  HMMA.16816.F32.BF16 R84, R68, R12, R84 ;  /* 0x0000000c4454723c */ /* 0x000fe20000041854 */
[----:B------:R-:W-:-:S02]  /*3050*/  FMUL.FTZ R72, R72, c[0x0][0x320] ;  /* 0x0000c80048487a20 */ /* 0x000fc40000410000 */
[----:B------:R-:W-:Y:S02]  /*3060*/  FMUL.FTZ R73, R73, c[0x0][0x320] ;  /* 0x0000c80049497a20 */ /* 0x000fe40000410000 */
[----:B------:R-:W-:Y:S02]  /*3070*/  FMUL.FTZ R74, R74, c[0x0][0x320] ;  /* 0x0000c8004a4a7a20 */ /* 0x000fe40000410000 */
[----:B------:R-:W-:Y:S01]  /*3080*/  FMUL.FTZ R75, R75, c[0x0][0x320] ;  /* 0x0000c8004b4b7a20 */ /* 0x000fe20000410000 */
[C---:B------:R-:W-:Y:S01]  /*3090*/  HMMA.16816.F32.BF16 R64, R68.reuse, R14, R64 ;  /* 0x0000000e4440723c */ /* 0x040fe20000041840 */
[----:B------:R-:W5:Y:S01]  /*30a0*/  LDSM.16.M88.4 R12, [R247+0xb000] ;  /* 0x00b00000f70c783b */ /* 0x000f620000000200 */
[----:B------:R-:W2:Y:S06]  /*30b0*/  MUFU.TANH R72, R72 ;  /* 0x0000004800487308 */ /* 0x000eac0000002400 */
[----:B------:R-:W-:Y:S02]  /*30c0*/  HMMA.16816.F32.BF16 R44, R68, R60, R44 ;  /* 0x0000003c442c723c */ /* 0x000fe4000004182c */
[----:B------:R-:W2:Y:S06]  /*30d0*/  MUFU.TANH R73, R73 ;  /* 0x0000004900497308 */ /* 0x000eac0000002400 */
[----:B-1----:R-:W-:Y:S02]  /*30e0*/  HMMA.16816.F32.BF16 R108, R16, R40, R108 ;  /* 0x00000028106c723c */ /* 0x002fe4000004186c */
[----:B------:R-:W1:Y:S06]  /*30f0*/  MUFU.TANH R74, R74 ;  /* 0x0000004a004a7308 */ /* 0x000e6c0000002400 */
[----:B---3--:R-:W-:Y:S02]  /*3100*/  HMMA.16816.F32.BF16 R104, R68, R24, R104 ;  /* 0x000000184468723c */ /* 0x008fe40000041868 */
[----:B------:R-:W3:Y:S06]  /*3110*/  MUFU.TANH R75, R75 ;  /* 0x0000004b004b7308 */ /* 0x000eec0000002400 */
[----:B------:R-:W-:Y:S01]  /*3120*/  HMMA.16816.F32.BF16 R48, R16, R42, R48 ;  /* 0x0000002a1030723c */ /* 0x000fe20000041830 */
[----:B------:R-:W-:Y:S07]  /*3130*/  LDSM.16.M88.4 R40, [R234+0xb000] ;  /* 0x00b00000ea28783b */ /* 0x000fee0000000200 */
[----:B------:R-:W-:Y:S01]  /*3140*/  HMMA.16816.F32.BF16 R56, R68, R26, R56 ;  /* 0x0000001a4438723c */ /* 0x000fe20000041838 */
[----:B------:R-:W1:Y:S07]  /*3150*/  LDSM.16.M88.4 R24, [R247+0xb800] ;  /* 0x00b80000f718783b */ /* 0x000e6e0000000200 */
[C---:B----4-:R-:W-:Y:S08]  /*3160*/  HMMA.16816.F32.BF16 R36, R16.reuse, R8, R36 ;  /* 0x000000081024723c */ /* 0x050ff00000041824 */
[----:B------:R-:W-:Y:S01]  /*3170*/  HMMA.16816.F32.BF16 R88, R16, R10, R88 ;  /* 0x0000000a1058723c */ /* 0x000fe20000041858 */
[----:B------:R-:W-:Y:S07]  /*3180*/  LDSM.16.M88.4 R8, [R234+0xb800] ;  /* 0x00b80000ea08783b */ /* 0x000fee0000000200 */
[C---:B------:R-:W-:Y:S08]  /*3190*/  HMMA.16816.F32.BF16 R44, R100.reuse, R92, R44 ;  /* 0x0000005c642c723c */ /* 0x040ff0000004182c */
[C---:B------:R-:W-:Y:S08]  /*31a0*/  HMMA.16816.F32.BF16 R84, R100.reuse, R32, R84 ;  /* 0x000000206454723c */ /* 0x040ff00000041854 */
[----:B------:R-:W-:Y:S01]  /*31b0*/  HMMA.16816.F32.BF16 R64, R100, R34, R64 ;  /* 0x000000226440723c */ /* 0x000fe20000041840 */
[----:B------:R-:W4:Y:S07]  /*31c0*/  LDSM.16.M88.4 R32, [R243+0x17100] ;  /* 0x01710000f320783b */ /* 0x000f2e0000000200 */
[----:B-----5:R-:W-:Y:S01]  /*31d0*/  HMMA.16816.F32.BF16 R108, R20, R12, R108 ;  /* 0x0000000c146c723c */ /* 0x020fe2000004186c */
[----:B------:R-:W-:-:S02]  /*31e0*/  FMUL.FTZ R0, R44, c[0x0][0x320] ;  /* 0x0000c8002c007a20 */ /* 0x000fc40000410000 */
[----:B------:R-:W-:Y:S02]  /*31f0*/  FMUL.FTZ R7, R45, c[0x0][0x320] ;  /* 0x0000c8002d077a20 */ /* 0x000fe40000410000 */
[----:B------:R-:W-:Y:S02]  /*3200*/  FMUL.FTZ R30, R46, c[0x0][0x320] ;  /* 0x0000c8002e1e7a20 */ /* 0x000fe40000410000 */
[----:B------:R-:W-:Y:S01]  /*3210*/  FMUL.FTZ R31, R47, c[0x0][0x320] ;  /* 0x0000c8002f1f7a20 */ /* 0x000fe20000410000 */
[----:B------:R-:W-:Y:S01]  /*3220*/  HMMA.16816.F32.BF16 R48, R20, R14, R48 ;  /* 0x0000000e1430723c */ /* 0x000fe20000041830 */
[----:B------:R-:W5:Y:S01]  /*3230*/  LDSM.16.M88.4 R12, [R243+0x17900] ;  /* 0x01790000f30c783b */ /* 0x000f620000000200 */
[----:B------:R-:W-:Y:S01]  /*3240*/  FMUL.FTZ R77, R85, c[0x0][0x320] ;  /* 0x0000c800554d7a20 */ /* 0x000fe20000410000 */
[----:B------:R-:W2:Y:S01]  /*3250*/  MUFU.TANH R0, R0 ;  /* 0x0000000000007308 */ /* 0x000ea20000002400 */
[----:B------:R-:W-:Y:S01]  /*3260*/  FMUL.FTZ R78, R86, c[0x0][0x320] ;  /* 0x0000c800564e7a20 */ /* 0x000fe20000410000 */
[----:B------:R-:W2:Y:S01]  /*3270*/  LDSM.16.M88.4 R44, [R234+0xa800] ;  /* 0x00a80000ea2c783b */ /* 0x000ea20000000200 */
[----:B------:R-:W-:-:S04]  /*3280*/  DEPBAR.LE SB0, 0x0 ;  /* 0x000080000000791a */ /* 0x000fc80000000000 */
[C---:B-1----:R-:W-:Y:S01]  /*3290*/  HMMA.16816.F32.BF16 R36, R20.reuse, R24, R36 ;  /* 0x000000181424723c */ /* 0x042fe20000041824 */
[----:B------:R-:W-:Y:S01]  /*32a0*/  FMUL.FTZ R67, R67, c[0x0][0x320] ;  /* 0x0000c80043437a20 */ /* 0x000fe20000410000 */
[----:B------:R-:W1:Y:S06]  /*32b0*/  MUFU.TANH R7, R7 ;  /* 0x0000000700077308 */ /* 0x000e6c0000002400 */
[----:B------:R-:W-:Y:S02]  /*32c0*/  HMMA.16816.F32.BF16 R88, R20, R26, R88 ;  /* 0x0000001a1458723c */ /* 0x000fe40000041858 */
[----:B------:R-:W1:Y:S06]  /*32d0*/  MUFU.TANH R30, R30 ;  /* 0x0000001e001e7308 */ /* 0x000e6c0000002400 */
[C---:B------:R-:W-:Y:S02]  /*32e0*/  HMMA.16816.F32.BF16 R80, R68.reuse, R62, R80 ;  /* 0x0000003e4450723c */ /* 0x040fe40000041850 */
[----:B------:R-:W1:Y:S05]  /*32f0*/  MUFU.TANH R31, R31 ;  /* 0x0000001f001f7308 */ /* 0x000e6a0000002400 */
[----:B------:R-:W-:Y:S01]  /*3300*/  FMUL.FTZ R62, R76, c[0x0][0x320] ;  /* 0x0000c8004c3e7a20 */ /* 0x000fe20000410000 */
[----:B----4-:R-:W-:Y:S01]  /*3310*/  HMMA.16816.F32.BF16 R108, R68, R32, R108 ;  /* 0x00000020446c723c */ /* 0x010fe2000004186c */
[----:B------:R-:W-:Y:S01]  /*3320*/  FMUL.FTZ R63, R79, c[0x0][0x320] ;  /* 0x0000c8004f3f7a20 */ /* 0x000fe20000410000 */
[----:B------:R-:W4:Y:S01]  /*3330*/  MUFU.TANH R77, R77 ;  /* 0x0000004d004d7308 */ /* 0x000f220000002400 */
[----:B------:R-:W-:-:S02]  /*3340*/  FMUL.FTZ R76, R84, c[0x0][0x320] ;  /* 0x0000c800544c7a20 */ /* 0x000fc40000410000 */
[----:B------:R-:W-:-:S03]  /*3350*/  FMUL.FTZ R79, R87, c[0x0][0x320] ;  /* 0x0000c800574f7a20 */ /* 0x000fc60000410000 */
[C---:B------:R-:W-:Y:S02]  /*3360*/  HMMA.16816.F32.BF16 R48, R68.reuse, R34, R48 ;  /* 0x000000224430723c */ /* 0x040fe40000041830 */
[----:B------:R-:W1:Y:S06]  /*3370*/  MUFU.TANH R62, R62 ;  /* 0x0000003e003e7308 */ /* 0x000e6c0000002400 */
[C---:B-----5:R-:W-:Y:S02]  /*3380*/  HMMA.16816.F32.BF16 R36, R68.reuse, R12, R36 ;  /* 0x0000000c4424723c */ /* 0x060fe40000041824 */
[----:B------:R-:W1:Y:S06]  /*3390*/  MUFU.TANH R63, R63 ;  /* 0x0000003f003f7308 */ /* 0x000e6c0000002400 */
[----:B------:R-:W-:Y:S02]  /*33a0*/  HMMA.16816.F32.BF16 R88, R68, R14, R88 ;  /* 0x0000000e4458723c */ /* 0x000fe40000041858 */
[----:B------:R-:W1:Y:S06]  /*33b0*/  MUFU.TANH R76, R76 ;  /* 0x0000004c004c7308 */ /* 0x000e6c0000002400 */
[C---:B------:R-:W-:Y:S02]  /*33c0*/  HMMA.16816.F32.BF16 R80, R100.reuse, R94, R80 ;  /* 0x0000005e6450723c */ /* 0x040fe40000041850 */
[----:B------:R-:W1:Y:S06]  /*33d0*/  MUFU.TANH R78, R78 ;  /* 0x0000004e004e7308 */ /* 0x000e6c0000002400 */
[C---:B--2---:R-:W-:Y:S02]  /*33e0*/  HMMA.16816.F32.BF16 R104, R100.reuse, R44, R104 ;  /* 0x0000002c6468723c */ /* 0x044fe40000041868 */
[----:B------:R-:W2:Y:S05]  /*33f0*/  MUFU.TANH R79, R79 ;  /* 0x0000004f004f7308 */ /* 0x000eaa0000002400 */
[----:B------:R-:W-:Y:S01]  /*3400*/  FMUL.FTZ R44, R64, c[0x0][0x320] ;  /* 0x0000c800402c7a20 */ /* 0x000fe20000410000 */
[----:B------:R-:W-:Y:S01]  /*3410*/  HMMA.16816.F32.BF16 R56, R100, R46, R56 ;  /* 0x0000002e6438723c */ /* 0x000fe20000041838 */
[----:B------:R-:W-:Y:S01]  /*3420*/  FMUL.FTZ R45, R65, c[0x0][0x320] ;  /* 0x0000c800412d7a20 */ /* 0x000fe20000410000 */
[----:B------:R1:W1:Y:S01]  /*3430*/  MUFU.TANH R211, R67 ;  /* 0x0000004300d37308 */ /* 0x0002620000002400 */
[----:B------:R-:W-:-:S05]  /*3440*/  FMUL.FTZ R64, R66, c[0x0][0x320] ;  /* 0x0000c80042407a20 */ /* 0x000fca0000410000 */
[C---:B------:R-:W-:Y:S01]  /*3450*/  HMMA.16816.F32.BF16 R108, R100.reuse, R40, R108 ;  /* 0x00000028646c723c */ /* 0x040fe2000004186c */
[----:B------:R-:W-:Y:S01]  /*3460*/  FMUL.FTZ R60, R80, c[0x0][0x320] ;  /* 0x0000c800503c7a20 */ /* 0x000fe20000410000 */
[----:B------:R-:W1:Y:S01]  /*3470*/  MUFU.TANH R44, R44 ;  /* 0x0000002c002c7308 */ /* 0x000e620000002400 */
[----:B------:R-:W-:Y:S02]  /*3480*/  FMUL.FTZ R52, R81, c[0x0][0x320] ;  /* 0x0000c80051347a20 */ /* 0x000fe40000410000 */
[----:B------:R-:W-:Y:S02]  /*3490*/  FMUL.FTZ R53, R82, c[0x0][0x320] ;  /* 0x0000c80052357a20 */ /* 0x000fe40000410000 */
[----:B------:R-:W-:Y:S01]  /*34a0*/  FMUL.FTZ R61, R83, c[0x0][0x320] ;  /* 0x0000c800533d7a20 */ /* 0x000fe20000410000 */
[----:B------:R-:W-:Y:S01]  /*34b0*/  HMMA.16816.F32.BF16 R48, R100, R42, R48 ;  /* 0x0000002a6430723c */ /* 0x000fe20000041830 */
[----:B------:R-:W-:Y:S01]  /*34c0*/  FMUL.FTZ R104, R104, c[0x0][0x320] ;  /* 0x0000c80068687a20 */ /* 0x000fe20000410000 */
[----:B------:R-:W1:Y:S01]  /*34d0*/  MUFU.TANH R60, R60 ;  /* 0x0000003c003c7308 */ /* 0x000e620000002400 */
[----:B------:R-:W-:-:S02]  /*34e0*/  FMUL.FTZ R105, R105, c[0x0][0x320] ;  /* 0x0000c80069697a20 */ /* 0x000fc40000410000 */
[----:B------:R-:W-:Y:S02]  /*34f0*/  FMUL.FTZ R106, R106, c[0x0][0x320] ;  /* 0x0000c8006a6a7a20 */ /* 0x000fe40000410000 */
[----:B------:R-:W-:Y:S01]  /*3500*/  FMUL.FTZ R107, R107, c[0x0][0x320] ;  /* 0x0000c8006b6b7a20 */ /* 0x000fe20000410000 */
        /* <DEDUP_REMOVED lines=11> */
[----:B------:R-:W-:Y:S02]  /*35c0*/  FMUL.FTZ R111, R111, c[0x0][0x320] ;  /* 0x0000c8006f6f7a20 */ /* 0x000fe40000410000 */
[----:B------:R-:W-:Y:S01]  /*35d0*/  FMUL.FTZ R48, R48, c[0x0][0x320] ;  /* 0x0000c80030307a20 */ /* 0x000fe20000410000 */
[----:B------:R-:W1:Y:S01]  /*35e0*/  MUFU.TANH R61, R61 ;  /* 0x0000003d003d7308 */ /* 0x000e620000002400 */
[----:B------:R-:W-:Y:S02]  /*35f0*/  FMUL.FTZ R49, R49, c[0x0][0x320] ;  /* 0x0000c80031317a20 */ /* 0x000fe40000410000 */
[----:B------:R-:W-:Y:S02]  /*3600*/  FMUL.FTZ R50, R50, c[0x0][0x320] ;  /* 0x0000c80032327a20 */ /* 0x000fe40000410000 */
[----:B------:R-:W-:-:S02]  /*3610*/  FMUL.FTZ R51, R51, c[0x0][0x320] ;  /* 0x0000c80033337a20 */ /* 0x000fc40000410000 */
[----:B------:R-:W-:Y:S01]  /*3620*/  FMUL.FTZ R36, R36, c[0x0][0x320] ;  /* 0x0000c80024247a20 */ /* 0x000fe20000410000 */
[----:B------:R-:W1:Y:S01]  /*3630*/  MUFU.TANH R45, R45 ;  /* 0x0000002d002d7308 */ /* 0x000e620000002400 */
[----:B------:R-:W-:Y:S02]  /*3640*/  FMUL.FTZ R37, R37, c[0x0][0x320] ;  /* 0x0000c80025257a20 */ /* 0x000fe40000410000 */
[----:B------:R-:W-:Y:S02]  /*3650*/  FMUL.FTZ R38, R38, c[0x0][0x320] ;  /* 0x0000c80026267a20 */ /* 0x000fe40000410000 */
[----:B------:R-:W-:Y:S02]  /*3660*/  FMUL.FTZ R39, R39, c[0x0][0x320] ;  /* 0x0000c80027277a20 */ /* 0x000fe40000410000 */
[----:B------:R-:W-:Y:S01]  /*3670*/  FMUL.FTZ R88, R88, c[0x0][0x320] ;  /* 0x0000c80058587a20 */ /* 0x000fe20000410000 */
[----:B------:R-:W1:Y:S01]  /*3680*/  MUFU.TANH R64, R64 ;  /* 0x0000004000407308 */ /* 0x000e620000002400 */
[----:B------:R-:W-:-:S02]  /*3690*/  FMUL.FTZ R89, R89, c[0x0][0x320] ;  /* 0x0000c80059597a20 */ /* 0x000fc40000410000 */
[----:B------:R-:W-:Y:S02]  /*36a0*/  FMUL.FTZ R90, R90, c[0x0][0x320] ;  /* 0x0000c8005a5a7a20 */ /* 0x000fe40000410000 */
[----:B------:R-:W-:-:S03]  /*36b0*/  FMUL.FTZ R91, R91, c[0x0][0x320] ;  /* 0x0000c8005b5b7a20 */ /* 0x000fc60000410000 */
        /* <DEDUP_REMOVED lines=26> */
[----:B--234-:R-:W-:Y:S01]  /*3860*/  IMAD.U32 R8, RZ, RZ, UR8 ;  /* 0x00000008ff087e24 */ /* 0x01cfe2000f8e00ff */
[----:B------:R-:W-:Y:S01]  /*3870*/  PLOP3.LUT P1, PT, PT, PT, UP0, 0x80, 0x0 ;  /* 0x000000000000781c */ /* 0x000fe20003f2f008 */
[----:B------:R-:W-:Y:S01]  /*3880*/  IMAD.MOV.U32 R251, RZ, RZ, RZ ;  /* 0x000000fffffb7224 */ /* 0x000fe200078e00ff */
[----:B------:R-:W-:-:S02]  /*3890*/  PLOP3.LUT P0, PT, PT, PT, UP0, 0x80, 0x0 ;  /* 0x000000000000781c */ /* 0x000fc40003f0f008 */
        /* <DEDUP_REMOVED lines=11> */
[----:B------:R-:W-:Y:S01]  /*3950*/  SHF.R.S32.HI R22, RZ, 0x1f, R29 ;  /* 0x0000001fff167819 */ /* 0x000fe2000001141d */
[----:B------:R-:W-:Y:S01]  /*3960*/  IMAD.WIDE R24, R213, 0x2, RZ ;  /* 0x00000002d5187825 */ /* 0x000fe200078e02ff */
[----:B------:R-:W-:Y:S02]  /*3970*/  SEL R19, RZ, 0x10, P6 ;  /* 0x00000010ff137807 */ /* 0x000fe40003000000 */
[----:B------:R-:W-:Y:S01]  /*3980*/  LEA.HI R22, R22, R29, RZ, 0x3 ;  /* 0x0000001d16167211 */ /* 0x000fe200078f18ff */
[----:B------:R-:W-:Y:S01]  /*3990*/  IMAD R252, R8, c[0x0][0x2b8], R252 ;  /* 0x0000ae0008fc7a24 */ /* 0x000fe200078e02fc */
[----:B------:R-:W-:Y:S02]  /*39a0*/  SHF.R.S32.HI R9, RZ, 0x1f, R28 ;  /* 0x0000001fff097819 */ /* 0x000fe4000001141c */
[----:B------:R-:W-:-:S02]  /*39b0*/  IADD3 R26, -R19, 0x10, RZ ;  /* 0x00000010131a7810 */ /* 0x000fc40007ffe1ff */
[----:B------:R-:W-:Y:S02]  /*39c0*/  SHF.R.S32.HI R8, RZ, 0x1f, R252 ;  /* 0x0000001fff087819 */ /* 0x000fe400000114fc */
[----:B------:R-:W-:Y:S02]  /*39d0*/  SEL R18, RZ, 0x10, P5 ;  /* 0x00000010ff127807 */ /* 0x000fe40002800000 */
[----:B------:R-:W-:Y:S01]  /*39e0*/  LOP3.LUT R22, R22, 0xfffffff8, RZ, 0xc0, !PT ;  /* 0xfffffff816167812 */ /* 0x000fe200078ec0ff */
[----:B------:R-:W-:Y:S01]  /*39f0*/  IMAD R8, R8, c[0x0][0x1e0], RZ ;  /* 0x0000780008087a24 */ /* 0x000fe200078e02ff */
[----:B------:R-:W-:Y:S02]  /*3a00*/  LEA.HI R9, R9, R28, RZ, 0x3 ;  /* 0x0000001c09097211 */ /* 0x000fe400078f18ff */
[----:B------:R-:W-:Y:S01]  /*3a10*/  LOP3.LUT R26, R26, 0xf, RZ, 0xc0, !PT ;  /* 0x0000000f1a1a7812 */ /* 0x000fe200078ec0ff */
[----:B------:R-:W-:Y:S01]  /*3a20*/  IMAD R8, R252, c[0x0][0x1e4], R8 ;  /* 0x00007900fc087a24 */ /* 0x000fe200078e0208 */
[----:B------:R-:W-:Y:S01]  /*3a30*/  IADD3 R14, -R18, 0x10, RZ ;  /* 0x00000010120e7810 */ /* 0x000fe20007ffe1ff */
[----:B------:R-:W-:Y:S01]  /*3a40*/  IMAD.WIDE R22, R22, 0x2, RZ ;  /* 0x0000000216167825 */ /* 0x000fe200078e02ff */
[----:B------:R-:W-:-:S02]  /*3a50*/  SEL R17, RZ, 0x10, P4 ;  /* 0x00000010ff117807 */ /* 0x000fc40002000000 */
[----:B------:R-:W-:Y:S01]  /*3a60*/  LOP3.LUT R9, R9, 0xfffffff8, RZ, 0xc0, !PT ;  /* 0xfffffff809097812 */ /* 0x000fe200078ec0ff */
[----:B--2---:R-:W-:Y:S01]  /*3a70*/  IMAD.WIDE.U32 R10, R252, c[0x0][0x1e0], RZ ;  /* 0x00007800fc0a7a25 */ /* 0x004fe200078e00ff */
[----:B------:R-:W-:Y:S02]  /*3a80*/  LOP3.LUT R14, R14, 0xf, RZ, 0xc0, !PT ;  /* 0x0000000f0e0e7812 */ /* 0x000fe400078ec0ff */
[----:B------:R-:W-:Y:S01]  /*3a90*/  IADD3 R13, -R17, 0x10, RZ ;  /* 0x00000010110d7810 */ /* 0x000fe20007ffe1ff */
[----:B------:R-:W-:Y:S01]  /*3aa0*/  IMAD.IADD R11, R11, 0x1, R8 ;  /* 0x000000010b0b7824 */ /* 0x000fe200078e0208 */
[----:B------:R-:W-:Y:S01]  /*3ab0*/  IADD3 R12, -R6, 0x10, RZ ;  /* 0x00000010060c7810 */ /* 0x000fe20007ffe1ff */
[----:B------:R-:W-:Y:S01]  /*3ac0*/  IMAD.WIDE R32, R9, 0x2, RZ ;  /* 0x0000000209207825 */ /* 0x000fe200078e02ff */
[----:B------:R-:W-:Y:S02]  /*3ad0*/  LOP3.LUT R13, R13, 0xf, RZ, 0xc0, !PT ;  /* 0x0000000f0d0d7812 */ /* 0x000fe400078ec0ff */
[----:B------:R-:W-:-:S02]  /*3ae0*/  LOP3.LUT R12, R12, 0xf, RZ, 0xc0, !PT ;  /* 0x0000000f0c0c7812 */ /* 0x000fc400078ec0ff */
[----:B---3--:R-:W-:Y:S01]  /*3af0*/  SHF.R.S32.HI R8, RZ, 0x1f, R251 ;  /* 0x0000001fff087819 */ /* 0x008fe200000114fb */
[----:B------:R-:W-:-:S04]  /*3b00*/  IMAD.WIDE.U32 R10, R251, c[0x0][0x1f0], R10 ;  /* 0x00007c00fb0a7a25 */ /* 0x000fc800078e000a */
[----:B------:R-:W-:Y:S01]  /*3b10*/  IMAD R8, R8, c[0x0][0x1f0], RZ ;  /* 0x00007c0008087a24 */ /* 0x000fe200078e02ff */
[----:B------:R-:W-:-:S03]  /*3b20*/  IADD3 R10, P0, R10, UR20, RZ ;  /* 0x000000140a0a7c10 */ /* 0x000fc6000ff1e0ff */
[----:B------:R-:W-:-:S05]  /*3b30*/  IMAD R8, R251, c[0x0][0x1f4], R8 ;  /* 0x00007d00fb087a24 */ /* 0x000fca00078e0208 */
[----:B------:R-:W-:Y:S02]  /*3b40*/  IADD3.X R8, R11, UR15, R8, P0, !PT ;  /* 0x0000000f0b087c10 */ /* 0x000fe400087fe408 */
[----:B------:R-:W-:-:S04]  /*3b50*/  LEA R11, P0, R10, c[0x0][0x1c8], 0x1 ;  /* 0x000072000a0b7a11 */ /* 0x000fc800078008ff */
[----:B------:R-:W-:Y:S01]  /*3b60*/  LEA.HI.X R10, R10, c[0x0][0x1cc], R8, 0x1, P0 ;  /* 0x000073000a0a7a11 */ /* 0x000fe200000f0c08 */
[----:B------:R-:W2:Y:S01]  /*3b70*/  SHFL.IDX PT, R15, R11, 0x2, 0x181f ;  /* 0x00581f000b0f7f89 */ /* 0x000ea200000e0000 */
[----:B------:R-:W-:-:S03]  /*3b80*/  SHF.R.S32.HI R8, RZ, 0x1f, R215 ;  /* 0x0000001fff087819 */ /* 0x000fc600000114d7 */
[----:B------:R-:W3:Y:S01]  /*3b90*/  SHFL.IDX PT, R16, R10, 0x2, 0x181f ;  /* 0x00581f000a107f89 */ /* 0x000ee200000e0000 */
[----:B------:R-:W-:-:S03]  /*3ba0*/  LEA.HI R8, R8, R215, RZ, 0x3 ;  /* 0x000000d708087211 */ /* 0x000fc600078f18ff */
[----:B------:R-:W4:Y:S01]  /*3bb0*/  SHFL.IDX PT, R20, R11, RZ, 0x181f ;  /* 0x00181fff0b147589 */ /* 0x000f2200000e0000 */
[----:B------:R-:W-:-:S03]  /*3bc0*/  LOP3.LUT R8, R8, 0xfffffff8, RZ, 0xc0, !PT ;  /* 0xfffffff808087812 */ /* 0x000fc600078ec0ff */
[----:B------:R-:W-:Y:S02]  /*3bd0*/  SHFL.IDX PT, R21, R10, RZ, 0x181f ;  /* 0x00181fff0a157589 */ /* 0x000fe400000e0000 */
[----:B------:R-:W-:Y:S02]  /*3be0*/  IMAD.WIDE R8, R8, 0x2, RZ ;  /* 0x0000000208087825 */ /* 0x000fe400078e02ff */
[----:B------:R-:W5:Y:S04]  /*3bf0*/  SHFL.IDX PT, R11, R11, 0x1, 0x181f ;  /* 0x00381f000b0b7f89 */ /* 0x000f6800000e0000 */
[----:B------:R-:W1:Y:S01]  /*3c00*/  SHFL.IDX PT, R10, R10, 0x1, 0x181f ;  /* 0x00381f000a0a7f89 */ /* 0x000e6200000e0000 */
[----:B--2---:R-:W-:-:S04]  /*3c10*/  IADD3 R26, P1, P0, R26, R15, R24 ;  /* 0x0000000f1a1a7210 */ /* 0x004fc8000783e018 */
[----:B---3--:R-:W-:Y:S02]  /*3c20*/  IADD3.X R27, RZ, R16, R25, P1, P0 ;  /* 0x00000010ff1b7210 */ /* 0x008fe40000fe0419 */
[----:B------:R-:W-:-:S04]  /*3c30*/  IADD3 R34, P1, P0, R14, R15, R22 ;  /* 0x0000000f0e227210 */ /* 0x000fc8000783e016 */
[----:B------:R-:W-:Y:S02]  /*3c40*/  IADD3.X R35, RZ, R16, R23, P1, P0 ;  /* 0x00000010ff237210 */ /* 0x000fe40000fe0417 */
[----:B-1----:R-:W-:-:S04]  /*3c50*/  IADD3 R36, P1, P0, R13, R15, R32 ;  /* 0x0000000f0d247210 */ /* 0x002fc8000783e020 */
[----:B------:R-:W-:Y:S02]  /*3c60*/  IADD3.X R37, RZ, R16, R33, P1, P0 ;  /* 0x00000010ff257210 */ /* 0x000fe40000fe0421 */
[----:B------:R-:W-:-:S04]  /*3c70*/  IADD3 R12, P1, P0, R12, R15, R8 ;  /* 0x0000000f0c0c7210 */ /* 0x000fc8000783e008 */
[----:B------:R-:W-:Y:S02]  /*3c80*/  IADD3.X R13, RZ, R16, R9, P1, P0 ;  /* 0x00000010ff0d7210 */ /* 0x000fe40000fe0409 */
[-C--:B----4-:R-:W-:Y:S02]  /*3c90*/  IADD3 R40, P0, R24, R20.reuse, RZ ;  /* 0x0000001418287210 */ /* 0x090fe40007f1e0ff */
[CC--:B------:R-:W-:Y:S02]  /*3ca0*/  IADD3 R38, P1, R22.reuse, R20.reuse, RZ ;  /* 0x0000001416267210 */ /* 0x0c0fe40007f3e0ff */
[-C--:B-----5:R-:W-:Y:S01]  /*3cb0*/  IADD3 R22, P2, R22, R11.reuse, RZ ;  /* 0x0000000b16167210 */ /* 0x0a0fe20007f5e0ff */
[--C-:B------:R-:W-:Y:S01]  /*3cc0*/  IMAD.X R41, R25, 0x1, R21.reuse, P0 ;  /* 0x0000000119297824 */ /* 0x100fe200000e0615 */
[-C--:B------:R-:W-:Y:S01]  /*3cd0*/  IADD3 R14, P0, R32, R20.reuse, RZ ;  /* 0x00000014200e7210 */ /* 0x080fe20007f1e0ff */
[C-C-:B------:R-:W-:Y:S01]  /*3ce0*/  IMAD.X R39, R23.reuse, 0x1, R21.reuse, P1 ;  /* 0x0000000117277824 */ /* 0x140fe200008e0615 */
[----:B------:R-:W-:Y:S01]  /*3cf0*/  IADD3 R20, P1, R8, R20, RZ ;  /* 0x0000001408147210 */ /* 0x000fe20007f3e0ff */
[----:B------:R-:W-:Y:S01]  /*3d00*/  IMAD.X R23, R23, 0x1, R10, P2 ;  /* 0x0000000117177824 */ /* 0x000fe200010e060a */
[----:B------:R-:W-:Y:S01]  /*3d10*/  ISETP.GE.AND P2, PT, R215, c[0x0][0x1d4], PT ;  /* 0x00007500d7007a0c */ /* 0x000fe20003f46270 */
[--C-:B------:R-:W-:Y:S01]  /*3d20*/  IMAD.X R15, R33, 0x1, R21.reuse, P0 ;  /* 0x00000001210f7824 */ /* 0x100fe200000e0615 */
[-C--:B------:R-:W-:Y:S01]  /*3d30*/  IADD3 R24, P0, R24, R11.reuse, RZ ;  /* 0x0000000b18187210 */ /* 0x080fe20007f1e0ff */
[----:B------:R-:W-:Y:S01]  /*3d40*/  IMAD.X R21, R9, 0x1, R21, P1 ;  /* 0x0000000109157824 */ /* 0x000fe200008e0615 */
[----:B------:R-:W-:-:S03]  /*3d50*/  IADD3 R32, P1, R32, R11, RZ ;  /* 0x0000000b20207210 */ /* 0x000fc60007f3e0ff */
[--C-:B------:R-:W-:Y:S01]  /*3d60*/  IMAD.X R25, R25, 0x1, R10.reuse, P0 ;  /* 0x0000000119197824 */ /* 0x100fe200000e060a */
[----:B------:R-:W-:Y:S01]  /*3d70*/  IADD3 R42, P0, R8, R11, RZ ;  /* 0x0000000b082a7210 */ /* 0x000fe20007f1e0ff */
[--C-:B------:R-:W-:Y:S01]  /*3d80*/  IMAD.X R33, R33, 0x1, R10.reuse, P1 ;  /* 0x0000000121217824 */ /* 0x100fe200008e060a */
[----:B------:R-:W-:Y:S01]  /*3d90*/  ISETP.NE.U32.AND P1, PT, R19, RZ, PT ;  /* 0x000000ff1300720c */ /* 0x000fe20003f25070 */
[----:B------:R-:W-:Y:S02]  /*3da0*/  IMAD.SHL.U32 R8, R214, 0x2, RZ ;  /* 0x00000002d6087824 */ /* 0x000fe400078e00ff */
[----:B------:R-:W-:Y:S01]  /*3db0*/  IMAD.X R43, R9, 0x1, R10, P0 ;  /* 0x00000001092b7824 */ /* 0x000fe200000e060a */
[----:B------:R-:W-:Y:S02]  /*3dc0*/  ISETP.NE.U32.AND P0, PT, R18, RZ, PT ;  /* 0x000000ff1200720c */ /* 0x000fe40003f05070 */
[----:B------:R1:W-:Y:S04]  /*3dd0*/  LDGSTS.E.BYPASS.LTC128B.128 [R8+0xc100], [R40.64], !P6 ;  /* 0x0c10000028087fae */ /* 0x0003e8000f101d4c */
[----:B------:R1:W-:Y:S04]  /*3de0*/  LDGSTS.E.BYPASS.LTC128B.128 [R8+0xf100], [R38.64], !P5 ;  /* 0x0f10000026087fae */ /* 0x0003e8000e901d4c */
[----:B------:R1:W-:Y:S04]  /*3df0*/  LDGSTS.E.BYPASS.LTC128B.128 [R8+0x12100], [R14.64], !P4 ;  /* 0x121000000e087fae */ /* 0x0003e8000e101d4c */
[----:B------:R1:W-:Y:S04]  /*3e00*/  LDGSTS.E.BYPASS.LTC128B.128 [R8+0x15100], [R20.64], !P2 ;  /* 0x1510000014087fae */ /* 0x0003e8000d101d4c */
[----:B------:R1:W-:Y:S04]  /*3e10*/  LDGSTS.E.BYPASS.LTC128B.128 [R8+0xd100], [R24.64], !P6 ;  /* 0x0d10000018087fae */ /* 0x0003e8000f101d4c */
[----:B------:R1:W-:Y:S04]  /*3e20*/  LDGSTS.E.BYPASS.LTC128B.128 [R8+0x10100], [R22.64], !P5 ;  /* 0x1010000016087fae */ /* 0x0003e8000e901d4c */
[----:B------:R1:W-:Y:S04]  /*3e30*/  LDGSTS.E.BYPASS.LTC128B.128 [R8+0x13100], [R32.64], !P4 ;  /* 0x1310000020087fae */ /* 0x0003e8000e101d4c */
[----:B------:R1:W-:Y:S04]  /*3e40*/  LDGSTS.E.BYPASS.LTC128B.128 [R8+0x16100], [R42.64], !P2 ;  /* 0x161000002a087fae */ /* 0x0003e8000d101d4c */
[----:B------:R1:W-:Y:S01]  /*3e50*/  LDGSTS.E.BYPASS.LTC128B.128.ZFILL [R8+0xe100], [R26.64], P1 ;  /* 0x0e1000001a087fae */ /* 0x0003e20008941d4c */
[----:B------:R-:W-:-:S03]  /*3e60*/  ISETP.NE.U32.AND P1, PT, R17, RZ, PT ;  /* 0x000000ff1100720c */ /* 0x000fc60003f25070 */
[----:B------:R1:W-:Y:S01]  /*3e70*/  LDGSTS.E.BYPASS.LTC128B.128.ZFILL [R8+0x11100], [R34.64], P0 ;  /* 0x1110000022087fae */ /* 0x0003e20008141d4c */
[----:B------:R-:W-:-:S09]  /*3e80*/  ISETP.NE.U32.AND P0, PT, R6, RZ, PT ;  /* 0x000000ff0600720c */ /* 0x000fd20003f05070 */
[----:B------:R1:W-:Y:S04]  /*3e90*/  LDGSTS.E.BYPASS.LTC128B.128.ZFILL [R8+0x14100], [R36.64], P1 ;  /* 0x1410000024087fae */ /* 0x0003e80008941d4c */
[----:B------:R1:W-:Y:S02]  /*3ea0*/  LDGSTS.E.BYPASS.LTC128B.128.ZFILL [R8+0x17100], [R12.64], P0 ;  /* 0x171000000c087fae */ /* 0x0003e40008141d4c */
.L_x_770:
[----:B--234-:R-:W-:Y:S01]  /*3eb0*/  SHF.R.S32.HI R6, RZ, 0x1f, R2 ;  /* 0x0000001fff067819 */ /* 0x01cfe20000011402 */
[----:B------:R-:W-:Y:S01]  /*3ec0*/  IMAD.SHL.U32 R244, R5, 0x2, RZ ;  /* 0x0000000205f47824 */ /* 0x000fe200078e00ff */
[----:B------:R-:W0:Y:S02]  /*3ed0*/  LDGDEPBAR ;  /* 0x00000000000079af */ /* 0x000e240000000000 */
[----:B-1----:R-:W-:Y:S01]  /*3ee0*/  LEA.HI R8, R6, R2, RZ, 0x2 ;  /* 0x0000000206087211 */ /* 0x002fe200078f10ff */
[----:B------:R-:W-:Y:S01]  /*3ef0*/  IMAD.U32 R6, RZ, RZ, UR18 ;  /* 0x00000012ff067e24 */ /* 0x000fe2000f8e00ff */
[----:B------:R-:W-:Y:S01]  /*3f00*/  LDSM.16.MT88.4 R140, [R244+0x3100] ;  /* 0x00310000f48c783b */ /* 0x000fe20000004200 */
[----:B------:R-:W-:-:S02]  /*3f10*/  IMAD R241, R3, 0x2, R244 ;  /* 0x0000000203f17824 */ /* 0x000fc400078e02f4 */
[----:B------:R-:W-:Y:S01]  /*3f20*/  IMAD R242, R4, 0x2, R244 ;  /* 0x0000000204f27824 */ /* 0x000fe200078e02f4 */
[----:B------:R1:W-:Y:S03]  /*3f30*/  STL [R1+0x1c], R8 ;  /* 0x00001c0801007387 */ /* 0x0003e60000100800 */
[----:B------:R-:W-:Y:S01]  /*3f40*/  IMAD R240, R3, 0x2, R242 ;  /* 0x0000000203f07824 */ /* 0x000fe200078e02f2 */
[----:B------:R-:W-:Y:S04]  /*3f50*/  LDSM.16.MT88.4 R156, [R241+0x100] ;  /* 0x00010000f19c783b */ /* 0x000fe80000004200 */
[----:B------:R-:W-:Y:S04]  /*3f60*/  LDSM.16.MT88.4 R164, [R242+0x100] ;  /* 0x00010000f2a4783b */ /* 0x000fe80000004200 */
[----:B------:R-:W-:Y:S04]  /*3f70*/  LDSM.16.MT88.4 R12, [R241+0x900] ;  /* 0x00090000f10c783b */ /* 0x000fe80000004200 */
[----:B------:R-:W-:Y:S04]  /*3f80*/  LDSM.16.MT88.4 R148, [R240+0x100] ;  /* 0x00010000f094783b */ /* 0x000fe80000004200 */
[----:B------:R-:W-:Y:S04]  /*3f90*/  LDSM.16.MT88.4 R132, [R242+0x3100] ;  /* 0x00310000f284783b */ /* 0x000fe80000004200 */
[----:B------:R-:W-:Y:S01]  /*3fa0*/  LDSM.16.MT88.4 R172, [R244+0x100] ;  /* 0x00010000f4ac783b */ /* 0x000fe20000004200 */
[----:B-1----:R-:W-:-:S03]  /*3fb0*/  LOP3.LUT R8, R8, 0x7ffffffc, RZ, 0xc0, !PT ;  /* 0x7ffffffc08087812 */ /* 0x002fc600078ec0ff */
[----:B------:R-:W-:Y:S02]  /*3fc0*/  LDSM.16.MT88.4 R24, [R242+0x3900] ;  /* 0x00390000f218783b */ /* 0x000fe40000004200 */
[----:B------:R-:W-:Y:S02]  /*3fd0*/  IMAD.IADD R2, R2, 0x1, -R8 ;  /* 0x0000000102027824 */ /* 0x000fe400078e0a08 */
[----:B------:R-:W-:Y:S02]  /*3fe0*/  LDSM.16.MT88.4 R112, [R242+0x9100] ;  /* 0x00910000f270783b */ /* 0x000fe40000004200 */
[----:B------:R-:W-:Y:S02]  /*3ff0*/  IMAD R2, R2, -0x2, R6 ;  /* 0xfffffffe02027824 */ /* 0x000fe400078e0206 */
[----:B------:R-:W-:Y:S03]  /*4000*/  LDSM.16.MT88.4 R80, [R242+0x6100] ;  /* 0x00610000f250783b */ /* 0x000fe60000004200 */
[C---:B------:R-:W-:Y:S01]  /*4010*/  ISETP.GT.AND P0, PT, R2.reuse, RZ, PT ;  /* 0x000000ff0200720c */ /* 0x040fe20003f04270 */
[----:B------:R-:W-:Y:S01]  /*4020*/  LDSM.16.MT88.4 R16, [R244+0x900] ;  /* 0x00090000f410783b */ /* 0x000fe20000004200 */
[----:B------:R-:W-:-:S02]  /*4030*/  ISETP.GT.AND P1, PT, R2, 0x1, PT ;  /* 0x000000010200780c */ /* 0x000fc40003f24270 */
[----:B------:R-:W-:Y:S01]  /*4040*/  FSEL R8, R30, -INF , P0 ;  /* 0xff8000001e087808 */ /* 0x000fe20000000000 */
[----:B------:R-:W-:Y:S01]  /*4050*/  LDSM.16.MT88.4 R56, [R241+0x3100] ;  /* 0x00310000f138783b */ /* 0x000fe20000004200 */
[----:B------:R-:W-:Y:S02]  /*4060*/  FSEL R0, R0, -INF , P0 ;  /* 0xff80000000007808 */ /* 0x000fe40000000000 */
[C---:B------:R-:W-:Y:S01]  /*4070*/  ISETP.GT.AND P0, PT, R2.reuse, 0x8, PT ;  /* 0x000000080200780c */ /* 0x040fe20003f04270 */
[----:B------:R-:W-:Y:S01]  /*4080*/  LDSM.16.MT88.4 R88, [R241+0x6100] ;  /* 0x00610000f158783b */ /* 0x000fe20000004200 */
[----:B------:R-:W-:Y:S02]  /*4090*/  FSEL R7, R7, -INF , P1 ;  /* 0xff80000007077808 */ /* 0x000fe40000800000 */
[----:B------:R-:W-:Y:S01]  /*40a0*/  FSEL R6, R31, -INF , P1 ;  /* 0xff8000001f067808 */ /* 0x000fe20000800000 */
[----:B------:R-:W-:Y:S01]  /*40b0*/  LDSM.16.MT88.4 R96, [R240+0x6100] ;  /* 0x00610000f060783b */ /* 0x000fe20000004200 */
[----:B------:R-:W-:-:S02]  /*40c0*/  ISETP.GT.AND P1, PT, R2, 0x9, PT ;  /* 0x000000090200780c */ /* 0x000fc40003f24270 */
[----:B------:R-:W-:Y:S01]  /*40d0*/  FSEL R60, R60, -INF , P0 ;  /* 0xff8000003c3c7808 */ /* 0x000fe20000000000 */
[----:B------:R-:W-:Y:S01]  /*40e0*/  LDSM.16.MT88.4 R104, [R244+0x9100] ;  /* 0x00910000f468783b */ /* 0x000fe20000004200 */
[----:B------:R-:W-:Y:S02]  /*40f0*/  FMNMX.FTZ R9, R0, R7, !PT ;  /* 0x0000000700097209 */ /* 0x000fe40007810000 */
[----:B------:R-:W-:Y:S01]  /*4100*/  FSEL R53, R53, -INF , P0 ;  /* 0xff80000035357808 */ /* 0x000fe20000000000 */
[----:B------:R-:W-:Y:S01]  /*4110*/  LDSM.16.MT88.4 R120, [R241+0x9100] ;  /* 0x00910000f178783b */ /* 0x000fe20000004200 */
[----:B------:R-:W-:Y:S02]  /*4120*/  ISETP.GT.AND P0, PT, R2, 0x10, PT ;  /* 0x000000100200780c */ /* 0x000fe40003f04270 */
[----:B------:R-:W-:Y:S01]  /*4130*/  FSEL R52, R52, -INF , P1 ;  /* 0xff80000034347808 */ /* 0x000fe20000800000 */
[----:B------:R-:W-:Y:S01]  /*4140*/  LDSM.16.MT88.4 R20, [R241+0x3900] ;  /* 0x00390000f114783b */ /* 0x000fe20000004200 */
[----:B------:R-:W-:-:S02]  /*4150*/  FMNMX.FTZ R9, R60, R9, !PT ;  /* 0x000000093c097209 */ /* 0x000fc40007810000 */
[----:B------:R-:W-:Y:S01]  /*4160*/  FSEL R61, R61, -INF , P1 ;  /* 0xff8000003d3d7808 */ /* 0x000fe20000800000 */
[----:B------:R-:W-:Y:S01]  /*4170*/  LDSM.16.MT88.4 R188, [R241+0x6900] ;  /* 0x00690000f1bc783b */ /* 0x000fe20000004200 */
[----:B------:R-:W-:Y:S02]  /*4180*/  ISETP.GT.AND P1, PT, R2, 0x11, PT ;  /* 0x000000110200780c */ /* 0x000fe40003f24270 */
[----:B------:R-:W-:Y:S02]  /*4190*/  FSEL R62, R62, -INF , P0 ;  /* 0xff8000003e3e7808 */ /* 0x000fe40000000000 */
[----:B------:R-:W-:Y:S02]  /*41a0*/  FMNMX.FTZ R9, R52, R9, !PT ;  /* 0x0000000934097209 */ /* 0x000fe40007810000 */
[----:B------:R-:W-:Y:S02]  /*41b0*/  FSEL R55, R55, -INF , P0 ;  /* 0xff80000037377808 */ /* 0x000fe40000000000 */
[----:B------:R-:W-:-:S02]  /*41c0*/  ISETP.GT.AND P0, PT, R2, 0x18, PT ;  /* 0x000000180200780c */ /* 0x000fc40003f04270 */
[----:B------:R-:W-:Y:S02]  /*41d0*/  FSEL R54, R54, -INF , P1 ;  /* 0xff80000036367808 */ /* 0x000fe40000800000 */
[----:B------:R-:W-:Y:S02]  /*41e0*/  FMNMX.FTZ R9, R62, R9, !PT ;  /* 0x000000093e097209 */ /* 0x000fe40007810000 */
[----:B------:R-:W-:Y:S02]  /*41f0*/  FSEL R63, R63, -INF , P1 ;  /* 0xff8000003f3f7808 */ /* 0x000fe40000800000 */
[----:B------:R-:W-:Y:S02]  /*4200*/  ISETP.GT.AND P1, PT, R2, 0x19, PT ;  /* 0x000000190200780c */ /* 0x000fe40003f24270 */
[----:B------:R-:W-:Y:S02]  /*4210*/  FSEL R72, R72, -INF , P0 ;  /* 0xff80000048487808 */ /* 0x000fe40000000000 */
[----:B------:R-:W-:-:S02]  /*4220*/  FMNMX.FTZ R9, R54, R9, !PT ;  /* 0x0000000936097209 */ /* 0x000fc40007810000 */
[----:B------:R-:W-:Y:S02]  /*4230*/  FSEL R74, R74, -INF , P0 ;  /* 0xff8000004a4a7808 */ /* 0x000fe40000000000 */
        /* <DEDUP_REMOVED lines=11> */
[----:B------:R-:W-:Y:S02]  /*42f0*/  FMNMX.FTZ R10, R8, R6, !PT ;  /* 0x00000006080a7209 */ /* 0x000fe40007810000 */
[----:B------:R-:W-:Y:S02]  /*4300*/  FSEL R32, R79, -INF , P1 ;  /* 0xff8000004f207808 */ /* 0x000fe40000800000 */
[----:B------:R-:W-:Y:S01]  /*4310*/  ISETP.GT.AND P1, PT, R2, 0x29, PT ;  /* 0x000000290200780c */ /* 0x000fe20003f24270 */
[----:B------:R-:W-:Y:S01]  /*4320*/  LDSM.16.MT88.4 R76, [R244+0x3900] ;  /* 0x00390000f44c783b */ /* 0x000fe20000004200 */
[----:B------:R-:W-:Y:S02]  /*4330*/  FSEL R33, R44, -INF , P0 ;  /* 0xff8000002c217808 */ /* 0x000fe40000000000 */
[----:B------:R-:W-:Y:S02]  /*4340*/  FMNMX.FTZ R9, R34, R9, !PT ;  /* 0x0000000922097209 */ /* 0x000fe40007810000 */
[----:B------:R-:W-:-:S02]  /*4350*/  FMNMX.FTZ R10, R53, R10, !PT ;  /* 0x0000000a350a7209 */ /* 0x000fc40007810000 */
[----:B------:R-:W-:Y:S02]  /*4360*/  FSEL R31, R64, -INF , P0 ;  /* 0xff800000401f7808 */ /* 0x000fe40000000000 */
[----:B------:R-:W-:Y:S01]  /*4370*/  ISETP.GT.AND P0, PT, R2, 0x30, PT ;  /* 0x000000300200780c */ /* 0x000fe20003f04270 */
[----:B------:R-:W-:Y:S01]  /*4380*/  LDSM.16.MT88.4 R64, [R240+0x3100] ;  /* 0x00310000f040783b */ /* 0x000fe20000004200 */
[----:B------:R-:W-:Y:S02]  /*4390*/  FSEL R30, R45, -INF , P1 ;  /* 0xff8000002d1e7808 */ /* 0x000fe40000800000 */
[----:B------:R-:W-:Y:S02]  /*43a0*/  FMNMX.FTZ R9, R33, R9, !PT ;  /* 0x0000000921097209 */ /* 0x000fe40007810000 */
[----:B------:R-:W-:Y:S02]  /*43b0*/  FMNMX.FTZ R10, R61, R10, !PT ;  /* 0x0000000a3d0a7209 */ /* 0x000fe40007810000 */
[----:B------:R-:W-:-:S02]  /*43c0*/  FSEL R211, R211, -INF , P1 ;  /* 0xff800000d3d37808 */ /* 0x000fc40000800000 */
[----:B------:R-:W-:Y:S02]  /*43d0*/  ISETP.GT.AND P1, PT, R2, 0x31, PT ;  /* 0x000000310200780c */ /* 0x000fe40003f24270 */
[----:B------:R-:W-:Y:S02]  /*43e0*/  FSEL R195, R195, -INF , P0 ;  /* 0xff800000c3c37808 */ /* 0x000fe40000000000 */
[----:B------:R-:W-:Y:S02]  /*43f0*/  FMNMX.FTZ R9, R30, R9, !PT ;  /* 0x000000091e097209 */ /* 0x000fe40007810000 */
[----:B------:R-:W-:Y:S02]  /*4400*/  FMNMX.FTZ R10, R55, R10, !PT ;  /* 0x0000000a370a7209 */ /* 0x000fe40007810000 */
[----:B------:R-:W-:Y:S02]  /*4410*/  FSEL R207, R207, -INF , P0 ;  /* 0xff800000cfcf7808 */ /* 0x000fe40000000000 */
[----:B------:R-:W-:-:S02]  /*4420*/  ISETP.GT.AND P0, PT, R2, 0x38, PT ;  /* 0x000000380200780c */ /* 0x000fc40003f04270 */
[----:B------:R-:W-:Y:S02]  /*4430*/  FSEL R210, R210, -INF , P1 ;  /* 0xff800000d2d27808 */ /* 0x000fe40000800000 */
[----:B------:R-:W-:Y:S02]  /*4440*/  FMNMX.FTZ R9, R195, R9, !PT ;  /* 0x00000009c3097209 */ /* 0x000fe40007810000 */
[----:B------:R-:W-:Y:S02]  /*4450*/  FMNMX.FTZ R10, R63, R10, !PT ;  /* 0x0000000a3f0a7209 */ /* 0x000fe40007810000 */
[----:B------:R-:W-:Y:S02]  /*4460*/  FSEL R196, R196, -INF , P1 ;  /* 0xff800000c4c47808 */ /* 0x000fe40000800000 */
[----:B------:R-:W-:Y:S02]  /*4470*/  ISETP.GT.AND P1, PT, R2, 0x39, PT ;  /* 0x000000390200780c */ /* 0x000fe40003f24270 */
[----:B------:R-:W-:-:S02]  /*4480*/  FSEL R209, R209, -INF , P0 ;  /* 0xff800000d1d17808 */ /* 0x000fc40000000000 */
[----:B------:R-:W-:Y:S02]  /*4490*/  FMNMX.FTZ R9, R210, R9, !PT ;  /* 0x00000009d2097209 */ /* 0x000fe40007810000 */
[----:B------:R-:W-:Y:S02]  /*44a0*/  FMNMX.FTZ R10, R74, R10, !PT ;  /* 0x0000000a4a0a7209 */ /* 0x000fe40007810000 */
[----:B------:R-:W-:Y:S02]  /*44b0*/  FSEL R198, R198, -INF , P0 ;  /* 0xff800000c6c67808 */ /* 0x000fe40000000000 */
[----:B------:R-:W-:Y:S02]  /*44c0*/  ISETP.GT.AND P0, PT, R2, 0x40, PT ;  /* 0x000000400200780c */ /* 0x000fe40003f04270 */
[----:B------:R-:W-:Y:S02]  /*44d0*/  FSEL R208, R208, -INF , P1 ;  /* 0xff800000d0d07808 */ /* 0x000fe40000800000 */
[----:B------:R-:W-:-:S02]  /*44e0*/  FMNMX.FTZ R9, R209, R9, !PT ;  /* 0x00000009d1097209 */ /* 0x000fc40007810000 */
[----:B------:R-:W-:Y:S02]  /*44f0*/  FMNMX.FTZ R10, R75, R10, !PT ;  /* 0x0000000a4b0a7209 */ /* 0x000fe40007810000 */
[----:B------:R-:W-:Y:S02]  /*4500*/  FSEL R197, R197, -INF , P1 ;  /* 0xff800000c5c57808 */ /* 0x000fe40000800000 */
[----:B------:R-:W-:Y:S02]  /*4510*/  ISETP.GT.AND P1, PT, R2, 0x41, PT ;  /* 0x000000410200780c */ /* 0x000fe40003f24270 */
[----:B------:R-:W-:Y:S02]  /*4520*/  FSEL R206, R206, -INF , P0 ;  /* 0xff800000cece7808 */ /* 0x000fe40000000000 */
[----:B------:R-:W-:Y:S02]  /*4530*/  FMNMX.FTZ R9, R208, R9, !PT ;  /* 0x00000009d0097209 */ /* 0x000fe40007810000 */
[----:B------:R-:W-:-:S02]  /*4540*/  FMNMX.FTZ R10, R36, R10, !PT ;  /* 0x0000000a240a7209 */ /* 0x000fc40007810000 */
[----:B------:R-:W-:Y:S02]  /*4550*/  FSEL R203, R203, -INF , P0 ;  /* 0xff800000cbcb7808 */ /* 0x000fe40000000000 */
[----:B------:R-:W-:Y:S02]  /*4560*/  ISETP.GT.AND P0, PT, R2, 0x48, PT ;  /* 0x000000480200780c */ /* 0x000fe40003f04270 */
        /* <DEDUP_REMOVED lines=23> */
[----:B------:R-:W-:Y:S02]  /*46e0*/  FMNMX.FTZ R9, R192, R9, !PT ;  /* 0x00000009c0097209 */ /* 0x000fe40007810000 */
[----:B------:R-:W-:Y:S02]  /*46f0*/  FMNMX.FTZ R10, R198, R10, !PT ;  /* 0x0000000ac60a7209 */ /* 0x000fe40007810000 */
[----:B------:R-:W-:Y:S02]  /*4700*/  FSEL R194, R194, -INF , P0 ;  /* 0xff800000c2c27808 */ /* 0x000fe40000000000 */
[----:B------:R-:W-:Y:S02]  /*4710*/  ISETP.GT.AND P0, PT, R2, 0x59, PT ;  /* 0x000000590200780c */ /* 0x000fe40003f04270 */
[----:B------:R-:W-:-:S02]  /*4720*/  FMNMX.FTZ R2, R187, R9, !PT ;  /* 0x00000009bb027209 */ /* 0x000fc40007810000 */
[----:B------:R-:W-:Y:S02]  /*4730*/  FMNMX.FTZ R9, R197, R10, !PT ;  /* 0x0000000ac5097209 */ /* 0x000fe40007810000 */
[----:B------:R-:W-:Y:S02]  /*4740*/  FSEL R186, R186, -INF , P0 ;  /* 0xff800000baba7808 */ /* 0x000fe40000000000 */
[----:B------:R-:W-:Y:S02]  /*4750*/  FMNMX.FTZ R9, R203, R9, !PT ;  /* 0x00000009cb097209 */ /* 0x000fe40007810000 */
[----:B------:R-:W-:Y:S02]  /*4760*/  FMNMX.FTZ R2, R186, R2, !PT ;  /* 0x00000002ba027209 */ /* 0x000fe40007810000 */
[----:B------:R-:W-:Y:S02]  /*4770*/  FMNMX.FTZ R9, R201, R9, !PT ;  /* 0x00000009c9097209 */ /* 0x000fe40007810000 */
[----:B------:R-:W-:Y:S01]  /*4780*/  FSEL R184, R184, -INF , P2 ;  /* 0xff800000b8b87808 */ /* 0x000fe20001000000 */
[----:B------:R-:W1:Y:S01]  /*4790*/  SHFL.BFLY PT, R11, R2, 0x2, 0x1f ;  /* 0x0c401f00020b7f89 */ /* 0x000e6200000e0000 */
[----:B------:R-:W-:-:S02]  /*47a0*/  FMNMX.FTZ R9, R200, R9, !PT ;  /* 0x00000009c8097209 */ /* 0x000fc40007810000 */
[----:B------:R-:W-:Y:S02]  /*47b0*/  FSEL R183, R183, -INF , P1 ;  /* 0xff800000b7b77808 */ /* 0x000fe40000800000 */
[----:B------:R-:W-:Y:S02]  /*47c0*/  FMNMX.FTZ R9, R199, R9, !PT ;  /* 0x00000009c7097209 */ /* 0x000fe40007810000 */
[----:B------:R-:W-:Y:S02]  /*47d0*/  FSEL R182, R182, -INF , P0 ;  /* 0xff800000b6b67808 */ /* 0x000fe40000000000 */
[----:B------:R-:W-:-:S04]  /*47e0*/  FMNMX.FTZ R9, R194, R9, !PT ;  /* 0x00000009c2097209 */ /* 0x000fc80007810000 */
[----:B------:R-:W-:-:S04]  /*47f0*/  FMNMX.FTZ R9, R184, R9, !PT ;  /* 0x00000009b8097209 */ /* 0x000fc80007810000 */
[----:B------:R-:W-:-:S04]  /*4800*/  FMNMX.FTZ R9, R183, R9, !PT ;  /* 0x00000009b7097209 */ /* 0x000fc80007810000 */
[----:B------:R-:W-:Y:S02]  /*4810*/  FMNMX.FTZ R9, R182, R9, !PT ;  /* 0x00000009b6097209 */ /* 0x000fe40007810000 */
        /* <DEDUP_REMOVED lines=20> */
[----:B------:R-:W1:Y:S01]  /*4960*/  MUFU.EX2 R49, R49 ;  /* 0x0000003100317308 */ /* 0x000e620000000800 */
[--C-:B------:R-:W-:Y:S02]  /*4970*/  FFMA.FTZ R35, R73, c[0x0][0x2d0], -R185.reuse ;  /* 0x0000b40049237a23 */ /* 0x100fe400000108b9 */
[--C-:B------:R-:W-:Y:S01]  /*4980*/  FFMA.FTZ R38, R38, c[0x0][0x2d0], -R185.reuse ;  /* 0x0000b40026267a23 */ /* 0x100fe200000108b9 */
[----:B------:R-:W-:Y:S01]  /*4990*/  FSEL R181, R181, RZ, P0 ;  /* 0x000000ffb5b57208 */ /* 0x000fe20000000000 */
[--C-:B------:R-:W-:Y:S01]  /*49a0*/  FFMA.FTZ R34, R34, c[0x0][0x2d0], -R185.reuse ;  /* 0x0000b40022227a23 */ /* 0x100fe200000108b9 */
[----:B------:R-:W-:Y:S01]  /*49b0*/  PLOP3.LUT P0, PT, PT, PT, UP1, 0x40, 0x0 ;  /* 0x000000000000781c */ /* 0x000fe20003f0e818 */
[----:B------:R-:W-:Y:S01]  /*49c0*/  FFMA.FTZ R33, R33, c[0x0][0x2d0], -R185 ;  /* 0x0000b40021217a23 */ /* 0x000fe200000108b9 */
[----:B------:R-:W-:Y:S01]  /*49d0*/  MUFU.EX2 R46, R46 ;  /* 0x0000002e002e7308 */ /* 0x000fe20000000800 */
[----:B------:R-:W-:-:S02]  /*49e0*/  FFMA.FTZ R180, R8, c[0x0][0x2d0], -R181 ;  /* 0x0000b40008b47a23 */ /* 0x000fc400000108b5 */
[--C-:B------:R-:W-:Y:S01]  /*49f0*/  FFMA.FTZ R51, R6, c[0x0][0x2d0], -R181.reuse ;  /* 0x0000b40006337a23 */ /* 0x100fe200000108b5 */
[----:B------:R-:W-:Y:S01]  /*4a00*/  LDSM.16.MT88.4 R8, [R242+0x900] ;  /* 0x00090000f208783b */ /* 0x000fe20000004200 */
[--C-:B------:R-:W-:Y:S02]  /*4a10*/  FFMA.FTZ R48, R53, c[0x0][0x2d0], -R181.reuse ;  /* 0x0000b40035307a23 */ /* 0x100fe400000108b5 */
[--C-:B------:R-:W-:Y:S01]  /*4a20*/  FFMA.FTZ R47, R61, c[0x0][0x2d0], -R181.reuse ;  /* 0x0000b4003d2f7a23 */ /* 0x100fe200000108b5 */
[----:B------:R-:W2:Y:S01]  /*4a30*/  MUFU.EX2 R45, R45 ;  /* 0x0000002d002d7308 */ /* 0x000ea20000000800 */
[----:B-1----:R-:W-:Y:S01]  /*4a40*/  F2FP.BF16.PACK_AB R128, R49, R50 ;  /* 0x000000323180723e */ /* 0x002fe200000010ff */
[--C-:B------:R-:W-:Y:S02]  /*4a50*/  FFMA.FTZ R44, R55, c[0x0][0x2d0], -R181.reuse ;  /* 0x0000b400372c7a23 */ /* 0x100fe400000108b5 */
[--C-:B------:R-:W-:Y:S02]  /*4a60*/  FFMA.FTZ R41, R63, c[0x0][0x2d0], -R181.reuse ;  /* 0x0000b4003f297a23 */ /* 0x100fe400000108b5 */
[----:B------:R-:W-:-:S02]  /*4a70*/  FFMA.FTZ R40, R74, c[0x0][0x2d0], -R181 ;  /* 0x0000b4004a287a23 */ /* 0x000fc400000108b5 */
[----:B------:R-:W-:Y:S01]  /*4a80*/  MUFU.EX2 R180, R180 ;  /* 0x000000b400b47308 */ /* 0x000fe20000000800 */
[----:B------:R-:W-:Y:S02]  /*4a90*/  FFMA.FTZ R37, R75, c[0x0][0x2d0], -R181 ;  /* 0x0000b4004b257a23 */ /* 0x000fe400000108b5 */
[----:B------:R-:W1:Y:S01]  /*4aa0*/  LDSM.16.MT88.4 R72, [R244+0x6100] ;  /* 0x00610000f448783b */ /* 0x000e620000004200 */
[----:B------:R-:W-:Y:S02]  /*4ab0*/  FFMA.FTZ R30, R30, c[0x0][0x2d0], -R185 ;  /* 0x0000b4001e1e7a23 */ /* 0x000fe400000108b9 */
[--C-:B------:R-:W-:Y:S02]  /*4ac0*/  FFMA.FTZ R36, R36, c[0x0][0x2d0], -R181.reuse ;  /* 0x0000b40024247a23 */ /* 0x100fe400000108b5 */
[----:B------:R-:W3:Y:S01]  /*4ad0*/  MUFU.EX2 R51, R51 ;  /* 0x0000003300337308 */ /* 0x000ee20000000800 */
[----:B--2---:R-:W-:Y:S01]  /*4ae0*/  F2FP.BF16.PACK_AB R130, R45, R46 ;  /* 0x0000002e2d82723e */ /* 0x004fe200000010ff */
[----:B------:R-:W-:-:S02]  /*4af0*/  FFMA.FTZ R32, R32, c[0x0][0x2d0], -R181 ;  /* 0x0000b40020207a23 */ /* 0x000fc400000108b5 */
[--C-:B------:R-:W-:Y:S02]  /*4b00*/  FFMA.FTZ R31, R31, c[0x0][0x2d0], -R181.reuse ;  /* 0x0000b4001f1f7a23 */ /* 0x100fe400000108b5 */
[----:B------:R-:W-:Y:S02]  /*4b10*/  FFMA.FTZ R3, R211, c[0x0][0x2d0], -R181 ;  /* 0x0000b400d3037a23 */ /* 0x000fe400000108b5 */
[----:B------:R-:W-:Y:S01]  /*4b20*/  MUFU.EX2 R48, R48 ;  /* 0x0000003000307308 */ /* 0x000fe20000000800 */
[----:B------:R-:W-:Y:S02]  /*4b30*/  FFMA.FTZ R195, R195, c[0x0][0x2d0], -R185 ;  /* 0x0000b400c3c37a23 */ /* 0x000fe400000108b9 */
[--C-:B------:R-:W-:Y:S02]  /*4b40*/  FFMA.FTZ R196, R196, c[0x0][0x2d0], -R181.reuse ;  /* 0x0000b400c4c47a23 */ /* 0x100fe400000108b5 */
[--C-:B------:R-:W-:Y:S02]  /*4b50*/  FFMA.FTZ R198, R198, c[0x0][0x2d0], -R181.reuse ;  /* 0x0000b400c6c67a23 */ /* 0x100fe400000108b5 */
[----:B------:R-:W-:Y:S01]  /*4b60*/  FFMA.FTZ R197, R197, c[0x0][0x2d0], -R181 ;  /* 0x0000b400c5c57a23 */ /* 0x000fe200000108b5 */
[----:B------:R-:W2:Y:S01]  /*4b70*/  MUFU.EX2 R47, R47 ;  /* 0x0000002f002f7308 */ /* 0x000ea20000000800 */
[----:B---3--:R-:W-:Y:S01]  /*4b80*/  F2FP.BF16.PACK_AB R129, R51, R180 ;  /* 0x000000b43381723e */ /* 0x008fe200000010ff */
[----:B------:R-:W-:-:S02]  /*4b90*/  FFMA.FTZ R206, R206, c[0x0][0x2d0], -R185 ;  /* 0x0000b400cece7a23 */ /* 0x000fc400000108b9 */
[--C-:B------:R-:W-:Y:S02]  /*4ba0*/  FFMA.FTZ R205, R205, c[0x0][0x2d0], -R185.reuse ;  /* 0x0000b400cdcd7a23 */ /* 0x100fe400000108b9 */
[--C-:B------:R-:W-:Y:S02]  /*4bb0*/  FFMA.FTZ R204, R204, c[0x0][0x2d0], -R185.reuse ;  /* 0x0000b400cccc7a23 */ /* 0x100fe400000108b9 */
[----:B------:R-:W-:Y:S01]  /*4bc0*/  MUFU.EX2 R43, R43 ;  /* 0x0000002b002b7308 */ /* 0x000fe20000000800 */
[----:B------:R-:W-:Y:S02]  /*4bd0*/  FFMA.FTZ R202, R202, c[0x0][0x2d0], -R185 ;  /* 0x0000b400caca7a23 */ /* 0x000fe400000108b9 */
[--C-:B------:R-:W-:Y:S02]  /*4be0*/  FFMA.FTZ R203, R203, c[0x0][0x2d0], -R181.reuse ;  /* 0x0000b400cbcb7a23 */ /* 0x100fe400000108b5 */
[--C-:B------:R-:W-:Y:S02]  /*4bf0*/  FFMA.FTZ R201, R201, c[0x0][0x2d0], -R181.reuse ;  /* 0x0000b400c9c97a23 */ /* 0x100fe400000108b5 */
[--C-:B------:R-:W-:Y:S01]  /*4c00*/  FFMA.FTZ R200, R200, c[0x0][0x2d0], -R181.reuse ;  /* 0x0000b400c8c87a23 */ /* 0x100fe200000108b5 */
[----:B--2---:R-:W-:Y:S01]  /*4c10*/  F2FP.BF16.PACK_AB R131, R47, R48 ;  /* 0x000000302f83723e */ /* 0x004fe200000010ff */
[----:B------:R-:W2:Y:S01]  /*4c20*/  MUFU.EX2 R39, R39 ;  /* 0x0000002700277308 */ /* 0x000ea20000000800 */
[----:B------:R-:W-:-:S02]  /*4c30*/  FFMA.FTZ R199, R199, c[0x0][0x2d0], -R181 ;  /* 0x0000b400c7c77a23 */ /* 0x000fc400000108b5 */
[--C-:B------:R-:W-:Y:S02]  /*4c40*/  FFMA.FTZ R193, R193, c[0x0][0x2d0], -R185.reuse ;  /* 0x0000b400c1c17a23 */ /* 0x100fe400000108b9 */
[--C-:B------:R-:W-:Y:S01]  /*4c50*/  FFMA.FTZ R192, R192, c[0x0][0x2d0], -R185.reuse ;  /* 0x0000b400c0c07a23 */ /* 0x100fe200000108b9 */
[C---:B------:R-:W-:Y:S01]  /*4c60*/  HMMA.16816.F32.BF16 R160, R128.reuse, R156, RZ ;  /* 0x0000009c80a0723c */ /* 0x040fe200000418ff */
[----:B------:R-:W-:Y:S01]  /*4c70*/  FFMA.FTZ R187, R187, c[0x0][0x2d0], -R185 ;  /* 0x0000b400bbbb7a23 */ /* 0x000fe200000108b9 */
[----:B------:R-:W-:Y:S01]  /*4c80*/  MUFU.EX2 R42, R42 ;  /* 0x0000002a002a7308 */ /* 0x000fe20000000800 */
[--C-:B------:R-:W-:Y:S02]  /*4c90*/  FFMA.FTZ R184, R184, c[0x0][0x2d0], -R181.reuse ;  /* 0x0000b400b8b87a23 */ /* 0x100fe400000108b5 */
[----:B------:R-:W-:Y:S02]  /*4ca0*/  FFMA.FTZ R183, R183, c[0x0][0x2d0], -R181 ;  /* 0x0000b400b7b77a23 */ /* 0x000fe400000108b5 */
[----:B------:R-:W-:Y:S01]  /*4cb0*/  FADD.FTZ R49, R50, R49 ;  /* 0x0000003132317221 */ /* 0x000fe20000010000 */
[----:B------:R-:W-:Y:S01]  /*4cc0*/  HMMA.16816.F32.BF16 R156, R128, R158, RZ ;  /* 0x0000009e809c723c */ /* 0x000fe200000418ff */
[----:B------:R-:W-:Y:S01]  /*4cd0*/  FADD.FTZ R51, R180, R51 ;  /* 0x00000033b4337221 */ /* 0x000fe20000010000 */
[----:B------:R-:W3:Y:S01]  /*4ce0*/  MUFU.EX2 R35, R35 ;  /* 0x0000002300237308 */ /* 0x000ee20000000800 */
[----:B--2---:R-:W-:Y:S01]  /*4cf0*/  F2FP.BF16.PACK_AB R4, R39, R43 ;  /* 0x0000002b2704723e */ /* 0x004fe200000010ff */
[----:B------:R-:W-:-:S02]  /*4d00*/  FADD.FTZ R49, R46, R49 ;  /* 0x000000312e317221 */ /* 0x000fc40000010000 */
[----:B------:R-:W-:Y:S02]  /*4d10*/  FADD.FTZ R51, R48, R51 ;  /* 0x0000003330337221 */ /* 0x000fe40000010000 */
[----:B------:R-:W-:Y:S01]  /*4d20*/  HMMA.16816.F32.BF16 R168, R128, R164, RZ ;  /* 0x000000a480a8723c */ /* 0x000fe200000418ff */
[----:B------:R-:W-:Y:S01]  /*4d30*/  FADD.FTZ R45, R45, R49 ;  /* 0x000000312d2d7221 */ /* 0x000fe20000010000 */
[----:B------:R-:W2:Y:S01]  /*4d40*/  MUFU.EX2 R44, R44 ;  /* 0x0000002c002c7308 */ /* 0x000ea20000000800 */
[----:B------:R-:W-:Y:S02]  /*4d50*/  FADD.FTZ R47, R47, R51 ;  /* 0x000000332f2f7221 */ /* 0x000fe40000010000 */
[----:B------:R-:W-:-:S03]  /*4d60*/  FADD.FTZ R45, R43, R45 ;  /* 0x0000002d2b2d7221 */ /* 0x000fc60000010000 */
[----:B------:R-:W-:Y:S01]  /*4d70*/  HMMA.16816.F32.BF16 R164, R128, R166, RZ ;  /* 0x000000a680a4723c */ /* 0x000fe200000418ff */
[----:B------:R-:W-:Y:S01]  /*4d80*/  FADD.FTZ R45, R39, R45 ;  /* 0x0000002d272d7221 */ /* 0x000fe20000010000 */
[----:B------:R-:W4:Y:S01]  /*4d90*/  MUFU.EX2 R41, R41 ;  /* 0x0000002900297308 */ /* 0x000f220000000800 */
[----:B---3--:R-:W-:Y:S02]  /*4da0*/  F2FP.BF16.PACK_AB R6, R35, R42 ;  /* 0x0000002a2306723e */ /* 0x008fe400000010ff */
[----:B------:R-:W-:-:S03]  /*4db0*/  FADD.FTZ R42, R42, R45 ;  /* 0x0000002d2a2a7221 */ /* 0x000fc60000010000 */
[----:B-1----:R-:W-:Y:S01]  /*4dc0*/  HMMA.16816.F32.BF16 R68, R128, R72, RZ ;  /* 0x000000488044723c */ /* 0x002fe200000418ff */
[----:B------:R-:W-:Y:S01]  /*4dd0*/  FADD.FTZ R42, R35, R42 ;  /* 0x0000002a232a7221 */ /* 0x000fe20000010000 */
[----:B------:R-:W-:Y:S01]  /*4de0*/  MUFU.EX2 R40, R40 ;  /* 0x0000002800287308 */ /* 0x000fe20000000800 */
[----:B--2---:R-:W-:-:S05]  /*4df0*/  FADD.FTZ R47, R44, R47 ;  /* 0x0000002f2c2f7221 */ /* 0x004fca0000010000 */
[----:B------:R-:W-:Y:S02]  /*4e00*/  HMMA.16816.F32.BF16 R72, R128, R74, RZ ;  /* 0x0000004a8048723c */ /* 0x000fe400000418ff */
[----:B------:R-:W1:Y:S01]  /*4e10*/  MUFU.EX2 R37, R37 ;  /* 0x0000002500257308 */ /* 0x000e620000000800 */
[C---:B----4-:R-:W-:Y:S01]  /*4e20*/  F2FP.BF16.PACK_AB R5, R41.reuse, R44 ;  /* 0x0000002c2905723e */ /* 0x050fe200000010ff */
[----:B------:R-:W-:-:S04]  /*4e30*/  FADD.FTZ R47, R41, R47 ;  /* 0x0000002f292f7221 */ /* 0x000fc80000010000 */
[C---:B------:R-:W-:Y:S02]  /*4e40*/  HMMA.16816.F32.BF16 R152, R128.reuse, R148, RZ ;  /* 0x000000948098723c */ /* 0x040fe400000418ff */
[----:B------:R-:W-:Y:S06]  /*4e50*/  MUFU.EX2 R38, R38 ;  /* 0x0000002600267308 */ /* 0x000fec0000000800 */
[----:B------:R-:W-:Y:S01]  /*4e60*/  HMMA.16816.F32.BF16 R148, R128, R150, RZ ;  /* 0x000000968094723c */ /* 0x000fe200000418ff */
[----:B-1----:R-:W-:Y:S01]  /*4e70*/  F2FP.BF16.PACK_AB R7, R37, R40 ;  /* 0x000000282507723e */ /* 0x002fe200000010ff */
[----:B------:R-:W1:Y:S01]  /*4e80*/  MUFU.EX2 R34, R34 ;  /* 0x0000002200227308 */ /* 0x000e620000000800 */
[----:B------:R-:W-:-:S05]  /*4e90*/  FADD.FTZ R40, R40, R47 ;  /* 0x0000002f28287221 */ /* 0x000fca0000010000 */
[----:B------:R-:W-:Y:S01]  /*4ea0*/  HMMA.16816.F32.BF16 R136, R128, R132, RZ ;  /* 0x000000848088723c */ /* 0x000fe200000418ff */
[----:B------:R-:W-:Y:S01]  /*4eb0*/  FADD.FTZ R40, R37, R40 ;  /* 0x0000002825287221 */ /* 0x000fe20000010000 */
[----:B------:R-:W-:Y:S06]  /*4ec0*/  MUFU.EX2 R33, R33 ;  /* 0x0000002100217308 */ /* 0x000fec0000000800 */
[C---:B------:R-:W-:Y:S02]  /*4ed0*/  HMMA.16816.F32.BF16 R160, R4.reuse, R12, R160 ;  /* 0x0000000c04a0723c */ /* 0x040fe400000418a0 */
[----:B------:R-:W2:Y:S06]  /*4ee0*/  MUFU.EX2 R30, R30 ;  /* 0x0000001e001e7308 */ /* 0x000eac0000000800 */
[C---:B------:R-:W-:Y:S01]  /*4ef0*/  HMMA.16816.F32.BF16 R156, R4.reuse, R14, R156 ;  /* 0x0000000e049c723c */ /* 0x040fe2000004189c */
[----:B------:R-:W3:Y:S01]  /*4f00*/  LDSM.16.MT88.4 R12, [R244+0x6900] ;  /* 0x00690000f40c783b */ /* 0x000ee20000004200 */
[----:B------:R-:W-:Y:S06]  /*4f10*/  MUFU.EX2 R36, R36 ;  /* 0x0000002400247308 */ /* 0x000fec0000000800 */
[C---:B------:R-:W-:Y:S02]  /*4f20*/  HMMA.16816.F32.BF16 R168, R4.reuse, R8, R168 ;  /* 0x0000000804a8723c */ /* 0x040fe400000418a8 */
[----:B------:R-:W4:Y:S06]  /*4f30*/  MUFU.EX2 R32, R32 ;  /* 0x0000002000207308 */ /* 0x000f2c0000000800 */
[----:B------:R-:W-:Y:S01]  /*4f40*/  HMMA.16816.F32.BF16 R164, R4, R10, R164 ;  /* 0x0000000a04a4723c */ /* 0x000fe200000418a4 */
[----:B------:R-:W5:Y:S01]  /*4f50*/  LDSM.16.MT88.4 R8, [R240+0x900] ;  /* 0x00090000f008783b */ /* 0x000f620000004200 */
[----:B------:R-:W-:Y:S06]  /*4f60*/  MUFU.EX2 R31, R31 ;  /* 0x0000001f001f7308 */ /* 0x000fec0000000800 */
[C---:B------:R-:W-:Y:S02]  /*4f70*/  HMMA.16816.F32.BF16 R132, R128.reuse, R134, RZ ;  /* 0x000000868084723c */ /* 0x040fe400000418ff */
[----:B------:R-:W1:Y:S06]  /*4f80*/  MUFU.EX2 R3, R3 ;  /* 0x0000000300037308 */ /* 0x000e6c0000000800 */
[C---:B------:R-:W-:Y:S02]  /*4f90*/  HMMA.16816.F32.BF16 R144, R128.reuse, R140, RZ ;  /* 0x0000008c8090723c */ /* 0x040fe400000418ff */
[----:B------:R-:W-:Y:S06]  /*4fa0*/  MUFU.EX2 R195, R195 ;  /* 0x000000c300c37308 */ /* 0x000fec0000000800 */
[----:B------:R-:W-:Y:S02]  /*4fb0*/  HMMA.16816.F32.BF16 R140, R128, R142, RZ ;  /* 0x0000008e808c723c */ /* 0x000fe400000418ff */
[----:B------:R-:W-:Y:S06]  /*4fc0*/  MUFU.EX2 R196, R196 ;  /* 0x000000c400c47308 */ /* 0x000fec0000000800 */
[C---:B---3--:R-:W-:Y:S02]  /*4fd0*/  HMMA.16816.F32.BF16 R68, R4.reuse, R12, R68 ;  /* 0x0000000c0444723c */ /* 0x048fe40000041844 */
[----:B------:R-:W-:Y:S06]  /*4fe0*/  MUFU.EX2 R198, R198 ;  /* 0x000000c600c67308 */ /* 0x000fec0000000800 */
[----:B------:R-:W-:Y:S01]  /*4ff0*/  HMMA.16816.F32.BF16 R72, R4, R14, R72 ;  /* 0x0000000e0448723c */ /* 0x000fe20000041848 */
[----:B------:R-:W3:Y:S01]  /*5000*/  LDSM.16.MT88.4 R12, [R242+0x9900] ;  /* 0x00990000f20c783b */ /* 0x000ee20000004200 */
[----:B------:R-:W-:Y:S06]  /*5010*/  MUFU.EX2 R197, R197 ;  /* 0x000000c500c57308 */ /* 0x000fec0000000800 */
[----:B------:R-:W-:Y:S02]  /*5020*/  HMMA.16816.F32.BF16 R176, R128, R172, RZ ;  /* 0x000000ac80b0723c */ /* 0x000fe400000418ff */
[----:B------:R-:W-:Y:S06]  /*5030*/  MUFU.EX2 R206, R206 ;  /* 0x000000ce00ce7308 */ /* 0x000fec0000000800 */
[C---:B-----5:R-:W-:Y:S02]  /*5040*/  HMMA.16816.F32.BF16 R152, R4.reuse, R8, R152 ;  /* 0x000000080498723c */ /* 0x060fe40000041898 */
[----:B------:R-:W-:Y:S06]  /*5050*/  MUFU.EX2 R205, R205 ;  /* 0x000000cd00cd7308 */ /* 0x000fec0000000800 */
[----:B------:R-:W-:Y:S01]  /*5060*/  HMMA.16816.F32.BF16 R148, R4, R10, R148 ;  /* 0x0000000a0494723c */ /* 0x000fe20000041894 */
[----:B------:R-:W5:Y:S01]  /*5070*/  LDSM.16.MT88.4 R8, [R242+0x6900] ;  /* 0x00690000f208783b */ /* 0x000f620000004200 */
[----:B------:R-:W-:Y:S06]  /*5080*/  MUFU.EX2 R204, R204 ;  /* 0x000000cc00cc7308 */ /* 0x000fec0000000800 */
[----:B------:R-:W-:Y:S02]  /*5090*/  HMMA.16816.F32.BF16 R172, R128, R174, RZ ;  /* 0x000000ae80ac723c */ /* 0x000fe400000418ff */
[----:B------:R-:W-:Y:S06]  /*50a0*/  MUFU.EX2 R202, R202 ;  /* 0x000000ca00ca7308 */ /* 0x000fec0000000800 */
[C---:B------:R-:W-:Y:S02]  /*50b0*/  HMMA.16816.F32.BF16 R136, R4.reuse, R24, R136 ;  /* 0x000000180488723c */ /* 0x040fe40000041888 */
[----:B------:R-:W-:Y:S06]  /*50c0*/  MUFU.EX2 R203, R203 ;  /* 0x000000cb00cb7308 */ /* 0x000fec0000000800 */
[----:B------:R-:W-:Y:S01]  /*50d0*/  HMMA.16816.F32.BF16 R132, R4, R26, R132 ;  /* 0x0000001a0484723c */ /* 0x000fe20000041884 */
[----:B------:R-:W1:Y:S01]  /*50e0*/  LDSM.16.MT88.4 R24, [R240+0x9100] ;  /* 0x00910000f018783b */ /* 0x000e620000004200 */
[----:B------:R-:W-:Y:S06]  /*50f0*/  MUFU.EX2 R201, R201 ;  /* 0x000000c900c97308 */ /* 0x000fec0000000800 */
[C---:B------:R-:W-:Y:S02]  /*5100*/  HMMA.16816.F32.BF16 R108, R128.reuse, R112, RZ ;  /* 0x00000070806c723c */ /* 0x040fe400000418ff */
[----:B------:R-:W-:Y:S06]  /*5110*/  MUFU.EX2 R200, R200 ;  /* 0x000000c800c87308 */ /* 0x000fec0000000800 */
[----:B------:R-:W-:Y:S02]  /*5120*/  HMMA.16816.F32.BF16 R112, R128, R114, RZ ;  /* 0x000000728070723c */ /* 0x000fe400000418ff */
[----:B------:R-:W-:Y:S06]  /*5130*/  MUFU.EX2 R199, R199 ;  /* 0x000000c700c77308 */ /* 0x000fec0000000800 */
[C---:B------:R-:W-:Y:S02]  /*5140*/  HMMA.16816.F32.BF16 R144, R4.reuse, R76, R144 ;  /* 0x0000004c0490723c */ /* 0x040fe40000041890 */
[----:B------:R-:W-:Y:S06]  /*5150*/  MUFU.EX2 R193, R193 ;  /* 0x000000c100c17308 */ /* 0x000fec0000000800 */
[----:B------:R-:W-:Y:S02]  /*5160*/  HMMA.16816.F32.BF16 R140, R4, R78, R140 ;  /* 0x0000004e048c723c */ /* 0x000fe4000004188c */
[----:B------:R-:W-:Y:S06]  /*5170*/  MUFU.EX2 R192, R192 ;  /* 0x000000c000c07308 */ /* 0x000fec0000000800 */
[C---:B------:R-:W-:Y:S02]  /*5180*/  HMMA.16816.F32.BF16 R76, R128.reuse, R80, RZ ;  /* 0x00000050804c723c */ /* 0x040fe400000418ff */
[----:B------:R-:W-:Y:S06]  /*5190*/  MUFU.EX2 R187, R187 ;  /* 0x000000bb00bb7308 */ /* 0x000fec0000000800 */
[----:B------:R-:W-:Y:S02]  /*51a0*/  HMMA.16816.F32.BF16 R80, R128, R82, RZ ;  /* 0x000000528050723c */ /* 0x000fe400000418ff */
[----:B------:R-:W-:Y:S06]  /*51b0*/  MUFU.EX2 R184, R184 ;  /* 0x000000b800b87308 */ /* 0x000fec0000000800 */
[C---:B------:R-:W-:Y:S02]  /*51c0*/  HMMA.16816.F32.BF16 R176, R4.reuse, R16, R176 ;  /* 0x0000001004b0723c */ /* 0x040fe400000418b0 */
[----:B------:R-:W-:Y:S06]  /*51d0*/  MUFU.EX2 R183, R183 ;  /* 0x000000b700b77308 */ /* 0x000fec0000000800 */
[C---:B------:R-:W-:Y:S01]  /*51e0*/  HMMA.16816.F32.BF16 R172, R4.reuse, R18, R172 ;  /* 0x0000001204ac723c */ /* 0x040fe200000418ac */
[----:B------:R-:W1:Y:S07]  /*51f0*/  LDSM.16.MT88.4 R16, [R240+0x3900] ;  /* 0x00390000f010783b */ /* 0x000e6e0000004200 */
[C---:B---3--:R-:W-:Y:S08]  /*5200*/  HMMA.16816.F32.BF16 R108, R4.reuse, R12, R108 ;  /* 0x0000000c046c723c */ /* 0x048ff0000004186c */
[----:B------:R-:W-:Y:S01]  /*5210*/  HMMA.16816.F32.BF16 R112, R4, R14, R112 ;  /* 0x0000000e0470723c */ /* 0x000fe20000041870 */
[----:B------:R-:W3:Y:S07]  /*5220*/  LDSM.16.MT88.4 R12, [R240+0x9900] ;  /* 0x00990000f00c783b */ /* 0x000eee0000004200 */
[C---:B------:R-:W-:Y:S08]  /*5230*/  HMMA.16816.F32.BF16 R52, R128.reuse, R56, RZ ;  /* 0x000000388034723c */ /* 0x040ff000000418ff */
[----:B------:R-:W-:Y:S08]  /*5240*/  HMMA.16816.F32.BF16 R60, R128, R64, RZ ;  /* 0x00000040803c723c */ /* 0x000ff000000418ff */
[C---:B-----5:R-:W-:Y:S08]  /*5250*/  HMMA.16816.F32.BF16 R76, R4.reuse, R8, R76 ;  /* 0x00000008044c723c */ /* 0x060ff0000004184c */
[----:B------:R-:W-:Y:S01]  /*5260*/  HMMA.16816.F32.BF16 R80, R4, R10, R80 ;  /* 0x0000000a0450723c */ /* 0x000fe20000041850 */
[----:B------:R-:W5:Y:S07]  /*5270*/  LDSM.16.MT88.4 R8, [R241+0x9900] ;  /* 0x00990000f108783b */ /* 0x000f6e0000004200 */
        /* <DEDUP_REMOVED lines=10> */
[C---:B-1----:R-:W-:Y:S08]  /*5320*/  HMMA.16816.F32.BF16 R124, R128.reuse, R24, RZ ;  /* 0x00000018807c723c */ /* 0x042ff000000418ff */
[----:B------:R-:W-:Y:S01]  /*5330*/  HMMA.16816.F32.BF16 R128, R128, R26, RZ ;  /* 0x0000001a8080723c */ /* 0x000fe200000418ff */
[----:B------:R-:W-:Y:S07]  /*5340*/  LDSM.16.MT88.4 R24, [R241+0x1100] ;  /* 0x00110000f118783b */ /* 0x000fee0000004200 */
[C---:B------:R-:W-:Y:S08]  /*5350*/  HMMA.16816.F32.BF16 R52, R4.reuse, R20, R52 ;  /* 0x000000140434723c */ /* 0x040ff00000041834 */
[C---:B------:R-:W-:Y:S01]  /*5360*/  HMMA.16816.F32.BF16 R56, R4.reuse, R22, R56 ;  /* 0x000000160438723c */ /* 0x040fe20000041838 */
[----:B------:R-:W1:Y:S07]  /*5370*/  LDSM.16.MT88.4 R20, [R240+0x6900] ;  /* 0x00690000f014783b */ /* 0x000e6e0000004200 */
[C---:B------:R-:W-:Y:S08]  /*5380*/  HMMA.16816.F32.BF16 R60, R4.reuse, R16, R60 ;  /* 0x00000010043c723c */ /* 0x040ff0000004183c */
[C---:B------:R-:W-:Y:S01]  /*5390*/  HMMA.16816.F32.BF16 R64, R4.reuse, R18, R64 ;  /* 0x000000120440723c */ /* 0x040fe20000041840 */
[----:B------:R-:W1:Y:S07]  /*53a0*/  LDSM.16.MT88.4 R16, [R244+0x9900] ;  /* 0x00990000f410783b */ /* 0x000e6e0000004200 */
[C---:B---3--:R-:W-:Y:S08]  /*53b0*/  HMMA.16816.F32.BF16 R124, R4.reuse, R12, R124 ;  /* 0x0000000c047c723c */ /* 0x048ff0000004187c */
[C---:B------:R-:W-:Y:S01]  /*53c0*/  HMMA.16816.F32.BF16 R128, R4.reuse, R14, R128 ;  /* 0x0000000e0480723c */ /* 0x040fe20000041880 */
[----:B------:R-:W3:Y:S07]  /*53d0*/  LDSM.16.MT88.4 R12, [R244+0x1100] ;  /* 0x00110000f40c783b */ /* 0x000eee0000004200 */
[C---:B-----5:R-:W-:Y:S08]  /*53e0*/  HMMA.16816.F32.BF16 R116, R4.reuse, R8, R116 ;  /* 0x000000080474723c */ /* 0x060ff00000041874 */
[C---:B------:R-:W-:Y:S01]  /*53f0*/  HMMA.16816.F32.BF16 R120, R4.reuse, R10, R120 ;  /* 0x0000000a0478723c */ /* 0x040fe20000041878 */
[----:B------:R-:W5:Y:S07]  /*5400*/  LDSM.16.MT88.4 R8, [R242+0x1100] ;  /* 0x00110000f208783b */ /* 0x000f6e0000004200 */
[C---:B------:R-:W-:Y:S07]  /*5410*/  HMMA.16816.F32.BF16 R84, R4.reuse, R188, R84 ;  /* 0x000000bc0454723c */ /* 0x040fee0000041854 */
[--C-:B------:R-:W-:Y:S01]  /*5420*/  FFMA.FTZ R189, R209, c[0x0][0x2d0], -R185.reuse ;  /* 0x0000b400d1bd7a23 */ /* 0x100fe200000108b9 */
[----:B------:R-:W-:Y:S01]  /*5430*/  HMMA.16816.F32.BF16 R88, R4, R190, R88 ;  /* 0x000000be0458723c */ /* 0x000fe20000041858 */
[----:B------:R-:W-:-:S04]  /*5440*/  FFMA.FTZ R188, R208, c[0x0][0x2d0], -R185 ;  /* 0x0000b400d0bc7a23 */ /* 0x000fc800000108b9 */
[----:B------:R-:W-:Y:S02]  /*5450*/  MUFU.EX2 R189, R189 ;  /* 0x000000bd00bd7308 */ /* 0x000fe40000000800 */
[----:B------:R-:W-:Y:S01]  /*5460*/  FFMA.FTZ R190, R210, c[0x0][0x2d0], -R185 ;  /* 0x0000b400d2be7a23 */ /* 0x000fe200000108b9 */
[C---:B-1----:R-:W-:Y:S01]  /*5470*/  HMMA.16816.F32.BF16 R92, R4.reuse, R20, R92 ;  /* 0x00000014045c723c */ /* 0x042fe2000004185c */
[----:B------:R-:W-:Y:S02]  /*5480*/  FFMA.FTZ R191, R207, c[0x0][0x2d0], -R181 ;  /* 0x0000b400cfbf7a23 */ /* 0x000fe400000108b5 */
[----:B------:R-:W-:Y:S02]  /*5490*/  FFMA.FTZ R185, R186, c[0x0][0x2d0], -R185 ;  /* 0x0000b400bab97a23 */ /* 0x000fe400000108b9 */
[----:B------:R-:W1:Y:S01]  /*54a0*/  MUFU.EX2 R190, R190 ;  /* 0x000000be00be7308 */ /* 0x000e620000000800 */
[--C-:B------:R-:W-:Y:S02]  /*54b0*/  FFMA.FTZ R186, R194, c[0x0][0x2d0], -R181.reuse ;  /* 0x0000b400c2ba7a23 */ /* 0x100fe400000108b5 */
[----:B------:R-:W-:Y:S01]  /*54c0*/  HMMA.16816.F32.BF16 R96, R4, R22, R96 ;  /* 0x000000160460723c */ /* 0x000fe20000041860 */
[----:B------:R-:W-:Y:S01]  /*54d0*/  LDSM.16.MT88.4 R20, [R241+0x4100] ;  /* 0x00410000f114783b */ /* 0x000fe20000004200 */
[----:B------:R-:W-:-:S03]  /*54e0*/  FFMA.FTZ R181, R182, c[0x0][0x2d0], -R181 ;  /* 0x0000b400b6b57a23 */ /* 0x000fc600000108b5 */
[----:B------:R-:W1:Y:S03]  /*54f0*/  MUFU.EX2 R188, R188 ;  /* 0x000000bc00bc7308 */ /* 0x000e660000000800 */
[C---:B------:R-:W-:Y:S05]  /*5500*/  HMMA.16816.F32.BF16 R100, R4.reuse, R16, R100 ;  /* 0x000000100464723c */ /* 0x040fea0000041864 */
[----:B------:R-:W1:Y:S03]  /*5510*/  MUFU.EX2 R191, R191 ;  /* 0x000000bf00bf7308 */ /* 0x000e660000000800 */
[----:B------:R-:W-:Y:S01]  /*5520*/  HMMA.16816.F32.BF16 R104, R4, R18, R104 ;  /* 0x000000120468723c */ /* 0x000fe20000041868 */
[----:B------:R-:W1:Y:S04]  /*5530*/  LDSM.16.MT88.4 R16, [R240+0x1100] ;  /* 0x00110000f010783b */ /* 0x000e680000004200 */
[----:B------:R-:W-:Y:S02]  /*5540*/  MUFU.EX2 R185, R185 ;  /* 0x000000b900b97308 */ /* 0x000fe40000000800 */
[----:B------:R-:W-:Y:S01]  /*5550*/  F2FP.BF16.PACK_AB R4, R34, R38 ;  /* 0x000000262204723e */ /* 0x000fe200000010ff */
[----:B------:R-:W-:Y:S01]  /*5560*/  FADD.FTZ R38, R38, R42 ;  /* 0x0000002a26267221 */ /* 0x000fe20000010000 */
[----:B--2---:R-:W-:-:S02]  /*5570*/  F2FP.BF16.PACK_AB R6, R30, R33 ;  /* 0x000000211e06723e */ /* 0x004fc400000010ff */
[----:B----4-:R-:W-:Y:S01]  /*5580*/  F2FP.BF16.PACK_AB R5, R32, R36 ;  /* 0x000000242005723e */ /* 0x010fe200000010ff */
[----:B------:R-:W-:Y:S01]  /*5590*/  FADD.FTZ R38, R34, R38 ;  /* 0x0000002622267221 */ /* 0x000fe20000010000 */
[----:B------:R-:W-:Y:S01]  /*55a0*/  F2FP.BF16.PACK_AB R7, R3, R31 ;  /* 0x0000001f0307723e */ /* 0x000fe200000010ff */
[----:B------:R-:W2:Y:S01]  /*55b0*/  MUFU.EX2 R186, R186 ;  /* 0x000000ba00ba7308 */ /* 0x000ea20000000800 */
[----:B------:R-:W-:Y:S02]  /*55c0*/  FADD.FTZ R36, R36, R40 ;  /* 0x0000002824247221 */ /* 0x000fe40000010000 */
[----:B------:R-:W-:Y:S02]  /*55d0*/  FADD.FTZ R33, R33, R38 ;  /* 0x0000002621217221 */ /* 0x000fe40000010000 */
[----:B------:R-:W-:Y:S01]  /*55e0*/  FADD.FTZ R36, R32, R36 ;  /* 0x0000002420247221 */ /* 0x000fe20000010000 */
[----:B---3--:R-:W-:Y:S01]  /*55f0*/  HMMA.16816.F32.BF16 R176, R4, R12, R176 ;  /* 0x0000000c04b0723c */ /* 0x008fe200000418b0 */
[----:B------:R-:W-:Y:S01]  /*5600*/  FADD.FTZ R33, R30, R33 ;  /* 0x000000211e217221 */ /* 0x000fe20000010000 */
[----:B------:R-:W3:Y:S01]  /*5610*/  MUFU.EX2 R181, R181 ;  /* 0x000000b500b57308 */ /* 0x000ee20000000800 */
[----:B------:R-:W-:-:S04]  /*5620*/  FADD.FTZ R31, R31, R36 ;  /* 0x000000241f1f7221 */ /* 0x000fc80000010000 */
[----:B------:R-:W-:Y:S01]  /*5630*/  FADD.FTZ R31, R3, R31 ;  /* 0x0000001f031f7221 */ /* 0x000fe20000010000 */
[C---:B------:R-:W-:Y:S01]  /*5640*/  HMMA.16816.F32.BF16 R172, R4.reuse, R14, R172 ;  /* 0x0000000e04ac723c */ /* 0x040fe200000418ac */
[----:B------:R-:W4:Y:S07]  /*5650*/  LDSM.16.MT88.4 R12, [R244+0x4100] ;  /* 0x00410000f40c783b */ /* 0x000f2e0000004200 */
[C---:B-----5:R-:W-:Y:S08]  /*5660*/  HMMA.16816.F32.BF16 R168, R4.reuse, R8, R168 ;  /* 0x0000000804a8723c */ /* 0x060ff000000418a8 */
[C---:B------:R-:W-:Y:S01]  /*5670*/  HMMA.16816.F32.BF16 R164, R4.reuse, R10, R164 ;  /* 0x0000000a04a4723c */ /* 0x040fe200000418a4 */
[----:B------:R-:W5:Y:S07]  /*5680*/  LDSM.16.MT88.4 R8, [R242+0x4100] ;  /* 0x00410000f208783b */ /* 0x000f6e0000004200 */
[C---:B-1----:R-:W-:Y:S08]  /*5690*/  HMMA.16816.F32.BF16 R152, R4.reuse, R16, R152 ;  /* 0x000000100498723c */ /* 0x042ff00000041898 */
[C---:B------:R-:W-:Y:S01]  /*56a0*/  HMMA.16816.F32.BF16 R148, R4.reuse, R18, R148 ;  /* 0x000000120494723c */ /* 0x040fe20000041894 */
[----:B------:R-:W-:Y:S07]  /*56b0*/  LDSM.16.MT88.4 R16, [R240+0x4100] ;  /* 0x00410000f010783b */ /* 0x000fee0000004200 */
[C---:B------:R-:W-:Y:S08]  /*56c0*/  HMMA.16816.F32.BF16 R160, R4.reuse, R24, R160 ;  /* 0x0000001804a0723c */ /* 0x040ff000000418a0 */
[C---:B----4-:R-:W-:Y:S08]  /*56d0*/  HMMA.16816.F32.BF16 R144, R4.reuse, R12, R144 ;  /* 0x0000000c0490723c */ /* 0x050ff00000041890 */
[C---:B------:R-:W-:Y:S01]  /*56e0*/  HMMA.16816.F32.BF16 R140, R4.reuse, R14, R140 ;  /* 0x0000000e048c723c */ /* 0x040fe2000004188c */
[----:B------:R-:W1:Y:S07]  /*56f0*/  LDSM.16.MT88.4 R12, [R244+0x7100] ;  /* 0x00710000f40c783b */ /* 0x000e6e0000004200 */
[C---:B-----5:R-:W-:Y:S08]  /*5700*/  HMMA.16816.F32.BF16 R136, R4.reuse, R8, R136 ;  /* 0x000000080488723c */ /* 0x060ff00000041888 */
[C---:B------:R-:W-:Y:S01]  /*5710*/  HMMA.16816.F32.BF16 R132, R4.reuse, R10, R132 ;  /* 0x0000000a0484723c */ /* 0x040fe20000041884 */
[----:B------:R-:W4:Y:S07]  /*5720*/  LDSM.16.MT88.4 R8, [R242+0x7100] ;  /* 0x00710000f208783b */ /* 0x000f2e0000004200 */
[C---:B------:R-:W-:Y:S01]  /*5730*/  HMMA.16816.F32.BF16 R156, R4.reuse, R26, R156 ;  /* 0x0000001a049c723c */ /* 0x040fe2000004189c */
[----:B------:R-:W5:Y:S07]  /*5740*/  LDSM.16.MT88.4 R24, [R241+0x7100] ;  /* 0x00710000f118783b */ /* 0x000f6e0000004200 */
[C---:B------:R-:W-:Y:S08]  /*5750*/  HMMA.16816.F32.BF16 R52, R4.reuse, R20, R52 ;  /* 0x000000140434723c */ /* 0x040ff00000041834 */
[C---:B------:R-:W-:Y:S01]  /*5760*/  HMMA.16816.F32.BF16 R56, R4.reuse, R22, R56 ;  /* 0x000000160438723c */ /* 0x040fe20000041838 */
[----:B------:R-:W-:Y:S07]  /*5770*/  LDSM.16.MT88.4 R20, [R240+0x7100] ;  /* 0x00710000f014783b */ /* 0x000fee0000004200 */
[C---:B-1----:R-:W-:Y:S08]  /*5780*/  HMMA.16816.F32.BF16 R68, R4.reuse, R12, R68 ;  /* 0x0000000c0444723c */ /* 0x042ff00000041844 */
[C---:B------:R-:W-:Y:S01]  /*5790*/  HMMA.16816.F32.BF16 R72, R4.reuse, R14, R72 ;  /* 0x0000000e0448723c */ /* 0x040fe20000041848 */
[----:B------:R-:W1:Y:S07]  /*57a0*/  LDSM.16.MT88.4 R12, [R242+0xa100] ;  /* 0x00a10000f20c783b */ /* 0x000e6e0000004200 */
[C---:B----4-:R-:W-:Y:S08]  /*57b0*/  HMMA.16816.F32.BF16 R76, R4.reuse, R8, R76 ;  /* 0x00000008044c723c */ /* 0x050ff0000004184c */
[C---:B------:R-:W-:Y:S01]  /*57c0*/  HMMA.16816.F32.BF16 R80, R4.reuse, R10, R80 ;  /* 0x0000000a0450723c */ /* 0x040fe20000041850 */
[----:B------:R-:W4:Y:S07]  /*57d0*/  LDSM.16.MT88.4 R8, [R241+0xa100] ;  /* 0x00a10000f108783b */ /* 0x000f2e0000004200 */
[C---:B------:R-:W-:Y:S08]  /*57e0*/  HMMA.16816.F32.BF16 R60, R4.reuse, R16, R60 ;  /* 0x00000010043c723c */ /* 0x040ff0000004183c */
[C---:B------:R-:W-:Y:S01]  /*57f0*/  HMMA.16816.F32.BF16 R64, R4.reuse, R18, R64 ;  /* 0x000000120440723c */ /* 0x040fe20000041840 */
[----:B------:R-:W2:Y:S07]  /*5800*/  LDSM.16.MT88.4 R16, [R244+0xa100] ;  /* 0x00a10000f410783b */ /* 0x000eae0000004200 */
[C---:B-----5:R-:W-:Y:S08]  /*5810*/  HMMA.16816.F32.BF16 R84, R4.reuse, R24, R84 ;  /* 0x000000180454723c */ /* 0x060ff00000041854 */
[C---:B-1----:R-:W-:Y:S08]  /*5820*/  HMMA.16816.F32.BF16 R108, R4.reuse, R12, R108 ;  /* 0x0000000c046c723c */ /* 0x042ff0000004186c */
[C---:B------:R-:W-:Y:S01]  /*5830*/  HMMA.16816.F32.BF16 R112, R4.reuse, R14, R112 ;  /* 0x0000000e0470723c */ /* 0x040fe20000041870 */
[----:B------:R-:W1:Y:S07]  /*5840*/  LDSM.16.MT88.4 R12, [R240+0xa100] ;  /* 0x00a10000f00c783b */ /* 0x000e6e0000004200 */
[C---:B----4-:R-:W-:Y:S08]  /*5850*/  HMMA.16816.F32.BF16 R116, R4.reuse, R8, R116 ;  /* 0x000000080474723c */ /* 0x050ff00000041874 */
[C---:B------:R-:W-:Y:S01]  /*5860*/  HMMA.16816.F32.BF16 R120, R4.reuse, R10, R120 ;  /* 0x0000000a0478723c */ /* 0x040fe20000041878 */
[----:B------:R-:W4:Y:S07]  /*5870*/  LDSM.16.MT88.4 R8, [R241+0x1900] ;  /* 0x00190000f108783b */ /* 0x000f2e0000004200 */
[C---:B------:R-:W-:Y:S01]  /*5880*/  HMMA.16816.F32.BF16 R88, R4.reuse, R26, R88 ;  /* 0x0000001a0458723c */ /* 0x040fe20000041858 */
[----:B------:R-:W-:Y:S07]  /*5890*/  LDSM.16.MT88.4 R24, [R240+0x4900] ;  /* 0x00490000f018783b */ /* 0x000fee0000004200 */
[C---:B------:R-:W-:Y:S08]  /*58a0*/  HMMA.16816.F32.BF16 R92, R4.reuse, R20, R92 ;  /* 0x00000014045c723c */ /* 0x040ff0000004185c */
[C---:B------:R-:W-:Y:S01]  /*58b0*/  HMMA.16816.F32.BF16 R96, R4.reuse, R22, R96 ;  /* 0x000000160460723c */ /* 0x040fe20000041860 */
[----:B------:R-:W-:Y:S07]  /*58c0*/  LDSM.16.MT88.4 R20, [R240+0x1900] ;  /* 0x00190000f014783b */ /* 0x000fee0000004200 */
[C---:B--2---:R-:W-:Y:S08]  /*58d0*/  HMMA.16816.F32.BF16 R100, R4.reuse, R16, R100 ;  /* 0x000000100464723c */ /* 0x044ff00000041864 */
[C---:B------:R-:W-:Y:S01]  /*58e0*/  HMMA.16816.F32.BF16 R104, R4.reuse, R18, R104 ;  /* 0x000000120468723c */ /* 0x040fe20000041868 */
[----:B------:R-:W2:Y:S07]  /*58f0*/  LDSM.16.MT88.4 R16, [R244+0x1900] ;  /* 0x00190000f410783b */ /* 0x000eae0000004200 */
[C---:B-1----:R-:W-:Y:S08]  /*5900*/  HMMA.16816.F32.BF16 R124, R4.reuse, R12, R124 ;  /* 0x0000000c047c723c */ /* 0x042ff0000004187c */
[----:B------:R-:W-:Y:S01]  /*5910*/  HMMA.16816.F32.BF16 R128, R4, R14, R128 ;  /* 0x0000000e0480723c */ /* 0x000fe20000041880 */
[----:B------:R-:W1:Y:S06]  /*5920*/  LDSM.16.MT88.4 R12, [R242+0x1900] ;  /* 0x00190000f20c783b */ /* 0x000e6c0000004200 */
[----:B------:R-:W-:Y:S01]  /*5930*/  F2FP.BF16.PACK_AB R4, R190, R195 ;  /* 0x000000c3be04723e */ /* 0x000fe200000010ff */
[----:B------:R-:W-:Y:S01]  /*5940*/  FADD.FTZ R195, R195, R33 ;  /* 0x00000021c3c37221 */ /* 0x000fe20000010000 */
[----:B------:R-:W-:-:S02]  /*5950*/  F2FP.BF16.PACK_AB R6, R188, R189 ;  /* 0x000000bdbc06723e */ /* 0x000fc400000010ff */
[----:B------:R-:W-:Y:S01]  /*5960*/  F2FP.BF16.PACK_AB R5, R196, R191 ;  /* 0x000000bfc405723e */ /* 0x000fe200000010ff */
[----:B------:R-:W-:Y:S01]  /*5970*/  FADD.FTZ R195, R190, R195 ;  /* 0x000000c3bec37221 */ /* 0x000fe20000010000 */
[----:B------:R-:W-:Y:S01]  /*5980*/  F2FP.BF16.PACK_AB R7, R197, R198 ;  /* 0x000000c6c507723e */ /* 0x000fe200000010ff */
[----:B------:R-:W-:Y:S02]  /*5990*/  FADD.FTZ R191, R191, R31 ;  /* 0x0000001fbfbf7221 */ /* 0x000fe40000010000 */
[----:B------:R-:W-:Y:S02]  /*59a0*/  FADD.FTZ R189, R189, R195 ;  /* 0x000000c3bdbd7221 */ /* 0x000fe40000010000 */
[----:B------:R-:W-:Y:S02]  /*59b0*/  FADD.FTZ R191, R196, R191 ;  /* 0x000000bfc4bf7221 */ /* 0x000fe40000010000 */
[----:B----4-:R-:W-:Y:S01]  /*59c0*/  HMMA.16816.F32.BF16 R160, R4, R8, R160 ;  /* 0x0000000804a0723c */ /* 0x010fe200000418a0 */
[----:B------:R-:W-:-:S02]  /*59d0*/  FADD.FTZ R189, R188, R189 ;  /* 0x000000bdbcbd7221 */ /* 0x000fc40000010000 */
[----:B------:R-:W-:-:S04]  /*59e0*/  FADD.FTZ R198, R198, R191 ;  /* 0x000000bfc6c67221 */ /* 0x000fc80000010000 */
[----:B------:R-:W-:Y:S01]  /*59f0*/  FADD.FTZ R198, R197, R198 ;  /* 0x000000c6c5c67221 */ /* 0x000fe20000010000 */
[C---:B------:R-:W-:Y:S01]  /*5a00*/  HMMA.16816.F32.BF16 R156, R4.reuse, R10, R156 ;  /* 0x0000000a049c723c */ /* 0x040fe2000004189c */
[----:B------:R-:W4:Y:S07]  /*5a10*/  LDSM.16.MT88.4 R8, [R241+0x4900] ;  /* 0x00490000f108783b */ /* 0x000f2e0000004200 */
[C---:B--2---:R-:W-:Y:S08]  /*5a20*/  HMMA.16816.F32.BF16 R176, R4.reuse, R16, R176 ;  /* 0x0000001004b0723c */ /* 0x044ff000000418b0 */
[C---:B------:R-:W-:Y:S01]  /*5a30*/  HMMA.16816.F32.BF16 R172, R4.reuse, R18, R172 ;  /* 0x0000001204ac723c */ /* 0x040fe200000418ac */
[----:B------:R-:W2:Y:S07]  /*5a40*/  LDSM.16.MT88.4 R16, [R244+0x4900] ;  /* 0x00490000f410783b */ /* 0x000eae0000004200 */
[C---:B-1----:R-:W-:Y:S08]  /*5a50*/  HMMA.16816.F32.BF16 R168, R4.reuse, R12, R168 ;  /* 0x0000000c04a8723c */ /* 0x042ff000000418a8 */
[C---:B------:R-:W-:Y:S01]  /*5a60*/  HMMA.16816.F32.BF16 R164, R4.reuse, R14, R164 ;  /* 0x0000000e04a4723c */ /* 0x040fe200000418a4 */
[----:B------:R-:W1:Y:S07]  /*5a70*/  LDSM.16.MT88.4 R12, [R242+0x4900] ;  /* 0x00490000f20c783b */ /* 0x000e6e0000004200 */
[C---:B------:R-:W-:Y:S08]  /*5a80*/  HMMA.16816.F32.BF16 R152, R4.reuse, R20, R152 ;  /* 0x000000140498723c */ /* 0x040ff00000041898 */
[C---:B----4-:R-:W-:Y:S08]  /*5a90*/  HMMA.16816.F32.BF16 R52, R4.reuse, R8, R52 ;  /* 0x000000080434723c */ /* 0x050ff00000041834 */
[C---:B------:R-:W-:Y:S01]  /*5aa0*/  HMMA.16816.F32.BF16 R56, R4.reuse, R10, R56 ;  /* 0x0000000a0438723c */ /* 0x040fe20000041838 */
[----:B------:R-:W4:Y:S07]  /*5ab0*/  LDSM.16.MT88.4 R8, [R240+0x7900] ;  /* 0x00790000f008783b */ /* 0x000f2e0000004200 */
[C---:B------:R-:W-:Y:S01]  /*5ac0*/  HMMA.16816.F32.BF16 R148, R4.reuse, R22, R148 ;  /* 0x000000160494723c */ /* 0x040fe20000041894 */
[----:B------:R-:W5:Y:S07]  /*5ad0*/  LDSM.16.MT88.4 R20, [R244+0x7900] ;  /* 0x00790000f414783b */ /* 0x000f6e0000004200 */
[C---:B--2---:R-:W-:Y:S08]  /*5ae0*/  HMMA.16816.F32.BF16 R144, R4.reuse, R16, R144 ;  /* 0x000000100490723c */ /* 0x044ff00000041890 */
[C---:B------:R-:W-:Y:S01]  /*5af0*/  HMMA.16816.F32.BF16 R140, R4.reuse, R18, R140 ;  /* 0x00000012048c723c */ /* 0x040fe2000004188c */
[----:B------:R-:W2:Y:S07]  /*5b00*/  LDSM.16.MT88.4 R16, [R242+0x7900] ;  /* 0x00790000f210783b */ /* 0x000eae0000004200 */
[C---:B-1----:R-:W-:Y:S08]  /*5b10*/  HMMA.16816.F32.BF16 R136, R4.reuse, R12, R136 ;  /* 0x0000000c0488723c */ /* 0x042ff00000041888 */
[C---:B------:R-:W-:Y:S01]  /*5b20*/  HMMA.16816.F32.BF16 R132, R4.reuse, R14, R132 ;  /* 0x0000000e0484723c */ /* 0x040fe20000041884 */
[----:B------:R-:W1:Y:S07]  /*5b30*/  LDSM.16.MT88.4 R12, [R241+0x7900] ;  /* 0x00790000f10c783b */ /* 0x000e6e0000004200 */
[C---:B----4-:R-:W-:Y:S08]  /*5b40*/  HMMA.16816.F32.BF16 R92, R4.reuse, R8, R92 ;  /* 0x00000008045c723c */ /* 0x050ff0000004185c */
[C---:B------:R-:W-:Y:S01]  /*5b50*/  HMMA.16816.F32.BF16 R96, R4.reuse, R10, R96 ;  /* 0x0000000a0460723c */ /* 0x040fe20000041860 */
[----:B------:R-:W4:Y:S07]  /*5b60*/  LDSM.16.MT88.4 R8, [R240+0xa900] ;  /* 0x00a90000f008783b */ /* 0x000f2e0000004200 */
[C---:B-----5:R-:W-:Y:S08]  /*5b70*/  HMMA.16816.F32.BF16 R68, R4.reuse, R20, R68 ;  /* 0x000000140444723c */ /* 0x060ff00000041844 */
        /* <DEDUP_REMOVED lines=13> */
[----:B------:R-:W-:Y:S07]  /*5c50*/  LDSM.16.MT88.4 R24, [R242+0x2100] ;  /* 0x00210000f218783b */ /* 0x000fee0000004200 */
[C---:B-----5:R-:W-:Y:S08]  /*5c60*/  HMMA.16816.F32.BF16 R100, R4.reuse, R20, R100 ;  /* 0x000000140464723c */ /* 0x060ff00000041864 */
        /* <DEDUP_REMOVED lines=19> */
[----:B------:R-:W-:Y:S02]  /*5da0*/  FADD.FTZ R200, R200, R203 ;  /* 0x000000cbc8c87221 */ /* 0x000fe40000010000 */
[----:B------:R-:W-:Y:S02]  /*5db0*/  FADD.FTZ R204, R193, R204 ;  /* 0x000000ccc1cc7221 */ /* 0x000fe40000010000 */
[----:B------:R-:W-:Y:S01]  /*5dc0*/  FADD.FTZ R200, R199, R200 ;  /* 0x000000c8c7c87221 */ /* 0x000fe20000010000 */
[----:B------:R-:W-:Y:S01]  /*5dd0*/  HMMA.16816.F32.BF16 R172, R4, R10, R172 ;  /* 0x0000000a04ac723c */ /* 0x000fe200000418ac */
[----:B------:R-:W4:Y:S01]  /*5de0*/  LDSM.16.MT88.4 R8, [R244+0x5100] ;  /* 0x00510000f408783b */ /* 0x000f220000004200 */
[----:B------:R-:W-:Y:S02]  /*5df0*/  FADD.FTZ R204, R192, R204 ;  /* 0x000000ccc0cc7221 */ /* 0x000fe40000010000 */
[----:B------:R-:W-:Y:S02]  /*5e00*/  FADD.FTZ R200, R186, R200 ;  /* 0x000000c8bac87221 */ /* 0x000fe40000010000 */
[----:B------:R-:W-:-:S02]  /*5e10*/  FADD.FTZ R204, R187, R204 ;  /* 0x000000ccbbcc7221 */ /* 0x000fc40000010000 */
[----:B--2---:R-:W-:Y:S01]  /*5e20*/  HMMA.16816.F32.BF16 R160, R4, R16, R160 ;  /* 0x0000001004a0723c */ /* 0x004fe200000418a0 */
[----:B------:R-:W-:Y:S02]  /*5e30*/  FADD.FTZ R200, R184, R200 ;  /* 0x000000c8b8c87221 */ /* 0x000fe40000010000 */
[----:B------:R-:W-:-:S05]  /*5e40*/  FADD.FTZ R3, R185, R204 ;  /* 0x000000ccb9037221 */ /* 0x000fca0000010000 */
[C---:B------:R-:W-:Y:S01]  /*5e50*/  HMMA.16816.F32.BF16 R156, R4.reuse, R18, R156 ;  /* 0x00000012049c723c */ /* 0x040fe2000004189c */
[----:B------:R-:W2:Y:S04]  /*5e60*/  LDSM.16.MT88.4 R16, [R241+0x5100] ;  /* 0x00510000f110783b */ /* 0x000ea80000004200 */
[----:B------:R-:W-:Y:S03]  /*5e70*/  STL [R1+0x60], R3 ;  /* 0x0000600301007387 */ /* 0x000fe60000100800 */
[C---:B-1----:R-:W-:Y:S08]  /*5e80*/  HMMA.16816.F32.BF16 R152, R4.reuse, R12, R152 ;  /* 0x0000000c0498723c */ /* 0x042ff00000041898 */
[C---:B------:R-:W-:Y:S01]  /*5e90*/  HMMA.16816.F32.BF16 R148, R4.reuse, R14, R148 ;  /* 0x0000000e0494723c */ /* 0x040fe20000041894 */
[----:B------:R-:W-:Y:S07]  /*5ea0*/  LDSM.16.MT88.4 R12, [R240+0x5100] ;  /* 0x00510000f00c783b */ /* 0x000fee0000004200 */
[C---:B------:R-:W-:Y:S08]  /*5eb0*/  HMMA.16816.F32.BF16 R136, R4.reuse, R20, R136 ;  /* 0x000000140488723c */ /* 0x040ff00000041888 */
[C---:B----4-:R-:W-:Y:S08]  /*5ec0*/  HMMA.16816.F32.BF16 R144, R4.reuse, R8, R144 ;  /* 0x000000080490723c */ /* 0x050ff00000041890 */
[C---:B------:R-:W-:Y:S01]  /*5ed0*/  HMMA.16816.F32.BF16 R140, R4.reuse, R10, R140 ;  /* 0x0000000a048c723c */ /* 0x040fe2000004188c */
[----:B------:R-:W1:Y:S07]  /*5ee0*/  LDSM.16.MT88.4 R8, [R244+0x8100] ;  /* 0x00810000f408783b */ /* 0x000e6e0000004200 */
[C---:B------:R-:W-:Y:S01]  /*5ef0*/  HMMA.16816.F32.BF16 R132, R4.reuse, R22, R132 ;  /* 0x000000160484723c */ /* 0x040fe20000041884 */
[----:B------:R-:W4:Y:S07]  /*5f00*/  LDSM.16.MT88.4 R20, [R241+0x8100] ;  /* 0x00810000f114783b */ /* 0x000f2e0000004200 */
[C---:B--2---:R-:W-:Y:S08]  /*5f10*/  HMMA.16816.F32.BF16 R52, R4.reuse, R16, R52 ;  /* 0x000000100434723c */ /* 0x044ff00000041834 */
[C---:B------:R-:W-:Y:S01]  /*5f20*/  HMMA.16816.F32.BF16 R56, R4.reuse, R18, R56 ;  /* 0x000000120438723c */ /* 0x040fe20000041838 */
[----:B------:R-:W2:Y:S07]  /*5f30*/  LDSM.16.MT88.4 R16, [R240+0x8100] ;  /* 0x00810000f010783b */ /* 0x000eae0000004200 */
[C---:B------:R-:W-:Y:S08]  /*5f40*/  HMMA.16816.F32.BF16 R168, R4.reuse, R24, R168 ;  /* 0x0000001804a8723c */ /* 0x040ff000000418a8 */
[C---:B------:R-:W-:Y:S01]  /*5f50*/  HMMA.16816.F32.BF16 R164, R4.reuse, R26, R164 ;  /* 0x0000001a04a4723c */ /* 0x040fe200000418a4 */
[----:B------:R-:W-:Y:S07]  /*5f60*/  LDSM.16.MT88.4 R24, [R242+0x8100] ;  /* 0x00810000f218783b */ /* 0x000fee0000004200 */
[C---:B-1----:R-:W-:Y:S08]  /*5f70*/  HMMA.16816.F32.BF16 R68, R4.reuse, R8, R68 ;  /* 0x000000080444723c */ /* 0x042ff00000041844 */
[C---:B------:R-:W-:Y:S01]  /*5f80*/  HMMA.16816.F32.BF16 R72, R4.reuse, R10, R72 ;  /* 0x0000000a0448723c */ /* 0x040fe20000041848 */
[----:B------:R-:W1:Y:S07]  /*5f90*/  LDSM.16.MT88.4 R8, [R242+0xb100] ;  /* 0x00b10000f208783b */ /* 0x000e6e0000004200 */
[C---:B------:R-:W-:Y:S08]  /*5fa0*/  HMMA.16816.F32.BF16 R60, R4.reuse, R12, R60 ;  /* 0x0000000c043c723c */ /* 0x040ff0000004183c */
[C---:B------:R-:W-:Y:S01]  /*5fb0*/  HMMA.16816.F32.BF16 R64, R4.reuse, R14, R64 ;  /* 0x0000000e0440723c */ /* 0x040fe20000041840 */
[----:B------:R-:W5:Y:S07]  /*5fc0*/  LDSM.16.MT88.4 R12, [R244+0xb100] ;  /* 0x00b10000f40c783b */ /* 0x000f6e0000004200 */
[C---:B----4-:R-:W-:Y:S08]  /*5fd0*/  HMMA.16816.F32.BF16 R84, R4.reuse, R20, R84 ;  /* 0x000000140454723c */ /* 0x050ff00000041854 */
        /* <DEDUP_REMOVED lines=9> */
[C---:B------:R-:W-:Y:S01]  /*6070*/  HMMA.16816.F32.BF16 R80, R4.reuse, R26, R80 ;  /* 0x0000001a0450723c */ /* 0x040fe20000041850 */
[----:B------:R-:W-:Y:S07]  /*6080*/  LDSM.16.MT88.4 R24, [R241+0x2900] ;  /* 0x00290000f118783b */ /* 0x000fee0000004200 */
[C---:B-----5:R-:W-:Y:S08]  /*6090*/  HMMA.16816.F32.BF16 R100, R4.reuse, R12, R100 ;  /* 0x0000000c0464723c */ /* 0x060ff00000041864 */
[C---:B------:R-:W-:Y:S01]  /*60a0*/  HMMA.16816.F32.BF16 R104, R4.reuse, R14, R104 ;  /* 0x0000000e0468723c */ /* 0x040fe20000041868 */
[----:B------:R-:W5:Y:S07]  /*60b0*/  LDSM.16.MT88.4 R12, [R244+0x2900] ;  /* 0x00290000f40c783b */ /* 0x000f6e0000004200 */
[C---:B----4-:R-:W-:Y:S08]  /*60c0*/  HMMA.16816.F32.BF16 R116, R4.reuse, R20, R116 ;  /* 0x000000140474723c */ /* 0x050ff00000041874 */
[C---:B------:R-:W-:Y:S01]  /*60d0*/  HMMA.16816.F32.BF16 R120, R4.reuse, R22, R120 ;  /* 0x000000160478723c */ /* 0x040fe20000041878 */
[----:B------:R-:W-:Y:S07]  /*60e0*/  LDSM.16.MT88.4 R20, [R240+0x2900] ;  /* 0x00290000f014783b */ /* 0x000fee0000004200 */
[C---:B--2---:R-:W-:Y:S08]  /*60f0*/  HMMA.16816.F32.BF16 R124, R4.reuse, R16, R124 ;  /* 0x00000010047c723c */ /* 0x044ff0000004187c */
[----:B------:R-:W-:Y:S01]  /*6100*/  HMMA.16816.F32.BF16 R128, R4, R18, R128 ;  /* 0x000000120480723c */ /* 0x000fe20000041880 */
[----:B------:R-:W2:Y:S06]  /*6110*/  LDSM.16.MT88.4 R16, [R244+0x5900] ;  /* 0x00590000f410783b */ /* 0x000eac0000004200 */
[----:B------:R-:W-:-:S02]  /*6120*/  F2FP.BF16.PACK_AB R4, R192, R193 ;  /* 0x000000c1c004723e */ /* 0x000fc400000010ff */
[----:B------:R-:W-:Y:S02]  /*6130*/  F2FP.BF16.PACK_AB R6, R185, R187 ;  /* 0x000000bbb906723e */ /* 0x000fe400000010ff */
[----:B------:R-:W-:Y:S02]  /*6140*/  F2FP.BF16.PACK_AB R5, R184, R186 ;  /* 0x000000bab805723e */ /* 0x000fe400000010ff */
[----:B---3--:R-:W-:Y:S01]  /*6150*/  F2FP.BF16.PACK_AB R7, R181, R183 ;  /* 0x000000b7b507723e */ /* 0x008fe200000010ff */
[----:B------:R-:W-:-:S04]  /*6160*/  FADD.FTZ R183, R183, R200 ;  /* 0x000000c8b7b77221 */ /* 0x000fc80000010000 */
[----:B------:R-:W-:Y:S02]  /*6170*/  FADD.FTZ R183, R181, R183 ;  /* 0x000000b7b5b77221 */ /* 0x000fe40000010000 */
[C---:B-1----:R-:W-:Y:S08]  /*6180*/  HMMA.16816.F32.BF16 R168, R4.reuse, R8, R168 ;  /* 0x0000000804a8723c */ /* 0x042ff000000418a8 */
[C---:B------:R-:W-:Y:S01]  /*6190*/  HMMA.16816.F32.BF16 R164, R4.reuse, R10, R164 ;  /* 0x0000000a04a4723c */ /* 0x040fe200000418a4 */
[----:B------:R-:W1:Y:S07]  /*61a0*/  LDSM.16.MT88.4 R8, [R242+0x5900] ;  /* 0x00590000f208783b */ /* 0x000e6e0000004200 */
[C---:B-----5:R-:W-:Y:S08]  /*61b0*/  HMMA.16816.F32.BF16 R176, R4.reuse, R12, R176 ;  /* 0x0000000c04b0723c */ /* 0x060ff000000418b0 */
[C---:B------:R-:W-:Y:S01]  /*61c0*/  HMMA.16816.F32.BF16 R172, R4.reuse, R14, R172 ;  /* 0x0000000e04ac723c */ /* 0x040fe200000418ac */
[----:B------:R-:W3:Y:S07]  /*61d0*/  LDSM.16.MT88.4 R12, [R241+0x5900] ;  /* 0x00590000f10c783b */ /* 0x000eee0000004200 */
[C---:B--2---:R-:W-:Y:S08]  /*61e0*/  HMMA.16816.F32.BF16 R144, R4.reuse, R16, R144 ;  /* 0x000000100490723c */ /* 0x044ff00000041890 */
[C---:B------:R-:W-:Y:S01]  /*61f0*/  HMMA.16816.F32.BF16 R140, R4.reuse, R18, R140 ;  /* 0x00000012048c723c */ /* 0x040fe2000004188c */
[----:B------:R-:W-:Y:S07]  /*6200*/  LDSM.16.MT88.4 R16, [R242+0x8900] ;  /* 0x00890000f210783b */ /* 0x000fee0000004200 */
[C---:B------:R-:W-:Y:S08]  /*6210*/  HMMA.16816.F32.BF16 R160, R4.reuse, R24, R160 ;  /* 0x0000001804a0723c */ /* 0x040ff000000418a0 */
[C---:B-1----:R-:W-:Y:S08]  /*6220*/  HMMA.16816.F32.BF16 R136, R4.reuse, R8, R136 ;  /* 0x000000080488723c */ /* 0x042ff00000041888 */
[C---:B------:R-:W-:Y:S01]  /*6230*/  HMMA.16816.F32.BF16 R132, R4.reuse, R10, R132 ;  /* 0x0000000a0484723c */ /* 0x040fe20000041884 */
[----:B------:R-:W1:Y:S07]  /*6240*/  LDSM.16.MT88.4 R8, [R241+0x8900] ;  /* 0x00890000f108783b */ /* 0x000e6e0000004200 */
[C---:B---3--:R-:W-:Y:S08]  /*6250*/  HMMA.16816.F32.BF16 R52, R4.reuse, R12, R52 ;  /* 0x0000000c0434723c */ /* 0x048ff00000041834 */
[C---:B------:R-:W-:Y:S01]  /*6260*/  HMMA.16816.F32.BF16 R56, R4.reuse, R14, R56 ;  /* 0x0000000e0438723c */ /* 0x040fe20000041838 */
[----:B------:R-:W2:Y:S07]  /*6270*/  LDSM.16.MT88.4 R12, [R240+0x8900] ;  /* 0x00890000f00c783b */ /* 0x000eae0000004200 */
[C---:B------:R-:W-:Y:S01]  /*6280*/  HMMA.16816.F32.BF16 R156, R4.reuse, R26, R156 ;  /* 0x0000001a049c723c */ /* 0x040fe2000004189c */
[----:B------:R-:W3:Y:S07]  /*6290*/  LDSM.16.MT88.4 R24, [R240+0x5900] ;  /* 0x00590000f018783b */ /* 0x000eee0000004200 */
        /* <DEDUP_REMOVED lines=13> */
[C---:B-1----:R-:W-:Y:S08]  /*6370*/  HMMA.16816.F32.BF16 R100, R4.reuse, R8, R100 ;  /* 0x000000080464723c */ /* 0x042ff00000041864 */
[C---:B------:R-:W-:Y:S01]  /*6380*/  HMMA.16816.F32.BF16 R104, R4.reuse, R10, R104 ;  /* 0x0000000a0468723c */ /* 0x040fe20000041868 */
[----:B------:R-:W1:Y:S07]  /*6390*/  LDSM.16.MT88.4 R8, [R240+0xb900] ;  /* 0x00b90000f008783b */ /* 0x000e6e0000004200 */
[C---:B------:R-:W-:Y:S08]  /*63a0*/  HMMA.16816.F32.BF16 R64, R4.reuse, R26, R64 ;  /* 0x0000001a0440723c */ /* 0x040ff00000041840 */
[C---:B------:R-:W-:Y:S08]  /*63b0*/  HMMA.16816.F32.BF16 R68, R4.reuse, R20, R68 ;  /* 0x000000140444723c */ /* 0x040ff00000041844 */
[C---:B------:R-:W-:Y:S08]  /*63c0*/  HMMA.16816.F32.BF16 R72, R4.reuse, R22, R72 ;  /* 0x000000160448723c */ /* 0x040ff00000041848 */
[C---:B----4-:R-:W-:Y:S08]  /*63d0*/  HMMA.16816.F32.BF16 R108, R4.reuse, R16, R108 ;  /* 0x00000010046c723c */ /* 0x050ff0000004186c */
[C---:B------:R-:W-:Y:S08]  /*63e0*/  HMMA.16816.F32.BF16 R112, R4.reuse, R18, R112 ;  /* 0x000000120470723c */ /* 0x040ff00000041870 */
[C---:B--2---:R-:W-:Y:S08]  /*63f0*/  HMMA.16816.F32.BF16 R116, R4.reuse, R12, R116 ;  /* 0x0000000c0474723c */ /* 0x044ff00000041874 */
[C---:B------:R-:W-:Y:S08]  /*6400*/  HMMA.16816.F32.BF16 R120, R4.reuse, R14, R120 ;  /* 0x0000000e0478723c */ /* 0x040ff00000041878 */
[C---:B-1----:R-:W-:Y:S08]  /*6410*/  HMMA.16816.F32.BF16 R124, R4.reuse, R8, R124 ;  /* 0x00000008047c723c */ /* 0x042ff0000004187c */
[----:B------:R-:W-:Y:S01]  /*6420*/  HMMA.16816.F32.BF16 R128, R4, R10, R128 ;  /* 0x0000000a0480723c */ /* 0x000fe20000041880 */
[----:B------:R-:W-:Y:S07]  /*6430*/  @P0 BRA `(.L_x_771) ;  /* 0x000053d000000947 */ /* 0x000fee0003800000 */
[----:B------:R-:W-:Y:S01]  /*6440*/  SHF.R.S32.HI R5, RZ, 0x1f, R29 ;  /* 0x0000001fff057819 */ /* 0x000fe2000001141d */
[----:B------:R-:W-:Y:S01]  /*6450*/  IMAD.MOV.U32 R3, RZ, RZ, R0 ;  /* 0x000000ffff037224 */ /* 0x000fe200078e0000 */
[----:B------:R-:W-:Y:S01]  /*6460*/  SHF.R.S32.HI R4, RZ, 0x1f, R28 ;  /* 0x0000001fff047819 */ /* 0x000fe2000001141c */
[----:B------:R-:W-:Y:S01]  /*6470*/  IMAD.MOV.U32 R180, RZ, RZ, R2 ;  /* 0x000000ffffb47224 */ /* 0x000fe200078e0002 */
[----:B------:R-:W-:Y:S01]  /*6480*/  SHF.R.S32.HI R6, RZ, 0x1f, R215 ;  /* 0x0000001fff067819 */ /* 0x000fe200000114d7 */
[----:B------:R-:W-:Y:S01]  /*6490*/  UIADD3 UR9, UR9, -0x2, URZ ;  /* 0xfffffffe09097890 */ /* 0x000fe2000fffe03f */
[----:B------:R-:W-:-:S02]  /*64a0*/  LEA.HI R5, R5, R29, RZ, 0x3 ;  /* 0x0000001d05057211 */ /* 0x000fc400078f18ff */
[----:B------:R-:W-:Y:S02]  /*64b0*/  LEA.HI R4, R4, R28, RZ, 0x3 ;  /* 0x0000001c04047211 */ /* 0x000fe400078f18ff */
[----:B------:R-:W-:Y:S02]  /*64c0*/  LEA.HI R6, R6, R215, RZ, 0x3 ;  /* 0x000000d706067211 */ /* 0x000fe400078f18ff */
[----:B------:R-:W-:Y:S02]  /*64d0*/  LOP3.LUT R5, R5, 0xfffffff8, RZ, 0xc0, !PT ;  /* 0xfffffff805057812 */ /* 0x000fe400078ec0ff */
[----:B------:R-:W-:Y:S02]  /*64e0*/  LOP3.LUT R4, R4, 0xfffffff8, RZ, 0xc0, !PT ;  /* 0xfffffff804047812 */ /* 0x000fe400078ec0ff */
[----:B------:R-:W-:Y:S02]  /*64f0*/  LOP3.LUT R0, R6, 0xfffffff8, RZ, 0xc0, !PT ;  /* 0xfffffff806007812 */ /* 0x000fe400078ec0ff */
[----:B------:R-:W-:-:S02]  /*6500*/  SHF.R.S32.HI R7, RZ, 0x1f, R5 ;  /* 0x0000001fff077819 */ /* 0x000fc40000011405 */
[----:B------:R-:W-:Y:S02]  /*6510*/  SHF.R.S32.HI R6, RZ, 0x1f, R4 ;  /* 0x0000001fff067819 */ /* 0x000fe40000011404 */
[----:B------:R-:W-:Y:S02]  /*6520*/  SHF.R.S32.HI R2, RZ, 0x1f, R0 ;  /* 0x0000001fff027819 */ /* 0x000fe40000011400 */
[C---:B------:R-:W-:Y:S01]  /*6530*/  SHF.L.U64.HI R8, R5.reuse, 0x1, R7 ;  /* 0x0000000105087819 */ /* 0x040fe20000010207 */
[----:B------:R-:W-:Y:S01]  /*6540*/  IMAD.SHL.U32 R7, R5, 0x2, RZ ;  /* 0x0000000205077824 */ /* 0x000fe200078e00ff */
[C---:B------:R-:W-:Y:S01]  /*6550*/  SHF.L.U64.HI R5, R4.reuse, 0x1, R6 ;  /* 0x0000000104057819 */ /* 0x040fe20000010206 */
[----:B------:R-:W-:Y:S01]  /*6560*/  IMAD.SHL.U32 R4, R4, 0x2, RZ ;  /* 0x0000000204047824 */ /* 0x000fe200078e00ff */
[C---:B------:R-:W-:Y:S01]  /*6570*/  SHF.L.U64.HI R2, R0.reuse, 0x1, R2 ;  /* 0x0000000100027819 */ /* 0x040fe20000010202 */
[----:B------:R-:W-:Y:S01]  /*6580*/  STL [R1+0x40], R8 ;  /* 0x0000400801007387 */ /* 0x000fe20000100800 */
[----:B------:R-:W-:Y:S01]  /*6590*/  SEL R6, RZ, 0x10, P6 ;  /* 0x00000010ff067807 */ /* 0x000fe20003000000 */
[----:B------:R-:W-:Y:S01]  /*65a0*/  IMAD.SHL.U32 R0, R0, 0x2, RZ ;  /* 0x0000000200007824 */ /* 0x000fe200078e00ff */
[----:B------:R-:W-:Y:S01]  /*65b0*/  LOP3.LUT R212, R212, 0xfffffff7, RZ, 0xc0, !PT ;  /* 0xfffffff7d4d47812 */ /* 0x000fe200078ec0ff */
[----:B------:R1:W-:Y:S01]  /*65c0*/  STL [R1+0x44], R7 ;  /* 0x0000440701007387 */ /* 0x0003e20000100800 */
[----:B------:R-:W-:-:S02]  /*65d0*/  ISETP.NE.U32.AND P1, PT, R6, RZ, PT ;  /* 0x000000ff0600720c */ /* 0x000fc40003f25070 */
[----:B------:R-:W-:Y:S01]  /*65e0*/  ISETP.GE.AND P2, PT, R215, c[0x0][0x1d4], PT ;  /* 0x00007500d7007a0c */ /* 0x000fe20003f46270 */
[----:B------:R2:W-:Y:S04]  /*65f0*/  STL [R1+0x48], R5 ;  /* 0x0000480501007387 */ /* 0x0005e80000100800 */
[----:B------:R3:W-:Y:S04]  /*6600*/  STL [R1+0x4c], R4 ;  /* 0x00004c0401007387 */ /* 0x0007e80000100800 */
[----:B------:R4:W-:Y:S02]  /*6610*/  STL [R1+0x50], R2 ;  /* 0x0000500201007387 */ /* 0x0009e40000100800 */
[----:B------:R-:W-:-:S02]  /*6620*/  @P1 LOP3.LUT R212, R212, 0x8, RZ, 0xfc, !PT ;  /* 0x00000008d4d41812 */ /* 0x000fc400078efcff */
[----:B------:R5:W-:Y:S02]  /*6630*/  STL [R1+0x54], R0 ;  /* 0x0000540001007387 */ /* 0x000be40000100800 */
[----:B------:R-:W-:Y:S02]  /*6640*/  LOP3.LUT R212, R212, 0xfffffffb, RZ, 0xc0, !PT ;  /* 0xfffffffbd4d47812 */ /* 0x000fe400078ec0ff */
[----:B------:R5:W-:Y:S01]  /*6650*/  STL [R1+0x38], R6 ;  /* 0x0000380601007387 */ /* 0x000be20000100800 */
[----:B-1----:R-:W-:Y:S01]  /*6660*/  SEL R7, RZ, 0x10, P4 ;  /* 0x00000010ff077807 */ /* 0x002fe20002000000 */
[----:B--2---:R-:W-:Y:S01]  /*6670*/  IMAD.SHL.U32 R5, R214, 0x2, RZ ;  /* 0x00000002d6057824 */ /* 0x004fe200078e00ff */
[----:B---3--:R-:W-:Y:S02]  /*6680*/  LEA R4, P0, R213, RZ, 0x1 ;  /* 0x000000ffd5047211 */ /* 0x008fe400078008ff */
[----:B----4-:R-:W-:Y:S02]  /*6690*/  SEL R2, RZ, 0x10, P5 ;  /* 0x00000010ff027807 */ /* 0x010fe40002800000 */
[----:B-----5:R-:W-:-:S03]  /*66a0*/  SEL R0, RZ, 0x10, P2 ;  /* 0x00000010ff007807 */ /* 0x020fc60001000000 */
[----:B------:R-:W-:Y:S01]  /*66b0*/  STL [R1+0x34], R2 ;  /* 0x0000340201007387 */ /* 0x000fe20000100800 */
[----:B------:R-:W-:-:S03]  /*66c0*/  IADD3 R6, -R6, 0x10, RZ ;  /* 0x0000001006067810 */ /* 0x000fc60007ffe1ff */
[----:B------:R-:W-:Y:S01]  /*66d0*/  STL [R1+0x30], R7 ;  /* 0x0000300701007387 */ /* 0x000fe20000100800 */
[----:B------:R-:W-:Y:S02]  /*66e0*/  ISETP.NE.U32.AND P2, PT, R0, RZ, PT ;  /* 0x000000ff0000720c */ /* 0x000fe40003f45070 */
[----:B------:R-:W-:Y:S01]  /*66f0*/  LOP3.LUT R6, R6, 0xf, RZ, 0xc0, !PT ;  /* 0x0000000f06067812 */ /* 0x000fe200078ec0ff */
[----:B------:R1:W-:Y:S02]  /*6700*/  STL [R1+0x3c], R5 ;  /* 0x00003c0501007387 */ /* 0x0003e40000100800 */
[----:B-1----:R-:W-:Y:S02]  /*6710*/  LEA.HI.X.SX32 R5, R213, RZ, 0x1, P0 ;  /* 0x000000ffd5057211 */ /* 0x002fe400000f0eff */
[----:B------:R-:W-:-:S03]  /*6720*/  ISETP.NE.U32.AND P0, PT, R2, RZ, PT ;  /* 0x000000ff0200720c */ /* 0x000fc60003f05070 */
[----:B------:R1:W-:Y:S04]  /*6730*/  STL.64 [R1+0x58], R4 ;  /* 0x0000580401007387 */ /* 0x0003e80000100a00 */
[----:B------:R2:W-:Y:S06]  /*6740*/  STL [R1+0x2c], R6 ;  /* 0x00002c0601007387 */ /* 0x0005ec0000100800 */
[----:B------:R-:W-:-:S02]  /*6750*/  @P0 LOP3.LUT R212, R212, 0x4, RZ, 0xfc, !PT ;  /* 0x00000004d4d40812 */ /* 0x000fc400078efcff */
[----:B------:R-:W-:Y:S02]  /*6760*/  ISETP.NE.U32.AND P0, PT, R7, RZ, PT ;  /* 0x000000ff0700720c */ /* 0x000fe40003f05070 */
[----:B------:R-:W-:-:S11]  /*6770*/  LOP3.LUT R212, R212, 0xfffffffd, RZ, 0xc0, !PT ;  /* 0xfffffffdd4d47812 */ /* 0x000fd600078ec0ff */
[----:B------:R-:W-:Y:S02]  /*6780*/  @P0 LOP3.LUT R212, R212, 0x2, RZ, 0xfc, !PT ;  /* 0x00000002d4d40812 */ /* 0x000fe400078efcff */
[----:B-1----:R-:W-:Y:S02]  /*6790*/  IADD3 R5, -R2, 0x10, RZ ;  /* 0x0000001002057810 */ /* 0x002fe40007ffe1ff */
[----:B------:R-:W-:Y:S02]  /*67a0*/  IADD3 R4, -R7, 0x10, RZ ;  /* 0x0000001007047810 */ /* 0x000fe40007ffe1ff */
[----:B------:R-:W-:Y:S02]  /*67b0*/  IADD3 R2, -R0, 0x10, RZ ;  /* 0x0000001000027810 */ /* 0x000fe40007ffe1ff */
[----:B------:R-:W-:Y:S02]  /*67c0*/  LOP3.LUT R5, R5, 0xf, RZ, 0xc0, !PT ;  /* 0x0000000f05057812 */ /* 0x000fe400078ec0ff */
[----:B------:R-:W-:-:S02]  /*67d0*/  LOP3.LUT R4, R4, 0xf, RZ, 0xc0, !PT ;  /* 0x0000000f04047812 */ /* 0x000fc400078ec0ff */
[----:B------:R-:W-:Y:S01]  /*67e0*/  LOP3.LUT R2, R2, 0xf, RZ, 0xc0, !PT ;  /* 0x0000000f02027812 */ /* 0x000fe200078ec0ff */
[----:B------:R2:W-:Y:S04]  /*67f0*/  STL [R1+0x28], R5 ;  /* 0x0000280501007387 */ /* 0x0005e80000100800 */
[----:B------:R2:W-:Y:S04]  /*6800*/  STL [R1+0x24], R4 ;  /* 0x0000240401007387 */ /* 0x0005e80000100800 */
[----:B------:R2:W-:Y:S04]  /*6810*/  STL [R1+0x20], R2 ;  /* 0x0000200201007387 */ /* 0x0005e80000100800 */
[----:B------:R2:W-:Y:S01]  /*6820*/  STL [R1+0x18], R212 ;  /* 0x000018d401007387 */ /* 0x0005e20000100800 */
[----:B------:R-:W-:Y:S05]  /*6830*/  BRA `(.L_x_772) ;  /* 0x0000051000007947 */ /* 0x000fea0003800000 */
.L_x_774:
[----:B------:R-:W2:Y:S01]  /*6840*/  LDL R0, [R1+0xc] ;  /* 0x00000c0001007983 */ /* 0x000ea20000100800 */
[----:B------:R-:W-:Y:S01]  /*6850*/  UIMAD UR4, UR9, 0x60, UR11 ;  /* 0x00000060090478a4 */ /* 0x000fe2000f8e020b */
[----:B------:R-:W-:Y:S01]  /*6860*/  PLOP3.LUT P0, PT, PT, PT, UP0, 0x80, 0x0 ;  /* 0x000000000000781c */ /* 0x000fe20003f0f008 */
[----:B------:R-:W-:Y:S01]  /*6870*/  IMAD.MOV.U32 R251, RZ, RZ, RZ ;  /* 0x000000fffffb7224 */ /* 0x000fe200078e00ff */
[----:B------:R-:W3:Y:S03]  /*6880*/  LDL.64 R26, [R1+0x58] ;  /* 0x00005800011a7983 */ /* 0x000ee60000100a00 */
        /* <DEDUP_REMOVED lines=9> */
[----:B------:R-:W-:Y:S01]  /*6920*/  @P0 IMAD.HI.U32 R2, R252, c[0x0][0x2bc], RZ ;  /* 0x0000af00fc020a27 */ /* 0x000fe200078e00ff */
[----:B------:R-:W-:Y:S03]  /*6930*/  PLOP3.LUT P0, PT, PT, PT, UP0, 0x80, 0x0 ;  /* 0x000000000000781c */ /* 0x000fe60003f0f008 */
[----:B------:R-:W-:Y:S10]  /*6940*/  IMAD.MOV.U32 R0, RZ, RZ, R252 ;  /* 0x000000ffff007224 */ /* 0x000ff400078e00fc */
[----:B------:R-:W-:Y:S04]  /*6950*/  @P0 SHF.R.U32.HI R0, RZ, c[0x0][0x2c0], R2 ;  /* 0x0000b000ff000a19 */ /* 0x000fe80000011602 */
[C---:B------:R-:W-:Y:S04]  /*6960*/  @!P3 IADD3 R4, P0, R0.reuse, UR16, RZ ;  /* 0x000000100004bc10 */ /* 0x040fe8000ff1e0ff */
[----:B------:R-:W-:Y:S01]  /*6970*/  @!P3 LEA.HI.X.SX32 R2, R0, UR14, 0x1, P0 ;  /* 0x0000000e0002bc11 */ /* 0x000fe200080f0eff */
[----:B------:R-:W-:Y:S01]  /*6980*/  IMAD.MOV R0, RZ, RZ, -R0 ;  /* 0x000000ffff007224 */ /* 0x000fe200078e0a00 */
[----:B------:R-:W-:Y:S03]  /*6990*/  @!P3 LEA R6, P0, R4, c[0x0][0x2a0], 0x2 ;  /* 0x0000a8000406ba11 */ /* 0x000fe600078010ff */
[----:B------:R-:W-:Y:S01]  /*69a0*/  IMAD R252, R0, c[0x0][0x2b8], R252 ;  /* 0x0000ae0000fc7a24 */ /* 0x000fe200078e02fc */
[----:B------:R-:W-:Y:S03]  /*69b0*/  @!P3 LEA.HI.X R7, R4, c[0x0][0x2a4], R2, 0x2, P0 ;  /* 0x0000a9000407ba11 */ /* 0x000fe600000f1402 */
[----:B------:R-:W-:Y:S01]  /*69c0*/  IMAD.WIDE.U32 R4, R252, c[0x0][0x1e0], RZ ;  /* 0x00007800fc047a25 */ /* 0x000fe200078e00ff */
[----:B------:R-:W-:Y:S01]  /*69d0*/  SHF.R.S32.HI R0, RZ, 0x1f, R252 ;  /* 0x0000001fff007819 */ /* 0x000fe200000114fc */
[----:B------:R-:W2:Y:S04]  /*69e0*/  @!P3 LDG.E R251, [R6.64] ;  /* 0x0000000c06fbb981 */ /* 0x000ea8000c1e1900 */
        /* <DEDUP_REMOVED lines=10> */
[----:B------:R-:W-:Y:S01]  /*6a90*/  LEA.HI.X R0, R4, c[0x0][0x1cc], R0, 0x1, P0 ;  /* 0x0000730004007a11 */ /* 0x000fe200000f0c00 */
[----:B------:R-:W3:Y:S04]  /*6aa0*/  SHFL.IDX PT, R12, R2, RZ, 0x181f ;  /* 0x00181fff020c7589 */ /* 0x000ee800000e0000 */
[----:B------:R-:W1:Y:S04]  /*6ab0*/  SHFL.IDX PT, R4, R0, RZ, 0x181f ;  /* 0x00181fff00047589 */ /* 0x000e6800000e0000 */
[----:B------:R-:W-:Y:S04]  /*6ac0*/  SHFL.IDX PT, R5, R0, 0x1, 0x181f ;  /* 0x00381f0000057f89 */ /* 0x000fe800000e0000 */
[----:B------:R-:W-:Y:S01]  /*6ad0*/  SHFL.IDX PT, R0, R0, 0x2, 0x181f ;  /* 0x00581f0000007f89 */ /* 0x000fe200000e0000 */
[----:B---3--:R-:W-:Y:S05]  /*6ae0*/  IADD3 R6, P0, R26, R12, RZ ;  /* 0x0000000c1a067210 */ /* 0x008fea0007f1e0ff */
[C---:B-1----:R-:W-:Y:S01]  /*6af0*/  IMAD.X R7, R27.reuse, 0x1, R4, P0 ;  /* 0x000000011b077824 */ /* 0x042fe200000e0604 */
[----:B----4-:R-:W-:Y:S04]  /*6b00*/  IADD3 R16, P0, R12, R24, RZ ;  /* 0x000000180c107210 */ /* 0x010fe80007f1e0ff */
[----:B------:R1:W-:Y:S01]  /*6b10*/  LDGSTS.E.BYPASS.LTC128B.128 [R20+0xc100], [R6.64], !P6 ;  /* 0x0c10000006147fae */ /* 0x0003e2000f101d4c */
[----:B-----5:R-:W-:Y:S01]  /*6b20*/  IMAD.X R17, R4, 0x1, R23, P0 ;  /* 0x0000000104117824 */ /* 0x020fe200000e0617 */
[----:B------:R-:W-:Y:S04]  /*6b30*/  IADD3 R14, P0, R12, R22, RZ ;  /* 0x000000160c0e7210 */ /* 0x000fe80007f1e0ff */
[----:B------:R2:W-:Y:S01]  /*6b40*/  LDGSTS.E.BYPASS.LTC128B.128 [R20+0xf100], [R16.64], !P5 ;  /* 0x0f10000010147fae */ /* 0x0005e2000e901d4c */
[----:B------:R-:W-:Y:S01]  /*6b50*/  IMAD.X R15, R4, 0x1, R19, P0 ;  /* 0x00000001040f7824 */ /* 0x000fe200000e0613 */
[----:B------:R-:W-:Y:S04]  /*6b60*/  IADD3 R12, P0, R12, R18, RZ ;  /* 0x000000120c0c7210 */ /* 0x000fe80007f1e0ff */
[----:B------:R3:W-:Y:S01]  /*6b70*/  LDGSTS.E.BYPASS.LTC128B.128 [R20+0x12100], [R14.64], !P4 ;  /* 0x121000000e147fae */ /* 0x0007e2000e101d4c */
[----:B------:R-:W-:Y:S03]  /*6b80*/  IMAD.X R13, R4, 0x1, R21, P0 ;  /* 0x00000001040d7824 */ /* 0x000fe600000e0615 */
[----:B------:R-:W4:Y:S04]  /*6b90*/  SHFL.IDX PT, R4, R2, 0x1, 0x181f ;  /* 0x00381f0002047f89 */ /* 0x000f2800000e0000 */
[----:B------:R-:W2:Y:S04]  /*6ba0*/  SHFL.IDX PT, R2, R2, 0x2, 0x181f ;  /* 0x00581f0002027f89 */ /* 0x000ea800000e0000 */
[----:B------:R5:W-:Y:S01]  /*6bb0*/  LDGSTS.E.BYPASS.LTC128B.128 [R20+0x15100], [R12.64], !P1 ;  /* 0x151000000c147fae */ /* 0x000be2000c901d4c */
[----:B----4-:R-:W-:Y:S05]  /*6bc0*/  IADD3 R10, P0, R26, R4, RZ ;  /* 0x000000041a0a7210 */ /* 0x010fea0007f1e0ff */
[----:B------:R-:W-:Y:S01]  /*6bd0*/  IMAD.X R11, R27, 0x1, R5, P0 ;  /* 0x000000011b0b7824 */ /* 0x000fe200000e0605 */
[C---:B------:R-:W-:Y:S04]  /*6be0*/  IADD3 R8, P0, R4.reuse, R24, RZ ;  /* 0x0000001804087210 */ /* 0x040fe80007f1e0ff */
[----:B------:R4:W-:Y:S01]  /*6bf0*/  LDGSTS.E.BYPASS.LTC128B.128 [R20+0xd100], [R10.64], !P6 ;  /* 0x0d1000000a147fae */ /* 0x0009e2000f101d4c */
[C---:B------:R-:W-:Y:S01]  /*6c00*/  IMAD.X R9, R5.reuse, 0x1, R23, P0 ;  /* 0x0000000105097824 */ /* 0x040fe200000e0617 */
[C---:B-1----:R-:W-:Y:S04]  /*6c10*/  IADD3 R6, P0, R4.reuse, R22, RZ ;  /* 0x0000001604067210 */ /* 0x042fe80007f1e0ff */
[----:B------:R4:W-:Y:S01]  /*6c20*/  LDGSTS.E.BYPASS.LTC128B.128 [R20+0x10100], [R8.64], !P5 ;  /* 0x1010000008147fae */ /* 0x0009e2000e901d4c */
[C---:B------:R-:W-:Y:S01]  /*6c30*/  IMAD.X R7, R5.reuse, 0x1, R19, P0 ;  /* 0x0000000105077824 */ /* 0x040fe200000e0613 */
[----:B------:R-:W-:Y:S04]  /*6c40*/  IADD3 R4, P0, R4, R18, RZ ;  /* 0x0000001204047210 */ /* 0x000fe80007f1e0ff */
[----:B------:R4:W-:Y:S01]  /*6c50*/  LDGSTS.E.BYPASS.LTC128B.128 [R20+0x13100], [R6.64], !P4 ;  /* 0x1310000006147fae */ /* 0x0009e2000e101d4c */
[----:B------:R-:W-:Y:S01]  /*6c60*/  IMAD.X R5, R5, 0x1, R21, P0 ;  /* 0x0000000105057824 */ /* 0x000fe200000e0615 */
[----:B--2---:R-:W-:Y:S04]  /*6c70*/  IADD3 R16, P0, R26, R2, RZ ;  /* 0x000000021a107210 */ /* 0x004fe80007f1e0ff */
[----:B------:R4:W-:Y:S01]  /*6c80*/  LDGSTS.E.BYPASS.LTC128B.128 [R20+0x16100], [R4.64], !P1 ;  /* 0x1610000004147fae */ /* 0x0009e2000c901d4c */
[----:B------:R-:W-:Y:S01]  /*6c90*/  IMAD.X R17, R27, 0x1, R0, P0 ;  /* 0x000000011b117824 */ /* 0x000fe200000e0600 */
[----:B---3--:R-:W-:Y:S04]  /*6ca0*/  IADD3 R14, P0, R2, R24, RZ ;  /* 0x00000018020e7210 */ /* 0x008fe80007f1e0ff */
[----:B------:R4:W-:Y:S01]  /*6cb0*/  LDGSTS.E.BYPASS.LTC128B.128 [R20+0xe100], [R16.64], !P6 ;  /* 0x0e10000010147fae */ /* 0x0009e2000f101d4c */
[----:B------:R-:W-:Y:S01]  /*6cc0*/  IMAD.X R15, R0, 0x1, R23, P0 ;  /* 0x00000001000f7824 */ /* 0x000fe200000e0617 */
[----:B-----5:R-:W-:Y:S04]  /*6cd0*/  IADD3 R12, P0, R2, R22, RZ ;  /* 0x00000016020c7210 */ /* 0x020fe80007f1e0ff */
[----:B------:R4:W-:Y:S01]  /*6ce0*/  LDGSTS.E.BYPASS.LTC128B.128 [R20+0x11100], [R14.64], !P5 ;  /* 0x111000000e147fae */ /* 0x0009e2000e901d4c */
[----:B------:R-:W-:Y:S01]  /*6cf0*/  IMAD.X R13, R0, 0x1, R19, P0 ;  /* 0x00000001000d7824 */ /* 0x000fe200000e0613 */
[----:B------:R-:W-:Y:S04]  /*6d00*/  IADD3 R18, P0, R2, R18, RZ ;  /* 0x0000001202127210 */ /* 0x000fe80007f1e0ff */
[----:B------:R4:W-:Y:S01]  /*6d10*/  LDGSTS.E.BYPASS.LTC128B.128 [R20+0x14100], [R12.64], !P4 ;  /* 0x141000000c147fae */ /* 0x0009e2000e101d4c */
[----:B------:R-:W-:Y:S05]  /*6d20*/  IMAD.X R19, R0, 0x1, R21, P0 ;  /* 0x0000000100137824 */ /* 0x000fea00000e0615 */
[----:B------:R4:W-:Y:S01]  /*6d30*/  LDGSTS.E.BYPASS.LTC128B.128 [R20+0x17100], [R18.64], !P1 ;  /* 0x1710000012147fae */ /* 0x0009e2000c901d4c */
[----:B------:R-:W-:-:S05]  /*6d40*/  BRA `(.L_x_773) ;  /* 0x00001f7000007947 */ /* 0x000fca0003800000 */
.L_x_772:
[----:B------:R-:W3:Y:S01]  /*6d50*/  LDL R13, [R1+0x2c] ;  /* 0x00002c00010d7983 */ /* 0x000ee20000100800 */
[----:B------:R-:W-:Y:S01]  /*6d60*/  SHF.R.S32.HI R0, RZ, 0x1f, R252 ;  /* 0x0000001fff007819 */ /* 0x000fe200000114fc */
[----:B--2---:R-:W-:Y:S01]  /*6d70*/  IMAD.WIDE.U32 R4, R252, c[0x0][0x208], RZ ;  /* 0x00008200fc047a25 */ /* 0x004fe200078e00ff */
[----:B------:R-:W-:Y:S01]  /*6d80*/  SHF.R.S32.HI R2, RZ, 0x1f, R251 ;  /* 0x0000001fff027819 */ /* 0x000fe200000114fb */
[----:B------:R-:W-:Y:S04]  /*6d90*/  DEPBAR.LE SB0, 0x0 ;  /* 0x000080000000791a */ /* 0x000fe80000000000 */
[----:B------:R-:W3:Y:S01]  /*6da0*/  LDL.64 R18, [R1+0x58] ;  /* 0x0000580001127983 */ /* 0x000ee20000100a00 */
[----:B------:R-:W-:Y:S01]  /*6db0*/  IMAD R0, R0, c[0x0][0x208], RZ ;  /* 0x0000820000007a24 */ /* 0x000fe200078e02ff */
[----:B------:R-:W-:Y:S01]  /*6dc0*/  UISETP.GE.AND UP1, UPT, UR9, 0x1, UPT ;  /* 0x000000010900788c */ /* 0x000fe2000bf26270 */
[----:B------:R-:W-:Y:S02]  /*6dd0*/  IMAD R2, R2, c[0x0][0x218], RZ ;  /* 0x0000860002027a24 */ /* 0x000fe400078e02ff */
[----:B------:R-:W2:Y:S01]  /*6de0*/  LDL R12, [R1+0x28] ;  /* 0x00002800010c7983 */ /* 0x000ea20000100800 */
[----:B------:R-:W-:Y:S02]  /*6df0*/  IMAD R0, R252, c[0x0][0x20c], R0 ;  /* 0x00008300fc007a24 */ /* 0x000fe400078e0200 */
[----:B------:R-:W-:Y:S02]  /*6e00*/  IMAD R2, R251, c[0x0][0x21c], R2 ;  /* 0x00008700fb027a24 */ /* 0x000fe400078e0202 */
[----:B------:R-:W2:Y:S01]  /*6e10*/  LDL R17, [R1+0x44] ;  /* 0x0000440001117983 */ /* 0x000ea20000100800 */
[----:B------:R-:W-:Y:S04]  /*6e20*/  IADD3 R5, R5, R0, RZ ;  /* 0x0000000005057210 */ /* 0x000fe80007ffe0ff */
[----:B------:R-:W4:Y:S01]  /*6e30*/  LDL R7, [R1+0x24] ;  /* 0x0000240001077983 */ /* 0x000f220000100800 */
[----:B------:R-:W-:Y:S04]  /*6e40*/  IMAD.WIDE.U32 R4, R251, c[0x0][0x218], R4 ;  /* 0x00008600fb047a25 */ /* 0x000fe800078e0004 */
[----:B------:R-:W5:Y:S05]  /*6e50*/  LDL R16, [R1+0x40] ;  /* 0x0000400001107983 */ /* 0x000f6a0000100800 */
[----:B------:R-:W-:Y:S01]  /*6e60*/  BAR.SYNC.DEFER_BLOCKING 0x0 ;  /* 0x0000000000007b1d */ /* 0x000fe20000010000 */
[----:B------:R-:W-:Y:S04]  /*6e70*/  IADD3 R0, P0, R4, UR22, RZ ;  /* 0x0000001604007c10 */ /* 0x000fe8000ff1e0ff */
[----:B------:R-:W-:Y:S02]  /*6e80*/  IADD3.X R2, R5, UR5, R2, P0, !PT ;  /* 0x0000000505027c10 */ /* 0x000fe400087fe402 */
[C---:B------:R-:W-:Y:S04]  /*6e90*/  LEA R30, P0, R0.reuse, c[0x0][0x1f8], 0x1 ;  /* 0x00007e00001e7a11 */ /* 0x040fe800078008ff */
[----:B------:R-:W-:Y:S01]  /*6ea0*/  LEA.HI.X R0, R0, c[0x0][0x1fc], R2, 0x1, P0 ;  /* 0x00007f0000007a11 */ /* 0x000fe200000f0c02 */
[----:B------:R-:W-:Y:S05]  /*6eb0*/  LDSM.16.M88.4 R48, [R250] ;  /* 0x00000000fa30783b */ /* 0x000fea0000000200 */
[----:B------:R-:W4:Y:S05]  /*6ec0*/  LDL R11, [R1+0x4c] ;  /* 0x00004c00010b7983 */ /* 0x000f2a0000100800 */
[----:B------:R-:W2:Y:S05]  /*6ed0*/  LDL R6, [R1+0x20] ;  /* 0x0000200001067983 */ /* 0x000eaa0000100800 */
[----:B------:R-:W2:Y:S05]  /*6ee0*/  LDL R10, [R1+0x48] ;  /* 0x00004800010a7983 */ /* 0x000eaa0000100800 */
[----:B------:R-:W2:Y:S05]  /*6ef0*/  LDL R9, [R1+0x54] ;  /* 0x0000540001097983 */ /* 0x000eaa0000100800 */
[----:B------:R-:W2:Y:S05]  /*6f00*/  LDL R8, [R1+0x50] ;  /* 0x0000500001087983 */ /* 0x000eaa0000100800 */
[----:B------:R-:W2:Y:S05]  /*6f10*/  LDL.LU R181, [R1+0x18] ;  /* 0x0000180001b57983 */ /* 0x000eaa0000300800 */
[----:B------:R-:W3:Y:S05]  /*6f20*/  SHFL.IDX PT, R44, R30, 0x2, 0x181f ;  /* 0x00581f001e2c7f89 */ /* 0x000eea00000e0000 */
[----:B------:R-:W1:Y:S05]  /*6f30*/  SHFL.IDX PT, R2, R0, 0x2, 0x181f ;  /* 0x00581f0000027f89 */ /* 0x000e6a00000e0000 */
[----:B------:R-:W1:Y:S05]  /*6f40*/  SHFL.IDX PT, R14, R30, RZ, 0x181f ;  /* 0x00181fff1e0e7589 */ /* 0x000e6a00000e0000 */
[----:B------:R-:W-:Y:S05]  /*6f50*/  SHFL.IDX PT, R30, R30, 0x1, 0x181f ;  /* 0x00381f001e1e7f89 */ /* 0x000fea00000e0000 */
[----:B------:R-:W-:Y:S05]  /*6f60*/  LDSM.16.M88.4 R24, [R249+0xd100] ;  /* 0x00d10000f918783b */ /* 0x000fea0000000200 */
[----:B------:R-:W-:Y:S05]  /*6f70*/  LDSM.16.M88.4 R32, [R249+0xd900] ;  /* 0x00d90000f920783b */ /* 0x000fea0000000200 */
[----:B------:R-:W-:Y:S05]  /*6f80*/  LDSM.16.M88.4 R40, [R249+0xe100] ;  /* 0x00e10000f928783b */ /* 0x000fea0000000200 */
[----:B------:R-:W-:Y:S05]  /*6f90*/  LDSM.16.M88.4 R184, [R249+0xe900] ;  /* 0x00e90000f9b8783b */ /* 0x000fea0000000200 */
[----:B------:R-:W-:Y:S05]  /*6fa0*/  LDSM.16.M88.4 R188, [R248] ;  /* 0x00000000f8bc783b */ /* 0x000fea0000000200 */
[----:B------:R-:W-:Y:S05]  /*6fb0*/  LDSM.16.M88.4 R192, [R247] ;  /* 0x00000000f7c0783b */ /* 0x000fea0000000200 */
[----:B------:R-:W-:Y:S05]  /*6fc0*/  LDSM.16.M88.4 R196, [R239] ;  /* 0x00000000efc4783b */ /* 0x000fea0000000200 */
[----:B------:R-:W-:Y:S05]  /*6fd0*/  LDSM.16.M88.4 R200, [R238] ;  /* 0x00000000eec8783b */ /* 0x000fea0000000200 */
[----:B------:R-:W-:Y:S05]  /*6fe0*/  LDSM.16.M88.4 R204, [R237] ;  /* 0x00000000edcc783b */ /* 0x000fea0000000200 */
[----:B------:R-:W-:Y:S05]  /*6ff0*/  LDSM.16.M88.4 R208, [R236] ;  /* 0x00000000ecd0783b */ /* 0x000fea0000000200 */
[----:B------:R-:W-:Y:S01]  /*7000*/  LDSM.16.M88.4 R212, [R235] ;  /* 0x00000000ebd4783b */ /* 0x000fe20000000200 */
[----:B--2---:R-:W-:Y:S02]  /*7010*/  LOP3.LUT R181, R181, 0xffffffef, RZ, 0xc0, !PT ;  /* 0xffffffefb5b57812 */ /* 0x004fe400078ec0ff */
[----:B---3--:R-:W-:Y:S02]  /*7020*/  IADD3 R28, P1, P0, R13, R44, R18 ;  /* 0x0000002c0d1c7210 */ /* 0x008fe4000783e012 */
[----:B------:R-:W-:Y:S02]  /*7030*/  @P3 LOP3.LUT R181, R181, 0x10, RZ, 0xfc, !PT ;  /* 0x00000010b5b53812 */ /* 0x000fe400078efcff */
[----:B-1----:R-:W-:Y:S02]  /*7040*/  IADD3.X R29, RZ, R2, R19, P1, P0 ;  /* 0x00000002ff1d7210 */ /* 0x002fe40000fe0413 */
[----:B------:R-:W-:Y:S01]  /*7050*/  IADD3 R38, P1, P0, R12, R44, R17 ;  /* 0x0000002c0c267210 */ /* 0x000fe2000783e011 */
[----:B------:R-:W-:Y:S03]  /*7060*/  STL [R1+0x18], R181 ;  /* 0x000018b501007387 */ /* 0x000fe60000100800 */
[----:B-----5:R-:W-:Y:S02]  /*7070*/  IADD3.X R39, RZ, R2, R16, P1, P0 ;  /* 0x00000002ff277210 */ /* 0x020fe40000fe0410 */
[----:B----4-:R-:W-:Y:S01]  /*7080*/  IADD3 R36, P1, P0, R7, R44, R11 ;  /* 0x0000002c07247210 */ /* 0x010fe2000783e00b */
[----:B------:R-:W2:Y:S03]  /*7090*/  LDL R182, [R1+0x30] ;  /* 0x0000300001b67983 */ /* 0x000ea60000100800 */
[----:B------:R-:W-:Y:S02]  /*70a0*/  IADD3.X R37, RZ, R2, R10, P1, P0 ;  /* 0x00000002ff257210 */ /* 0x000fe40000fe040a */
[----:B------:R-:W-:Y:S04]  /*70b0*/  IADD3 R44, P1, P0, R6, R44, R9 ;  /* 0x0000002c062c7210 */ /* 0x000fe8000783e009 */
[----:B------:R-:W-:Y:S02]  /*70c0*/  IADD3.X R45, RZ, R2, R8, P1, P0 ;  /* 0x00000002ff2d7210 */ /* 0x000fe40000fe0408 */
[----:B------:R-:W1:Y:S01]  /*70d0*/  SHFL.IDX PT, R2, R0, RZ, 0x181f ;  /* 0x00181fff00027589 */ /* 0x000e6200000e0000 */
[----:B------:R-:W-:Y:S04]  /*70e0*/  IADD3 R46, P0, R18, R14, RZ ;  /* 0x0000000e122e7210 */ /* 0x000fe80007f1e0ff */
[----:B------:R-:W3:Y:S01]  /*70f0*/  SHFL.IDX PT, R0, R0, 0x1, 0x181f ;  /* 0x00381f0000007f89 */ /* 0x000ee200000e0000 */
[C---:B-1----:R-:W-:Y:S02]  /*7100*/  IADD3.X R47, R19.reuse, R2, RZ, P0, !PT ;  /* 0x00000002132f7210 */ /* 0x042fe400007fe4ff */
[----:B------:R-:W-:Y:S04]  /*7110*/  IADD3 R6, P0, R14, R17, RZ ;  /* 0x000000110e067210 */ /* 0x000fe80007f1e0ff */
[----:B------:R-:W-:Y:S02]  /*7120*/  IADD3.X R7, R2, R16, RZ, P0, !PT ;  /* 0x0000001002077210 */ /* 0x000fe400007fe4ff */
[----:B------:R-:W-:Y:S04]  /*7130*/  IADD3 R4, P0, R14, R11, RZ ;  /* 0x0000000b0e047210 */ /* 0x000fe80007f1e0ff */
[----:B------:R-:W-:Y:S02]  /*7140*/  IADD3.X R5, R2, R10, RZ, P0, !PT ;  /* 0x0000000a02057210 */ /* 0x000fe400007fe4ff */
[----:B------:R-:W-:Y:S04]  /*7150*/  IADD3 R14, P0, R14, R9, RZ ;  /* 0x000000090e0e7210 */ /* 0x000fe80007f1e0ff */
[----:B------:R-:W-:Y:S02]  /*7160*/  IADD3.X R15, R2, R8, RZ, P0, !PT ;  /* 0x00000008020f7210 */ /* 0x000fe400007fe4ff */
[----:B------:R-:W4:Y:S01]  /*7170*/  LDL R2, [R1+0x3c] ;  /* 0x00003c0001027983 */ /* 0x000f220000100800 */
[----:B------:R-:W-:Y:S04]  /*7180*/  IADD3 R12, P0, R18, R30, RZ ;  /* 0x0000001e120c7210 */ /* 0x000fe80007f1e0ff */
[----:B---3--:R-:W-:Y:S02]  /*7190*/  IADD3.X R13, R19, R0, RZ, P0, !PT ;  /* 0x00000000130d7210 */ /* 0x008fe400007fe4ff */
[----:B------:R-:W-:Y:S04]  /*71a0*/  IADD3 R22, P0, R30, R17, RZ ;  /* 0x000000111e167210 */ /* 0x000fe80007f1e0ff */
[----:B------:R-:W-:Y:S02]  /*71b0*/  IADD3.X R23, R0, R16, RZ, P0, !PT ;  /* 0x0000001000177210 */ /* 0x000fe400007fe4ff */
[----:B------:R-:W-:Y:S01]  /*71c0*/  IADD3 R20, P0, R30, R11, RZ ;  /* 0x0000000b1e147210 */ /* 0x000fe20007f1e0ff */
[----:B------:R-:W-:Y:S03]  /*71d0*/  LDSM.16.M88.4 R16, [R249+0xc900] ;  /* 0x00c90000f910783b */ /* 0x000fe60000000200 */
[----:B------:R-:W-:Y:S02]  /*71e0*/  IADD3.X R21, R0, R10, RZ, P0, !PT ;  /* 0x0000000a00157210 */ /* 0x000fe400007fe4ff */
[----:B------:R-:W-:Y:S04]  /*71f0*/  IADD3 R30, P0, R30, R9, RZ ;  /* 0x000000091e1e7210 */ /* 0x000fe80007f1e0ff */
[----:B------:R-:W-:Y:S02]  /*7200*/  IADD3.X R31, R0, R8, RZ, P0, !PT ;  /* 0x00000008001f7210 */ /* 0x000fe400007fe4ff */
[----:B------:R-:W1:Y:S05]  /*7210*/  LDSM.16.M88.4 R8, [R249+0xc100] ;  /* 0x00c10000f908783b */ /* 0x000e6a0000000200 */
[----:B------:R-:W3:Y:S05]  /*7220*/  LDL R0, [R1+0x34] ;  /* 0x0000340001007983 */ /* 0x000eea0000100800 */
[----:B------:R-:W-:Y:S01]  /*7230*/  @!PT LDS RZ, [RZ] ;  /* 0x00000000fffff984 */ /* 0x000fe20000000800 */
[----:B------:R-:W-:Y:S01]  /*7240*/  @!PT LDS RZ, [RZ] ;  /* 0x00000000fffff984 */ /* 0x000fe20000000800 */
[----:B------:R-:W-:Y:S01]  /*7250*/  @!PT LDS RZ, [RZ] ;  /* 0x00000000fffff984 */ /* 0x000fe20000000800 */
[----:B----4-:R4:W-:Y:S05]  /*7260*/  LDGSTS.E.BYPASS.LTC128B.128 [R2+0x100], [R46.64], !P6 ;  /* 0x001000002e027fae */ /* 0x0109ea000f101d4c */
[----:B------:R1:W-:Y:S05]  /*7270*/  LDGSTS.E.BYPASS.LTC128B.128 [R2+0x3100], [R6.64], !P5 ;  /* 0x0310000006027fae */ /* 0x0003ea000e901d4c */
[----:B------:R1:W-:Y:S05]  /*7280*/  LDGSTS.E.BYPASS.LTC128B.128 [R2+0x6100], [R4.64], !P4 ;  /* 0x0610000004027fae */ /* 0x0003ea000e101d4c */
[----:B----4-:R-:W4:Y:S01]  /*7290*/  LDL R46, [R1+0x10] ;  /* 0x00001000012e7983 */ /* 0x010f220000100800 */
[----:B---3--:R-:W-:Y:S04]  /*72a0*/  ISETP.NE.U32.AND P3, PT, R0, RZ, PT ;  /* 0x000000ff0000720c */ /* 0x008fe80003f65070 */
[----:B------:R-:W3:Y:S01]  /*72b0*/  LDL R47, [R1+0x38] ;  /* 0x00003800012f7983 */ /* 0x000ee20000100800 */
[C---:B-1----:R-:W-:Y:S08]  /*72c0*/  HMMA.16816.F32.BF16 R4, R48.reuse, R8, RZ ;  /* 0x000000083004723c */ /* 0x042ff000000418ff */
[C---:B------:R-:W-:Y:S01]  /*72d0*/  HMMA.16816.F32.BF16 R8, R48.reuse, R10, RZ ;  /* 0x0000000a3008723c */ /* 0x040fe200000418ff */
[----:B----4-:R-:W-:Y:S02]  /*72e0*/  ISETP.GE.AND P1, PT, R46, c[0x0][0x1d4], PT ;  /* 0x000075002e007a0c */ /* 0x010fe40003f26270 */
[----:B---3--:R-:W-:Y:S11]  /*72f0*/  ISETP.NE.U32.AND P0, PT, R47, RZ, PT ;  /* 0x000000ff2f00720c */ /* 0x008ff60003f05070 */
[----:B------:R1:W-:Y:S05]  /*7300*/  LDGSTS.E.BYPASS.LTC128B.128 [R2+0x9100], [R14.64], !P1 ;  /* 0x091000000e027fae */ /* 0x0003ea000c901d4c */
[----:B------:R1:W-:Y:S05]  /*7310*/  LDGSTS.E.BYPASS.LTC128B.128 [R2+0x1100], [R12.64], !P6 ;  /* 0x011000000c027fae */ /* 0x0003ea000f101d4c */
[----:B------:R3:W-:Y:S05]  /*7320*/  LDGSTS.E.BYPASS.LTC128B.128 [R2+0x4100], [R22.64], !P5 ;  /* 0x0410000016027fae */ /* 0x0007ea000e901d4c */
[----:B------:R3:W-:Y:S05]  /*7330*/  LDGSTS.E.BYPASS.LTC128B.128 [R2+0x7100], [R20.64], !P4 ;  /* 0x0710000014027fae */ /* 0x0007ea000e101d4c */
[----:B------:R4:W-:Y:S05]  /*7340*/  LDGSTS.E.BYPASS.LTC128B.128 [R2+0xa100], [R30.64], !P1 ;  /* 0x0a1000001e027fae */ /* 0x0009ea000c901d4c */
[----:B------:R4:W-:Y:S01]  /*7350*/  LDGSTS.E.BYPASS.LTC128B.128.ZFILL [R2+0x2100], [R28.64], P0 ;  /* 0x021000001c027fae */ /* 0x0009e20008141d4c */
[----:B--2---:R-:W-:Y:S04]  /*7360*/  ISETP.NE.U32.AND P0, PT, R182, RZ, PT ;  /* 0x000000ffb600720c */ /* 0x004fe80003f05070 */
[----:B------:R2:W-:Y:S01]  /*7370*/  LDGSTS.E.BYPASS.LTC128B.128.ZFILL [R2+0x5100], [R38.64], P3 ;  /* 0x0510000026027fae */ /* 0x0005e20009941d4c */
[----:B------:R-:W-:Y:S01]  /*7380*/  LOP3.LUT P3, RZ, R181, 0x10, RZ, 0xc0, !PT ;  /* 0x00000010b5ff7812 */ /* 0x000fe2000786c0ff */
[C---:B-1----:R-:W-:Y:S07]  /*7390*/  HMMA.16816.F32.BF16 R12, R48.reuse, R16, RZ ;  /* 0x00000010300c723c */ /* 0x042fee00000418ff */
[----:B------:R2:W-:Y:S01]  /*73a0*/  LDGSTS.E.BYPASS.LTC128B.128.ZFILL [R2+0x8100], [R36.64], P0 ;  /* 0x0810000024027fae */ /* 0x0005e20008141d4c */
[C---:B------:R-:W-:Y:S01]  /*73b0*/  HMMA.16816.F32.BF16 R16, R48.reuse, R18, RZ ;  /* 0x000000123010723c */ /* 0x040fe200000418ff */
[----:B------:R-:W-:Y:S03]  /*73c0*/  PLOP3.LUT P0, PT, PT, PT, UP1, 0x80, 0x0 ;  /* 0x000000000000781c */ /* 0x000fe60003f0f018 */
[----:B------:R1:W-:Y:S04]  /*73d0*/  LDGSTS.E.BYPASS.LTC128B.128.ZFILL [R2+0xb100], [R44.64], P2 ;  /* 0x0b1000002c027fae */ /* 0x0003e80009141d4c */
[C---:B---3--:R-:W-:Y:S01]  /*73e0*/  HMMA.16816.F32.BF16 R20, R48.reuse, R24, RZ ;  /* 0x000000183014723c */ /* 0x048fe200000418ff */
[----:B------:R-:W0:Y:S07]  /*73f0*/  LDGDEPBAR ;  /* 0x00000000000079af */ /* 0x000e2e0000000000 */
[C---:B------:R-:W-:Y:S08]  /*7400*/  HMMA.16816.F32.BF16 R24, R48.reuse, R26, RZ ;  /* 0x0000001a3018723c */ /* 0x040ff000000418ff */
[C---:B----4-:R-:W-:Y:S08]  /*7410*/  HMMA.16816.F32.BF16 R28, R48.reuse, R32, RZ ;  /* 0x00000020301c723c */ /* 0x050ff000000418ff */
[C---:B------:R-:W-:Y:S08]  /*7420*/  HMMA.16816.F32.BF16 R32, R48.reuse, R34, RZ ;  /* 0x000000223020723c */ /* 0x040ff000000418ff */
[C---:B--2---:R-:W-:Y:S08]  /*7430*/  HMMA.16816.F32.BF16 R36, R48.reuse, R40, RZ ;  /* 0x000000283024723c */ /* 0x044ff000000418ff */
[C---:B------:R-:W-:Y:S08]  /*7440*/  HMMA.16816.F32.BF16 R40, R48.reuse, R42, RZ ;  /* 0x0000002a3028723c */ /* 0x040ff000000418ff */
[C---:B-1----:R-:W-:Y:S08]  /*7450*/  HMMA.16816.F32.BF16 R44, R48.reuse, R184, RZ ;  /* 0x000000b8302c723c */ /* 0x042ff000000418ff */
[----:B------:R-:W-:Y:S01]  /*7460*/  HMMA.16816.F32.BF16 R48, R48, R186, RZ ;  /* 0x000000ba3030723c */ /* 0x000fe200000418ff */
[----:B------:R-:W-:Y:S07]  /*7470*/  LDSM.16.M88.4 R184, [R246] ;  /* 0x00000000f6b8783b */ /* 0x000fee0000000200 */
[C---:B------:R-:W-:Y:S08]  /*7480*/  HMMA.16816.F32.BF16 R4, R188.reuse, R192, R4 ;  /* 0x000000c0bc04723c */ /* 0x040ff00000041804 */
[C---:B------:R-:W-:Y:S01]  /*7490*/  HMMA.16816.F32.BF16 R8, R188.reuse, R194, R8 ;  /* 0x000000c2bc08723c */ /* 0x040fe20000041808 */
[----:B------:R-:W1:Y:S07]  /*74a0*/  LDSM.16.M88.4 R192, [R243+0xc100] ;  /* 0x00c10000f3c0783b */ /* 0x000e6e0000000200 */
[C---:B------:R-:W-:Y:S08]  /*74b0*/  HMMA.16816.F32.BF16 R12, R188.reuse, R196, R12 ;  /* 0x000000c4bc0c723c */ /* 0x040ff0000004180c */
[C---:B------:R-:W-:Y:S01]  /*74c0*/  HMMA.16816.F32.BF16 R16, R188.reuse, R198, R16 ;  /* 0x000000c6bc10723c */ /* 0x040fe20000041810 */
[----:B------:R-:W2:Y:S07]  /*74d0*/  LDSM.16.M88.4 R196, [R243+0xc900] ;  /* 0x00c90000f3c4783b */ /* 0x000eae0000000200 */
[C---:B------:R-:W-:Y:S08]  /*74e0*/  HMMA.16816.F32.BF16 R20, R188.reuse, R200, R20 ;  /* 0x000000c8bc14723c */ /* 0x040ff00000041814 */
        /* <DEDUP_REMOVED lines=10> */
[----:B------:R-:W5:Y:S07]  /*7590*/  LDSM.16.M88.4 R188, [R243+0xe100] ;  /* 0x00e10000f3bc783b */ /* 0x000f6e0000000200 */
[C---:B-1----:R-:W-:Y:S08]  /*75a0*/  HMMA.16816.F32.BF16 R4, R184.reuse, R192, R4 ;  /* 0x000000c0b804723c */ /* 0x042ff00000041804 */
[C---:B------:R-:W-:Y:S01]  /*75b0*/  HMMA.16816.F32.BF16 R8, R184.reuse, R194, R8 ;  /* 0x000000c2b808723c */ /* 0x040fe20000041808 */
[----:B------:R-:W-:Y:S07]  /*75c0*/  LDSM.16.M88.4 R192, [R234] ;  /* 0x00000000eac0783b */ /* 0x000fee0000000200 */
[C---:B--2---:R-:W-:Y:S08]  /*75d0*/  HMMA.16816.F32.BF16 R12, R184.reuse, R196, R12 ;  /* 0x000000c4b80c723c */ /* 0x044ff0000004180c */
[C---:B------:R-:W-:Y:S01]  /*75e0*/  HMMA.16816.F32.BF16 R16, R184.reuse, R198, R16 ;  /* 0x000000c6b810723c */ /* 0x040fe20000041810 */
[----:B------:R-:W-:Y:S07]  /*75f0*/  LDSM.16.M88.4 R196, [R234+0x800] ;  /* 0x00080000eac4783b */ /* 0x000fee0000000200 */
[C---:B---3--:R-:W-:Y:S08]  /*7600*/  HMMA.16816.F32.BF16 R20, R184.reuse, R200, R20 ;  /* 0x000000c8b814723c */ /* 0x048ff00000041814 */
[C---:B------:R-:W-:Y:S01]  /*7610*/  HMMA.16816.F32.BF16 R24, R184.reuse, R202, R24 ;  /* 0x000000cab818723c */ /* 0x040fe20000041818 */
[----:B------:R-:W-:Y:S07]  /*7620*/  LDSM.16.M88.4 R200, [R234+0x1000] ;  /* 0x00100000eac8783b */ /* 0x000fee0000000200 */
[C---:B----4-:R-:W-:Y:S08]  /*7630*/  HMMA.16816.F32.BF16 R28, R184.reuse, R204, R28 ;  /* 0x000000ccb81c723c */ /* 0x050ff0000004181c */
[C---:B------:R-:W-:Y:S01]  /*7640*/  HMMA.16816.F32.BF16 R32, R184.reuse, R206, R32 ;  /* 0x000000ceb820723c */ /* 0x040fe20000041820 */
[----:B------:R-:W-:Y:S07]  /*7650*/  LDSM.16.M88.4 R204, [R234+0x1800] ;  /* 0x00180000eacc783b */ /* 0x000fee0000000200 */
[C---:B-----5:R-:W-:Y:S08]  /*7660*/  HMMA.16816.F32.BF16 R36, R184.reuse, R188, R36 ;  /* 0x000000bcb824723c */ /* 0x060ff00000041824 */
[C---:B------:R-:W-:Y:S01]  /*7670*/  HMMA.16816.F32.BF16 R40, R184.reuse, R190, R40 ;  /* 0x000000beb828723c */ /* 0x040fe20000041828 */
[----:B------:R-:W1:Y:S07]  /*7680*/  LDSM.16.M88.4 R188, [R245] ;  /* 0x00000000f5bc783b */ /* 0x000e6e0000000200 */
[C---:B------:R-:W-:Y:S08]  /*7690*/  HMMA.16816.F32.BF16 R44, R184.reuse, R208, R44 ;  /* 0x000000d0b82c723c */ /* 0x040ff0000004182c */
[----:B------:R-:W-:Y:S01]  /*76a0*/  HMMA.16816.F32.BF16 R48, R184, R210, R48 ;  /* 0x000000d2b830723c */ /* 0x000fe20000041830 */
[----:B------:R-:W2:Y:S05]  /*76b0*/  LDSM.16.M88.4 R184, [R234+0x2000] ;  /* 0x00200000eab8783b */ /* 0x000eaa0000000200 */
[----:B------:R-:W3:Y:S02]  /*76c0*/  LDSM.16.M88.4 R208, [R234+0x2800] ;  /* 0x00280000ead0783b */ /* 0x000ee40000000200 */
[C---:B-1----:R-:W-:Y:S08]  /*76d0*/  HMMA.16816.F32.BF16 R4, R188.reuse, R192, R4 ;  /* 0x000000c0bc04723c */ /* 0x042ff00000041804 */
        /* <DEDUP_REMOVED lines=11> */
[C---:B--2---:R-:W-:Y:S08]  /*7790*/  HMMA.16816.F32.BF16 R36, R188.reuse, R184, R36 ;  /* 0x000000b8bc24723c */ /* 0x044ff00000041824 */
[C---:B------:R-:W-:Y:S01]  /*77a0*/  HMMA.16816.F32.BF16 R40, R188.reuse, R186, R40 ;  /* 0x000000babc28723c */ /* 0x040fe20000041828 */
[----:B------:R-:W1:Y:S07]  /*77b0*/  LDSM.16.M88.4 R184, [R250+0x4000] ;  /* 0x00400000fab8783b */ /* 0x000e6e0000000200 */
[C---:B---3--:R-:W-:Y:S08]  /*77c0*/  HMMA.16816.F32.BF16 R44, R188.reuse, R208, R44 ;  /* 0x000000d0bc2c723c */ /* 0x048ff0000004182c */
[----:B------:R-:W-:Y:S01]  /*77d0*/  HMMA.16816.F32.BF16 R48, R188, R210, R48 ;  /* 0x000000d2bc30723c */ /* 0x000fe20000041830 */
[----:B------:R-:W2:Y:S05]  /*77e0*/  LDSM.16.M88.4 R188, [R249+0x11100] ;  /* 0x01110000f9bc783b */ /* 0x000eaa0000000200 */
[----:B------:R-:W3:Y:S02]  /*77f0*/  LDSM.16.M88.4 R208, [R249+0x11900] ;  /* 0x01190000f9d0783b */ /* 0x000ee40000000200 */
[C---:B-1----:R-:W-:Y:S08]  /*7800*/  HMMA.16816.F32.BF16 R4, R184.reuse, R192, R4 ;  /* 0x000000c0b804723c */ /* 0x042ff00000041804 */
[C---:B------:R-:W-:Y:S01]  /*7810*/  HMMA.16816.F32.BF16 R8, R184.reuse, R194, R8 ;  /* 0x000000c2b808723c */ /* 0x040fe20000041808 */
[----:B------:R-:W-:Y:S07]  /*7820*/  LDSM.16.M88.4 R192, [R233] ;  /* 0x00000000e9c0783b */ /* 0x000fee0000000200 */
[C---:B------:R-:W-:Y:S08]  /*7830*/  HMMA.16816.F32.BF16 R12, R184.reuse, R196, R12 ;  /* 0x000000c4b80c723c */ /* 0x040ff0000004180c */
        /* <DEDUP_REMOVED lines=8> */
[C---:B--2---:R-:W-:Y:S08]  /*78c0*/  HMMA.16816.F32.BF16 R36, R184.reuse, R188, R36 ;  /* 0x000000bcb824723c */ /* 0x044ff00000041824 */
[C---:B------:R-:W-:Y:S01]  /*78d0*/  HMMA.16816.F32.BF16 R40, R184.reuse, R190, R40 ;  /* 0x000000beb828723c */ /* 0x040fe20000041828 */
[----:B------:R-:W1:Y:S07]  /*78e0*/  LDSM.16.M88.4 R188, [R248+0x4000] ;  /* 0x00400000f8bc783b */ /* 0x000e6e0000000200 */
[C---:B---3--:R-:W-:Y:S08]  /*78f0*/  HMMA.16816.F32.BF16 R44, R184.reuse, R208, R44 ;  /* 0x000000d0b82c723c */ /* 0x048ff0000004182c */
[----:B------:R-:W-:Y:S01]  /*7900*/  HMMA.16816.F32.BF16 R48, R184, R210, R48 ;  /* 0x000000d2b830723c */ /* 0x000fe20000041830 */
[----:B------:R-:W2:Y:S05]  /*7910*/  LDSM.16.M88.4 R184, [R229] ;  /* 0x00000000e5b8783b */ /* 0x000eaa0000000200 */
[----:B------:R-:W3:Y:S02]  /*7920*/  LDSM.16.M88.4 R208, [R228] ;  /* 0x00000000e4d0783b */ /* 0x000ee40000000200 */
        /* <DEDUP_REMOVED lines=113> */
[----:B------:R-:W-:Y:S02]  /*8040*/  LDSM.16.M88.4 R208, [R249+0x16100] ;  /* 0x01610000f9d0783b */ /* 0x000fe40000000200 */
        /* <DEDUP_REMOVED lines=16> */
[----:B------:R-:W-:Y:S01]  /*8150*/  HMMA.16816.F32.BF16 R48, R188, R194, R48 ;  /* 0x000000c2bc30723c */ /* 0x000fe20000041830 */
[----:B------:R-:W1:Y:S05]  /*8160*/  LDSM.16.M88.4 R188, [R249+0x17100] ;  /* 0x01710000f9bc783b */ /* 0x000e6a0000000200 */
[----:B------:R-:W5:Y:S02]  /*8170*/  LDSM.16.M88.4 R192, [R249+0x17900] ;  /* 0x01790000f9c0783b */ /* 0x000f640000000200 */
[C---:B---3--:R-:W-:Y:S08]  /*8180*/  HMMA.16816.F32.BF16 R4, R196.reuse, R200, R4 ;  /* 0x000000c8c404723c */ /* 0x048ff00000041804 */
[C---:B------:R-:W-:Y:S01]  /*8190*/  HMMA.16816.F32.BF16 R8, R196.reuse, R202, R8 ;  /* 0x000000cac408723c */ /* 0x040fe20000041808 */
[----:B------:R-:W-:Y:S07]  /*81a0*/  LDSM.16.M88.4 R200, [R248+0xc000] ;  /* 0x00c00000f8c8783b */ /* 0x000fee0000000200 */
[C---:B----4-:R-:W-:Y:S08]  /*81b0*/  HMMA.16816.F32.BF16 R12, R196.reuse, R204, R12 ;  /* 0x000000ccc40c723c */ /* 0x050ff0000004180c */
[C---:B------:R-:W-:Y:S01]  /*81c0*/  HMMA.16816.F32.BF16 R16, R196.reuse, R206, R16 ;  /* 0x000000cec410723c */ /* 0x040fe20000041810 */
[----:B------:R-:W3:Y:S07]  /*81d0*/  LDSM.16.M88.4 R204, [R221] ;  /* 0x00000000ddcc783b */ /* 0x000eee0000000200 */
        /* <DEDUP_REMOVED lines=8> */
[----:B------:R-:W1:Y:S07]  /*8260*/  LDSM.16.M88.4 R188, [R218] ;  /* 0x00000000dabc783b */ /* 0x000e6e0000000200 */
[C---:B-----5:R-:W-:Y:S08]  /*8270*/  HMMA.16816.F32.BF16 R44, R196.reuse, R192, R44 ;  /* 0x000000c0c42c723c */ /* 0x060ff0000004182c */
[----:B------:R-:W-:Y:S01]  /*8280*/  HMMA.16816.F32.BF16 R48, R196, R194, R48 ;  /* 0x000000c2c430723c */ /* 0x000fe20000041830 */
[----:B------:R-:W5:Y:S05]  /*8290*/  LDSM.16.M88.4 R192, [R217] ;  /* 0x00000000d9c0783b */ /* 0x000f6a0000000200 */
[----:B------:R-:W1:Y:S02]  /*82a0*/  LDSM.16.M88.4 R196, [R216] ;  /* 0x00000000d8c4783b */ /* 0x000e640000000200 */
[C---:B---3--:R-:W-:Y:S08]  /*82b0*/  HMMA.16816.F32.BF16 R4, R200.reuse, R204, R4 ;  /* 0x000000ccc804723c */ /* 0x048ff00000041804 */
[C---:B------:R-:W-:Y:S01]  /*82c0*/  HMMA.16816.F32.BF16 R8, R200.reuse, R206, R8 ;  /* 0x000000cec808723c */ /* 0x040fe20000041808 */
[----:B------:R-:W-:Y:S07]  /*82d0*/  LDSM.16.M88.4 R204, [R246+0xc000] ;  /* 0x00c00000f6cc783b */ /* 0x000fee0000000200 */
[C---:B----4-:R-:W-:Y:S08]  /*82e0*/  HMMA.16816.F32.BF16 R12, R200.reuse, R208, R12 ;  /* 0x000000d0c80c723c */ /* 0x050ff0000004180c */
        /* <DEDUP_REMOVED lines=8> */
[C---:B-----5:R-:W-:Y:S08]  /*8370*/  HMMA.16816.F32.BF16 R36, R200.reuse, R192, R36 ;  /* 0x000000c0c824723c */ /* 0x060ff00000041824 */
[C---:B------:R-:W-:Y:S01]  /*8380*/  HMMA.16816.F32.BF16 R40, R200.reuse, R194, R40 ;  /* 0x000000c2c828723c */ /* 0x040fe20000041828 */
[----:B------:R-:W4:Y:S07]  /*8390*/  LDSM.16.M88.4 R192, [R243+0x16900] ;  /* 0x01690000f3c0783b */ /* 0x000f2e0000000200 */
[C---:B------:R-:W-:Y:S08]  /*83a0*/  HMMA.16816.F32.BF16 R44, R200.reuse, R196, R44 ;  /* 0x000000c4c82c723c */ /* 0x040ff0000004182c */
[----:B------:R-:W-:Y:S01]  /*83b0*/  HMMA.16816.F32.BF16 R48, R200, R198, R48 ;  /* 0x000000c6c830723c */ /* 0x000fe20000041830 */
[----:B------:R-:W5:Y:S05]  /*83c0*/  LDSM.16.M88.4 R196, [R243+0x17100] ;  /* 0x01710000f3c4783b */ /* 0x000f6a0000000200 */
[----:B------:R-:W-:Y:S02]  /*83d0*/  LDSM.16.M88.4 R200, [R245+0xc000] ;  /* 0x00c00000f5c8783b */ /* 0x000fe40000000200 */
[C---:B---3--:R-:W-:Y:S08]  /*83e0*/  HMMA.16816.F32.BF16 R4, R204.reuse, R208, R4 ;  /* 0x000000d0cc04723c */ /* 0x048ff00000041804 */
[C---:B------:R-:W-:Y:S01]  /*83f0*/  HMMA.16816.F32.BF16 R8, R204.reuse, R210, R8 ;  /* 0x000000d2cc08723c */ /* 0x040fe20000041808 */
[----:B------:R-:W-:Y:S07]  /*8400*/  LDSM.16.M88.4 R208, [R234+0x9000] ;  /* 0x00900000ead0783b */ /* 0x000fee0000000200 */
[C---:B--2---:R-:W-:Y:S08]  /*8410*/  HMMA.16816.F32.BF16 R12, R204.reuse, R184, R12 ;  /* 0x000000b8cc0c723c */ /* 0x044ff0000004180c */
[C---:B------:R-:W-:Y:S01]  /*8420*/  HMMA.16816.F32.BF16 R16, R204.reuse, R186, R16 ;  /* 0x000000bacc10723c */ /* 0x040fe20000041810 */
[----:B------:R-:W2:Y:S07]  /*8430*/  LDSM.16.M88.4 R184, [R243+0x17900] ;  /* 0x01790000f3b8783b */ /* 0x000eae0000000200 */
[C---:B-1----:R-:W-:Y:S08]  /*8440*/  HMMA.16816.F32.BF16 R20, R204.reuse, R188, R20 ;  /* 0x000000bccc14723c */ /* 0x042ff00000041814 */
[C---:B------:R-:W-:Y:S08]  /*8450*/  HMMA.16816.F32.BF16 R24, R204.reuse, R190, R24 ;  /* 0x000000becc18723c */ /* 0x040ff00000041818 */
[C---:B----4-:R-:W-:Y:S08]  /*8460*/  HMMA.16816.F32.BF16 R28, R204.reuse, R192, R28 ;  /* 0x000000c0cc1c723c */ /* 0x050ff0000004181c */
[C---:B------:R-:W-:Y:S08]  /*8470*/  HMMA.16816.F32.BF16 R32, R204.reuse, R194, R32 ;  /* 0x000000c2cc20723c */ /* 0x040ff00000041820 */
[C---:B-----5:R-:W-:Y:S08]  /*8480*/  HMMA.16816.F32.BF16 R36, R204.reuse, R196, R36 ;  /* 0x000000c4cc24723c */ /* 0x060ff00000041824 */
[C---:B------:R-:W-:Y:S08]  /*8490*/  HMMA.16816.F32.BF16 R40, R204.reuse, R198, R40 ;  /* 0x000000c6cc28723c */ /* 0x040ff00000041828 */
[C---:B--2---:R-:W-:Y:S08]  /*84a0*/  HMMA.16816.F32.BF16 R44, R204.reuse, R184, R44 ;  /* 0x000000b8cc2c723c */ /* 0x044ff0000004182c */
[----:B------:R-:W-:Y:S01]  /*84b0*/  HMMA.16816.F32.BF16 R48, R204, R186, R48 ;  /* 0x000000bacc30723c */ /* 0x000fe20000041830 */
[----:B------:R-:W1:Y:S07]  /*84c0*/  LDSM.16.M88.4 R184, [R234+0x9800] ;  /* 0x00980000eab8783b */ /* 0x000e6e0000000200 */
[C---:B------:R-:W-:Y:S08]  /*84d0*/  HMMA.16816.F32.BF16 R4, R200.reuse, R208, R4 ;  /* 0x000000d0c804723c */ /* 0x040ff00000041804 */
        /* <DEDUP_REMOVED lines=10> */
[----:B------:R-:W-:Y:S01]  /*8580*/  MUFU.TANH R193, R4 ;  /* 0x0000000400c17308 */ /* 0x000fe20000002400 */
[----:B------:R-:W-:Y:S02]  /*8590*/  FMUL.FTZ R10, R10, c[0x0][0x320] ;  /* 0x0000c8000a0a7a20 */ /* 0x000fe40000410000 */
[----:B------:R-:W-:Y:S01]  /*85a0*/  FMUL.FTZ R11, R11, c[0x0][0x320] ;  /* 0x0000c8000b0b7a20 */ /* 0x000fe20000410000 */
[C---:B------:R-:W-:Y:S06]  /*85b0*/  HMMA.16816.F32.BF16 R16, R200.reuse, R186, R16 ;  /* 0x000000bac810723c */ /* 0x040fec0000041810 */
[----:B------:R-:W-:Y:S01]  /*85c0*/  MUFU.TANH R2, R10 ;  /* 0x0000000a00027308 */ /* 0x000fe20000002400 */
[----:B--2---:R1:W-:Y:S09]  /*85d0*/  STL [R1+0x64], R0 ;  /* 0x0000640001007387 */ /* 0x0043f20000100800 */
[----:B------:R-:W-:Y:S01]  /*85e0*/  MUFU.TANH R192, R5 ;  /* 0x0000000500c07308 */ /* 0x000fe20000002400 */
[----:B------:R-:W-:Y:S02]  /*85f0*/  FMUL.FTZ R13, R13, c[0x0][0x320] ;  /* 0x0000c8000d0d7a20 */ /* 0x000fe40000410000 */
[----:B------:R-:W-:Y:S02]  /*8600*/  FMUL.FTZ R14, R14, c[0x0][0x320] ;  /* 0x0000c8000e0e7a20 */ /* 0x000fe40000410000 */
[----:B------:R-:W-:Y:S02]  /*8610*/  FMUL.FTZ R15, R15, c[0x0][0x320] ;  /* 0x0000c8000f0f7a20 */ /* 0x000fe40000410000 */
[----:B------:R-:W-:Y:S02]  /*8620*/  FMUL.FTZ R12, R12, c[0x0][0x320] ;  /* 0x0000c8000c0c7a20 */ /* 0x000fe40000410000 */
[----:B------:R-:W-:Y:S01]  /*8630*/  FMUL.FTZ R16, R16, c[0x0][0x320] ;  /* 0x0000c80010107a20 */ /* 0x000fe20000410000 */
[----:B------:R2:W-:Y:S01]  /*8640*/  MUFU.TANH R191, R7 ;  /* 0x0000000700bf7308 */ /* 0x0005e20000002400 */
[----:B------:R-:W-:Y:S02]  /*8650*/  FMUL.FTZ R17, R17, c[0x0][0x320] ;  /* 0x0000c80011117a20 */ /* 0x000fe40000410000 */
[----:B------:R-:W-:Y:S02]  /*8660*/  FMUL.FTZ R18, R18, c[0x0][0x320] ;  /* 0x0000c80012127a20 */ /* 0x000fe40000410000 */
[----:B------:R-:W-:Y:S05]  /*8670*/  FMUL.FTZ R19, R19, c[0x0][0x320] ;  /* 0x0000c80013137a20 */ /* 0x000fea0000410000 */
[----:B-1----:R-:W1:Y:S10]  /*8680*/  MUFU.TANH R0, R8 ;  /* 0x0000000800007308 */ /* 0x002e740000002400 */
[----:B------:R-:W-:Y:S01]  /*8690*/  MUFU.TANH R208, R12 ;  /* 0x0000000c00d07308 */ /* 0x000fe20000002400 */
[----:B--2---:R-:W2:Y:S09]  /*86a0*/  LDSM.16.M88.4 R4, [R234+0xa000] ;  /* 0x00a00000ea04783b */ /* 0x004eb20000000200 */
[----:B------:R-:W-:Y:S01]  /*86b0*/  MUFU.TANH R184, R19 ;  /* 0x0000001300b87308 */ /* 0x000fe20000002400 */
[----:B-1----:R1:W-:Y:S09]  /*86c0*/  STL [R1+0x84], R0 ;  /* 0x0000840001007387 */ /* 0x0023f20000100800 */
[----:B-1----:R-:W1:Y:S01]  /*86d0*/  MUFU.TANH R0, R9 ;  /* 0x0000000900007308 */ /* 0x002e620000002400 */
[C---:B--2---:R-:W-:Y:S08]  /*86e0*/  HMMA.16816.F32.BF16 R20, R200.reuse, R4, R20 ;  /* 0x00000004c814723c */ /* 0x044ff00000041814 */
[C---:B------:R-:W-:Y:S01]  /*86f0*/  HMMA.16816.F32.BF16 R24, R200.reuse, R6, R24 ;  /* 0x00000006c818723c */ /* 0x040fe20000041818 */
[----:B------:R-:W-:Y:S05]  /*8700*/  LDSM.16.M88.4 R4, [R234+0xb000] ;  /* 0x00b00000ea04783b */ /* 0x000fea0000000200 */
[----:B-1----:R1:W-:Y:S05]  /*8710*/  STL [R1+0x8c], R0 ;  /* 0x00008c0001007387 */ /* 0x0023ea0000100800 */
[----:B------:R2:W-:Y:S05]  /*8720*/  STL [R1+0x88], R2 ;  /* 0x0000880201007387 */ /* 0x0005ea0000100800 */
[----:B------:R-:W-:Y:S02]  /*8730*/  FMUL.FTZ R20, R20, c[0x0][0x320] ;  /* 0x0000c80014147a20 */ /* 0x000fe40000410000 */
[----:B------:R-:W-:Y:S02]  /*8740*/  FMUL.FTZ R21, R21, c[0x0][0x320] ;  /* 0x0000c80015157a20 */ /* 0x000fe40000410000 */
[----:B------:R-:W-:Y:S01]  /*8750*/  MUFU.TANH R197, R20 ;  /* 0x0000001400c57308 */ /* 0x000fe20000002400 */
[----:B------:R-:W-:Y:S02]  /*8760*/  FMUL.FTZ R22, R22, c[0x0][0x320] ;  /* 0x0000c80016167a20 */ /* 0x000fe40000410000 */
[----:B------:R-:W-:Y:S02]  /*8770*/  FMUL.FTZ R23, R23, c[0x0][0x320] ;  /* 0x0000c80017177a20 */ /* 0x000fe40000410000 */
[----:B------:R-:W-:Y:S02]  /*8780*/  FMUL.FTZ R24, R24, c[0x0][0x320] ;  /* 0x0000c80018187a20 */ /* 0x000fe40000410000 */
[----:B------:R-:W-:Y:S02]  /*8790*/  FMUL.FTZ R25, R25, c[0x0][0x320] ;  /* 0x0000c80019197a20 */ /* 0x000fe40000410000 */
[----:B------:R-:W-:Y:S01]  /*87a0*/  FMUL.FTZ R26, R26, c[0x0][0x320] ;  /* 0x0000c8001a1a7a20 */ /* 0x000fe20000410000 */
[----:B------:R-:W-:Y:S01]  /*87b0*/  MUFU.TANH R198, R21 ;  /* 0x0000001500c67308 */ /* 0x000fe20000002400 */
[----:B------:R-:W-:Y:S09]  /*87c0*/  FMUL.FTZ R27, R27, c[0x0][0x320] ;  /* 0x0000c8001b1b7a20 */ /* 0x000ff20000410000 */
[----:B-1----:R1:W3:Y:S10]  /*87d0*/  MUFU.TANH R0, R11 ;  /* 0x0000000b00007308 */ /* 0x0022f40000002400 */
[----:B--2---:R-:W-:Y:S10]  /*87e0*/  MUFU.TANH R2, R15 ;  /* 0x0000000f00027308 */ /* 0x004ff40000002400 */
[----:B------:R-:W-:Y:S01]  /*87f0*/  MUFU.TANH R195, R22 ;  /* 0x0000001600c37308 */ /* 0x000fe20000002400 */
[----:B-1----:R-:W1:Y:S05]  /*8800*/  LDSM.16.M88.4 R8, [R234+0xa800] ;  /* 0x00a80000ea08783b */ /* 0x002e6a0000000200 */
[----:B---3--:R2:W-:Y:S04]  /*8810*/  STL [R1+0x80], R0 ;  /* 0x0000800001007387 */ /* 0x0085e80000100800 */
[----:B------:R-:W-:Y:S10]  /*8820*/  MUFU.TANH R194, R23 ;  /* 0x0000001700c27308 */ /* 0x000ff40000002400 */
[----:B------:R-:W-:Y:S10]  /*8830*/  MUFU.TANH R199, R24 ;  /* 0x0000001800c77308 */ /* 0x000ff40000002400 */
[----:B------:R-:W-:Y:S10]  /*8840*/  MUFU.TANH R210, R25 ;  /* 0x0000001900d27308 */ /* 0x000ff40000002400 */
[----:B--2---:R-:W2:Y:S01]  /*8850*/  MUFU.TANH R0, R13 ;  /* 0x0000000d00007308 */ /* 0x004ea20000002400 */
[C---:B-1----:R-:W-:Y:S09]  /*8860*/  HMMA.16816.F32.BF16 R28, R200.reuse, R8, R28 ;  /* 0x00000008c81c723c */ /* 0x042ff2000004181c */
[----:B------:R-:W-:Y:S01]  /*8870*/  MUFU.TANH R196, R26 ;  /* 0x0000001a00c47308 */ /* 0x000fe20000002400 */
[C---:B------:R-:W-:Y:S01]  /*8880*/  HMMA.16816.F32.BF16 R32, R200.reuse, R10, R32 ;  /* 0x0000000ac820723c */ /* 0x040fe20000041820 */
[----:B------:R-:W1:Y:S01]  /*8890*/  LDSM.16.M88.4 R8, [R234+0xb800] ;  /* 0x00b80000ea08783b */ /* 0x000e620000000200 */
[----:B------:R-:W-:Y:S07]  /*88a0*/  DEPBAR.LE SB0, 0x0 ;  /* 0x000080000000791a */ /* 0x000fee0000000000 */
[----:B------:R-:W-:Y:S01]  /*88b0*/  MUFU.TANH R209, R27 ;  /* 0x0000001b00d17308 */ /* 0x000fe20000002400 */
[----:B------:R-:W-:Y:S01]  /*88c0*/  BAR.SYNC.DEFER_BLOCKING 0x0 ;  /* 0x0000000000007b1d */ /* 0x000fe20000010000 */
[C---:B------:R-:W-:Y:S05]  /*88d0*/  HMMA.16816.F32.BF16 R36, R200.reuse, R4, R36 ;  /* 0x00000004c824723c */ /* 0x040fea0000041824 */
[----:B--2---:R2:W-:Y:S01]  /*88e0*/  STL [R1+0x78], R0 ;  /* 0x0000780001007387 */ /* 0x0045e20000100800 */
[----:B------:R-:W-:Y:S02]  /*88f0*/  FMUL.FTZ R30, R30, c[0x0][0x320] ;  /* 0x0000c8001e1e7a20 */ /* 0x000fe40000410000 */
[C---:B------:R-:W-:Y:S02]  /*8900*/  HMMA.16816.F32.BF16 R40, R200.reuse, R6, R40 ;  /* 0x00000006c828723c */ /* 0x040fe40000041828 */
[----:B------:R-:W-:Y:S02]  /*8910*/  MUFU.TANH R206, R30 ;  /* 0x0000001e00ce7308 */ /* 0x000fe40000002400 */
[----:B------:R-:W-:Y:S02]  /*8920*/  FMUL.FTZ R31, R31, c[0x0][0x320] ;  /* 0x0000c8001f1f7a20 */ /* 0x000fe40000410000 */
[----:B------:R-:W-:Y:S02]  /*8930*/  FMUL.FTZ R32, R32, c[0x0][0x320] ;  /* 0x0000c80020207a20 */ /* 0x000fe40000410000 */
[----:B------:R-:W-:Y:S04]  /*8940*/  FMUL.FTZ R33, R33, c[0x0][0x320] ;  /* 0x0000c80021217a20 */ /* 0x000fe80000410000 */
[----:B------:R-:W-:Y:S01]  /*8950*/  MUFU.TANH R207, R31 ;  /* 0x0000001f00cf7308 */ /* 0x000fe20000002400 */
[----:B------:R-:W-:Y:S02]  /*8960*/  FMUL.FTZ R34, R34, c[0x0][0x320] ;  /* 0x0000c80022227a20 */ /* 0x000fe40000410000 */
[----:B------:R-:W-:Y:S02]  /*8970*/  FMUL.FTZ R35, R35, c[0x0][0x320] ;  /* 0x0000c80023237a20 */ /* 0x000fe40000410000 */
[----:B------:R-:W-:Y:S02]  /*8980*/  FMUL.FTZ R28, R28, c[0x0][0x320] ;  /* 0x0000c8001c1c7a20 */ /* 0x000fe40000410000 */
[----:B------:R-:W-:Y:S02]  /*8990*/  FMUL.FTZ R29, R29, c[0x0][0x320] ;  /* 0x0000c8001d1d7a20 */ /* 0x000fe40000410000 */
[----:B------:R-:W-:Y:S01]  /*89a0*/  FMUL.FTZ R36, R36, c[0x0][0x320] ;  /* 0x0000c80024247a20 */ /* 0x000fe20000410000 */
[----:B--2---:R-:W2:Y:S01]  /*89b0*/  MUFU.TANH R0, R14 ;  /* 0x0000000e00007308 */ /* 0x004ea20000002400 */
[C---:B-1----:R-:W-:Y:S03]  /*89c0*/  HMMA.16816.F32.BF16 R44, R200.reuse, R8, R44 ;  /* 0x00000008c82c723c */ /* 0x042fe6000004182c */
[----:B------:R-:W-:Y:S02]  /*89d0*/  FMUL.FTZ R37, R37, c[0x0][0x320] ;  /* 0x0000c80025257a20 */ /* 0x000fe40000410000 */
[----:B------:R-:W-:Y:S02]  /*89e0*/  FMUL.FTZ R38, R38, c[0x0][0x320] ;  /* 0x0000c80026267a20 */ /* 0x000fe40000410000 */
[----:B------:R-:W-:Y:S01]  /*89f0*/  FMUL.FTZ R39, R39, c[0x0][0x320] ;  /* 0x0000c80027277a20 */ /* 0x000fe20000410000 */
[----:B------:R-:W-:Y:S01]  /*8a00*/  HMMA.16816.F32.BF16 R48, R200, R10, R48 ;  /* 0x0000000ac830723c */ /* 0x000fe20000041830 */
[----:B------:R-:W-:Y:S03]  /*8a10*/  MUFU.TANH R211, R28 ;  /* 0x0000001c00d37308 */ /* 0x000fe60000002400 */
[----:B------:R-:W-:Y:S02]  /*8a20*/  FMUL.FTZ R40, R40, c[0x0][0x320] ;  /* 0x0000c80028287a20 */ /* 0x000fe40000410000 */
[----:B------:R-:W-:Y:S02]  /*8a30*/  FMUL.FTZ R41, R41, c[0x0][0x320] ;  /* 0x0000c80029297a20 */ /* 0x000fe40000410000 */
[----:B------:R-:W-:Y:S03]  /*8a40*/  FMUL.FTZ R42, R42, c[0x0][0x320] ;  /* 0x0000c8002a2a7a20 */ /* 0x000fe60000410000 */
[----:B------:R-:W-:Y:S01]  /*8a50*/  MUFU.TANH R212, R29 ;  /* 0x0000001d00d47308 */ /* 0x000fe20000002400 */
[----:B------:R-:W-:Y:S01]  /*8a60*/  FMUL.FTZ R43, R43, c[0x0][0x320] ;  /* 0x0000c8002b2b7a20 */ /* 0x000fe20000410000 */
[----:B--2---:R1:W-:Y:S03]  /*8a70*/  STL [R1+0x74], R0 ;  /* 0x0000740001007387 */ /* 0x0043e60000100800 */
[----:B------:R-:W-:Y:S02]  /*8a80*/  FMUL.FTZ R44, R44, c[0x0][0x320] ;  /* 0x0000c8002c2c7a20 */ /* 0x000fe40000410000 */
[----:B------:R-:W-:Y:S01]  /*8a90*/  FMUL.FTZ R45, R45, c[0x0][0x320] ;  /* 0x0000c8002d2d7a20 */ /* 0x000fe20000410000 */
[----:B------:R-:W-:Y:S02]  /*8aa0*/  STL [R1+0x70], R2 ;  /* 0x0000700201007387 */ /* 0x000fe40000100800 */
        /* <DEDUP_REMOVED lines=8> */
[----:B-1----:R-:W1:Y:S10]  /*8b30*/  MUFU.TANH R0, R16 ;  /* 0x0000001000007308 */ /* 0x002e740000002400 */
[----:B------:R-:W-:Y:S10]  /*8b40*/  MUFU.TANH R205, R34 ;  /* 0x0000002200cd7308 */ /* 0x000ff40000002400 */
[----:B------:R-:W-:Y:S01]  /*8b50*/  MUFU.TANH R204, R35 ;  /* 0x0000002300cc7308 */ /* 0x000fe20000002400 */
[----:B-1----:R1:W-:Y:S09]  /*8b60*/  STL [R1+0x6c], R0 ;  /* 0x00006c0001007387 */ /* 0x0023f20000100800 */
[----:B------:R-:W-:Y:S10]  /*8b70*/  MUFU.TANH R215, R36 ;  /* 0x0000002400d77308 */ /* 0x000ff40000002400 */
[----:B------:R-:W-:Y:S10]  /*8b80*/  MUFU.TANH R35, R37 ;  /* 0x0000002500237308 */ /* 0x000ff40000002400 */
[----:B-1----:R-:W1:Y:S10]  /*8b90*/  MUFU.TANH R0, R17 ;  /* 0x0000001100007308 */ /* 0x002e740000002400 */
[----:B------:R-:W-:Y:S10]  /*8ba0*/  MUFU.TANH R189, R38 ;  /* 0x0000002600bd7308 */ /* 0x000ff40000002400 */
[----:B------:R-:W-:Y:S01]  /*8bb0*/  MUFU.TANH R190, R39 ;  /* 0x0000002700be7308 */ /* 0x000fe20000002400 */
[----:B-1----:R1:W-:Y:S09]  /*8bc0*/  STL [R1+0x7c], R0 ;  /* 0x00007c0001007387 */ /* 0x0023f20000100800 */
[----:B------:R-:W-:Y:S10]  /*8bd0*/  MUFU.TANH R34, R40 ;  /* 0x0000002800227308 */ /* 0x000ff40000002400 */
[----:B------:R-:W-:Y:S10]  /*8be0*/  MUFU.TANH R33, R41 ;  /* 0x0000002900217308 */ /* 0x000ff40000002400 */
[----:B-1----:R-:W1:Y:S10]  /*8bf0*/  MUFU.TANH R0, R18 ;  /* 0x0000001200007308 */ /* 0x002e740000002400 */
[----:B------:R2:W3:Y:S10]  /*8c00*/  MUFU.TANH R188, R42 ;  /* 0x0000002a00bc7308 */ /* 0x0004f40000002400 */
[----:B------:R2:W4:Y:S01]  /*8c10*/  MUFU.TANH R185, R43 ;  /* 0x0000002b00b97308 */ /* 0x0005220000002400 */
[----:B-1----:R2:W-:Y:S09]  /*8c20*/  STL [R1+0x68], R0 ;  /* 0x0000680001007387 */ /* 0x0025f20000100800 */
[----:B------:R2:W1:Y:S10]  /*8c30*/  MUFU.TANH R32, R44 ;  /* 0x0000002c00207308 */ /* 0x0004740000002400 */
[----:B------:R2:W1:Y:S10]  /*8c40*/  MUFU.TANH R200, R45 ;  /* 0x0000002d00c87308 */ /* 0x0004740000002400 */
[----:B------:R2:W1:Y:S10]  /*8c50*/  MUFU.TANH R186, R46 ;  /* 0x0000002e00ba7308 */ /* 0x0004740000002400 */
[----:B------:R2:W1:Y:S10]  /*8c60*/  MUFU.TANH R187, R47 ;  /* 0x0000002f00bb7308 */ /* 0x0004740000002400 */
[----:B------:R2:W1:Y:S10]  /*8c70*/  MUFU.TANH R31, R48 ;  /* 0x00000030001f7308 */ /* 0x0004740000002400 */
[----:B------:R2:W1:Y:S10]  /*8c80*/  MUFU.TANH R30, R49 ;  /* 0x00000031001e7308 */ /* 0x0004740000002400 */
[----:B------:R2:W1:Y:S10]  /*8c90*/  MUFU.TANH R182, R50 ;  /* 0x0000003200b67308 */ /* 0x0004740000002400 */
[----:B------:R2:W1:Y:S02]  /*8ca0*/  MUFU.TANH R181, R51 ;  /* 0x0000003300b57308 */ /* 0x0004640000002400 */
[----:B-1234-:R-:W-:-:S05]  /*8cb0*/  @P0 BRA `(.L_x_774) ;  /* 0xffffdb8000000947 */ /* 0x01efca000383ffff */
.L_x_773:
[----:B----4-:R-:W2:Y:S01]  /*8cc0*/  LDL.LU R12, [R1+0x68] ;  /* 0x00006800010c7983 */ /* 0x010ea20000300800 */
[----:B------:R-:W-:Y:S01]  /*8cd0*/  MOV R24, R208 ;  /* 0x000000d000187202 */ /* 0x000fe20000000f00 */
[----:B------:R-:W-:Y:S01]  /*8ce0*/  UIADD3 UR4, UR9, -0x1, URZ ;  /* 0xffffffff09047890 */ /* 0x000fe2000fffe03f */
[----:B------:R-:W-:Y:S01]  /*8cf0*/  ISETP.LT.AND P0, PT, RZ, UR9, PT ;  /* 0x00000009ff007c0c */ /* 0x000fe2000bf01270 */
[----:B------:R-:W3:Y:S04]  /*8d00*/  LDL.LU R10, [R1+0x7c] ;  /* 0x00007c00010a7983 */ /* 0x000ee80000300800 */
[----:B------:R-:W4:Y:S01]  /*8d10*/  LDL.LU R5, [R1+0x6c] ;  /* 0x00006c0001057983 */ /* 0x000f220000300800 */
[----:B------:R-:W-:Y:S03]  /*8d20*/  UMOV UR9, UR4 ;  /* 0x0000000400097c82 */ /* 0x000fe60008000000 */
[----:B------:R-:W5:Y:S04]  /*8d30*/  LDL.LU R4, [R1+0x70] ;  /* 0x0000700001047983 */ /* 0x000f680000300800 */
[----:B------:R-:W5:Y:S04]  /*8d40*/  LDL.LU R2, [R1+0x74] ;  /* 0x0000740001027983 */ /* 0x000f680000300800 */
[----:B------:R-:W5:Y:S04]  /*8d50*/  LDL.LU R0, [R1+0x78] ;  /* 0x0000780001007983 */ /* 0x000f680000300800 */
[----:B------:R-:W5:Y:S04]  /*8d60*/  LDL.LU R11, [R1+0x84] ;  /* 0x00008400010b7983 */ /* 0x000f680000300800 */
[----:B------:R-:W5:Y:S04]  /*8d70*/  LDL.LU R9, [R1+0x8c] ;  /* 0x00008c0001097983 */ /* 0x000f680000300800 */
[----:B------:R-:W5:Y:S04]  /*8d80*/  LDL.LU R8, [R1+0x64] ;  /* 0x0000640001087983 */ /* 0x000f680000300800 */
[----:B------:R-:W5:Y:S04]  /*8d90*/  LDL.LU R7, [R1+0x88] ;  /* 0x0000880001077983 */ /* 0x000f680000300800 */
[----:B------:R-:W5:Y:S04]  /*8da0*/  LDL.LU R6, [R1+0x80] ;  /* 0x0000800001067983 */ /* 0x000f680000300800 */
[----:B------:R-:W-:Y:S08]  /*8db0*/  LDSM.16.MT88.4 R20, [R242+0x100] ;  /* 0x00010000f214783b */ /* 0x000ff00000004200 */
[----:B------:R-:W-:Y:S08]  /*8dc0*/  LDSM.16.MT88.4 R36, [R240+0x100] ;  /* 0x00010000f024783b */ /* 0x000ff00000004200 */
[----:B------:R-:W-:Y:S08]  /*8dd0*/  LDSM.16.MT88.4 R44, [R244+0x3100] ;  /* 0x00310000f42c783b */ /* 0x000ff00000004200 */
[----:B------:R-:W0:Y:S01]  /*8de0*/  LDGDEPBAR ;  /* 0x00000000000079af */ /* 0x000e220000000000 */
[----:B--2---:R-:W-:Y:S07]  /*8df0*/  MOV R18, R12 ;  /* 0x0000000c00127202 */ /* 0x004fee0000000f00 */
[----:B------:R-:W-:Y:S01]  /*8e00*/  LDSM.16.MT88.4 R12, [R244+0x100] ;  /* 0x00010000f40c783b */ /* 0x000fe20000004200 */
[----:B---3--:R-:W-:Y:S02]  /*8e10*/  MOV R19, R10 ;  /* 0x0000000a00137202 */ /* 0x008fe40000000f00 */
[----:B----4-:R-:W-:Y:S02]  /*8e20*/  MOV R28, R5 ;  /* 0x00000005001c7202 */ /* 0x010fe40000000f00 */
[----:B-----5:R-:W-:Y:S02]  /*8e30*/  MOV R27, R4 ;  /* 0x00000004001b7202 */ /* 0x020fe40000000f00 */
[----:B------:R-:W-:Y:S02]  /*8e40*/  FMNMX.FTZ R4, R193, R180, !PT ;  /* 0x000000b4c1047209 */ /* 0x000fe40007810000 */
[----:B------:R-:W-:Y:S02]  /*8e50*/  MOV R26, R2 ;  /* 0x00000002001a7202 */ /* 0x000fe40000000f00 */
[----:B------:R-:W-:Y:S02]  /*8e60*/  FMNMX.FTZ R4, R192, R4, !PT ;  /* 0x00000004c0047209 */ /* 0x000fe40007810000 */
[----:B------:R-:W-:Y:S02]  /*8e70*/  MOV R25, R0 ;  /* 0x0000000000197202 */ /* 0x000fe40000000f00 */
[----:B------:R-:W-:Y:S04]  /*8e80*/  FMNMX.FTZ R4, R11, R4, !PT ;  /* 0x000000040b047209 */ /* 0x000fe80007810000 */
[----:B------:R-:W-:Y:S04]  /*8e90*/  FMNMX.FTZ R4, R9, R4, !PT ;  /* 0x0000000409047209 */ /* 0x000fe80007810000 */
        /* <DEDUP_REMOVED lines=39> */
[----:B------:R-:W-:Y:S03]  /*9110*/  FMNMX.FTZ R0, R185, R0, !PT ;  /* 0x00000000b9007209 */ /* 0x000fe60007810000 */
[----:B------:R-:W1:Y:S01]  /*9120*/  SHFL.BFLY PT, R2, R4, 0x2, 0x1f ;  /* 0x0c401f0004027f89 */ /* 0x000e6200000e0000 */
[----:B------:R-:W-:Y:S04]  /*9130*/  FMNMX.FTZ R0, R186, R0, !PT ;  /* 0x00000000ba007209 */ /* 0x000fe80007810000 */
[----:B------:R-:W-:Y:S04]  /*9140*/  FMNMX.FTZ R0, R187, R0, !PT ;  /* 0x00000000bb007209 */ /* 0x000fe80007810000 */
[----:B------:R-:W-:Y:S04]  /*9150*/  FMNMX.FTZ R0, R182, R0, !PT ;  /* 0x00000000b6007209 */ /* 0x000fe80007810000 */
[----:B------:R-:W-:Y:S05]  /*9160*/  FMNMX.FTZ R0, R181, R0, !PT ;  /* 0x00000000b5007209 */ /* 0x000fea0007810000 */
[----:B------:R-:W2:Y:S01]  /*9170*/  SHFL.BFLY PT, R5, R0, 0x2, 0x1f ;  /* 0x0c401f0000057f89 */ /* 0x000ea200000e0000 */
[----:B-1----:R-:W-:Y:S07]  /*9180*/  FMNMX.FTZ R4, R4, R2, !PT ;  /* 0x0000000204047209 */ /* 0x002fee0007810000 */
[----:B------:R-:W1:Y:S01]  /*9190*/  SHFL.BFLY PT, R2, R4, 0x1, 0x1f ;  /* 0x0c201f0004027f89 */ /* 0x000e6200000e0000 */
[----:B--2---:R-:W-:Y:S07]  /*91a0*/  FMNMX.FTZ R5, R0, R5, !PT ;  /* 0x0000000500057209 */ /* 0x004fee0007810000 */
[----:B------:R-:W2:Y:S01]  /*91b0*/  SHFL.BFLY PT, R0, R5, 0x1, 0x1f ;  /* 0x0c201f0005007f89 */ /* 0x000ea200000e0000 */
[----:B-1----:R-:W-:Y:S05]  /*91c0*/  FMNMX.FTZ R2, R4, R2, !PT ;  /* 0x0000000204027209 */ /* 0x002fea0007810000 */
[C---:B------:R-:W-:Y:S02]  /*91d0*/  FMUL.FTZ R10, R2.reuse, c[0x0][0x2d0] ;  /* 0x0000b400020a7a20 */ /* 0x040fe40000410000 */
[----:B------:R-:W-:Y:S02]  /*91e0*/  FADD.FTZ R4, -R2, R180 ;  /* 0x000000b402047221 */ /* 0x000fe40000010100 */
[--C-:B------:R-:W-:Y:S02]  /*91f0*/  FFMA.FTZ R193, R193, c[0x0][0x2d0], -R10.reuse ;  /* 0x0000b400c1c17a23 */ /* 0x100fe4000001080a */
[----:B------:R-:W-:Y:S02]  /*9200*/  FMUL.FTZ R4, R4, c[0x0][0x2d0] ;  /* 0x0000b40004047a20 */ /* 0x000fe40000410000 */
[----:B------:R1:W-:Y:S01]  /*9210*/  MUFU.EX2 R29, R193 ;  /* 0x000000c1001d7308 */ /* 0x0003e20000000800 */
[--C-:B------:R-:W-:Y:S02]  /*9220*/  FFMA.FTZ R208, R192, c[0x0][0x2d0], -R10.reuse ;  /* 0x0000b400c0d07a23 */ /* 0x100fe4000001080a */
[----:B------:R-:W-:Y:S01]  /*9230*/  FFMA.FTZ R202, R11, c[0x0][0x2d0], -R10 ;  /* 0x0000b4000bca7a23 */ /* 0x000fe2000001080a */
[----:B--2---:R-:W-:Y:S06]  /*9240*/  FMNMX.FTZ R0, R5, R0, !PT ;  /* 0x0000000005007209 */ /* 0x004fec0007810000 */
[----:B------:R2:W3:Y:S01]  /*9250*/  MUFU.EX2 R180, R4 ;  /* 0x0000000400b47308 */ /* 0x0004e20000000800 */
[C---:B------:R-:W-:Y:S02]  /*9260*/  FMUL.FTZ R192, R0.reuse, c[0x0][0x2d0] ;  /* 0x0000b40000c07a20 */ /* 0x040fe40000410000 */
[----:B------:R-:W-:Y:S02]  /*9270*/  FADD.FTZ R3, -R0, R3 ;  /* 0x0000000300037221 */ /* 0x000fe40000010100 */
[--C-:B------:R-:W-:Y:S02]  /*9280*/  FFMA.FTZ R203, R191, c[0x0][0x2d0], -R192.reuse ;  /* 0x0000b400bfcb7a23 */ /* 0x100fe400000108c0 */
[----:B------:R-:W-:Y:S02]  /*9290*/  FMUL.FTZ R3, R3, c[0x0][0x2d0] ;  /* 0x0000b40003037a20 */ /* 0x000fe40000410000 */
[--C-:B------:R-:W-:Y:S01]  /*92a0*/  FFMA.FTZ R191, R6, c[0x0][0x2d0], -R192.reuse ;  /* 0x0000b40006bf7a23 */ /* 0x100fe200000108c0 */
[----:B------:R-:W-:Y:S01]  /*92b0*/  MUFU.EX2 R208, R208 ;  /* 0x000000d000d07308 */ /* 0x000fe20000000800 */
[--C-:B------:R-:W-:Y:S02]  /*92c0*/  FFMA.FTZ R201, R7, c[0x0][0x2d0], -R192.reuse ;  /* 0x0000b40007c97a23 */ /* 0x100fe400000108c0 */
[----:B------:R-:W-:Y:S02]  /*92d0*/  FFMA.FTZ R184, R184, c[0x0][0x2d0], -R192 ;  /* 0x0000b400b8b87a23 */ /* 0x000fe400000108c0 */
[----:B-1----:R-:W-:Y:S02]  /*92e0*/  FFMA.FTZ R193, R9, c[0x0][0x2d0], -R10 ;  /* 0x0000b40009c17a23 */ /* 0x002fe4000001080a */
[--C-:B------:R-:W-:Y:S02]  /*92f0*/  FFMA.FTZ R209, R209, c[0x0][0x2d0], -R192.reuse ;  /* 0x0000b400d1d17a23 */ /* 0x100fe400000108c0 */
[--C-:B------:R-:W-:Y:S01]  /*9300*/  FFMA.FTZ R190, R190, c[0x0][0x2d0], -R192.reuse ;  /* 0x0000b400bebe7a23 */ /* 0x100fe200000108c0 */
[----:B------:R-:W1:Y:S01]  /*9310*/  MUFU.EX2 R3, R3 ;  /* 0x0000000300037308 */ /* 0x000e620000000800 */
[--C-:B------:R-:W-:Y:S02]  /*9320*/  FFMA.FTZ R188, R188, c[0x0][0x2d0], -R192.reuse ;  /* 0x0000b400bcbc7a23 */ /* 0x100fe400000108c0 */
[--C-:B------:R-:W-:Y:S02]  /*9330*/  FFMA.FTZ R185, R185, c[0x0][0x2d0], -R192.reuse ;  /* 0x0000b400b9b97a23 */ /* 0x100fe400000108c0 */
[----:B--2---:R-:W-:Y:S02]  /*9340*/  FFMA.FTZ R4, R8, c[0x0][0x2d0], -R192 ;  /* 0x0000b40008047a23 */ /* 0x004fe400000108c0 */
[C---:B---3--:R-:W-:Y:S02]  /*9350*/  FMUL.FTZ R5, R180.reuse, R177 ;  /* 0x000000b1b4057220 */ /* 0x048fe40000410000 */
[C---:B------:R-:W-:Y:S01]  /*9360*/  FMUL.FTZ R8, R180.reuse, R172 ;  /* 0x000000acb4087220 */ /* 0x040fe20000410000 */
[----:B------:R-:W-:Y:S01]  /*9370*/  MUFU.EX2 R202, R202 ;  /* 0x000000ca00ca7308 */ /* 0x000fe20000000800 */
[C---:B------:R-:W-:Y:S01]  /*9380*/  FMUL.FTZ R9, R180.reuse, R173 ;  /* 0x000000adb4097220 */ /* 0x040fe20000410000 */
[----:B------:R-:W-:Y:S01]  /*9390*/  MOV R173, R29 ;  /* 0x0000001d00ad7202 */ /* 0x000fe20000000f00 */
[C---:B------:R-:W-:Y:S01]  /*93a0*/  FMUL.FTZ R16, R180.reuse, R164 ;  /* 0x000000a4b4107220 */ /* 0x040fe20000410000 */
[----:B------:R-:W-:Y:S01]  /*93b0*/  MOV R164, R35 ;  /* 0x0000002300a47202 */ /* 0x000fe20000000f00 */
[C---:B------:R-:W-:Y:S02]  /*93c0*/  FMUL.FTZ R40, R180.reuse, R140 ;  /* 0x0000008cb4287220 */ /* 0x040fe40000410000 */
[C---:B------:R-:W-:Y:S02]  /*93d0*/  FMUL.FTZ R41, R180.reuse, R141 ;  /* 0x0000008db4297220 */ /* 0x040fe40000410000 */
[C---:B------:R-:W-:Y:S01]  /*93e0*/  FMUL.FTZ R48, R180.reuse, R132 ;  /* 0x00000084b4307220 */ /* 0x040fe20000410000 */
[----:B------:R-:W2:Y:S01]  /*93f0*/  MUFU.EX2 R193, R193 ;  /* 0x000000c100c17308 */ /* 0x000ea20000000800 */
[C---:B------:R-:W-:Y:S02]  /*9400*/  FMUL.FTZ R49, R180.reuse, R133 ;  /* 0x00000085b4317220 */ /* 0x040fe40000410000 */
[C---:B------:R-:W-:Y:S02]  /*9410*/  FMUL.FTZ R52, R180.reuse, R52 ;  /* 0x00000034b4347220 */ /* 0x040fe40000410000 */
[C---:B-1----:R-:W-:Y:S02]  /*9420*/  FMUL.FTZ R6, R3.reuse, R178 ;  /* 0x000000b203067220 */ /* 0x042fe40000410000 */
        /* <DEDUP_REMOVED lines=8> */
[----:B------:R-:W-:Y:S01]  /*94b0*/  LDSM.16.MT88.4 R140, [R242+0x3100] ;  /* 0x00310000f28c783b */ /* 0x000fe20000004200 */
[----:B------:R-:W-:Y:S01]  /*94c0*/  MUFU.EX2 R191, R191 ;  /* 0x000000bf00bf7308 */ /* 0x000fe20000000800 */
[C---:B------:R-:W-:Y:S02]  /*94d0*/  FMUL.FTZ R50, R3.reuse, R134 ;  /* 0x0000008603327220 */ /* 0x040fe40000410000 */
[----:B------:R-:W-:Y:S01]  /*94e0*/  FMUL.FTZ R51, R3, R135 ;  /* 0x0000008703337220 */ /* 0x000fe20000410000 */
[----:B--2---:R-:W-:Y:S01]  /*94f0*/  F2FP.BF16.PACK_AB R178, R193, R202 ;  /* 0x000000cac1b2723e */ /* 0x004fe200000010ff */
[C---:B------:R-:W-:Y:S02]  /*9500*/  FMUL.FTZ R53, R180.reuse, R53 ;  /* 0x00000035b4357220 */ /* 0x040fe40000410000 */
[----:B------:R-:W-:Y:S01]  /*9510*/  LDSM.16.MT88.4 R132, [R241+0x3100] ;  /* 0x00310000f184783b */ /* 0x000fe20000004200 */
[C---:B------:R-:W-:Y:S02]  /*9520*/  FMUL.FTZ R54, R3.reuse, R54 ;  /* 0x0000003603367220 */ /* 0x040fe40000410000 */
[----:B------:R-:W2:Y:S01]  /*9530*/  MUFU.EX2 R203, R203 ;  /* 0x000000cb00cb7308 */ /* 0x000ea20000000800 */
[C---:B------:R-:W-:Y:S02]  /*9540*/  FMUL.FTZ R55, R3.reuse, R55 ;  /* 0x0000003703377220 */ /* 0x040fe40000410000 */
[C---:B------:R-:W-:Y:S01]  /*9550*/  FMUL.FTZ R56, R180.reuse, R56 ;  /* 0x00000038b4387220 */ /* 0x040fe20000410000 */
[----:B-1----:R-:W-:Y:S01]  /*9560*/  MOV R172, R17 ;  /* 0x0000001100ac7202 */ /* 0x002fe20000000f00 */
[----:B------:R-:W-:Y:S01]  /*9570*/  FMUL.FTZ R4, R180, R176 ;  /* 0x000000b0b4047220 */ /* 0x000fe20000410000 */
[----:B------:R-:W-:Y:S01]  /*9580*/  F2FP.BF16.PACK_AB R176, R208, R29 ;  /* 0x0000001dd0b0723e */ /* 0x000fe200000010ff */
[C---:B------:R-:W-:Y:S02]  /*9590*/  FMUL.FTZ R57, R180.reuse, R57 ;  /* 0x00000039b4397220 */ /* 0x040fe40000410000 */
[C---:B------:R-:W-:Y:S01]  /*95a0*/  FMUL.FTZ R58, R3.reuse, R58 ;  /* 0x0000003a033a7220 */ /* 0x040fe20000410000 */
[----:B------:R-:W1:Y:S01]  /*95b0*/  MUFU.EX2 R201, R201 ;  /* 0x000000c900c97308 */ /* 0x000e620000000800 */
        /* <DEDUP_REMOVED lines=8> */
[----:B--2---:R-:W-:Y:S01]  /*9640*/  F2FP.BF16.PACK_AB R177, R203, R17 ;  /* 0x00000011cbb1723e */ /* 0x004fe200000010ff */
        /* <DEDUP_REMOVED lines=8> */
[----:B------:R-:W-:Y:S01]  /*96d0*/  FMUL.FTZ R67, R3, R67 ;  /* 0x0000004303437220 */ /* 0x000fe20000410000 */
[----:B-1----:R-:W-:Y:S01]  /*96e0*/  F2FP.BF16.PACK_AB R179, R191, R201 ;  /* 0x000000c9bfb3723e */ /* 0x002fe200000010ff */
[----:B------:R-:W-:Y:S02]  /*96f0*/  FMUL.FTZ R175, R2, c[0x0][0x2d0] ;  /* 0x0000b40002af7a20 */ /* 0x000fe40000410000 */
[----:B------:R-:W-:Y:S02]  /*9700*/  FFMA.FTZ R183, R3, R183, R172 ;  /* 0x000000b703b77223 */ /* 0x000fe400000100ac */
[--C-:B------:R-:W-:Y:S02]  /*9710*/  FFMA.FTZ R197, R197, c[0x0][0x2d0], -R175.reuse ;  /* 0x0000b400c5c57a23 */ /* 0x100fe400000108af */
[C---:B------:R-:W-:Y:S01]  /*9720*/  HMMA.16816.F32.BF16 R4, R176.reuse, R12, R4 ;  /* 0x0000000cb004723c */ /* 0x040fe20000041804 */
[----:B------:R-:W-:Y:S04]  /*9730*/  MUFU.EX2 R188, R188 ;  /* 0x000000bc00bc7308 */ /* 0x000fe80000000800 */
[--C-:B------:R-:W-:Y:S02]  /*9740*/  FFMA.FTZ R198, R198, c[0x0][0x2d0], -R175.reuse ;  /* 0x0000b400c6c67a23 */ /* 0x100fe400000108af */
[C---:B------:R-:W-:Y:S01]  /*9750*/  FMUL.FTZ R12, R180.reuse, R168 ;  /* 0x000000a8b40c7220 */ /* 0x040fe20000410000 */
[C---:B------:R-:W-:Y:S03]  /*9760*/  HMMA.16816.F32.BF16 R8, R176.reuse, R14, R8 ;  /* 0x0000000eb008723c */ /* 0x040fe60000041808 */
[----:B------:R-:W-:Y:S01]  /*9770*/  MUFU.EX2 R185, R185 ;  /* 0x000000b900b97308 */ /* 0x000fe20000000800 */
[----:B------:R-:W-:Y:S01]  /*9780*/  MOV R168, R31 ;  /* 0x0000001f00a87202 */ /* 0x000fe20000000f00 */
[C---:B------:R-:W-:Y:S01]  /*9790*/  FMUL.FTZ R13, R180.reuse, R169 ;  /* 0x000000a9b40d7220 */ /* 0x040fe20000410000 */
[----:B------:R-:W1:Y:S01]  /*97a0*/  LDSM.16.MT88.4 R28, [R241+0x100] ;  /* 0x00010000f11c783b */ /* 0x000e620000004200 */
[C---:B------:R-:W-:Y:S01]  /*97b0*/  FMUL.FTZ R14, R3.reuse, R170 ;  /* 0x000000aa030e7220 */ /* 0x040fe20000410000 */
[----:B------:R-:W-:Y:S01]  /*97c0*/  MOV R170, R33 ;  /* 0x0000002100aa7202 */ /* 0x000fe20000000f00 */
[C---:B------:R-:W-:Y:S03]  /*97d0*/  FMUL.FTZ R15, R3.reuse, R171 ;  /* 0x000000ab030f7220 */ /* 0x040fe60000410000 */
[C---:B------:R-:W-:Y:S01]  /*97e0*/  FMUL.FTZ R33, R180.reuse, R149 ;  /* 0x00000095b4217220 */ /* 0x040fe20000410000 */
[----:B------:R-:W-:Y:S01]  /*97f0*/  MOV R171, R34 ;  /* 0x0000002200ab7202 */ /* 0x000fe20000000f00 */
[----:B------:R-:W-:Y:S01]  /*9800*/  FMUL.FTZ R34, R3, R150 ;  /* 0x0000009603227220 */ /* 0x000fe20000410000 */
[----:B------:R-:W-:Y:S01]  /*9810*/  MOV R169, R32 ;  /* 0x0000002000a97202 */ /* 0x000fe20000000f00 */
[C---:B------:R-:W-:Y:S03]  /*9820*/  HMMA.16816.F32.BF16 R12, R176.reuse, R20, R12 ;  /* 0x00000014b00c723c */ /* 0x040fe6000004180c */
[--C-:B------:R-:W-:Y:S02]  /*9830*/  FFMA.FTZ R213, R213, c[0x0][0x2d0], -R175.reuse ;  /* 0x0000b400d5d57a23 */ /* 0x100fe400000108af */
[--C-:B------:R-:W-:Y:S02]  /*9840*/  FFMA.FTZ R215, R215, c[0x0][0x2d0], -R175.reuse ;  /* 0x0000b400d7d77a23 */ /* 0x100fe400000108af */
[C---:B------:R-:W-:Y:S01]  /*9850*/  FMUL.FTZ R20, R180.reuse, R160 ;  /* 0x000000a0b4147220 */ /* 0x040fe20000410000 */
[C---:B------:R-:W-:Y:S04]  /*9860*/  HMMA.16816.F32.BF16 R16, R176.reuse, R22, R16 ;  /* 0x00000016b010723c */ /* 0x040fe80000041810 */
[----:B------:R-:W-:Y:S01]  /*9870*/  FMUL.FTZ R21, R180, R161 ;  /* 0x000000a1b4157220 */ /* 0x000fe20000410000 */
[----:B------:R-:W-:Y:S01]  /*9880*/  MOV R160, R27 ;  /* 0x0000001b00a07202 */ /* 0x000fe20000000f00 */
[C---:B------:R-:W-:Y:S01]  /*9890*/  FMUL.FTZ R27, R3.reuse, R159 ;  /* 0x0000009f031b7220 */ /* 0x040fe20000410000 */
[----:B------:R-:W-:Y:S01]  /*98a0*/  MOV R161, R26 ;  /* 0x0000001a00a17202 */ /* 0x000fe20000000f00 */
[C---:B------:R-:W-:Y:S01]  /*98b0*/  FMUL.FTZ R22, R3.reuse, R162 ;  /* 0x000000a203167220 */ /* 0x040fe20000410000 */
[----:B------:R-:W-:Y:S03]  /*98c0*/  MOV R162, R25 ;  /* 0x0000001900a27202 */ /* 0x000fe60000000f00 */
[C---:B------:R-:W-:Y:S01]  /*98d0*/  FMUL.FTZ R23, R3.reuse, R163 ;  /* 0x000000a303177220 */ /* 0x040fe20000410000 */
[----:B------:R-:W-:Y:S01]  /*98e0*/  MOV R163, R24 ;  /* 0x0000001800a37202 */ /* 0x000fe20000000f00 */
[--C-:B------:R-:W-:Y:S02]  /*98f0*/  FFMA.FTZ R159, R174, c[0x0][0x2d0], -R175.reuse ;  /* 0x0000b400ae9f7a23 */ /* 0x100fe400000108af */
[C---:B------:R-:W-:Y:S02]  /*9900*/  FMUL.FTZ R24, R180.reuse, R156 ;  /* 0x0000009cb4187220 */ /* 0x040fe40000410000 */
[----:B------:R-:W-:Y:S02]  /*9910*/  FMUL.FTZ R25, R180, R157 ;  /* 0x0000009db4197220 */ /* 0x000fe40000410000 */
[--C-:B------:R-:W-:Y:S01]  /*9920*/  FFMA.FTZ R157, R162, c[0x0][0x2d0], -R175.reuse ;  /* 0x0000b400a29d7a23 */ /* 0x100fe200000108af */
[C---:B-1----:R-:W-:Y:S03]  /*9930*/  HMMA.16816.F32.BF16 R20, R176.reuse, R28, R20 ;  /* 0x0000001cb014723c */ /* 0x042fe60000041814 */
[C---:B------:R-:W-:Y:S02]  /*9940*/  FMUL.FTZ R26, R3.reuse, R158 ;  /* 0x0000009e031a7220 */ /* 0x040fe40000410000 */
[----:B------:R-:W-:Y:S01]  /*9950*/  MUFU.EX2 R157, R157 ;  /* 0x0000009d009d7308 */ /* 0x000fe20000000800 */
[----:B------:R-:W-:Y:S02]  /*9960*/  FMUL.FTZ R32, R180, R148 ;  /* 0x00000094b4207220 */ /* 0x000fe40000410000 */
[--C-:B------:R-:W-:Y:S04]  /*9970*/  FFMA.FTZ R148, R212, c[0x0][0x2d0], -R175.reuse ;  /* 0x0000b400d4947a23 */ /* 0x100fe800000108af */
[--C-:B------:R-:W-:Y:S01]  /*9980*/  FFMA.FTZ R212, R214, c[0x0][0x2d0], -R175.reuse ;  /* 0x0000b400d6d47a23 */ /* 0x100fe200000108af */
[C---:B------:R-:W-:Y:S03]  /*9990*/  HMMA.16816.F32.BF16 R24, R176.reuse, R30, R24 ;  /* 0x0000001eb018723c */ /* 0x040fe60000041818 */
[C---:B------:R-:W-:Y:S01]  /*99a0*/  FMUL.FTZ R28, R180.reuse, R152 ;  /* 0x00000098b41c7220 */ /* 0x040fe20000410000 */
[----:B------:R-:W-:Y:S01]  /*99b0*/  MUFU.EX2 R214, R159 ;  /* 0x0000009f00d67308 */ /* 0x000fe20000000800 */
[----:B------:R-:W-:Y:S02]  /*99c0*/  FMUL.FTZ R29, R180, R153 ;  /* 0x00000099b41d7220 */ /* 0x000fe40000410000 */
[C---:B------:R-:W-:Y:S02]  /*99d0*/  FMUL.FTZ R30, R3.reuse, R154 ;  /* 0x0000009a031e7220 */ /* 0x040fe40000410000 */
[----:B------:R-:W-:Y:S03]  /*99e0*/  FMUL.FTZ R31, R3, R155 ;  /* 0x0000009b031f7220 */ /* 0x000fe60000410000 */
[--C-:B------:R-:W-:Y:S02]  /*99f0*/  FFMA.FTZ R152, R163, c[0x0][0x2d0], -R175.reuse ;  /* 0x0000b400a3987a23 */ /* 0x100fe400000108af */
[--C-:B------:R-:W-:Y:S01]  /*9a00*/  FFMA.FTZ R155, R164, c[0x0][0x2d0], -R175.reuse ;  /* 0x0000b400a49b7a23 */ /* 0x100fe200000108af */
[----:B------:R-:W-:Y:S01]  /*9a10*/  MUFU.EX2 R212, R212 ;  /* 0x000000d400d47308 */ /* 0x000fe20000000800 */
[C---:B------:R-:W-:Y:S03]  /*9a20*/  HMMA.16816.F32.BF16 R28, R176.reuse, R36, R28 ;  /* 0x00000024b01c723c */ /* 0x040fe6000004181c */
[--C-:B------:R-:W-:Y:S02]  /*9a30*/  FFMA.FTZ R164, R200, c[0x0][0x2d0], -R175.reuse ;  /* 0x0000b400c8a47a23 */ /* 0x100fe400000108af */
[--C-:B------:R-:W-:Y:S02]  /*9a40*/  FFMA.FTZ R154, R171, c[0x0][0x2d0], -R175.reuse ;  /* 0x0000b400ab9a7a23 */ /* 0x100fe400000108af */
[--C-:B------:R-:W-:Y:S01]  /*9a50*/  FFMA.FTZ R153, R170, c[0x0][0x2d0], -R175.reuse ;  /* 0x0000b400aa997a23 */ /* 0x100fe200000108af */
[C---:B------:R-:W-:Y:S01]  /*9a60*/  HMMA.16816.F32.BF16 R32, R176.reuse, R38, R32 ;  /* 0x00000026b020723c */ /* 0x040fe20000041820 */
[----:B------:R-:W1:Y:S03]  /*9a70*/  MUFU.EX2 R152, R152 ;  /* 0x0000009800987308 */ /* 0x000e660000000800 */
[C---:B------:R-:W-:Y:S02]  /*9a80*/  FMUL.FTZ R36, R180.reuse, R144 ;  /* 0x00000090b4247220 */ /* 0x040fe40000410000 */
[----:B------:R-:W-:Y:S02]  /*9a90*/  FMUL.FTZ R37, R180, R145 ;  /* 0x00000091b4257220 */ /* 0x000fe40000410000 */
[C---:B------:R-:W-:Y:S02]  /*9aa0*/  FMUL.FTZ R38, R3.reuse, R146 ;  /* 0x0000009203267220 */ /* 0x040fe40000410000 */
[----:B------:R-:W2:Y:S01]  /*9ab0*/  LDL.LU R146, [R1+0x60] ;  /* 0x0000600001927983 */ /* 0x000ea20000300800 */
[----:B------:R-:W-:Y:S01]  /*9ac0*/  MUFU.EX2 R200, R197 ;  /* 0x000000c500c87308 */ /* 0x000fe20000000800 */
[----:B------:R-:W-:Y:S02]  /*9ad0*/  FMUL.FTZ R39, R3, R147 ;  /* 0x0000009303277220 */ /* 0x000fe40000410000 */
[--C-:B------:R-:W-:Y:S02]  /*9ae0*/  FFMA.FTZ R145, R199, c[0x0][0x2d0], -R175.reuse ;  /* 0x0000b400c7917a23 */ /* 0x100fe400000108af */
[--C-:B------:R-:W-:Y:S02]  /*9af0*/  FFMA.FTZ R144, R210, c[0x0][0x2d0], -R175.reuse ;  /* 0x0000b400d2907a23 */ /* 0x100fe400000108af */
[--C-:B------:R-:W-:Y:S01]  /*9b00*/  FFMA.FTZ R210, R211, c[0x0][0x2d0], -R175.reuse ;  /* 0x0000b400d3d27a23 */ /* 0x100fe200000108af */
[C---:B------:R-:W-:Y:S02]  /*9b10*/  HMMA.16816.F32.BF16 R36, R176.reuse, R44, R36 ;  /* 0x0000002cb024723c */ /* 0x040fe40000041824 */
[----:B------:R3:W-:Y:S01]  /*9b20*/  MUFU.EX2 R199, R198 ;  /* 0x000000c600c77308 */ /* 0x0007e20000000800 */
[--C-:B------:R-:W-:Y:S02]  /*9b30*/  FFMA.FTZ R163, R168, c[0x0][0x2d0], -R175.reuse ;  /* 0x0000b400a8a37a23 */ /* 0x100fe400000108af */
[C---:B------:R-:W-:Y:S02]  /*9b40*/  FMUL.FTZ R68, R180.reuse, R68 ;  /* 0x00000044b4447220 */ /* 0x040fe40000410000 */
[C---:B------:R-:W-:Y:S01]  /*9b50*/  FMUL.FTZ R44, R180.reuse, R136 ;  /* 0x00000088b42c7220 */ /* 0x040fe20000410000 */
[C---:B------:R-:W-:Y:S04]  /*9b60*/  HMMA.16816.F32.BF16 R40, R176.reuse, R46, R40 ;  /* 0x0000002eb028723c */ /* 0x040fe80000041828 */
[C---:B------:R-:W-:Y:S01]  /*9b70*/  FMUL.FTZ R45, R180.reuse, R137 ;  /* 0x00000089b42d7220 */ /* 0x040fe20000410000 */
[----:B------:R-:W-:Y:S01]  /*9b80*/  MUFU.EX2 R210, R210 ;  /* 0x000000d200d27308 */ /* 0x000fe20000000800 */
[C---:B------:R-:W-:Y:S02]  /*9b90*/  FMUL.FTZ R69, R180.reuse, R69 ;  /* 0x00000045b4457220 */ /* 0x040fe40000410000 */
[C---:B------:R-:W-:Y:S04]  /*9ba0*/  FMUL.FTZ R46, R3.reuse, R138 ;  /* 0x0000008a032e7220 */ /* 0x040fe80000410000 */
[C---:B------:R-:W-:Y:S02]  /*9bb0*/  FMUL.FTZ R47, R3.reuse, R139 ;  /* 0x0000008b032f7220 */ /* 0x040fe40000410000 */
[----:B------:R-:W-:Y:S01]  /*9bc0*/  LDSM.16.MT88.4 R136, [R244+0x900] ;  /* 0x00090000f488783b */ /* 0x000fe20000004200 */
[C---:B------:R-:W-:Y:S02]  /*9bd0*/  FMUL.FTZ R70, R3.reuse, R70 ;  /* 0x0000004603467220 */ /* 0x040fe40000410000 */
[C---:B------:R-:W-:Y:S02]  /*9be0*/  FMUL.FTZ R71, R3.reuse, R71 ;  /* 0x0000004703477220 */ /* 0x040fe40000410000 */
[C---:B------:R-:W-:Y:S03]  /*9bf0*/  HMMA.16816.F32.BF16 R44, R176.reuse, R140, R44 ;  /* 0x0000008cb02c723c */ /* 0x040fe6000004182c */
[C---:B------:R-:W-:Y:S02]  /*9c00*/  FMUL.FTZ R72, R180.reuse, R72 ;  /* 0x00000048b4487220 */ /* 0x040fe40000410000 */
[C---:B------:R-:W-:Y:S02]  /*9c10*/  FMUL.FTZ R73, R180.reuse, R73 ;  /* 0x00000049b4497220 */ /* 0x040fe40000410000 */
[C---:B------:R-:W-:Y:S01]  /*9c20*/  FMUL.FTZ R74, R3.reuse, R74 ;  /* 0x0000004a034a7220 */ /* 0x040fe20000410000 */
[C---:B------:R-:W-:Y:S01]  /*9c30*/  HMMA.16816.F32.BF16 R48, R176.reuse, R142, R48 ;  /* 0x0000008eb030723c */ /* 0x040fe20000041830 */
[----:B------:R-:W-:Y:S03]  /*9c40*/  LDSM.16.MT88.4 R140, [R240+0x9900] ;  /* 0x00990000f08c783b */ /* 0x000fe60000004200 */
        /* <DEDUP_REMOVED lines=25> */
[C---:B----4-:R-:W-:Y:S03]  /*9de0*/  HMMA.16816.F32.BF16 R60, R176.reuse, R132, R60 ;  /* 0x00000084b03c723c */ /* 0x050fe6000004183c */
        /* <DEDUP_REMOVED lines=29> */
[----:B------:R-:W-:Y:S02]  /*9fc0*/  FMUL.FTZ R121, R180, R121 ;  /* 0x00000079b4797220 */ /* 0x000fe40000410000 */
[C---:B------:R-:W-:Y:S02]  /*9fd0*/  FMUL.FTZ R122, R3.reuse, R122 ;  /* 0x0000007a037a7220 */ /* 0x040fe40000410000 */
[----:B------:R-:W-:Y:S04]  /*9fe0*/  FMUL.FTZ R123, R3, R123 ;  /* 0x0000007b037b7220 */ /* 0x000fe80000410000 */
[--C-:B------:R-:W-:Y:S02]  /*9ff0*/  FFMA.FTZ R158, R161, c[0x0][0x2d0], -R192.reuse ;  /* 0x0000b400a19e7a23 */ /* 0x100fe400000108c0 */
[--C-:B------:R-:W-:Y:S02]  /*a000*/  FFMA.FTZ R161, R167, c[0x0][0x2d0], -R175.reuse ;  /* 0x0000b400a7a17a23 */ /* 0x100fe400000108af */
[--C-:B------:R-:W-:Y:S02]  /*a010*/  FFMA.FTZ R156, R160, c[0x0][0x2d0], -R192.reuse ;  /* 0x0000b400a09c7a23 */ /* 0x100fe400000108c0 */
[--C-:B------:R-:W-:Y:S01]  /*a020*/  FFMA.FTZ R160, R166, c[0x0][0x2d0], -R175.reuse ;  /* 0x0000b400a6a07a23 */ /* 0x100fe200000108af */
[----:B------:R-:W-:Y:S01]  /*a030*/  MUFU.EX2 R158, R158 ;  /* 0x0000009e009e7308 */ /* 0x000fe20000000800 */
[--C-:B------:R-:W-:Y:S02]  /*a040*/  FFMA.FTZ R162, R165, c[0x0][0x2d0], -R192.reuse ;  /* 0x0000b400a5a27a23 */ /* 0x100fe400000108c0 */
[----:B------:R-:W-:Y:S02]  /*a050*/  FFMA.FTZ R165, R169, c[0x0][0x2d0], -R175 ;  /* 0x0000b400a9a57a23 */ /* 0x000fe400000108af */
[C---:B------:R-:W-:Y:S02]  /*a060*/  FMUL.FTZ R124, R180.reuse, R124 ;  /* 0x0000007cb47c7220 */ /* 0x040fe40000410000 */
[C---:B------:R-:W-:Y:S02]  /*a070*/  FMUL.FTZ R125, R180.reuse, R125 ;  /* 0x0000007db47d7220 */ /* 0x040fe40000410000 */
[C---:B------:R-:W-:Y:S01]  /*a080*/  FMUL.FTZ R128, R180.reuse, R128 ;  /* 0x00000080b4807220 */ /* 0x040fe20000410000 */
[----:B------:R-:W-:Y:S01]  /*a090*/  MUFU.EX2 R156, R156 ;  /* 0x0000009c009c7308 */ /* 0x000fe20000000800 */
[----:B------:R-:W-:Y:S02]  /*a0a0*/  FMUL.FTZ R129, R180, R129 ;  /* 0x00000081b4817220 */ /* 0x000fe40000410000 */
[--C-:B---3--:R-:W-:Y:S02]  /*a0b0*/  FFMA.FTZ R198, R195, c[0x0][0x2d0], -R192.reuse ;  /* 0x0000b400c3c67a23 */ /* 0x108fe400000108c0 */
[--C-:B------:R-:W-:Y:S02]  /*a0c0*/  FFMA.FTZ R197, R194, c[0x0][0x2d0], -R192.reuse ;  /* 0x0000b400c2c57a23 */ /* 0x100fe400000108c0 */
[--C-:B------:R-:W-:Y:S02]  /*a0d0*/  FFMA.FTZ R168, R186, c[0x0][0x2d0], -R192.reuse ;  /* 0x0000b400baa87a23 */ /* 0x100fe400000108c0 */
[C---:B------:R-:W-:Y:S01]  /*a0e0*/  FMUL.FTZ R126, R3.reuse, R126 ;  /* 0x0000007e037e7220 */ /* 0x040fe20000410000 */
[----:B------:R-:W-:Y:S01]  /*a0f0*/  MUFU.EX2 R195, R145 ;  /* 0x0000009100c37308 */ /* 0x000fe20000000800 */
[C---:B------:R-:W-:Y:S01]  /*a100*/  FMUL.FTZ R127, R3.reuse, R127 ;  /* 0x0000007f037f7220 */ /* 0x040fe20000410000 */
[C---:B----4-:R-:W-:Y:S03]  /*a110*/  HMMA.16816.F32.BF16 R76, R176.reuse, R132, R76 ;  /* 0x00000084b04c723c */ /* 0x050fe6000004184c */
[C---:B------:R-:W-:Y:S02]  /*a120*/  FMUL.FTZ R130, R3.reuse, R130 ;  /* 0x0000008203827220 */ /* 0x040fe40000410000 */
[----:B------:R-:W-:Y:S02]  /*a130*/  FMUL.FTZ R131, R3, R131 ;  /* 0x0000008303837220 */ /* 0x000fe40000410000 */
[----:B------:R-:W-:Y:S01]  /*a140*/  FADD.FTZ R167, R203, R183 ;  /* 0x000000b7cba77221 */ /* 0x000fe20000010000 */
[C---:B------:R-:W-:Y:S01]  /*a150*/  HMMA.16816.F32.BF16 R80, R176.reuse, R134, R80 ;  /* 0x00000086b050723c */ /* 0x040fe20000041850 */
[----:B------:R-:W3:Y:S01]  /*a160*/  LDSM.16.MT88.4 R132, [R241+0x6100] ;  /* 0x00610000f184783b */ /* 0x000ee20000004200 */
[----:B------:R-:W-:Y:S02]  /*a170*/  MUFU.EX2 R194, R144 ;  /* 0x0000009000c27308 */ /* 0x000fe40000000800 */
[--C-:B------:R-:W-:Y:S02]  /*a180*/  FFMA.FTZ R203, R189, c[0x0][0x2d0], -R192.reuse ;  /* 0x0000b400bdcb7a23 */ /* 0x100fe400000108c0 */
[----:B------:R-:W-:Y:S02]  /*a190*/  FADD.FTZ R167, R201, R167 ;  /* 0x000000a7c9a77221 */ /* 0x000fe40000010000 */
[--C-:B------:R-:W-:Y:S04]  /*a1a0*/  FFMA.FTZ R196, R196, c[0x0][0x2d0], -R192.reuse ;  /* 0x0000b400c4c47a23 */ /* 0x100fe800000108c0 */
[----:B------:R-:W-:Y:S01]  /*a1b0*/  MUFU.EX2 R189, R154 ;  /* 0x0000009a00bd7308 */ /* 0x000fe20000000800 */
[----:B------:R-:W-:Y:S02]  /*a1c0*/  FADD.FTZ R167, R191, R167 ;  /* 0x000000a7bfa77221 */ /* 0x000fe40000010000 */
[--C-:B------:R-:W-:Y:S02]  /*a1d0*/  FFMA.FTZ R211, R206, c[0x0][0x2d0], -R192.reuse ;  /* 0x0000b400ced37a23 */ /* 0x100fe400000108c0 */
[--C-:B------:R-:W-:Y:S02]  /*a1e0*/  FFMA.FTZ R207, R207, c[0x0][0x2d0], -R192.reuse ;  /* 0x0000b400cfcf7a23 */ /* 0x100fe400000108c0 */
[--C-:B------:R-:W-:Y:S02]  /*a1f0*/  FFMA.FTZ R205, R205, c[0x0][0x2d0], -R192.reuse ;  /* 0x0000b400cdcd7a23 */ /* 0x100fe400000108c0 */
[--C-:B------:R-:W-:Y:S01]  /*a200*/  FFMA.FTZ R204, R204, c[0x0][0x2d0], -R192.reuse ;  /* 0x0000b400cccc7a23 */ /* 0x100fe200000108c0 */
[----:B------:R-:W-:Y:S01]  /*a210*/  MUFU.EX2 R186, R165 ;  /* 0x000000a500ba7308 */ /* 0x000fe20000000800 */
[--C-:B------:R-:W-:Y:S09]  /*a220*/  FFMA.FTZ R187, R187, c[0x0][0x2d0], -R192.reuse ;  /* 0x0000b400bbbb7a23 */ /* 0x100ff200000108c0 */
[----:B------:R-:W-:Y:S01]  /*a230*/  MUFU.EX2 R160, R160 ;  /* 0x000000a000a07308 */ /* 0x000fe20000000800 */
[C---:B---3--:R-:W-:Y:S09]  /*a240*/  HMMA.16816.F32.BF16 R84, R176.reuse, R132, R84 ;  /* 0x00000084b054723c */ /* 0x048ff20000041854 */
[----:B------:R-:W-:Y:S01]  /*a250*/  MUFU.EX2 R162, R162 ;  /* 0x000000a200a27308 */ /* 0x000fe20000000800 */
[C---:B------:R-:W-:Y:S01]  /*a260*/  HMMA.16816.F32.BF16 R88, R176.reuse, R134, R88 ;  /* 0x00000086b058723c */ /* 0x040fe20000041858 */
[----:B------:R-:W3:Y:S08]  /*a270*/  LDSM.16.MT88.4 R132, [R240+0x6100] ;  /* 0x00610000f084783b */ /* 0x000ef00000004200 */
[----:B------:R-:W-:Y:S10]  /*a280*/  MUFU.EX2 R3, R209 ;  /* 0x000000d100037308 */ /* 0x000ff40000000800 */
[----:B------:R4:W-:Y:S10]  /*a290*/  MUFU.EX2 R209, R148 ;  /* 0x0000009400d17308 */ /* 0x0009f40000000800 */
[----:B------:R5:W-:Y:S10]  /*a2a0*/  MUFU.EX2 R201, R215 ;  /* 0x000000d700c97308 */ /* 0x000bf40000000800 */
[----:B------:R-:W-:Y:S01]  /*a2b0*/  MUFU.EX2 R203, R203 ;  /* 0x000000cb00cb7308 */ /* 0x000fe20000000800 */
[----:B----4-:R-:W-:Y:S01]  /*a2c0*/  LDSM.16.MT88.4 R148, [R240+0x1900] ;  /* 0x00190000f094783b */ /* 0x010fe20000004200 */
[C---:B---3--:R-:W-:Y:S08]  /*a2d0*/  HMMA.16816.F32.BF16 R92, R176.reuse, R132, R92 ;  /* 0x00000084b05c723c */ /* 0x048ff0000004185c */
[----:B------:R-:W-:Y:S01]  /*a2e0*/  MUFU.EX2 R191, R168 ;  /* 0x000000a800bf7308 */ /* 0x000fe20000000800 */
[----:B--2---:R-:W-:Y:S02]  /*a2f0*/  FFMA.FTZ R180, R180, R146, R173 ;  /* 0x00000092b4b47223 */ /* 0x004fe400000100ad */
[----:B------:R-:W-:Y:S01]  /*a300*/  LDSM.16.MT88.4 R144, [R242+0x1100] ;  /* 0x00110000f290783b */ /* 0x000fe20000004200 */
[----:B-----5:R-:W-:Y:S01]  /*a310*/  FFMA.FTZ R215, R182, c[0x0][0x2d0], -R192 ;  /* 0x0000b400b6d77a23 */ /* 0x020fe200000108c0 */
[C---:B------:R-:W-:Y:S05]  /*a320*/  HMMA.16816.F32.BF16 R96, R176.reuse, R134, R96 ;  /* 0x00000086b060723c */ /* 0x040fea0000041860 */
[----:B------:R-:W-:Y:S01]  /*a330*/  MUFU.EX2 R161, R161 ;  /* 0x000000a100a17308 */ /* 0x000fe20000000800 */
[----:B------:R-:W2:Y:S01]  /*a340*/  LDSM.16.MT88.4 R132, [R244+0x9100] ;  /* 0x00910000f484783b */ /* 0x000ea20000004200 */
[----:B------:R-:W-:Y:S02]  /*a350*/  FADD.FTZ R166, R208, R180 ;  /* 0x000000b4d0a67221 */ /* 0x000fe40000010000 */
[----:B------:R-:W-:Y:S03]  /*a360*/  FFMA.FTZ R192, R181, c[0x0][0x2d0], -R192 ;  /* 0x0000b400b5c07a23 */ /* 0x000fe600000108c0 */
[----:B------:R-:W-:Y:S02]  /*a370*/  FADD.FTZ R166, R202, R166 ;  /* 0x000000a6caa67221 */ /* 0x000fe40000010000 */
[----:B------:R-:W-:Y:S01]  /*a380*/  LDSM.16.MT88.4 R172, [R244+0x2900] ;  /* 0x00290000f4ac783b */ /* 0x000fe20000004200 */
[----:B------:R-:W-:Y:S01]  /*a390*/  MUFU.EX2 R202, R155 ;  /* 0x0000009b00ca7308 */ /* 0x000fe20000000800 */
[----:B------:R-:W-:Y:S04]  /*a3a0*/  FADD.FTZ R166, R193, R166 ;  /* 0x000000a6c1a67221 */ /* 0x000fe80000010000 */
[----:B-1----:R-:W-:Y:S05]  /*a3b0*/  FADD.FTZ R166, R152, R166 ;  /* 0x000000a698a67221 */ /* 0x002fea0000010000 */
[----:B------:R-:W-:Y:S10]  /*a3c0*/  MUFU.EX2 R208, R153 ;  /* 0x0000009900d07308 */ /* 0x000ff40000000800 */
[----:B------:R-:W1:Y:S10]  /*a3d0*/  MUFU.EX2 R193, R164 ;  /* 0x000000a400c17308 */ /* 0x000e740000000800 */
[----:B------:R-:W-:Y:S01]  /*a3e0*/  MUFU.EX2 R198, R198 ;  /* 0x000000c600c67308 */ /* 0x000fe20000000800 */
[C---:B--2---:R-:W-:Y:S08]  /*a3f0*/  HMMA.16816.F32.BF16 R100, R176.reuse, R132, R100 ;  /* 0x00000084b064723c */ /* 0x044ff00000041864 */
[C---:B------:R-:W-:Y:S01]  /*a400*/  HMMA.16816.F32.BF16 R104, R176.reuse, R134, R104 ;  /* 0x00000086b068723c */ /* 0x040fe20000041868 */
[----:B------:R-:W2:Y:S01]  /*a410*/  LDSM.16.MT88.4 R132, [R242+0x9100] ;  /* 0x00910000f284783b */ /* 0x000ea20000004200 */
[----:B------:R-:W-:Y:S02]  /*a420*/  MUFU.EX2 R197, R197 ;  /* 0x000000c500c57308 */ /* 0x000fe40000000800 */
[----:B-1----:R-:W-:Y:S08]  /*a430*/  F2FP.BF16.PACK_AB R180, R193, R186 ;  /* 0x000000bac1b4723e */ /* 0x002ff000000010ff */
[----:B------:R-:W-:Y:S10]  /*a440*/  MUFU.EX2 R196, R196 ;  /* 0x000000c400c47308 */ /* 0x000ff40000000800 */
[----:B------:R-:W-:Y:S10]  /*a450*/  MUFU.EX2 R211, R211 ;  /* 0x000000d300d37308 */ /* 0x000ff40000000800 */
[----:B------:R-:W-:Y:S01]  /*a460*/  MUFU.EX2 R207, R207 ;  /* 0x000000cf00cf7308 */ /* 0x000fe20000000800 */
[C---:B--2---:R-:W-:Y:S09]  /*a470*/  HMMA.16816.F32.BF16 R108, R176.reuse, R132, R108 ;  /* 0x00000084b06c723c */ /* 0x044ff2000004186c */
[----:B------:R-:W-:Y:S01]  /*a480*/  MUFU.EX2 R206, R213 ;  /* 0x000000d500ce7308 */ /* 0x000fe20000000800 */
[C---:B------:R-:W-:Y:S01]  /*a490*/  HMMA.16816.F32.BF16 R112, R176.reuse, R134, R112 ;  /* 0x00000086b070723c */ /* 0x040fe20000041870 */
[----:B------:R-:W1:Y:S08]  /*a4a0*/  LDSM.16.MT88.4 R132, [R241+0x9100] ;  /* 0x00910000f184783b */ /* 0x000e700000004200 */
[----:B------:R-:W2:Y:S10]  /*a4b0*/  MUFU.EX2 R213, R163 ;  /* 0x000000a300d57308 */ /* 0x000eb40000000800 */
[----:B------:R-:W-:Y:S10]  /*a4c0*/  MUFU.EX2 R205, R205 ;  /* 0x000000cd00cd7308 */ /* 0x000ff40000000800 */
[----:B------:R-:W-:Y:S01]  /*a4d0*/  MUFU.EX2 R204, R204 ;  /* 0x000000cc00cc7308 */ /* 0x000fe20000000800 */
[----:B--2---:R-:W-:Y:S09]  /*a4e0*/  F2FP.BF16.PACK_AB R182, R214, R213 ;  /* 0x000000d5d6b6723e */ /* 0x004ff200000010ff */
[----:B------:R-:W2:Y:S01]  /*a4f0*/  MUFU.EX2 R187, R187 ;  /* 0x000000bb00bb7308 */ /* 0x000ea20000000800 */
[C---:B-1----:R-:W-:Y:S09]  /*a500*/  HMMA.16816.F32.BF16 R116, R176.reuse, R132, R116 ;  /* 0x00000084b074723c */ /* 0x042ff20000041874 */
[----:B------:R-:W-:Y:S01]  /*a510*/  MUFU.EX2 R215, R215 ;  /* 0x000000d700d77308 */ /* 0x000fe20000000800 */
[C---:B------:R-:W-:Y:S01]  /*a520*/  HMMA.16816.F32.BF16 R120, R176.reuse, R134, R120 ;  /* 0x00000086b078723c */ /* 0x040fe20000041878 */
[----:B------:R-:W1:Y:S08]  /*a530*/  LDSM.16.MT88.4 R132, [R240+0x9100] ;  /* 0x00910000f084783b */ /* 0x000e700000004200 */
[----:B------:R-:W3:Y:S03]  /*a540*/  MUFU.EX2 R192, R192 ;  /* 0x000000c000c07308 */ /* 0x000ee60000000800 */
[----:B--2---:R-:W-:Y:S02]  /*a550*/  F2FP.BF16.PACK_AB R181, R187, R191 ;  /* 0x000000bfbbb5723e */ /* 0x004fe400000010ff */
[----:B---3--:R-:W-:Y:S01]  /*a560*/  F2FP.BF16.PACK_AB R183, R192, R215 ;  /* 0x000000d7c0b7723e */ /* 0x008fe200000010ff */
[C---:B-1----:R-:W-:Y:S07]  /*a570*/  HMMA.16816.F32.BF16 R124, R176.reuse, R132, R124 ;  /* 0x00000084b07c723c */ /* 0x042fee000004187c */
[----:B------:R-:W-:Y:S01]  /*a580*/  F2FP.BF16.PACK_AB R132, R157, R152 ;  /* 0x000000989d84723e */ /* 0x000fe200000010ff */
[----:B------:R-:W-:Y:S01]  /*a590*/  HMMA.16816.F32.BF16 R128, R176, R134, R128 ;  /* 0x00000086b080723c */ /* 0x000fe20000041880 */
[----:B------:R-:W-:Y:S03]  /*a5a0*/  LDSM.16.MT88.4 R152, [R242+0x5100] ;  /* 0x00510000f298783b */ /* 0x000fe60000004200 */
[----:B------:R-:W-:Y:S03]  /*a5b0*/  F2FP.BF16.PACK_AB R133, R156, R158 ;  /* 0x0000009e9c85723e */ /* 0x000fe600000010ff */
[----:B------:R-:W-:Y:S02]  /*a5c0*/  F2FP.BF16.PACK_AB R134, R160, R161 ;  /* 0x000000a1a086723e */ /* 0x000fe400000010ff */
[----:B------:R-:W-:Y:S07]  /*a5d0*/  F2FP.BF16.PACK_AB R135, R184, R162 ;  /* 0x000000a2b887723e */ /* 0x000fee00000010ff */
[C---:B------:R-:W-:Y:S08]  /*a5e0*/  HMMA.16816.F32.BF16 R4, R132.reuse, R136, R4 ;  /* 0x000000888404723c */ /* 0x040ff00000041804 */
        /* <DEDUP_REMOVED lines=45> */
[----:B------:R-:W-:Y:S01]  /*a8c0*/  HMMA.16816.F32.BF16 R128, R132, R142, R128 ;  /* 0x0000008e8480723c */ /* 0x000fe20000041880 */
[----:B------:R-:W2:Y:S06]  /*a8d0*/  LDSM.16.MT88.4 R140, [R241+0x1100] ;  /* 0x00110000f18c783b */ /* 0x000eac0000004200 */
[----:B------:R-:W-:Y:S02]  /*a8e0*/  F2FP.BF16.PACK_AB R132, R199, R200 ;  /* 0x000000c8c784723e */ /* 0x000fe400000010ff */
[----:B------:R-:W-:Y:S03]  /*a8f0*/  F2FP.BF16.PACK_AB R133, R197, R198 ;  /* 0x000000c6c585723e */ /* 0x000fe600000010ff */
[----:B------:R-:W-:Y:S02]  /*a900*/  F2FP.BF16.PACK_AB R134, R194, R195 ;  /* 0x000000c3c286723e */ /* 0x000fe400000010ff */
[----:B------:R-:W-:Y:S07]  /*a910*/  F2FP.BF16.PACK_AB R135, R3, R196 ;  /* 0x000000c40387723e */ /* 0x000fee00000010ff */
[C---:B-1----:R-:W-:Y:S08]  /*a920*/  HMMA.16816.F32.BF16 R4, R132.reuse, R136, R4 ;  /* 0x000000888404723c */ /* 0x042ff00000041804 */
[C---:B------:R-:W-:Y:S01]  /*a930*/  HMMA.16816.F32.BF16 R8, R132.reuse, R138, R8 ;  /* 0x0000008a8408723c */ /* 0x040fe20000041808 */
[----:B------:R-:W1:Y:S07]  /*a940*/  LDSM.16.MT88.4 R136, [R240+0x1100] ;  /* 0x00110000f088783b */ /* 0x000e6e0000004200 */
[C---:B------:R-:W-:Y:S08]  /*a950*/  HMMA.16816.F32.BF16 R12, R132.reuse, R144, R12 ;  /* 0x00000090840c723c */ /* 0x040ff0000004180c */
        /* <DEDUP_REMOVED lines=31> */
[----:B------:R-:W-:Y:S07]  /*ab50*/  LDSM.16.MT88.4 R140, [R240+0xa100] ;  /* 0x00a10000f08c783b */ /* 0x000fee0000004200 */
[C---:B-1----:R-:W-:Y:S08]  /*ab60*/  HMMA.16816.F32.BF16 R100, R132.reuse, R136, R100 ;  /* 0x000000888464723c */ /* 0x042ff00000041864 */
[C---:B------:R-:W-:Y:S01]  /*ab70*/  HMMA.16816.F32.BF16 R104, R132.reuse, R138, R104 ;  /* 0x0000008a8468723c */ /* 0x040fe20000041868 */
[----:B------:R-:W1:Y:S07]  /*ab80*/  LDSM.16.MT88.4 R136, [R241+0xa100] ;  /* 0x00a10000f188783b */ /* 0x000e6e0000004200 */
[C---:B---3--:R-:W-:Y:S08]  /*ab90*/  HMMA.16816.F32.BF16 R108, R132.reuse, R144, R108 ;  /* 0x00000090846c723c */ /* 0x048ff0000004186c */
[C---:B------:R-:W-:Y:S01]  /*aba0*/  HMMA.16816.F32.BF16 R112, R132.reuse, R146, R112 ;  /* 0x000000928470723c */ /* 0x040fe20000041870 */
[----:B------:R-:W-:Y:S07]  /*abb0*/  LDSM.16.MT88.4 R144, [R242+0x1900] ;  /* 0x00190000f290783b */ /* 0x000fee0000004200 */
        /* <DEDUP_REMOVED lines=34> */
[C---:B------:R-:W-:Y:S08]  /*ade0*/  HMMA.16816.F32.BF16 R68, R132.reuse, R148, R68 ;  /* 0x000000948444723c */ /* 0x040ff00000041844 */
[C---:B------:R-:W-:Y:S01]  /*adf0*/  HMMA.16816.F32.BF16 R72, R132.reuse, R150, R72 ;  /* 0x000000968448723c */ /* 0x040fe20000041848 */
[----:B------:R-:W2:Y:S07]  /*ae00*/  LDSM.16.MT88.4 R148, [R244+0xa900] ;  /* 0x00a90000f494783b */ /* 0x000eae0000004200 */
[C---:B---3--:R-:W-:Y:S08]  /*ae10*/  HMMA.16816.F32.BF16 R76, R132.reuse, R144, R76 ;  /* 0x00000090844c723c */ /* 0x048ff0000004184c */
[C---:B------:R-:W-:Y:S01]  /*ae20*/  HMMA.16816.F32.BF16 R80, R132.reuse, R146, R80 ;  /* 0x000000928450723c */ /* 0x040fe20000041850 */
[----:B------:R-:W-:Y:S07]  /*ae30*/  LDSM.16.MT88.4 R144, [R241+0xa900] ;  /* 0x00a90000f190783b */ /* 0x000fee0000004200 */
        /* <DEDUP_REMOVED lines=16> */
[----:B------:R-:W-:Y:S01]  /*af40*/  HMMA.16816.F32.BF16 R128, R132, R142, R128 ;  /* 0x0000008e8480723c */ /* 0x000fe20000041880 */
[----:B------:R-:W3:Y:S06]  /*af50*/  LDSM.16.MT88.4 R140, [R240+0x2100] ;  /* 0x00210000f08c783b */ /* 0x000eec0000004200 */
        /* <DEDUP_REMOVED lines=22> */
[C---:B----4-:R-:W-:Y:S08]  /*b0c0*/  HMMA.16816.F32.BF16 R52, R132.reuse, R148, R52 ;  /* 0x000000948434723c */ /* 0x050ff00000041834 */
[C---:B------:R-:W-:Y:S01]  /*b0d0*/  HMMA.16816.F32.BF16 R56, R132.reuse, R150, R56 ;  /* 0x000000968438723c */ /* 0x040fe20000041838 */
[----:B------:R-:W4:Y:S07]  /*b0e0*/  LDSM.16.MT88.4 R148, [R240+0x8100] ;  /* 0x00810000f094783b */ /* 0x000f2e0000004200 */
        /* <DEDUP_REMOVED lines=11> */
[----:B------:R-:W3:Y:S07]  /*b1a0*/  LDSM.16.MT88.4 R152, [R240+0xb100] ;  /* 0x00b10000f098783b */ /* 0x000eee0000004200 */
[C---:B----4-:R-:W-:Y:S08]  /*b1b0*/  HMMA.16816.F32.BF16 R92, R132.reuse, R148, R92 ;  /* 0x00000094845c723c */ /* 0x050ff0000004185c */
[C---:B------:R-:W-:Y:S01]  /*b1c0*/  HMMA.16816.F32.BF16 R96, R132.reuse, R150, R96 ;  /* 0x000000968460723c */ /* 0x040fe20000041860 */
[----:B------:R-:W-:Y:S07]  /*b1d0*/  LDSM.16.MT88.4 R148, [R240+0x2900] ;  /* 0x00290000f094783b */ /* 0x000fee0000004200 */
[C---:B-1----:R-:W-:Y:S07]  /*b1e0*/  HMMA.16816.F32.BF16 R100, R132.reuse, R136, R100 ;  /* 0x000000888464723c */ /* 0x042fee0000041864 */
[----:B------:R-:W-:Y:S01]  /*b1f0*/  FADD.FTZ R136, R158, R167 ;  /* 0x000000a79e887221 */ /* 0x000fe20000010000 */
[C---:B------:R-:W-:Y:S04]  /*b200*/  HMMA.16816.F32.BF16 R104, R132.reuse, R138, R104 ;  /* 0x0000008a8468723c */ /* 0x040fe80000041868 */
[----:B------:R-:W-:Y:S02]  /*b210*/  FADD.FTZ R137, R157, R166 ;  /* 0x000000a69d897221 */ /* 0x000fe40000010000 */
[----:B------:R-:W1:Y:S01]  /*b220*/  LDSM.16.MT88.4 R164, [R242+0x2900] ;  /* 0x00290000f2a4783b */ /* 0x000e620000004200 */
[----:B------:R-:W-:Y:S01]  /*b230*/  FADD.FTZ R136, R156, R136 ;  /* 0x000000889c887221 */ /* 0x000fe20000010000 */
[C---:B--2---:R-:W-:Y:S04]  /*b240*/  HMMA.16816.F32.BF16 R108, R132.reuse, R140, R108 ;  /* 0x0000008c846c723c */ /* 0x044fe8000004186c */
[----:B------:R-:W-:Y:S02]  /*b250*/  FADD.FTZ R161, R161, R137 ;  /* 0x00000089a1a17221 */ /* 0x000fe40000010000 */
[----:B------:R-:W2:Y:S01]  /*b260*/  LDSM.16.MT88.4 R156, [R241+0x2900] ;  /* 0x00290000f19c783b */ /* 0x000ea20000004200 */
[----:B------:R-:W-:Y:S01]  /*b270*/  FADD.FTZ R138, R162, R136 ;  /* 0x00000088a28a7221 */ /* 0x000fe20000010000 */
[C---:B------:R-:W-:Y:S04]  /*b280*/  HMMA.16816.F32.BF16 R112, R132.reuse, R142, R112 ;  /* 0x0000008e8470723c */ /* 0x040fe80000041870 */
[----:B------:R-:W-:Y:S02]  /*b290*/  FADD.FTZ R139, R160, R161 ;  /* 0x000000a1a08b7221 */ /* 0x000fe40000010000 */
[----:B------:R-:W4:Y:S02]  /*b2a0*/  LDSM.16.MT88.4 R140, [R244+0x5900] ;  /* 0x00590000f48c783b */ /* 0x000f240000004200 */
[C---:B------:R-:W-:Y:S08]  /*b2b0*/  HMMA.16816.F32.BF16 R116, R132.reuse, R144, R116 ;  /* 0x000000908474723c */ /* 0x040ff00000041874 */
[C---:B------:R-:W-:Y:S08]  /*b2c0*/  HMMA.16816.F32.BF16 R120, R132.reuse, R146, R120 ;  /* 0x000000928478723c */ /* 0x040ff00000041878 */
[C---:B---3--:R-:W-:Y:S08]  /*b2d0*/  HMMA.16816.F32.BF16 R124, R132.reuse, R152, R124 ;  /* 0x00000098847c723c */ /* 0x048ff0000004187c */
[----:B------:R-:W-:Y:S01]  /*b2e0*/  HMMA.16816.F32.BF16 R128, R132, R154, R128 ;  /* 0x0000009a8480723c */ /* 0x000fe20000041880 */
[----:B------:R-:W3:Y:S07]  /*b2f0*/  LDSM.16.MT88.4 R132, [R242+0x5900] ;  /* 0x00590000f284783b */ /* 0x000eee0000004200 */
[C---:B------:R-:W-:Y:S01]  /*b300*/  HMMA.16816.F32.BF16 R176, R180.reuse, R172, R4 ;  /* 0x000000acb4b0723c */ /* 0x040fe20000041804 */
[----:B------:R-:W5:Y:S07]  /*b310*/  LDSM.16.MT88.4 R4, [R241+0x5900] ;  /* 0x00590000f104783b */ /* 0x000f6e0000004200 */
[C---:B------:R-:W-:Y:S01]  /*b320*/  HMMA.16816.F32.BF16 R172, R180.reuse, R174, R8 ;  /* 0x000000aeb4ac723c */ /* 0x040fe20000041808 */
[----:B------:R-:W3:Y:S07]  /*b330*/  LDSM.16.MT88.4 R8, [R240+0x5900] ;  /* 0x00590000f008783b */ /* 0x000eee0000004200 */
[C---:B-1----:R-:W-:Y:S01]  /*b340*/  HMMA.16816.F32.BF16 R168, R180.reuse, R164, R12 ;  /* 0x000000a4b4a8723c */ /* 0x042fe2000004180c */
[----:B------:R-:W1:Y:S07]  /*b350*/  LDSM.16.MT88.4 R12, [R244+0x8900] ;  /* 0x00890000f40c783b */ /* 0x000e6e0000004200 */
[C---:B------:R-:W-:Y:S01]  /*b360*/  HMMA.16816.F32.BF16 R164, R180.reuse, R166, R16 ;  /* 0x000000a6b4a4723c */ /* 0x040fe20000041810 */
[----:B------:R-:W1:Y:S07]  /*b370*/  LDSM.16.MT88.4 R16, [R242+0x8900] ;  /* 0x00890000f210783b */ /* 0x000e6e0000004200 */
[C---:B--2---:R-:W-:Y:S01]  /*b380*/  HMMA.16816.F32.BF16 R160, R180.reuse, R156, R20 ;  /* 0x0000009cb4a0723c */ /* 0x044fe20000041814 */
[----:B------:R-:W2:Y:S07]  /*b390*/  LDSM.16.MT88.4 R20, [R241+0x8900] ;  /* 0x00890000f114783b */ /* 0x000eae0000004200 */
[C---:B------:R-:W-:Y:S01]  /*b3a0*/  HMMA.16816.F32.BF16 R156, R180.reuse, R158, R24 ;  /* 0x0000009eb49c723c */ /* 0x040fe20000041818 */
[----:B------:R-:W1:Y:S07]  /*b3b0*/  LDSM.16.MT88.4 R24, [R240+0x8900] ;  /* 0x00890000f018783b */ /* 0x000e6e0000004200 */
[C---:B------:R-:W-:Y:S07]  /*b3c0*/  HMMA.16816.F32.BF16 R152, R180.reuse, R148, R28 ;  /* 0x00000094b498723c */ /* 0x040fee000004181c */
[----:B------:R-:W-:Y:S01]  /*b3d0*/  MOV R30, R138 ;  /* 0x0000008a001e7202 */ /* 0x000fe20000000f00 */
[C---:B------:R-:W-:Y:S04]  /*b3e0*/  HMMA.16816.F32.BF16 R148, R180.reuse, R150, R32 ;  /* 0x00000096b494723c */ /* 0x040fe80000041820 */
[----:B------:R-:W-:Y:S01]  /*b3f0*/  MOV R31, R139 ;  /* 0x0000008b001f7202 */ /* 0x000fe20000000f00 */
[----:B------:R-:W-:Y:S03]  /*b400*/  FADD.FTZ R184, R184, R30 ;  /* 0x0000001eb8b87221 */ /* 0x000fe60000010000 */
[C---:B----4-:R-:W-:Y:S04]  /*b410*/  HMMA.16816.F32.BF16 R144, R180.reuse, R140, R36 ;  /* 0x0000008cb490723c */ /* 0x050fe80000041824 */
[----:B------:R-:W-:Y:S02]  /*b420*/  FADD.FTZ R184, R198, R184 ;  /* 0x000000b8c6b87221 */ /* 0x000fe40000010000 */
[----:B------:R-:W-:Y:S02]  /*b430*/  FADD.FTZ R200, R200, R31 ;  /* 0x0000001fc8c87221 */ /* 0x000fe40000010000 */
[C---:B------:R-:W-:Y:S04]  /*b440*/  HMMA.16816.F32.BF16 R140, R180.reuse, R142, R40 ;  /* 0x0000008eb48c723c */ /* 0x040fe80000041828 */
[----:B------:R-:W-:Y:S02]  /*b450*/  FADD.FTZ R197, R197, R184 ;  /* 0x000000b8c5c57221 */ /* 0x000fe40000010000 */
[----:B------:R-:W-:Y:S02]  /*b460*/  FADD.FTZ R199, R199, R200 ;  /* 0x000000c8c7c77221 */ /* 0x000fe40000010000 */
[C---:B---3--:R-:W-:Y:S04]  /*b470*/  HMMA.16816.F32.BF16 R136, R180.reuse, R132, R44 ;  /* 0x00000084b488723c */ /* 0x048fe8000004182c */
[----:B------:R-:W-:Y:S02]  /*b480*/  FADD.FTZ R197, R196, R197 ;  /* 0x000000c5c4c57221 */ /* 0x000fe40000010000 */
[----:B------:R-:W-:Y:S02]  /*b490*/  FADD.FTZ R199, R195, R199 ;  /* 0x000000c7c3c77221 */ /* 0x000fe40000010000 */
[C---:B------:R-:W-:Y:S04]  /*b4a0*/  HMMA.16816.F32.BF16 R132, R180.reuse, R134, R48 ;  /* 0x00000086b484723c */ /* 0x040fe80000041830 */
[----:B------:R-:W-:Y:S02]  /*b4b0*/  FADD.FTZ R3, R3, R197 ;  /* 0x000000c503037221 */ /* 0x000fe40000010000 */
[----:B------:R-:W-:Y:S02]  /*b4c0*/  FADD.FTZ R194, R194, R199 ;  /* 0x000000c7c2c27221 */ /* 0x000fe40000010000 */
[C---:B-----5:R-:W-:Y:S04]  /*b4d0*/  HMMA.16816.F32.BF16 R52, R180.reuse, R4, R52 ;  /* 0x00000004b434723c */ /* 0x060fe80000041834 */
[----:B------:R-:W-:Y:S02]  /*b4e0*/  FADD.FTZ R3, R211, R3 ;  /* 0x00000003d3037221 */ /* 0x000fe40000010000 */
[----:B------:R-:W-:Y:S02]  /*b4f0*/  FADD.FTZ R194, R210, R194 ;  /* 0x000000c2d2c27221 */ /* 0x000fe40000010000 */
[C---:B------:R-:W-:Y:S01]  /*b500*/  HMMA.16816.F32.BF16 R56, R180.reuse, R6, R56 ;  /* 0x00000006b438723c */ /* 0x040fe20000041838 */
[----:B------:R-:W3:Y:S03]  /*b510*/  LDSM.16.MT88.4 R4, [R244+0xb900] ;  /* 0x00b90000f404783b */ /* 0x000ee60000004200 */
[----:B------:R-:W-:Y:S02]  /*b520*/  FADD.FTZ R207, R207, R3 ;  /* 0x00000003cfcf7221 */ /* 0x000fe40000010000 */
[----:B------:R-:W-:Y:S02]  /*b530*/  FADD.FTZ R209, R209, R194 ;  /* 0x000000c2d1d17221 */ /* 0x000fe40000010000 */
[C---:B------:R-:W-:Y:S04]  /*b540*/  HMMA.16816.F32.BF16 R60, R180.reuse, R8, R60 ;  /* 0x00000008b43c723c */ /* 0x040fe8000004183c */
[----:B------:R-:W-:Y:S02]  /*b550*/  FADD.FTZ R209, R206, R209 ;  /* 0x000000d1ced17221 */ /* 0x000fe40000010000 */
[----:B------:R-:W-:Y:S02]  /*b560*/  FADD.FTZ R207, R205, R207 ;  /* 0x000000cfcdcf7221 */ /* 0x000fe40000010000 */
[C---:B------:R-:W-:Y:S01]  /*b570*/  HMMA.16816.F32.BF16 R64, R180.reuse, R10, R64 ;  /* 0x0000000ab440723c */ /* 0x040fe20000041840 */
[----:B------:R-:W4:Y:S03]  /*b580*/  LDSM.16.MT88.4 R8, [R242+0xb900] ;  /* 0x00b90000f208783b */ /* 0x000f260000004200 */
[----:B------:R-:W-:Y:S02]  /*b590*/  FADD.FTZ R212, R212, R209 ;  /* 0x000000d1d4d47221 */ /* 0x000fe40000010000 */
[----:B------:R-:W-:Y:S02]  /*b5a0*/  FADD.FTZ R204, R204, R207 ;  /* 0x000000cfcccc7221 */ /* 0x000fe40000010000 */
[C---:B-1----:R-:W-:Y:S04]  /*b5b0*/  HMMA.16816.F32.BF16 R68, R180.reuse, R12, R68 ;  /* 0x0000000cb444723c */ /* 0x042fe80000041844 */
[----:B------:R-:W-:Y:S02]  /*b5c0*/  FADD.FTZ R212, R201, R212 ;  /* 0x000000d4c9d47221 */ /* 0x000fe40000010000 */
[----:B------:R-:W-:Y:S02]  /*b5d0*/  FADD.FTZ R204, R203, R204 ;  /* 0x000000cccbcc7221 */ /* 0x000fe40000010000 */
[C---:B------:R-:W-:Y:S01]  /*b5e0*/  HMMA.16816.F32.BF16 R72, R180.reuse, R14, R72 ;  /* 0x0000000eb448723c */ /* 0x040fe20000041848 */
[----:B------:R-:W1:Y:S03]  /*b5f0*/  LDSM.16.MT88.4 R12, [R241+0xb900] ;  /* 0x00b90000f10c783b */ /* 0x000e660000004200 */
        /* <DEDUP_REMOVED lines=18> */
[----:B------:R-:W-:Y:S04]  /*b720*/  FADD.FTZ R3, R214, R193 ;  /* 0x000000c1d6037221 */ /* 0x000fe80000010000 */
[C---:B---3--:R-:W-:Y:S01]  /*b730*/  HMMA.16816.F32.BF16 R100, R180.reuse, R4, R100 ;  /* 0x00000004b464723c */ /* 0x048fe20000041864 */
[----:B------:R2:W-:Y:S07]  /*b740*/  STL [R1+0x60], R3 ;  /* 0x0000600301007387 */ /* 0x0005ee0000100800 */
[C---:B------:R-:W-:Y:S01]  /*b750*/  HMMA.16816.F32.BF16 R104, R180.reuse, R6, R104 ;  /* 0x00000006b468723c */ /* 0x040fe20000041868 */
[----:B------:R-:W3:Y:S07]  /*b760*/  LDSM.16.MT88.4 R4, [R240+0xb900] ;  /* 0x00b90000f004783b */ /* 0x000eee0000004200 */
[C---:B----4-:R-:W-:Y:S08]  /*b770*/  HMMA.16816.F32.BF16 R108, R180.reuse, R8, R108 ;  /* 0x00000008b46c723c */ /* 0x050ff0000004186c */
[C---:B------:R-:W-:Y:S04]  /*b780*/  HMMA.16816.F32.BF16 R112, R180.reuse, R10, R112 ;  /* 0x0000000ab470723c */ /* 0x040fe80000041870 */
[----:B--2---:R-:W-:Y:S04]  /*b790*/  MOV R3, R0 ;  /* 0x0000000000037202 */ /* 0x004fe80000000f00 */
[C---:B-1----:R-:W-:Y:S08]  /*b7a0*/  HMMA.16816.F32.BF16 R116, R180.reuse, R12, R116 ;  /* 0x0000000cb474723c */ /* 0x042ff00000041874 */
[C---:B------:R-:W-:Y:S08]  /*b7b0*/  HMMA.16816.F32.BF16 R120, R180.reuse, R14, R120 ;  /* 0x0000000eb478723c */ /* 0x040ff00000041878 */
[C---:B---3--:R-:W-:Y:S08]  /*b7c0*/  HMMA.16816.F32.BF16 R124, R180.reuse, R4, R124 ;  /* 0x00000004b47c723c */ /* 0x048ff0000004187c */
[----:B------:R-:W-:Y:S07]  /*b7d0*/  HMMA.16816.F32.BF16 R128, R180, R6, R128 ;  /* 0x00000006b480723c */ /* 0x000fee0000041880 */
[----:B------:R-:W-:Y:S01]  /*b7e0*/  MOV R180, R2 ;  /* 0x0000000200b47202 */ /* 0x000fe20000000f00 */
[----:B------:R-:W-:Y:S01]  /*b7f0*/  FADD.FTZ R183, R192, R187 ;  /* 0x000000bbc0b77221 */ /* 0x000fe20000010000 */
[----:B------:R-:W-:-:S05]  /*b800*/  @P0 BRA `(.L_x_772) ;  /* 0xffffb54000000947 */ /* 0x000fca000383ffff */
.L_x_771:
[----:B------:R-:W2:Y:S04]  /*b810*/  LDL.LU R5, [R1+0x60] ;  /* 0x0000600001057983 */ /* 0x000ea80000300800 */
[----:B------:R-:W1:Y:S01]  /*b820*/  SHFL.BFLY PT, R4, R183, 0x2, 0x1f ;  /* 0x0c401f00b7047f89 */ /* 0x000e6200000e0000 */
[----:B------:R-:W-:-:S02]  /*b830*/  MOV R6, c[0x0][0x4e8] ;  /* 0x00013a0000067a02 */ /* 0x000fc40000000f00 */
[----:B------:R-:W-:Y:S01]  /*b840*/  MOV R11, RZ ;  /* 0x000000ff000b7202 */ /* 0x000fe20000000f00 */
[----:B------:R-:W3:Y:S01]  /*b850*/  LDL.LU R15, [R1+0x8] ;  /* 0x00000800010f7983 */ /* 0x000ee20000300800 */
[----:B------:R-:W-:-:S03]  /*b860*/  ISETP.NE.AND P4, PT, R6, 0x1, PT ;  /* 0x000000010600780c */ /* 0x000fc60003f85270 */
[----:B------:R-:W4:Y:S01]  /*b870*/  S2R R8, SR_TID.X ;  /* 0x0000000000087919 */ /* 0x000f220000002100 */
[----:B------:R-:W4:Y:S01]  /*b880*/  S2UR UR7, SR_CTAID.Y ;  /* 0x00000000000779c3 */ /* 0x000f220000002600 */
[----:B------:R-:W-:Y:S02]  /*b890*/  ULDC.64 UR4, c[0x0][0x490] ;  /* 0x0001240000047ab9 */ /* 0x000fe40000000a00 */
[----:B------:R-:W3:Y:S04]  /*b8a0*/  LDL.LU R17, [R1+0x1c] ;  /* 0x00001c0001117983 */ /* 0x000ee80000300800 */
[----:B------:R-:W3:Y:S01]  /*b8b0*/  LDL.LU R24, [R1+0x4] ;  /* 0x0000040001187983 */ /* 0x000ee20000300800 */
[----:B-1----:R-:W-:-:S05]  /*b8c0*/  FADD.FTZ R183, R4, R183 ;  /* 0x000000b704b77221 */ /* 0x002fca0000010000 */
[----:B------:R-:W1:Y:S01]  /*b8d0*/  SHFL.BFLY PT, R4, R183, 0x1, 0x1f ;  /* 0x0c201f00b7047f89 */ /* 0x000e6200000e0000 */
[----:B----4-:R-:W-:Y:S01]  /*b8e0*/  SHF.R.S32.HI R9, RZ, 0x1f, R8 ;  /* 0x0000001fff097819 */ /* 0x010fe20000011408 */
[----:B-1----:R-:W-:-:S05]  /*b8f0*/  FADD.FTZ R4, R183, R4 ;  /* 0x00000004b7047221 */ /* 0x002fca0000010000 */
[----:B------:R-:W-:Y:S01]  /*b900*/  FSETP.NE.FTZ.AND P0, PT, R4, RZ, PT ;  /* 0x000000ff0400720b */ /* 0x000fe20003f15000 */
[----:B------:R-:W-:Y:S01]  /*b910*/  USHF.R.S32.HI UR6, URZ, 0x1f, UR7 ;  /* 0x0000001f3f067899 */ /* 0x000fe20008011407 */
[----:B------:R-:W-:-:S03]  /*b920*/  MOV R16, 0xff800000 ;  /* 0xff80000000107802 */ /* 0x000fc60000000f00 */
[----:B------:R-:W-:Y:S01]  /*b930*/  UIMAD UR8, UR6, UR4, URZ ;  /* 0x00000004060872a4 */ /* 0x000fe2000f8e023f */
[----:B------:R-:W-:Y:S06]  /*b940*/  BAR.SYNC.DEFER_BLOCKING 0x1, 0x100 ;  /* 0x0044000000007b1d */ /* 0x000fec0000010000 */
[----:B--2---:R-:W1:Y:S01]  /*b950*/  SHFL.BFLY PT, R3, R5, 0x2, 0x1f ;  /* 0x0c401f0005037f89 */ /* 0x004e6200000e0000 */
[----:B---3--:R-:W-:Y:S01]  /*b960*/  @P4 IMAD.HI.U32 R10, R15, c[0x0][0x4ec], RZ ;  /* 0x00013b000f0a4a27 */ /* 0x008fe200078e00ff */
[----:B------:R-:W-:-:S04]  /*b970*/  MOV R7, R15 ;  /* 0x0000000f00077202 */ /* 0x000fc80000000f00 */
[----:B------:R-:W-:Y:S02]  /*b980*/  @P4 SHF.R.U32.HI R7, RZ, c[0x0][0x4f0], R10 ;  /* 0x00013c00ff074a19 */ /* 0x000fe4000001160a */
[----:B------:R-:W-:Y:S02]  /*b990*/  MOV R10, RZ ;  /* 0x000000ff000a7202 */ /* 0x000fe40000000f00 */
[----:B------:R-:W-:Y:S01]  /*b9a0*/  IADD3 R13, -R7, RZ, RZ ;  /* 0x000000ff070d7210 */ /* 0x000fe20007ffe1ff */
[----:B-1----:R-:W-:-:S05]  /*b9b0*/  FADD.FTZ R3, R3, R5 ;  /* 0x0000000503037221 */ /* 0x002fca0000010000 */
[----:B------:R-:W1:Y:S01]  /*b9c0*/  SHFL.BFLY PT, R5, R3, 0x1, 0x1f ;  /* 0x0c201f0003057f89 */ /* 0x000e6200000e0000 */
[----:B------:R-:W2:Y:S01]  /*b9d0*/  @P0 MUFU.RCP R10, R4 ;  /* 0x00000004000a0308 */ /* 0x000ea20000001000 */
[----:B-1----:R-:W-:Y:S01]  /*b9e0*/  FADD.FTZ R5, R3, R5 ;  /* 0x0000000503057221 */ /* 0x002fe20000010000 */
[CC--:B------:R-:W-:Y:S01]  /*b9f0*/  LEA.HI R3, R9.reuse, R8.reuse, RZ, 0x5 ;  /* 0x0000000809037211 */ /* 0x0c0fe200078f28ff */
[C---:B--2---:R-:W-:Y:S01]  /*ba00*/  FMUL.FTZ R83, R10.reuse, R83 ;  /* 0x000000530a537220 */ /* 0x044fe20000410000 */
[----:B------:R-:W-:Y:S02]  /*ba10*/  LEA.HI R9, R9, R8, RZ, 0x2 ;  /* 0x0000000809097211 */ /* 0x000fe400078f10ff */
[----:B------:R-:W-:Y:S01]  /*ba20*/  FSETP.NE.FTZ.AND P1, PT, R5, RZ, PT ;  /* 0x000000ff0500720b */ /* 0x000fe20003f35000 */
[----:B------:R-:W-:Y:S01]  /*ba30*/  FMUL.FTZ R82, R10, R82 ;  /* 0x000000520a527220 */ /* 0x000fe20000410000 */
[----:B------:R-:W-:Y:S02]  /*ba40*/  LOP3.LUT R12, R3, 0xffffffe0, RZ, 0xc0, !PT ;  /* 0xffffffe0030c7812 */ /* 0x000fe400078ec0ff */
[----:B------:R-:W-:-:S02]  /*ba50*/  LOP3.LUT R14, R9, 0xfffffffc, RZ, 0xc0, !PT ;  /* 0xfffffffc090e7812 */ /* 0x000fc400078ec0ff */
[----:B------:R-:W-:Y:S02]  /*ba60*/  F2FP.BF16.PACK_AB R82, R83, R82 ;  /* 0x000000525352723e */ /* 0x000fe400000010ff */
[----:B------:R-:W2:Y:S01]  /*ba70*/  LDL R83, [R1] ;  /* 0x0000000001537983 */ /* 0x000ea20000100800 */
[-C--:B------:R-:W-:Y:S02]  /*ba80*/  IADD3 R12, -R12, R8.reuse, RZ ;  /* 0x000000080c0c7210 */ /* 0x080fe40007ffe1ff */
[----:B------:R-:W-:Y:S02]  /*ba90*/  IADD3 R8, -R14, R8, RZ ;  /* 0x000000080e087210 */ /* 0x000fe40007ffe1ff */
[----:B------:R-:W1:Y:S01]  /*baa0*/  @P1 MUFU.RCP R11, R5 ;  /* 0x00000005000b1308 */ /* 0x000e620000001000 */
[----:B------:R-:W-:Y:S01]  /*bab0*/  LOP3.LUT P3, RZ, R12, 0x3, RZ, 0xc0, !PT ;  /* 0x000000030cff7812 */ /* 0x000fe2000786c0ff */
[----:B------:R-:W-:Y:S02]  /*bac0*/  IMAD R12, R13, c[0x0][0x4e8], R15 ;  /* 0x00013a000d0c7a24 */ /* 0x000fe400078e020f */
[----:B-1----:R-:W-:-:S02]  /*bad0*/  FMUL.FTZ R81, R11, R81 ;  /* 0x000000510b517220 */ /* 0x002fc40000410000 */
[----:B------:R-:W-:-:S05]  /*bae0*/  FMUL.FTZ R80, R11, R80 ;  /* 0x000000500b507220 */ /* 0x000fca0000410000 */
[----:B------:R-:W-:Y:S02]  /*baf0*/  F2FP.BF16.PACK_AB R80, R81, R80 ;  /* 0x000000505150723e */ /* 0x000fe400000010ff */
[----:B------:R1:W5:Y:S01]  /*bb00*/  LDL R81, [R1+0x14] ;  /* 0x0000140001517983 */ /* 0x0003620000100800 */
[----:B------:R3:W4:Y:S01]  /*bb10*/  @P0 MUFU.LG2 R14, R4 ;  /* 0x00000004000e0308 */ /* 0x0007220000000c00 */
[--C-:B------:R-:W-:Y:S02]  /*bb20*/  SHF.R.S32.HI R13, RZ, 0x2, R9.reuse ;  /* 0x00000002ff0d7819 */ /* 0x100fe40000011409 */
[----:B------:R-:W-:-:S05]  /*bb30*/  SHF.R.S32.HI R9, RZ, 0x1f, R9 ;  /* 0x0000001fff097819 */ /* 0x000fca0000011409 */
[----:B------:R-:W1:Y:S01]  /*bb40*/  @P1 MUFU.LG2 R5, R5 ;  /* 0x0000000500051308 */ /* 0x000e620000000c00 */
[----:B------:R-:W-:Y:S02]  /*bb50*/  LEA.HI R9, R9, R13, RZ, 0x3 ;  /* 0x0000000d09097211 */ /* 0x000fe400078f18ff */
[----:B---3--:R-:W-:Y:S01]  /*bb60*/  @P0 MOV R4, 0x3f317218 ;  /* 0x3f31721800040802 */ /* 0x008fe20000000f00 */
[----:B----4-:R-:W-:Y:S01]  /*bb70*/  @P0 FMUL.FTZ R14, R14, 0.69314718246459960938 ;  /* 0x3f3172180e0e0820 */ /* 0x010fe20000410000 */
[----:B------:R-:W-:-:S03]  /*bb80*/  LOP3.LUT R9, R9, 0xfffffff8, RZ, 0xc0, !PT ;  /* 0xfffffff809097812 */ /* 0x000fc600078ec0ff */
[----:B------:R-:W-:Y:S01]  /*bb90*/  @P0 FMUL.FTZ R4, R4, c[0x0][0x2d0] ;  /* 0x0000b40004040a20 */ /* 0x000fe20000410000 */
[----:B------:R-:W-:Y:S02]  /*bba0*/  MOV R15, 0xff800000 ;  /* 0xff800000000f7802 */ /* 0x000fe40000000f00 */
[----:B------:R-:W-:Y:S01]  /*bbb0*/  IADD3 R13, R13, -R9, RZ ;  /* 0x800000090d0d7210 */ /* 0x000fe20007ffe0ff */
[----:B------:R-:W-:Y:S01]  /*bbc0*/  @P0 FFMA.FTZ R15, R4, R0, R14 ;  /* 0x00000000040f0223 */ /* 0x000fe2000001000e */
[----:B------:R-:W-:Y:S01]  /*bbd0*/  @P1 MOV R9, 0x3f317218 ;  /* 0x3f31721800091802 */ /* 0x000fe20000000f00 */
[----:B------:R-:W3:Y:S01]  /*bbe0*/  S2R R0, SR_CTAID.Z ;  /* 0x0000000000007919 */ /* 0x000ee20000002700 */
[----:B-1----:R-:W-:Y:S01]  /*bbf0*/  @P1 FMUL.FTZ R5, R5, 0.69314718246459960938 ;  /* 0x3f31721805051820 */ /* 0x002fe20000410000 */
[----:B------:R-:W-:Y:S02]  /*bc00*/  SHF.R.S32.HI R3, RZ, 0x5, R3 ;  /* 0x00000005ff037819 */ /* 0x000fe40000011403 */
[----:B------:R-:W-:Y:S01]  /*bc10*/  @P1 FMUL.FTZ R9, R9, c[0x0][0x2d0] ;  /* 0x0000b40009091a20 */ /* 0x000fe20000410000 */
[----:B------:R-:W-:-:S03]  /*bc20*/  UIMAD.WIDE.U32 UR10, UR7, UR4, URZ ;  /* 0x00000004070a72a5 */ /* 0x000fc6000f8e003f */
[----:B------:R-:W-:Y:S01]  /*bc30*/  @P1 FFMA.FTZ R16, R9, R2, R5 ;  /* 0x0000000209101223 */ /* 0x000fe20000010005 */
[----:B------:R-:W-:Y:S01]  /*bc40*/  SHF.R.S32.HI R2, RZ, 0x1f, R3 ;  /* 0x0000001fff027819 */ /* 0x000fe20000011403 */
[----:B------:R-:W-:Y:S01]  /*bc50*/  UIMAD UR8, UR7, UR5, UR8 ;  /* 0x00000005070872a4 */ /* 0x000fe2000f8e0208 */
[----:B------:R-:W1:Y:S02]  /*bc60*/  S2R R5, SR_CTAID.X ;  /* 0x0000000000057919 */ /* 0x000e640000002500 */
[----:B------:R-:W-:Y:S01]  /*bc70*/  ULDC.64 UR4, c[0x0][0x3e8] ;  /* 0x0000fa0000047ab9 */ /* 0x000fe20000000a00 */
[----:B------:R-:W-:Y:S01]  /*bc80*/  LEA.HI R9, R2, R3, RZ, 0x3 ;  /* 0x0000000302097211 */ /* 0x000fe200078f18ff */
[----:B------:R-:W-:Y:S01]  /*bc90*/  UIMAD UR6, UR6, UR4, URZ ;  /* 0x00000004060672a4 */ /* 0x000fe2000f8e023f */
[----:B------:R-:W-:Y:S01]  /*bca0*/  LEA.HI R4, R8, R8, RZ, 0x1 ;  /* 0x0000000808047211 */ /* 0x000fe200078f08ff */
[----:B------:R-:W-:Y:S01]  /*bcb0*/  UIMAD.WIDE.U32 UR14, UR7, UR4, URZ ;  /* 0x00000004070e72a5 */ /* 0x000fe2000f8e003f */
[----:B------:R-:W-:Y:S01]  /*bcc0*/  LOP3.LUT R9, R9, 0xffffff8, RZ, 0xc0, !PT ;  /* 0x0ffffff809097812 */ /* 0x000fe200078ec0ff */
[----:B------:R-:W-:Y:S01]  /*bcd0*/  UIMAD UR5, UR7, UR5, UR6 ;  /* 0x00000005070572a4 */ /* 0x000fe2000f8e0206 */
[----:B------:R-:W-:Y:S01]  /*bce0*/  LOP3.LUT R14, R4, 0x1ffffffe, RZ, 0xc0, !PT ;  /* 0x1ffffffe040e7812 */ /* 0x000fe200078ec0ff */
[----:B------:R-:W-:Y:S01]  /*bcf0*/  UIADD3 UR8, UR11, UR8, URZ ;  /* 0x000000080b087290 */ /* 0x000fe2000fffe03f */
[----:B------:R-:W-:Y:S01]  /*bd00*/  IADD3 R9, R3, -R9, RZ ;  /* 0x8000000903097210 */ /* 0x000fe20007ffe0ff */
[----:B------:R-:W-:Y:S01]  /*bd10*/  UIADD3 UR5, UR15, UR5, URZ ;  /* 0x000000050f057290 */ /* 0x000fe2000fffe03f */
[----:B---3--:R-:W-:-:S02]  /*bd20*/  SHF.R.S32.HI R2, RZ, 0x1f, R0 ;  /* 0x0000001fff027819 */ /* 0x008fc40000011400 */
[----:B------:R-:W-:Y:S02]  /*bd30*/  LEA R3, R3, R8, 0x9 ;  /* 0x0000000803037211 */ /* 0x000fe400078e48ff */
[----:B------:R-:W-:Y:S02]  /*bd40*/  IADD3 R14, R8, -R14, RZ ;  /* 0x8000000e080e7210 */ /* 0x000fe40007ffe0ff */
[----:B------:R-:W-:Y:S02]  /*bd50*/  SHF.R.S32.HI R8, RZ, 0x2, R17 ;  /* 0x00000002ff087819 */ /* 0x000fe40000011411 */
[C---:B------:R-:W-:Y:S02]  /*bd60*/  R2P PR, R13.reuse, 0x6 ;  /* 0x000000060d007804 */ /* 0x040fe40000000000 */
[C---:B------:R-:W-:Y:S02]  /*bd70*/  LOP3.LUT R17, R13.reuse, 0x1, RZ, 0xc0, !PT ;  /* 0x000000010d117812 */ /* 0x040fe400078ec0ff */
[----:B------:R-:W-:Y:S01]  /*bd80*/  SHF.L.U32 R13, R13, 0x6, RZ ;  /* 0x000000060d0d7819 */ /* 0x000fe200000006ff */
[----:B------:R-:W-:Y:S01]  /*bd90*/  IMAD R4, R2, c[0x0][0x3f0], RZ ;  /* 0x0000fc0002047a24 */ /* 0x000fe200078e02ff */
[----:B------:R-:W-:-:S02]  /*bda0*/  MOV R21, UR11 ;  /* 0x0000000b00157c02 */ /* 0x000fc40008000f00 */
[----:B------:R-:W-:Y:S01]  /*bdb0*/  MOV R19, UR15 ;  /* 0x0000000f00137c02 */ /* 0x000fe20008000f00 */
[----:B------:R-:W-:Y:S01]  /*bdc0*/  IMAD R2, R2, c[0x0][0x498], RZ ;  /* 0x0001260002027a24 */ /* 0x000fe200078e02ff */
[----:B------:R-:W-:Y:S02]  /*bdd0*/  MOV R20, UR10 ;  /* 0x0000000a00147c02 */ /* 0x000fe40008000f00 */
[----:B------:R-:W-:Y:S02]  /*bde0*/  MOV R18, UR14 ;  /* 0x0000000e00127c02 */ /* 0x000fe40008000f00 */
[----:B------:R-:W-:Y:S02]  /*bdf0*/  MOV R21, UR8 ;  /* 0x0000000800157c02 */ /* 0x000fe40008000f00 */
[----:B------:R-:W-:Y:S02]  /*be00*/  MOV R19, UR5 ;  /* 0x0000000500137c02 */ /* 0x000fe40008000f00 */
[----:B------:R-:W-:-:S02]  /*be10*/  LEA R8, R9, R8, 0x4 ;  /* 0x0000000809087211 */ /* 0x000fc400078e20ff */
[----:B------:R-:W-:Y:S01]  /*be20*/  LOP3.LUT R13, R13, 0x1c0, RZ, 0xc0, !PT ;  /* 0x000001c00d0d7812 */ /* 0x000fe200078ec0ff */
[----:B------:R-:W-:Y:S01]  /*be30*/  IMAD R4, R0, c[0x0][0x3f4], R4 ;  /* 0x0000fd0000047a24 */ /* 0x000fe200078e0204 */
[----:B------:R-:W-:Y:S01]  /*be40*/  LEA R14, R14, R8, 0x3 ;  /* 0x000000080e0e7211 */ /* 0x000fe200078e18ff */
[----:B------:R-:W-:Y:S01]  /*be50*/  IMAD.WIDE.U32 R18, R0, c[0x0][0x3f0], R18 ;  /* 0x0000fc0000127a25 */ /* 0x000fe200078e0012 */
[----:B------:R-:W-:-:S03]  /*be60*/  LEA.HI R13, R13, R13, RZ, 0x1d ;  /* 0x0000000d0d0d7211 */ /* 0x000fc600078fe8ff */
[C---:B------:R-:W-:Y:S02]  /*be70*/  IMAD R2, R0.reuse, c[0x0][0x49c], R2 ;  /* 0x0001270000027a24 */ /* 0x040fe400078e0202 */
[----:B------:R-:W-:Y:S01]  /*be80*/  IMAD.WIDE.U32 R20, R0, c[0x0][0x498], R20 ;  /* 0x0001260000147a25 */ /* 0x000fe200078e0014 */
[----:B------:R-:W-:Y:S02]  /*be90*/  SHF.R.S32.HI R0, RZ, 0x1f, R7 ;  /* 0x0000001fff007819 */ /* 0x000fe40000011407 */
[----:B-1----:R-:W-:Y:S01]  /*bea0*/  LEA R8, R5, R8, 0x7 ;  /* 0x0000000805087211 */ /* 0x002fe200078e38ff */
[----:B------:R-:W-:Y:S01]  /*beb0*/  IMAD R6, R6, c[0x0][0x388], RZ ;  /* 0x0000e20006067a24 */ /* 0x000fe200078e02ff */
[----:B------:R-:W-:Y:S02]  /*bec0*/  ISETP.NE.U32.AND P0, PT, R17, 0x1, PT ;  /* 0x000000011100780c */ /* 0x000fe40003f05070 */
[----:B------:R-:W-:Y:S01]  /*bed0*/  LEA R14, R5, R14, 0x7 ;  /* 0x0000000e050e7211 */ /* 0x000fe200078e38ff */
[----:B------:R-:W-:Y:S01]  /*bee0*/  IMAD R0, R0, c[0x0][0x3e0], RZ ;  /* 0x0000f80000007a24 */ /* 0x000fe200078e02ff */
[----:B------:R-:W-:-:S02]  /*bef0*/  IADD3 R19, R19, R4, RZ ;  /* 0x0000000413137210 */ /* 0x000fc40007ffe0ff */
[----:B------:R-:W-:Y:S02]  /*bf00*/  LEA R3, R3, R13, 0x1 ;  /* 0x0000000d03037211 */ /* 0x000fe400078e08ff */
[-C--:B------:R-:W-:Y:S01]  /*bf10*/  ISETP.GE.OR P5, PT, R8, R6.reuse, P3 ;  /* 0x000000060800720c */ /* 0x080fe20001fa6670 */
[----:B------:R-:W-:Y:S01]  /*bf20*/  @P4 IMAD.HI.U32 R5, R14, c[0x0][0x4ec], RZ ;  /* 0x00013b000e054a27 */ /* 0x000fe200078e00ff */
[----:B------:R-:W-:Y:S02]  /*bf30*/  IADD3 R8, R8, 0x8, RZ ;  /* 0x0000000808087810 */ /* 0x000fe40007ffe0ff */
[----:B------:R-:W-:Y:S01]  /*bf40*/  SHF.L.U32 R3, R3, 0x1, RZ ;  /* 0x0000000103037819 */ /* 0x000fe200000006ff */
[C---:B------:R-:W-:Y:S02]  /*bf50*/  IMAD R0, R7.reuse, c[0x0][0x3e4], R0 ;  /* 0x0000f90007007a24 */ /* 0x040fe400078e0200 */
[----:B------:R-:W-:Y:S01]  /*bf60*/  IMAD.WIDE.U32 R18, R7, c[0x0][0x3e0], R18 ;  /* 0x0000f80007127a25 */ /* 0x000fe200078e0012 */
[----:B------:R-:W-:-:S02]  /*bf70*/  ISETP.GE.OR P3, PT, R8, R6, P3 ;  /* 0x000000060800720c */ /* 0x000fc40001f66670 */
[----:B------:R-:W-:Y:S02]  /*bf80*/  MOV R7, R14 ;  /* 0x0000000e00077202 */ /* 0x000fe40000000f00 */
[----:B------:R-:W-:Y:S02]  /*bf90*/  IADD3 R8, R3, 0x80, RZ ;  /* 0x0000008003087810 */ /* 0x000fe40007ffe0ff */
[----:B------:R-:W-:Y:S02]  /*bfa0*/  @P4 SHF.R.U32.HI R7, RZ, c[0x0][0x4f0], R5 ;  /* 0x00013c00ff074a19 */ /* 0x000fe40000011605 */
[----:B------:R-:W-:Y:S02]  /*bfb0*/  IADD3 R19, R19, R0, RZ ;  /* 0x0000000013137210 */ /* 0x000fe40007ffe0ff */
[----:B------:R-:W-:Y:S02]  /*bfc0*/  IADD3 R0, R3, 0x70, RZ ;  /* 0x0000007003007810 */ /* 0x000fe40007ffe0ff */
[----:B------:R-:W-:-:S02]  /*bfd0*/  @P0 IADD3 R0, R8, 0x10, RZ ;  /* 0x0000001008000810 */ /* 0x000fc40007ffe0ff */
[----:B------:R-:W-:Y:S02]  /*bfe0*/  SHF.R.S32.HI R8, RZ, 0x1f, R7 ;  /* 0x0000001fff087819 */ /* 0x000fe40000011407 */
[C---:B------:R-:W-:Y:S02]  /*bff0*/  IADD3 R20, P0, R7.reuse, R20, RZ ;  /* 0x0000001407147210 */ /* 0x040fe40007f1e0ff */
[----:B------:R-:W-:-:S05]  /*c000*/  IADD3 R7, -R7, RZ, RZ ;  /* 0x000000ff07077210 */ /* 0x000fca0007ffe1ff */
[----:B------:R-:W-:Y:S01]  /*c010*/  IMAD R7, R7, c[0x0][0x4e8], R14 ;  /* 0x00013a0007077a24 */ /* 0x000fe200078e020e */
[----:B------:R-:W-:Y:S01]  /*c020*/  MOV R5, 0x20 ;  /* 0x0000002000057802 */ /* 0x000fe20000000f00 */
[C---:B------:R-:W-:Y:S01]  /*c030*/  FMUL.FTZ R177, R11.reuse, R177 ;  /* 0x000000b10bb17220 */ /* 0x040fe20000410000 */
[----:B------:R-:W-:Y:S01]  /*c040*/  SHF.R.S32.HI R4, RZ, 0x1f, R12 ;  /* 0x0000001fff047819 */ /* 0x000fe2000001140c */
[C---:B------:R-:W-:Y:S01]  /*c050*/  FMUL.FTZ R176, R11.reuse, R176 ;  /* 0x000000b00bb07220 */ /* 0x040fe20000410000 */
[----:B------:R-:W-:Y:S01]  /*c060*/  IADD3.X R21, R8, R21, R2, P0, !PT ;  /* 0x0000001508157210 */ /* 0x000fe200007fe402 */
[C---:B------:R-:W-:Y:S01]  /*c070*/  FMUL.FTZ R179, R10.reuse, R179 ;  /* 0x000000b30ab37220 */ /* 0x040fe20000410000 */
[----:B------:R-:W-:Y:S01]  /*c080*/  SHF.R.S32.HI R9, RZ, 0x1f, R7 ;  /* 0x0000001fff097819 */ /* 0x000fe20000011407 */
[----:B------:R-:W-:Y:S01]  /*c090*/  FMUL.FTZ R178, R10, R178 ;  /* 0x000000b20ab27220 */ /* 0x000fe20000410000 */
[----:B------:R-:W-:Y:S01]  /*c0a0*/  MOV R2, 0x40 ;  /* 0x0000004000027802 */ /* 0x000fe20000000f00 */
[----:B------:R-:W-:-:S02]  /*c0b0*/  FMUL.FTZ R173, R11, R173 ;  /* 0x000000ad0bad7220 */ /* 0x000fc40000410000 */
[----:B------:R-:W-:Y:S02]  /*c0c0*/  FMUL.FTZ R172, R11, R172 ;  /* 0x000000ac0bac7220 */ /* 0x000fe40000410000 */
[C---:B------:R-:W-:Y:S02]  /*c0d0*/  FMUL.FTZ R175, R10.reuse, R175 ;  /* 0x000000af0aaf7220 */ /* 0x040fe40000410000 */
[C---:B------:R-:W-:Y:S01]  /*c0e0*/  FMUL.FTZ R174, R10.reuse, R174 ;  /* 0x000000ae0aae7220 */ /* 0x040fe20000410000 */
[----:B------:R-:W-:Y:S01]  /*c0f0*/  SEL R5, R5, 0xffffffe0, !P1 ;  /* 0xffffffe005057807 */ /* 0x000fe20004800000 */
[C---:B------:R-:W-:Y:S02]  /*c100*/  FMUL.FTZ R169, R11.reuse, R169 ;  /* 0x000000a90ba97220 */ /* 0x040fe40000410000 */
[----:B------:R-:W-:Y:S02]  /*c110*/  FMUL.FTZ R168, R11, R168 ;  /* 0x000000a80ba87220 */ /* 0x000fe40000410000 */
[----:B------:R-:W-:-:S02]  /*c120*/  FMUL.FTZ R171, R10, R171 ;  /* 0x000000ab0aab7220 */ /* 0x000fc40000410000 */
[C---:B------:R-:W-:Y:S02]  /*c130*/  FMUL.FTZ R170, R10.reuse, R170 ;  /* 0x000000aa0aaa7220 */ /* 0x040fe40000410000 */
[C---:B------:R-:W-:Y:S02]  /*c140*/  FMUL.FTZ R165, R11.reuse, R165 ;  /* 0x000000a50ba57220 */ /* 0x040fe40000410000 */
[----:B------:R-:W-:Y:S02]  /*c150*/  FMUL.FTZ R164, R11, R164 ;  /* 0x000000a40ba47220 */ /* 0x000fe40000410000 */
[C---:B------:R-:W-:Y:S02]  /*c160*/  FMUL.FTZ R167, R10.reuse, R167 ;  /* 0x000000a70aa77220 */ /* 0x040fe40000410000 */
[----:B------:R-:W-:Y:S01]  /*c170*/  FMUL.FTZ R166, R10, R166 ;  /* 0x000000a60aa67220 */ /* 0x000fe20000410000 */
[----:B------:R-:W-:Y:S01]  /*c180*/  F2FP.BF16.PACK_AB R176, R177, R176 ;  /* 0x000000b0b1b0723e */ /* 0x000fe200000010ff */
[----:B------:R-:W-:Y:S01]  /*c190*/  FMUL.FTZ R161, R11, R161 ;  /* 0x000000a10ba17220 */ /* 0x000fe20000410000 */
[----:B------:R-:W-:Y:S01]  /*c1a0*/  F2FP.BF16.PACK_AB R178, R179, R178 ;  /* 0x000000b2b3b2723e */ /* 0x000fe200000010ff */
[----:B------:R-:W-:Y:S01]  /*c1b0*/  FMUL.FTZ R160, R11, R160 ;  /* 0x000000a00ba07220 */ /* 0x000fe20000410000 */
[----:B------:R-:W-:Y:S01]  /*c1c0*/  SEL R2, R2, 0xffffffc0, !P2 ;  /* 0xffffffc002027807 */ /* 0x000fe20005000000 */
[----:B------:R-:W-:-:S02]  /*c1d0*/  FMUL.FTZ R163, R10, R163 ;  /* 0x000000a30aa37220 */ /* 0x000fc40000410000 */
[C---:B------:R-:W-:Y:S01]  /*c1e0*/  FMUL.FTZ R162, R10.reuse, R162 ;  /* 0x000000a20aa27220 */ /* 0x040fe20000410000 */
[----:B------:R-:W-:Y:S01]  /*c1f0*/  F2FP.BF16.PACK_AB R172, R173, R172 ;  /* 0x000000acadac723e */ /* 0x000fe200000010ff */
[----:B------:R-:W-:Y:S01]  /*c200*/  FMUL.FTZ R157, R11, R157 ;  /* 0x0000009d0b9d7220 */ /* 0x000fe20000410000 */
[----:B------:R-:W-:Y:S01]  /*c210*/  F2FP.BF16.PACK_AB R174, R175, R174 ;  /* 0x000000aeafae723e */ /* 0x000fe200000010ff */
[----:B------:R-:W-:Y:S02]  /*c220*/  FMUL.FTZ R156, R11, R156 ;  /* 0x0000009c0b9c7220 */ /* 0x000fe40000410000 */
[C---:B------:R-:W-:Y:S02]  /*c230*/  FMUL.FTZ R159, R10.reuse, R159 ;  /* 0x0000009f0a9f7220 */ /* 0x040fe40000410000 */
[----:B------:R-:W-:Y:S02]  /*c240*/  FMUL.FTZ R158, R10, R158 ;  /* 0x0000009e0a9e7220 */ /* 0x000fe40000410000 */
[----:B------:R-:W-:-:S02]  /*c250*/  IMAD R4, R4, c[0x0][0x3d8], RZ ;  /* 0x0000f60004047a24 */ /* 0x000fc400078e02ff */
[----:B------:R-:W-:Y:S01]  /*c260*/  IMAD R9, R9, c[0x0][0x488], RZ ;  /* 0x0001220009097a24 */ /* 0x000fe200078e02ff */
[----:B------:R-:W-:Y:S01]  /*c270*/  F2FP.BF16.PACK_AB R168, R169, R168 ;  /* 0x000000a8a9a8723e */ /* 0x000fe200000010ff */
[----:B------:R-:W-:Y:S01]  /*c280*/  FMUL.FTZ R153, R11, R153 ;  /* 0x000000990b997220 */ /* 0x000fe20000410000 */
[----:B------:R-:W-:Y:S01]  /*c290*/  F2FP.BF16.PACK_AB R170, R171, R170 ;  /* 0x000000aaabaa723e */ /* 0x000fe200000010ff */
[----:B------:R-:W-:Y:S01]  /*c2a0*/  FMUL.FTZ R152, R11, R152 ;  /* 0x000000980b987220 */ /* 0x000fe20000410000 */
[----:B------:R-:W-:Y:S01]  /*c2b0*/  IADD3 R8, R3, R5, RZ ;  /* 0x0000000503087210 */ /* 0x000fe20007ffe0ff */
[C---:B------:R-:W-:Y:S02]  /*c2c0*/  FMUL.FTZ R155, R10.reuse, R155 ;  /* 0x0000009b0a9b7220 */ /* 0x040fe40000410000 */
[C---:B------:R-:W-:Y:S01]  /*c2d0*/  FMUL.FTZ R154, R10.reuse, R154 ;  /* 0x0000009a0a9a7220 */ /* 0x040fe20000410000 */
[----:B------:R-:W-:Y:S01]  /*c2e0*/  F2FP.BF16.PACK_AB R164, R165, R164 ;  /* 0x000000a4a5a4723e */ /* 0x000fe200000010ff */
[----:B------:R-:W-:Y:S01]  /*c2f0*/  FMUL.FTZ R149, R11, R149 ;  /* 0x000000950b957220 */ /* 0x000fe20000410000 */
[----:B------:R-:W-:Y:S01]  /*c300*/  F2FP.BF16.PACK_AB R166, R167, R166 ;  /* 0x000000a6a7a6723e */ /* 0x000fe200000010ff */
[----:B------:R-:W-:Y:S01]  /*c310*/  FMUL.FTZ R148, R11, R148 ;  /* 0x000000940b947220 */ /* 0x000fe20000410000 */
[----:B------:R-:W-:Y:S01]  /*c320*/  IADD3 R5, R5, R0, RZ ;  /* 0x0000000005057210 */ /* 0x000fe20007ffe0ff */
[----:B------:R-:W-:-:S02]  /*c330*/  FMUL.FTZ R151, R10, R151 ;  /* 0x000000970a977220 */ /* 0x000fc40000410000 */
[C---:B------:R-:W-:Y:S01]  /*c340*/  FMUL.FTZ R150, R10.reuse, R150 ;  /* 0x000000960a967220 */ /* 0x040fe20000410000 */
        /* <DEDUP_REMOVED lines=11> */
[----:B------:R-:W-:Y:S01]  /*c400*/  STS [R3+0x80], R176 ;  /* 0x000080b003007388 */ /* 0x000fe20000000800 */
[----:B------:R-:W-:-:S02]  /*c410*/  FMUL.FTZ R143, R10, R143 ;  /* 0x0000008f0a8f7220 */ /* 0x000fc40000410000 */
[----:B------:R-:W-:Y:S01]  /*c420*/  FMUL.FTZ R142, R10, R142 ;  /* 0x0000008e0a8e7220 */ /* 0x000fe20000410000 */
[----:B------:R-:W-:Y:S01]  /*c430*/  STS [R3+0x480], R178 ;  /* 0x000480b203007388 */ /* 0x000fe20000000800 */
[----:B------:R-:W-:Y:S02]  /*c440*/  IMAD R4, R12, c[0x0][0x3dc], R4 ;  /* 0x0000f7000c047a24 */ /* 0x000fe400078e0204 */
[----:B------:R-:W-:Y:S01]  /*c450*/  IMAD.WIDE.U32 R20, R7, c[0x0][0x488], R20 ;  /* 0x0001220007147a25 */ /* 0x000fe200078e0014 */
[----:B------:R-:W-:Y:S01]  /*c460*/  F2FP.BF16.PACK_AB R152, R153, R152 ;  /* 0x000000989998723e */ /* 0x000fe200000010ff */
[----:B------:R-:W-:Y:S02]  /*c470*/  STS [R0], R172 ;  /* 0x000000ac00007388 */ /* 0x000fe40000000800 */
[----:B------:R-:W-:Y:S01]  /*c480*/  IMAD R9, R7, c[0x0][0x48c], R9 ;  /* 0x0001230007097a24 */ /* 0x000fe200078e0209 */
[----:B------:R-:W-:Y:S01]  /*c490*/  IADD3 R7, R2, R0, RZ ;  /* 0x0000000002077210 */ /* 0x000fe20007ffe0ff */
[----:B------:R-:W-:Y:S01]  /*c4a0*/  FMUL.FTZ R137, R11, R137 ;  /* 0x000000890b897220 */ /* 0x000fe20000410000 */
[----:B------:R-:W-:Y:S01]  /*c4b0*/  F2FP.BF16.PACK_AB R154, R155, R154 ;  /* 0x0000009a9b9a723e */ /* 0x000fe200000010ff */
[----:B------:R-:W-:Y:S01]  /*c4c0*/  FMUL.FTZ R136, R11, R136 ;  /* 0x000000880b887220 */ /* 0x000fe20000410000 */
[----:B------:R-:W-:Y:S01]  /*c4d0*/  STS [R0+0x400], R174 ;  /* 0x000400ae00007388 */ /* 0x000fe20000000800 */
[----:B------:R-:W-:-:S02]  /*c4e0*/  FMUL.FTZ R139, R10, R139 ;  /* 0x0000008b0a8b7220 */ /* 0x000fc40000410000 */
[----:B------:R-:W-:Y:S02]  /*c4f0*/  FMUL.FTZ R138, R10, R138 ;  /* 0x0000008a0a8a7220 */ /* 0x000fe40000410000 */
[----:B------:R-:W-:Y:S01]  /*c500*/  IMAD.WIDE.U32 R12, R12, c[0x0][0x3d8], R18 ;  /* 0x0000f6000c0c7a25 */ /* 0x000fe200078e0012 */
[----:B------:R-:W-:Y:S01]  /*c510*/  IADD3 R18, R2, R8, RZ ;  /* 0x0000000802127210 */ /* 0x000fe20007ffe0ff */
[----:B------:R-:W-:Y:S01]  /*c520*/  STS [R8+0x80], R168 ;  /* 0x000080a808007388 */ /* 0x000fe20000000800 */
[----:B------:R-:W-:Y:S01]  /*c530*/  F2FP.BF16.PACK_AB R148, R149, R148 ;  /* 0x000000949594723e */ /* 0x000fe200000010ff */
[----:B------:R-:W-:Y:S01]  /*c540*/  FMUL.FTZ R133, R11, R133 ;  /* 0x000000850b857220 */ /* 0x000fe20000410000 */
[----:B------:R-:W-:Y:S01]  /*c550*/  F2FP.BF16.PACK_AB R150, R151, R150 ;  /* 0x000000969796723e */ /* 0x000fe200000010ff */
[----:B------:R-:W-:Y:S01]  /*c560*/  FMUL.FTZ R132, R11, R132 ;  /* 0x000000840b847220 */ /* 0x000fe20000410000 */
[----:B------:R-:W-:Y:S01]  /*c570*/  STS [R8+0x480], R170 ;  /* 0x000480aa08007388 */ /* 0x000fe20000000800 */
[C---:B------:R-:W-:Y:S01]  /*c580*/  FMUL.FTZ R135, R10.reuse, R135 ;  /* 0x000000870a877220 */ /* 0x040fe20000410000 */
[----:B------:R-:W-:Y:S01]  /*c590*/  IADD3 R2, R5, R2, RZ ;  /* 0x0000000205027210 */ /* 0x000fe20007ffe0ff */
[C---:B------:R-:W-:Y:S01]  /*c5a0*/  FMUL.FTZ R134, R10.reuse, R134 ;  /* 0x000000860a867220 */ /* 0x040fe20000410000 */
[----:B------:R-:W-:Y:S01]  /*c5b0*/  F2FP.BF16.PACK_AB R144, R145, R144 ;  /* 0x000000909190723e */ /* 0x000fe200000010ff */
[----:B------:R-:W-:Y:S01]  /*c5c0*/  FMUL.FTZ R53, R11, R53 ;  /* 0x000000350b357220 */ /* 0x000fe20000410000 */
[----:B------:R-:W-:Y:S01]  /*c5d0*/  F2FP.BF16.PACK_AB R146, R147, R146 ;  /* 0x000000929392723e */ /* 0x000fe200000010ff */
[----:B------:R-:W-:Y:S01]  /*c5e0*/  FMUL.FTZ R52, R11, R52 ;  /* 0x000000340b347220 */ /* 0x000fe20000410000 */
[----:B------:R-:W-:Y:S01]  /*c5f0*/  STS [R5], R164 ;  /* 0x000000a405007388 */ /* 0x000fe20000000800 */
[----:B------:R-:W-:-:S02]  /*c600*/  FMUL.FTZ R55, R10, R55 ;  /* 0x000000370a377220 */ /* 0x000fc40000410000 */
[C---:B------:R-:W-:Y:S01]  /*c610*/  FMUL.FTZ R54, R10.reuse, R54 ;  /* 0x000000360a367220 */ /* 0x040fe20000410000 */
[----:B------:R-:W-:Y:S01]  /*c620*/  STS [R5+0x400], R166 ;  /* 0x000400a605007388 */ /* 0x000fe20000000800 */
[----:B------:R-:W-:Y:S01]  /*c630*/  FMUL.FTZ R57, R11, R57 ;  /* 0x000000390b397220 */ /* 0x000fe20000410000 */
[----:B------:R-:W-:Y:S01]  /*c640*/  F2FP.BF16.PACK_AB R140, R141, R140 ;  /* 0x0000008c8d8c723e */ /* 0x000fe200000010ff */
[----:B------:R-:W-:Y:S01]  /*c650*/  FMUL.FTZ R56, R11, R56 ;  /* 0x000000380b387220 */ /* 0x000fe20000410000 */
[----:B------:R-:W-:Y:S01]  /*c660*/  F2FP.BF16.PACK_AB R142, R143, R142 ;  /* 0x0000008e8f8e723e */ /* 0x000fe200000010ff */
[C---:B------:R-:W-:Y:S01]  /*c670*/  FMUL.FTZ R59, R10.reuse, R59 ;  /* 0x0000003b0a3b7220 */ /* 0x040fe20000410000 */
[----:B------:R-:W-:Y:S01]  /*c680*/  STS [R14+0x80], R160 ;  /* 0x000080a00e007388 */ /* 0x000fe20000000800 */
[C---:B------:R-:W-:Y:S01]  /*c690*/  FMUL.FTZ R58, R10.reuse, R58 ;  /* 0x0000003a0a3a7220 */ /* 0x040fe20000410000 */
[----:B------:R-:W-:Y:S01]  /*c6a0*/  F2FP.BF16.PACK_AB R136, R137, R136 ;  /* 0x000000888988723e */ /* 0x000fe200000010ff */
[C---:B------:R-:W-:Y:S01]  /*c6b0*/  FMUL.FTZ R61, R11.reuse, R61 ;  /* 0x0000003d0b3d7220 */ /* 0x040fe20000410000 */
[----:B------:R-:W-:Y:S01]  /*c6c0*/  STS [R14+0x480], R162 ;  /* 0x000480a20e007388 */ /* 0x000fe20000000800 */
[----:B------:R-:W-:Y:S01]  /*c6d0*/  FMUL.FTZ R60, R11, R60 ;  /* 0x0000003c0b3c7220 */ /* 0x000fe20000410000 */
[----:B------:R-:W-:Y:S01]  /*c6e0*/  F2FP.BF16.PACK_AB R138, R139, R138 ;  /* 0x0000008a8b8a723e */ /* 0x000fe200000010ff */
[C---:B------:R-:W-:Y:S01]  /*c6f0*/  FMUL.FTZ R63, R10.reuse, R63 ;  /* 0x0000003f0a3f7220 */ /* 0x040fe20000410000 */
[----:B------:R-:W-:Y:S01]  /*c700*/  STS [R7], R156 ;  /* 0x0000009c07007388 */ /* 0x000fe20000000800 */
[C---:B------:R-:W-:Y:S01]  /*c710*/  FMUL.FTZ R62, R10.reuse, R62 ;  /* 0x0000003e0a3e7220 */ /* 0x040fe20000410000 */
[----:B------:R-:W-:Y:S01]  /*c720*/  F2FP.BF16.PACK_AB R132, R133, R132 ;  /* 0x000000848584723e */ /* 0x000fe200000010ff */
[C---:B------:R-:W-:Y:S01]  /*c730*/  FMUL.FTZ R65, R11.reuse, R65 ;  /* 0x000000410b417220 */ /* 0x040fe20000410000 */
[----:B------:R-:W-:Y:S01]  /*c740*/  STS [R7+0x400], R158 ;  /* 0x0004009e07007388 */ /* 0x000fe20000000800 */
        /* <DEDUP_REMOVED lines=114> */
[----:B------:R-:W-:Y:S01]  /*ce70*/  FMUL.FTZ R129, R11, R129 ;  /* 0x000000810b817220 */ /* 0x000fe20000410000 */
[----:B------:R-:W-:Y:S01]  /*ce80*/  STS [R14+0x8080], R84 ;  /* 0x008080540e007388 */ /* 0x000fe20000000800 */
[----:B------:R-:W-:-:S02]  /*ce90*/  FMUL.FTZ R127, R10, R127 ;  /* 0x0000007f0a7f7220 */ /* 0x000fc40000410000 */
[C---:B------:R-:W-:Y:S01]  /*cea0*/  FMUL.FTZ R126, R10.reuse, R126 ;  /* 0x0000007e0a7e7220 */ /* 0x040fe20000410000 */
[----:B------:R-:W-:Y:S01]  /*ceb0*/  STS [R14+0x8480], R86 ;  /* 0x008480560e007388 */ /* 0x000fe20000000800 */
[C---:B------:R-:W-:Y:S01]  /*cec0*/  FMUL.FTZ R131, R10.reuse, R131 ;  /* 0x000000830a837220 */ /* 0x040fe20000410000 */
[----:B------:R-:W-:Y:S01]  /*ced0*/  F2FP.BF16.PACK_AB R112, R113, R112 ;  /* 0x000000707170723e */ /* 0x000fe200000010ff */
[----:B------:R-:W-:Y:S01]  /*cee0*/  FMUL.FTZ R11, R11, R128 ;  /* 0x000000800b0b7220 */ /* 0x000fe20000410000 */
[----:B------:R-:W-:Y:S01]  /*cef0*/  STS [R7+0x8000], R88 ;  /* 0x0080005807007388 */ /* 0x000fe20000000800 */
[----:B------:R-:W-:Y:S01]  /*cf00*/  FMUL.FTZ R10, R10, R130 ;  /* 0x000000820a0a7220 */ /* 0x000fe20000410000 */
[----:B------:R-:W-:Y:S02]  /*cf10*/  F2FP.BF16.PACK_AB R114, R115, R114 ;  /* 0x000000727372723e */ /* 0x000fe400000010ff */
[----:B------:R-:W-:Y:S01]  /*cf20*/  STS [R7+0x8400], R90 ;  /* 0x0084005a07007388 */ /* 0x000fe20000000800 */
[----:B------:R-:W-:-:S02]  /*cf30*/  F2FP.BF16.PACK_AB R116, R117, R116 ;  /* 0x000000747574723e */ /* 0x000fc400000010ff */
[----:B------:R-:W-:Y:S01]  /*cf40*/  F2FP.BF16.PACK_AB R118, R119, R118 ;  /* 0x000000767776723e */ /* 0x000fe200000010ff */
[----:B------:R-:W-:Y:S01]  /*cf50*/  STS [R18+0x8080], R92 ;  /* 0x0080805c12007388 */ /* 0x000fe20000000800 */
[----:B------:R-:W-:Y:S02]  /*cf60*/  LEA R17, P0, R20, c[0x0][0x450], 0x2 ;  /* 0x0001140014117a11 */ /* 0x000fe400078010ff */
[----:B------:R-:W-:Y:S01]  /*cf70*/  IADD3 R9, R21, R9, RZ ;  /* 0x0000000915097210 */ /* 0x000fe20007ffe0ff */
[----:B------:R-:W-:Y:S01]  /*cf80*/  STS [R18+0x8480], R94 ;  /* 0x0084805e12007388 */ /* 0x000fe20000000800 */
[----:B------:R-:W-:Y:S02]  /*cf90*/  F2FP.BF16.PACK_AB R120, R121, R120 ;  /* 0x000000787978723e */ /* 0x000fe400000010ff */
[----:B------:R-:W-:Y:S01]  /*cfa0*/  F2FP.BF16.PACK_AB R122, R123, R122 ;  /* 0x0000007a7b7a723e */ /* 0x000fe200000010ff */
        /* <DEDUP_REMOVED lines=23> */
[----:B------:R-:W-:Y:S04]  /*d120*/  SHFL.IDX PT, R20, R17, RZ, 0x1c1f ;  /* 0x001c1fff11147589 */ /* 0x000fe800000e0000 */
[----:B------:R-:W3:Y:S04]  /*d130*/  SHFL.IDX PT, R21, R9, RZ, 0x1c1f ;  /* 0x001c1fff09157589 */ /* 0x000ee800000e0000 */
[----:B------:R-:W-:Y:S06]  /*d140*/  BAR.SYNC.DEFER_BLOCKING 0x1, 0x100 ;  /* 0x0044000000007b1d */ /* 0x000fec0000010000 */
[----:B------:R-:W-:Y:S04]  /*d150*/  SHFL.IDX PT, R22, R17, 0x1, 0x1c1f ;  /* 0x003c1f0011167f89 */ /* 0x000fe800000e0000 */
[----:B------:R-:W4:Y:S01]  /*d160*/  SHFL.IDX PT, R23, R9, 0x1, 0x1c1f ;  /* 0x003c1f0009177f89 */ /* 0x000f2200000e0000 */
[----:B-1----:R-:W-:-:S03]  /*d170*/  SHF.L.U32 R14, R24, 0x1, RZ ;  /* 0x00000001180e7819 */ /* 0x002fc600000006ff */
[----:B---3--:R1:W-:Y:S04]  /*d180*/  @!P5 ST.E [R20.64], R16 ;  /* 0x000000101400d985 */ /* 0x0083e8000c10190c */
[----:B----4-:R1:W-:Y:S04]  /*d190*/  @!P3 ST.E [R22.64], R15 ;  /* 0x0000000f1600b985 */ /* 0x0103e8000c10190c */
        /* <DEDUP_REMOVED lines=12> */
[----:B------:R-:W-:-:S02]  /*d260*/  IADD3 R4, R13, R4, RZ ;  /* 0x000000040d047210 */ /* 0x000fc40007ffe0ff */
[----:B------:R-:W-:-:S04]  /*d270*/  LEA R0, P0, R12, c[0x0][0x380], 0x1 ;  /* 0x0000e0000c007a11 */ /* 0x000fc800078008ff */
[----:B------:R-:W-:Y:S02]  /*d280*/  LEA.HI.X R73, R12, c[0x0][0x384], R4, 0x1, P0 ;  /* 0x0000e1000c497a11 */ /* 0x000fe400000f0c04 */
[----:B--2---:R-:W-:Y:S01]  /*d290*/  ISETP.GE.AND P0, PT, R83, R6, PT ;  /* 0x000000065300720c */ /* 0x004fe20003f06270 */
[----:B------:R2:W1:Y:S01]  /*d2a0*/  SHFL.IDX PT, R74, R0, RZ, 0x181f ;  /* 0x00181fff004a7589 */ /* 0x00046200000e0000 */
[----:B------:R-:W-:Y:S03]  /*d2b0*/  BSSY B0, `(.L_x_775) ;  /* 0x000001f000007945 */ /* 0x000fe60003800000 */
[----:B------:R2:W1:Y:S08]  /*d2c0*/  SHFL.IDX PT, R75, R73, RZ, 0x181f ;  /* 0x00181fff494b7589 */ /* 0x00047000000e0000 */
[----:B------:R-:W-:Y:S05]  /*d2d0*/  @P0 BRA `(.L_x_776) ;  /* 0x000001c000000947 */ /* 0x000fea0003800000 */
[----:B---34-:R-:W3:Y:S01]  /*d2e0*/  LDS.128 R68, [R14+0x80] ;  /* 0x000080000e447984 */ /* 0x018ee20000000c00 */
[----:B-----5:R-:W-:-:S02]  /*d2f0*/  IADD3 R72, R81, 0x40, RZ ;  /* 0x0000004051487810 */ /* 0x020fc40007ffe0ff */
[C---:B------:R-:W-:Y:S01]  /*d300*/  IADD3 R5, R81.reuse, 0x80, RZ ;  /* 0x0000008051057810 */ /* 0x040fe20007ffe0ff */
[----:B------:R-:W4:Y:S01]  /*d310*/  LDS.128 R64, [R14+0x4080] ;  /* 0x004080000e407984 */ /* 0x000f220000000c00 */
[----:B------:R-:W-:Y:S02]  /*d320*/  IADD3 R3, R81, 0xc0, RZ ;  /* 0x000000c051037810 */ /* 0x000fe40007ffe0ff */
[----:B------:R-:W-:Y:S01]  /*d330*/  ISETP.GE.AND P2, PT, R72, c[0x0][0x3c8], PT ;  /* 0x0000f20048007a0c */ /* 0x000fe20003f46270 */
[----:B------:R-:W2:Y:S01]  /*d340*/  LDS.128 R60, [R14+0x8080] ;  /* 0x008080000e3c7984 */ /* 0x000ea20000000c00 */
        /* <DEDUP_REMOVED lines=15> */
[----:B---3--:R3:W-:Y:S03]  /*d440*/  @!P3 ST.E.128 [R76.64], R68 ;  /* 0x000000444c00b985 */ /* 0x0087e6000c101d0c */
[--C-:B------:R-:W-:Y:S01]  /*d450*/  @!P1 IMAD.WIDE R4, R4, 0x2, R74.reuse ;  /* 0x0000000204049825 */ /* 0x100fe200078e024a */
[----:B----4-:R3:W-:Y:S03]  /*d460*/  @!P2 ST.E.128 [R78.64], R64 ;  /* 0x000000404e00a985 */ /* 0x0107e6000c101d0c */
[----:B------:R-:W-:Y:S01]  /*d470*/  @!P0 IMAD.WIDE R2, R2, 0x2, R74 ;  /* 0x0000000202028825 */ /* 0x000fe200078e024a */
[----:B--2---:R3:W-:Y:S04]  /*d480*/  @!P1 ST.E.128 [R4.64], R60 ;  /* 0x0000003c04009985 */ /* 0x0047e8000c101d0c */
[----:B-1----:R3:W-:Y:S02]  /*d490*/  @!P0 ST.E.128 [R2.64], R12 ;  /* 0x0000000c02008985 */ /* 0x0027e4000c101d0c */
.L_x_776:
[----:B---34-:R-:W-:Y:S05]  /*d4a0*/  BSYNC B0 ;  /* 0x0000000000007941 */ /* 0x018fea0003800000 */
.L_x_775:
[----:B------:R-:W-:Y:S01]  /*d4b0*/  IADD3 R2, R83, 0x20, RZ ;  /* 0x0000002053027810 */ /* 0x000fe20007ffe0ff */
[----:B-1----:R1:W3:Y:S01]  /*d4c0*/  SHFL.IDX PT, R15, R73, 0x1, 0x181f ;  /* 0x00381f00490f7f89 */ /* 0x0022e200000e0000 */
[----:B------:R-:W-:Y:S02]  /*d4d0*/  BSSY B0, `(.L_x_777) ;  /* 0x000001c000007945 */ /* 0x000fe40003800000 */
[----:B------:R-:W-:Y:S01]  /*d4e0*/  ISETP.GE.AND P0, PT, R2, R6, PT ;  /* 0x000000060200720c */ /* 0x000fe20003f06270 */
[----:B------:R1:W4:-:S12]  /*d4f0*/  SHFL.IDX PT, R14, R0, 0x1, 0x181f ;  /* 0x00381f00000e7f89 */ /* 0x00031800000e0000 */
        /* <DEDUP_REMOVED lines=25> */
.L_x_778:
[----:B------:R-:W-:Y:S05]  /*d690*/  BSYNC B0 ;  /* 0x0000000000007941 */ /* 0x000fea0003800000 */
.L_x_777:
[----:B---3--:R-:W-:Y:S01]  /*d6a0*/  IADD3 R2, R83, 0x40, RZ ;  /* 0x0000004053027810 */ /* 0x008fe20007ffe0ff */
[----:B------:R3:W1:Y:S01]  /*d6b0*/  SHFL.IDX PT, R15, R73, 0x2, 0x181f ;  /* 0x00581f00490f7f89 */ /* 0x00066200000e0000 */
[----:B------:R-:W-:Y:S02]  /*d6c0*/  BSSY B0, `(.L_x_779) ;  /* 0x000001c000007945 */ /* 0x000fe40003800000 */
[----:B------:R-:W-:Y:S01]  /*d6d0*/  ISETP.GE.AND P0, PT, R2, R6, PT ;  /* 0x000000060200720c */ /* 0x000fe20003f06270 */
[----:B----4-:R3:W4:-:S12]  /*d6e0*/  SHFL.IDX PT, R14, R0, 0x2, 0x181f ;  /* 0x00581f00000e7f89 */ /* 0x01071800000e0000 */
        /* <DEDUP_REMOVED lines=25> */
.L_x_780:
[----:B------:R-:W-:Y:S05]  /*d880*/  BSYNC B0 ;  /* 0x0000000000007941 */ /* 0x000fea0003800000 */
.L_x_779:
[----:B-1----:R1:W2:Y:S04]  /*d890*/  SHFL.IDX PT, R12, R0, 0x3, 0x181f ;  /* 0x00781f00000c7f89 */ /* 0x0022a800000e0000 */
[----:B------:R3:W4:Y:S02]  /*d8a0*/  SHFL.IDX PT, R13, R73, 0x3, 0x181f ;  /* 0x00781f00490d7f89 */ /* 0x00072400000e0000 */
[----:B-123--:R-:W-:-:S04]  /*d8b0*/  IADD3 R0, R83, 0x60, RZ ;  /* 0x0000006053007810 */ /* 0x00efc80007ffe0ff */
[----:B------:R-:W-:-:S13]  /*d8c0*/  ISETP.GE.AND P0, PT, R0, R6, PT ;  /* 0x000000060000720c */ /* 0x000fda0003f06270 */
[----:B------:R-:W-:Y:S05]  /*d8d0*/  @P0 EXIT ;  /* 0x000000000000094d */ /* 0x000fea0003800000 */
[C---:B----45:R-:W-:Y:S02]  /*d8e0*/  IADD3 R4, R81.reuse, 0x40, RZ ;  /* 0x0000004051047810 */ /* 0x070fe40007ffe0ff */
[C---:B------:R-:W-:Y:S02]  /*d8f0*/  IADD3 R2, R81.reuse, 0x80, RZ ;  /* 0x0000008051027810 */ /* 0x040fe40007ffe0ff */
[----:B------:R-:W-:Y:S02]  /*d900*/  ISETP.GE.AND P1, PT, R4, c[0x0][0x3c8], PT ;  /* 0x0000f20004007a0c */ /* 0x000fe40003f26270 */
[----:B------:R-:W-:Y:S02]  /*d910*/  ISETP.GE.AND P0, PT, R2, c[0x0][0x3c8], PT ;  /* 0x0000f20002007a0c */ /* 0x000fe40003f06270 */
[----:B------:R-:W-:-:S09]  /*d920*/  ISETP.GE.AND P2, PT, R81, c[0x0][0x3c8], PT ;  /* 0x0000f20051007a0c */ /* 0x000fd20003f46270 */
[----:B------:R-:W-:Y:S02]  /*d930*/  @!P1 SHF.R.S32.HI R3, RZ, 0x1f, R4 ;  /* 0x0000001fff039819 */ /* 0x000fe40000011404 */
[----:B------:R-:W-:Y:S02]  /*d940*/  @!P0 SHF.R.S32.HI R0, RZ, 0x1f, R2 ;  /* 0x0000001fff008819 */ /* 0x000fe40000011402 */
[----:B------:R-:W-:Y:S01]  /*d950*/  @!P1 LEA.HI R3, R3, R4, RZ, 0x3 ;  /* 0x0000000403039211 */ /* 0x000fe200078f18ff */
[--C-:B------:R-:W-:Y:S01]  /*d960*/  @!P2 IMAD.WIDE R4, R81, 0x2, R12.reuse ;  /* 0x000000025104a825 */ /* 0x100fe200078e020c */
[----:B------:R-:W-:Y:S02]  /*d970*/  @!P0 LEA.HI R0, R0, R2, RZ, 0x3 ;  /* 0x0000000200008211 */ /* 0x000fe400078f18ff */
[----:B------:R-:W-:Y:S02]  /*d980*/  @!P1 LOP3.LUT R3, R3, 0xfffffff8, RZ, 0xc0, !PT ;  /* 0xfffffff803039812 */ /* 0x000fe400078ec0ff */
[----:B------:R-:W-:Y:S01]  /*d990*/  @!P0 LOP3.LUT R0, R0, 0xfffffff8, RZ, 0xc0, !PT ;  /* 0xfffffff800008812 */ /* 0x000fe200078ec0ff */
[----:B------:R-:W-:Y:S02]  /*d9a0*/  @!P2 ST.E.128 [R4.64], R48 ;  /* 0x000000300400a985 */ /* 0x000fe4000c101d0c */
[----:B------:R-:W-:-:S04]  /*d9b0*/  @!P1 IMAD.WIDE R2, R3, 0x2, R12 ;  /* 0x0000000203029825 */ /* 0x000fc800078e020c */
[----:B------:R-:W-:Y:S01]  /*d9c0*/  @!P0 IMAD.WIDE R6, R0, 0x2, R12 ;  /* 0x0000000200068825 */ /* 0x000fe200078e020c */
[----:B------:R1:W-:Y:S04]  /*d9d0*/  @!P1 ST.E.128 [R2.64], R36 ;  /* 0x0000002402009985 */ /* 0x0003e8000c101d0c */
[----:B------:R2:W-:Y:S01]  /*d9e0*/  @!P0 ST.E.128 [R6.64], R24 ;  /* 0x0000001806008985 */ /* 0x0005e2000c101d0c */
[----:B-1----:R-:W-:-:S04]  /*d9f0*/  IADD3 R2, R81, 0xc0, RZ ;  /* 0x000000c051027810 */ /* 0x002fc80007ffe0ff */
[----:B------:R-:W-:-:S13]  /*da00*/  ISETP.GE.AND P0, PT, R2, c[0x0][0x3c8], PT ;  /* 0x0000f20002007a0c */ /* 0x000fda0003f06270 */
[----:B------:R-:W-:Y:S05]  /*da10*/  @P0 EXIT ;  /* 0x000000000000094d */ /* 0x000fea0003800000 */
[----:B--2---:R-:W-:-:S04]  /*da20*/  SHF.R.S32.HI R0, RZ, 0x1f, R2 ;  /* 0x0000001fff007819 */ /* 0x004fc80000011402 */
[----:B------:R-:W-:-:S04]  /*da30*/  LEA.HI R0, R0, R2, RZ, 0x3 ;  /* 0x0000000200007211 */ /* 0x000fc800078f18ff */
[----:B------:R-:W-:-:S05]  /*da40*/  LOP3.LUT R0, R0, 0xfffffff8, RZ, 0xc0, !PT ;  /* 0xfffffff800007812 */ /* 0x000fca00078ec0ff */
[----:B------:R-:W-:-:S05]  /*da50*/  IMAD.WIDE R12, R0, 0x2, R12 ;  /* 0x00000002000c7825 */ /* 0x000fca00078e020c */
[----:B------:R-:W-:Y:S01]  /*da60*/  ST.E.128 [R12.64], R8 ;  /* 0x000000080c007985 */ /* 0x000fe2000c101d0c */
[----:B------:R-:W-:Y:S05]  /*da70*/  EXIT ;  /* 0x000000000000794d */ /* 0x000fea0003800000 */
.L_x_781:
        /* <DEDUP_REMOVED lines=16> */
.L_x_1779:


//--------------------- .text._ZN7cutlass13device_kernelIN5flash19enable_sm80_to_sm89INS1_16FlashAttnFwdSm80INS1_25CollectiveMainloopFwdSm80ILi8ELi1ELb0EN4cute5tupleIJNS5_1CILi128EEENS7_ILi96EEENS7_ILi256EEEEEELi256ENS_10bfloat16_tEfNS_4arch4Sm80ELb0ELb0ELb1ELb1ELb1ELb0ELb1ELb0EEENS1_21CollectiveEpilogueFwdINS6_IJS8_SA_S9_EEENS6_IJNS7_ILi1EEESI_SI_EEESC_SE_Li256ELb1ELb1ELb0ELb0EEENS1_19SingleTileSchedulerILb1ELb0ELb1ELi128EEEEEEEEEvNT_6ParamsE --------------------------
	.section	.text._ZN7cutlass13device_kernelIN5flash19enable_sm80_to_sm89INS1_16FlashAttnFwdSm80INS1_25CollectiveMainloopFwdSm80ILi8ELi1ELb0EN4cute5tupleIJNS5_1CILi128EEENS7_ILi96EEENS7_ILi256EEEEEELi256ENS_10bfloat16_tEfNS_4arch4Sm80ELb0ELb0ELb1ELb1ELb1ELb0ELb1ELb0EEENS1_21CollectiveEpilogueFwdINS6_IJS8_SA_S9_EEENS6_IJNS7_ILi1EEESI_SI_EEESC_SE_Li256ELb1ELb1ELb0ELb0EEENS1_19SingleTileSchedulerILb1ELb0ELb1ELi128EEEEEEEEEvNT_6ParamsE,"ax",@progbits
	.sectioninfo	@"SHI_REGISTERS=255"
	.align	128
.text._ZN7cutlass13device_kernelIN5flash19enable_sm80_to_sm89INS1_16FlashAttnFwdSm80INS1_25CollectiveMainloopFwdSm80ILi8ELi1ELb0EN4cute5tupleIJNS5_1CILi128EEENS7_ILi96EEENS7_ILi256EEEEEELi256ENS_10bfloat16_tEfNS_4arch4Sm80ELb0ELb0ELb1ELb1ELb1ELb0ELb1ELb0EEENS1_21CollectiveEpilogueFwdINS6_IJS8_SA_S9_EEENS6_IJNS7_ILi1EEESI_SI_EEESC_SE_Li256ELb1ELb1ELb0ELb0EEENS1_19SingleTileSchedulerILb1ELb0ELb1ELi128EEEEEEEEEvNT_6ParamsE:
        .type           _ZN7cutlass13device_kernelIN5flash19enable_sm80_to_sm89INS1_16FlashAttnFwdSm80INS1_25CollectiveMainloopFwdSm80ILi8ELi1ELb0EN4cute5tupleIJNS5_1CILi128EEENS7_ILi96EEENS7_ILi256EEEEEELi256ENS_10bfloat16_tEfNS_4arch4Sm80ELb0ELb0ELb1ELb1ELb1ELb0ELb1ELb0EEENS1_21CollectiveEpilogueFwdINS6_IJS8_SA_S9_EEENS6_IJNS7_ILi1EEESI_SI_EEESC_SE_Li256ELb1ELb1ELb0ELb0EEENS1_19SingleTileSchedulerILb1ELb0ELb1ELi128EEEEEEEEEvNT_6ParamsE,@function
        .size           _ZN7cutlass13device_kernelIN5flash19enable_sm80_to_sm89INS1_16FlashAttnFwdSm80INS1_25CollectiveMainloopFwdSm80ILi8ELi1ELb0EN4cute5tupleIJNS5_1CILi128EEENS7_ILi96EEENS7_ILi256EEEEEELi256ENS_10bfloat16_tEfNS_4arch4Sm80ELb0ELb0ELb1ELb1ELb1ELb0ELb1ELb0EEENS1_21CollectiveEpilogueFwdINS6_IJS8_SA_S9_EEENS6_IJNS7_ILi1EEESI_SI_EEESC_SE_Li256ELb1ELb1ELb0ELb0EEENS1_19SingleTileSchedulerILb1ELb0ELb1ELi128EEEEEEEEEvNT_6ParamsE,(.L_x_1780 - _ZN7cutlass13device_kernelIN5flash19enable_sm80_to_sm89INS1_16FlashAttnFwdSm80INS1_25CollectiveMainloopFwdSm80ILi8ELi1ELb0EN4cute5tupleIJNS5_1CILi128EEENS7_ILi96EEENS7_ILi256EEEEEELi256ENS_10bfloat16_tEfNS_4arch4Sm80ELb0ELb0ELb1ELb1ELb1ELb0ELb1ELb0EEENS1_21CollectiveEpilogueFwdINS6_IJS8_SA_S9_EEENS6_IJNS7_ILi1EEESI_SI_EEESC_SE_Li256ELb1ELb1ELb0ELb0EEENS1_19SingleTileSchedulerILb1ELb0ELb1ELi128EEEEEEEEEvNT_6ParamsE)
        .other          _ZN7cutlass13device_kernelIN5flash19enable_sm80_to_sm89INS1_16FlashAttnFwdSm80INS1_25CollectiveMainloopFwdSm80ILi8ELi1ELb0EN4cute5tupleIJNS5_1CILi128EEENS7_ILi96EEENS7_ILi256EEEEEELi256ENS_10bfloat16_tEfNS_4arch4Sm80ELb0ELb0ELb1ELb1ELb1ELb0ELb1ELb0EEENS1_21CollectiveEpilogueFwdINS6_IJS8_SA_S9_EEENS6_IJNS7_ILi1EEESI_SI_EEESC_SE_Li256ELb1ELb1ELb0ELb0EEENS1_19SingleTileSchedulerILb1ELb0ELb1ELi128EEEEEEEEEvNT_6ParamsE,@"STO_CUDA_ENTRY STV_DEFAULT"
_ZN7cutlass13device_kernelIN5flash19enable_sm80_to_sm89INS1_16FlashAttnFwdSm80INS1_25CollectiveMainloopFwdSm80ILi8ELi1ELb0EN4cute5tupleIJNS5_1CILi128EEENS7_ILi96EEENS7_ILi256EEEEEELi256ENS_10bfloat16_tEfNS_4arch4Sm80ELb0ELb0ELb1ELb1ELb1ELb0ELb1ELb0EEENS1_21CollectiveEpilogueFwdINS6_IJS8_SA_S9_EEENS6_IJNS7_ILi1EEESI_SI_EEESC_SE_Li256ELb1ELb1ELb0ELb0EEENS1_19SingleTileSchedulerILb1ELb0ELb1ELi128EEEEEEEEEvNT_6ParamsE:
        /* <DEDUP_REMOVED lines=21> */
.L_x_783:
        /* <DEDUP_REMOVED lines=13> */
.L_x_785:
[----:B------:R-:W-:Y:S02]  /*0220*/  ULDC UR6, c[0x0][0x54c] ;  /* 0x0001530000067ab9 */ /* 0x000fe40000000800 */
.L_x_784:
[----:B------:R-:W-:Y:S02]  /*0230*/  ULDC UR4, c[0x0][0x548] ;  /* 0x0001520000047ab9 */ /* 0x000fe40000000800 */
[----:B------:R-:W-:-:S02]  /*0240*/  USHF.L.U32 UR5, UR5, 0x7, URZ ;  /* 0x0000000705057899 */ /* 0x000fc4000800063f */
[----:B------:R-:W-:-:S04]  /*0250*/  UIMAD UR4, UR6, UR4, URZ ;  /* 0x00000004060472a4 */ /* 0x000fc8000f8e023f */
[----:B------:R-:W-:-:S04]  /*0260*/  UISETP.GE.AND UP0, UPT, UR5, UR4, UPT ;  /* 0x000000040500728c */ /* 0x000fc8000bf06270 */
[----:B------:R-:W-:Y:S01]  /*0270*/  USEL UR11, UR11, 0xffffffff, !UP0 ;  /* 0xffffffff0b0b7887 */ /* 0x000fe2000c000000 */
[----:B------:R-:W-:Y:S05]  /*0280*/  BRA `(.L_x_786) ;  /* 0x000001b000007947 */ /* 0x000fea0003800000 */
.L_x_782:
        /* <DEDUP_REMOVED lines=8> */
.L_x_787:
        /* <DEDUP_REMOVED lines=13> */
.L_x_789:
[----:B------:R-:W-:Y:S02]  /*03e0*/  ULDC UR6, c[0x0][0x54c] ;  /* 0x0001530000067ab9 */ /* 0x000fe40000000800 */
.L_x_788:
[----:B------:R-:W-:Y:S02]  /*03f0*/  ULDC UR4, c[0x0][0x548] ;  /* 0x0001520000047ab9 */ /* 0x000fe40000000800 */
[----:B------:R-:W-:-:S02]  /*0400*/  USHF.L.U32 UR5, UR5, 0x7, URZ ;  /* 0x0000000705057899 */ /* 0x000fc4000800063f */
[----:B------:R-:W-:-:S04]  /*0410*/  UIMAD UR4, UR6, UR4, URZ ;  /* 0x00000004060472a4 */ /* 0x000fc8000f8e023f */
[----:B------:R-:W-:-:S04]  /*0420*/  UISETP.GE.AND UP0, UPT, UR5, UR4, UPT ;  /* 0x000000040500728c */ /* 0x000fc8000bf06270 */
[----:B------:R-:W-:-:S06]  /*0430*/  USEL UR11, UR11, 0xffffffff, !UP0 ;  /* 0xffffffff0b0b7887 */ /* 0x000fcc000c000000 */
.L_x_786:
        /* <DEDUP_REMOVED lines=39> */
[----:B-1-3--:R-:W-:Y:S05]  /*06b0*/  @P1 BRA `(.L_x_790) ;  /* 0x0000004000001947 */ /* 0x00afea0003800000 */
[----:B------:R-:W-:Y:S05]  /*06c0*/  @!P0 BRA `(.L_x_790) ;  /* 0x0000003000008947 */ /* 0x000fea0003800000 */
[----:B-----5:R1:W3:Y:S04]  /*06d0*/  LDG.E R0, [R8.64] ;  /* 0x0000000c08007981 */ /* 0x0202e8000c1e1900 */
[----:B-1----:R-:W3:Y:S02]  /*06e0*/  LDG.E R8, [R8.64+0x4] ;  /* 0x0000040c08087981 */ /* 0x002ee4000c1e1900 */
[----:B---3--:R-:W-:-:S02]  /*06f0*/  IADD3 R0, -R0, R8, RZ ;  /* 0x0000000800007210 */ /* 0x008fc40007ffe1ff */
.L_x_790:
[----:B------:R-:W-:-:S04]  /*0700*/  ISETP.NE.U32.AND P0, PT, RZ, c[0x0][0x368], PT ;  /* 0x0000da00ff007a0c */ /* 0x000fc80003f05070 */
[----:B------:R-:W-:-:S13]  /*0710*/  ISETP.NE.AND.EX P0, PT, RZ, c[0x0][0x36c], PT, P0 ;  /* 0x0000db00ff007a0c */ /* 0x000fda0003f05300 */
[----:B------:R-:W-:Y:S05]  /*0720*/  @!P0 BRA `(.L_x_791) ;  /* 0x0000007000008947 */ /* 0x000fea0003800000 */
[----:B------:R-:W-:Y:S02]  /*0730*/  ULDC.64 UR4, c[0x0][0x368] ;  /* 0x0000da0000047ab9 */ /* 0x000fe40000000a00 */
[----:B------:R-:W-:-:S06]  /*0740*/  UIMAD.WIDE UR4, UR11, UR15, UR4 ;  /* 0x0000000f0b0472a5 */ /* 0x000fcc000f8e0204 */
[----:B------:R-:W-:Y:S02]  /*0750*/  MOV R4, UR4 ;  /* 0x0000000400047c02 */ /* 0x000fe40008000f00 */
[----:B------:R-:W-:-:S05]  /*0760*/  MOV R5, UR5 ;  /* 0x0000000500057c02 */ /* 0x000fca0008000f00 */
[----:B------:R-:W3:Y:S02]  /*0770*/  LDG.E R4, [R4.64] ;  /* 0x0000000c04047981 */ /* 0x000ee4000c1e1900 */
[----:B---3--:R1:W3:Y:S02]  /*0780*/  R2UR UR4, R4 ;  /* 0x00000000040473c2 */ /* 0x0082e400000e0000 */
[----:B-1-3--:R-:W-:Y:S05]  /*0790*/  BRA `(.L_x_792) ;  /* 0x000000c000007947 */ /* 0x00afea0003800000 */
.L_x_791:
[----:B------:R-:W-:-:S04]  /*07a0*/  ISETP.NE.U32.AND P0, PT, RZ, c[0x0][0x350], PT ;  /* 0x0000d400ff007a0c */ /* 0x000fc80003f05070 */
[----:B------:R-:W-:-:S13]  /*07b0*/  ISETP.NE.AND.EX P0, PT, RZ, c[0x0][0x354], PT, P0 ;  /* 0x0000d500ff007a0c */ /* 0x000fda0003f05300 */
[----:B------:R-:W-:Y:S05]  /*07c0*/  @!P0 BRA `(.L_x_792) ;  /* 0x0000009000008947 */ /* 0x000fea0003800000 */
[----:B------:R-:W-:Y:S02]  /*07d0*/  ULDC.64 UR4, c[0x0][0x350] ;  /* 0x0000d40000047ab9 */ /* 0x000fe40000000a00 */
[----:B------:R-:W-:-:S06]  /*07e0*/  UIMAD.WIDE UR4, UR11, UR15, UR4 ;  /* 0x0000000f0b0472a5 */ /* 0x000fcc000f8e0204 */
[----:B------:R-:W-:Y:S02]  /*07f0*/  MOV R6, UR4 ;  /* 0x0000000400067c02 */ /* 0x000fe40008000f00 */
[----:B------:R-:W-:-:S05]  /*0800*/  MOV R7, UR5 ;  /* 0x0000000500077c02 */ /* 0x000fca0008000f00 */
[----:B------:R-:W3:Y:S04]  /*0810*/  LDG.E R4, [R6.64] ;  /* 0x0000000c06047981 */ /* 0x000ee8000c1e1900 */
[----:B------:R-:W4:Y:S01]  /*0820*/  LDG.E R3, [R6.64+0x4] ;  /* 0x0000040c06037981 */ /* 0x000f22000c1e1900 */
[----:B---3--:R-:W1:Y:S08]  /*0830*/  R2UR UR5, R4 ;  /* 0x00000000040573c2 */ /* 0x008e7000000e0000 */
[----:B----4-:R-:W1:Y:S02]  /*0840*/  R2UR UR4, R3 ;  /* 0x00000000030473c2 */ /* 0x010e6400000e0000 */
[----:B-1----:R-:W-:-:S06]  /*0850*/  UIADD3 UR4, -UR5, UR4, URZ ;  /* 0x0000000405047290 */ /* 0x002fcc000fffe13f */
.L_x_792:
[----:B--2---:R-:W-:Y:S01]  /*0860*/  UIADD3 UR7, -UR10, UR4, URZ ;  /* 0x000000040a077290 */ /* 0x004fe2000fffe13f */
[----:B------:R-:W-:Y:S01]  /*0870*/  PLOP3.LUT P2, PT, PT, PT, PT, 0x80, 0x0 ;  /* 0x000000000000781c */ /* 0x000fe20003f4f070 */
[----:B------:R-:W-:Y:S01]  /*0880*/  CS2R R4, SRZ ;  /* 0x0000000000047805 */ /* 0x000fe2000001ff00 */
[----:B------:R-:W-:Y:S01]  /*0890*/  IMAD.MOV.U32 R130, RZ, RZ, RZ ;  /* 0x000000ffff827224 */ /* 0x000fe200078e00ff */
[----:B------:R-:W-:Y:S01]  /*08a0*/  UISETP.GE.AND UP0, UPT, UR7, 0x1, UPT ;  /* 0x000000010700788c */ /* 0x000fe2000bf06270 */
[----:B------:R-:W-:Y:S01]  /*08b0*/  IMAD.MOV.U32 R128, RZ, RZ, RZ ;  /* 0x000000ffff807224 */ /* 0x000fe200078e00ff */
[----:B------:R-:W-:Y:S01]  /*08c0*/  UIADD3 UR4, UR7, 0x5f, URZ ;  /* 0x0000005f07047890 */ /* 0x000fe2000fffe03f */
[----:B------:R-:W-:Y:S01]  /*08d0*/  CS2R R126, SRZ ;  /* 0x00000000007e7805 */ /* 0x000fe2000001ff00 */
[----:B------:R-:W-:Y:S01]  /*08e0*/  CS2R R124, SRZ ;  /* 0x00000000007c7805 */ /* 0x000fe2000001ff00 */
[----:B------:R-:W-:Y:S01]  /*08f0*/  CS2R R122, SRZ ;  /* 0x00000000007a7805 */ /* 0x000fe2000001ff00 */
[----:B------:R-:W-:Y:S01]  /*0900*/  PLOP3.LUT P0, PT, PT, PT, UP0, 0x80, 0x0 ;  /* 0x000000000000781c */ /* 0x000fe20003f0f008 */
[----:B------:R-:W-:Y:S01]  /*0910*/  UIMAD.WIDE UR4, UR4, 0x2aaaaaab, URZ ;  /* 0x2aaaaaab040478a5 */ /* 0x000fe2000f8e023f */
[----:B------:R-:W-:Y:S01]  /*0920*/  CS2R R120, SRZ ;  /* 0x0000000000787805 */ /* 0x000fe2000001ff00 */
[----:B------:R-:W-:Y:S01]  /*0930*/  CS2R R118, SRZ ;  /* 0x0000000000767805 */ /* 0x000fe2000001ff00 */
[----:B------:R-:W-:Y:S01]  /*0940*/  CS2R R116, SRZ ;  /* 0x0000000000747805 */ /* 0x000fe2000001ff00 */
[----:B------:R-:W-:Y:S01]  /*0950*/  USHF.R.U32.HI UR6, URZ, 0x1f, UR5 ;  /* 0x0000001f3f067899 */ /* 0x000fe20008011605 */
[----:B------:R-:W-:Y:S01]  /*0960*/  CS2R R114, SRZ ;  /* 0x0000000000727805 */ /* 0x000fe2000001ff00 */
[----:B------:R-:W-:Y:S01]  /*0970*/  CS2R R112, SRZ ;  /* 0x0000000000707805 */ /* 0x000fe2000001ff00 */
[----:B------:R-:W-:Y:S01]  /*0980*/  CS2R R110, SRZ ;  /* 0x00000000006e7805 */ /* 0x000fe2000001ff00 */
[----:B------:R-:W-:Y:S01]  /*0990*/  ULEA.HI.SX32 UR6, UR5, UR6, 0x1c ;  /* 0x0000000605067291 */ /* 0x000fe2000f8fe23f */
        /* <DEDUP_REMOVED lines=70> */
[-C--:B------:R-:W-:Y:S01]  /*0e00*/  LEA.HI R14, R6, R2.reuse, RZ, 0x4 ;  /* 0x00000002060e7211 */ /* 0x080fe200078f20ff */
[----:B------:R-:W-:Y:S01]  /*0e10*/  UIMAD.WIDE.U32 UR16, UR14, UR4, URZ ;  /* 0x000000040e1072a5 */ /* 0x000fe2000f8e003f */
[----:B------:R-:W-:Y:S01]  /*0e20*/  LOP3.LUT R18, R17, 0xfffffff8, RZ, 0xc0, !PT ;  /* 0xfffffff811127812 */ /* 0x000fe200078ec0ff */
[----:B------:R-:W-:Y:S01]  /*0e30*/  UIMAD UR15, UR14, UR5, UR15 ;  /* 0x000000050e0f72a4 */ /* 0x000fe2000f8e020f */
[----:B------:R-:W-:Y:S01]  /*0e40*/  SHF.R.S32.HI R17, RZ, 0x3, R17 ;  /* 0x00000003ff117819 */ /* 0x000fe20000011411 */
[----:B------:R-:W-:Y:S01]  /*0e50*/  BSSY B0, `(.L_x_794) ;  /* 0x0000060000007945 */ /* 0x000fe20003800000 */
[----:B------:R-:W-:Y:S01]  /*0e60*/  ULDC.64 UR4, c[0x0][0x1b8] ;  /* 0x00006e0000047ab9 */ /* 0x000fe20000000a00 */
[----:B------:R-:W-:Y:S01]  /*0e70*/  IMAD.IADD R18, R2, 0x1, -R18 ;  /* 0x0000000102127824 */ /* 0x000fe200078e0a12 */
[----:B------:R-:W-:Y:S01]  /*0e80*/  UIADD3 UR17, UR17, UR15, URZ ;  /* 0x0000000f11117290 */ /* 0x000fe2000fffe03f */
[----:B------:R-:W-:Y:S01]  /*0e90*/  IMAD.SHL.U32 R251, R17, 0x40, RZ ;  /* 0x0000004011fb7824 */ /* 0x000fe200078e00ff */
[----:B------:R-:W-:Y:S01]  /*0ea0*/  USHF.R.S32.HI UR15, URZ, 0x1f, UR11 ;  /* 0x0000001f3f0f7899 */ /* 0x000fe2000801140b */
[C---:B------:R-:W-:Y:S01]  /*0eb0*/  IMAD R120, R18.reuse, 0x20, R17 ;  /* 0x0000002012787824 */ /* 0x040fe200078e0211 */
[----:B------:R-:W-:Y:S01]  /*0ec0*/  UIMAD UR14, UR8, UR4, URZ ;  /* 0x00000004080e72a4 */ /* 0x000fe2000f8e023f */
[----:B------:R-:W-:Y:S01]  /*0ed0*/  IMAD.SHL.U32 R33, R18, 0x8, RZ ;  /* 0x0000000812217824 */ /* 0x000fe200078e00ff */
[----:B------:R-:W-:Y:S01]  /*0ee0*/  USEL UR15, UR15, URZ, !UP1 ;  /* 0x0000003f0f0f7287 */ /* 0x000fe2000c800000 */
[----:B------:R-:W-:Y:S01]  /*0ef0*/  LOP3.LUT R251, R251, 0x1c0, RZ, 0xc0, !PT ;  /* 0x000001c0fbfb7812 */ /* 0x000fe200078ec0ff */
[----:B------:R-:W-:Y:S01]  /*0f00*/  UIMAD UR14, UR9, UR5, UR14 ;  /* 0x00000005090e72a4 */ /* 0x000fe2000f8e020e */
[----:B------:R3:W-:Y:S01]  /*0f10*/  STL [R1+0x8], R120 ;  /* 0x0000087801007387 */ /* 0x0007e20000100800 */
[----:B------:R-:W-:Y:S01]  /*0f20*/  UIMAD.WIDE.U32 UR18, UR9, UR4, UR16 ;  /* 0x00000004091272a5 */ /* 0x000fe2000f8e0010 */
[----:B------:R-:W-:Y:S01]  /*0f30*/  LEA.HI R13, R6, R2, RZ, 0x6 ;  /* 0x00000002060d7211 */ /* 0x000fe200078f30ff */
[----:B------:R-:W-:Y:S01]  /*0f40*/  USEL UR16, UR11, URZ, !UP1 ;  /* 0x0000003f0b107287 */ /* 0x000fe2000c800000 */
[----:B------:R-:W-:Y:S01]  /*0f50*/  ISETP.GE.AND P4, PT, R33, c[0x0][0x198], PT ;  /* 0x0000660021007a0c */ /* 0x000fe20003f86270 */
[----:B-1----:R-:W1:Y:S01]  /*0f60*/  S2R R4, SR_CTAID.X ;  /* 0x0000000000047919 */ /* 0x002e620000002500 */
[----:B------:R-:W-:Y:S01]  /*0f70*/  IMAD.MOV.U32 R5, RZ, RZ, c[0x0][0x2c4] ;  /* 0x0000b100ff057624 */ /* 0x000fe200078e00ff */
[----:B------:R-:W-:Y:S01]  /*0f80*/  ULDC.64 UR4, c[0x0][0x1c0] ;  /* 0x0000700000047ab9 */ /* 0x000fe20000000a00 */
[----:B------:R-:W-:Y:S01]  /*0f90*/  IMAD.SHL.U32 R13, R13, 0x8, RZ ;  /* 0x000000080d0d7824 */ /* 0x000fe200078e00ff */
[----:B------:R-:W-:-:S02]  /*0fa0*/  UIMAD UR15, UR15, UR4, URZ ;  /* 0x000000040f0f72a4 */ /* 0x000fc4000f8e023f */
[----:B------:R-:W-:Y:S01]  /*0fb0*/  ISETP.NE.AND P0, PT, R5, 0x1, PT ;  /* 0x000000010500780c */ /* 0x000fe20003f05270 */
[----:B------:R-:W-:Y:S02]  /*0fc0*/  UIADD3 UR19, UR19, UR14, URZ ;  /* 0x0000000e13137290 */ /* 0x000fe4000fffe03f */
[----:B------:R-:W-:Y:S02]  /*0fd0*/  UIMAD UR5, UR16, UR5, UR15 ;  /* 0x00000005100572a4 */ /* 0x000fe4000f8e020f */
[----:B------:R-:W-:-:S04]  /*0fe0*/  UIMAD.WIDE.U32 UR16, UR16, UR4, UR18 ;  /* 0x00000004101072a5 */ /* 0x000fc8000f8e0012 */
[----:B------:R-:W-:Y:S02]  /*0ff0*/  UIADD3 UR5, UR17, UR5, URZ ;  /* 0x0000000511057290 */ /* 0x000fe4000fffe03f */
[----:B------:R-:W-:Y:S02]  /*1000*/  IMAD.U32 R11, RZ, RZ, UR17 ;  /* 0x00000011ff0b7e24 */ /* 0x000fe4000f8e00ff */
[----:B------:R-:W-:Y:S02]  /*1010*/  IMAD.U32 R10, RZ, RZ, UR16 ;  /* 0x00000010ff0a7e24 */ /* 0x000fe4000f8e00ff */
[----:B------:R-:W-:Y:S02]  /*1020*/  IMAD.U32 R11, RZ, RZ, UR5 ;  /* 0x00000005ff0b7e24 */ /* 0x000fe4000f8e00ff */
[----:B-1----:R-:W-:-:S04]  /*1030*/  IMAD R9, R4, 0x80, R120 ;  /* 0x0000008004097824 */ /* 0x002fc800078e0278 */
[----:B------:R-:W-:-:S04]  /*1040*/  @P0 IMAD.HI.U32 R5, R9, c[0x0][0x2c8], RZ ;  /* 0x0000b20009050a27 */ /* 0x000fc800078e00ff */
[----:B------:R-:W-:Y:S01]  /*1050*/  IMAD.MOV.U32 R8, RZ, RZ, R9 ;  /* 0x000000ffff087224 */ /* 0x000fe200078e0009 */
[----:B------:R-:W-:-:S04]  /*1060*/  @P0 SHF.R.U32.HI R8, RZ, c[0x0][0x2cc], R5 ;  /* 0x0000b300ff080a19 */ /* 0x000fc80000011605 */
[--C-:B------:R-:W-:Y:S01]  /*1070*/  SHF.R.S32.HI R7, RZ, 0x1f, R8.reuse ;  /* 0x0000001fff077819 */ /* 0x100fe20000011408 */
[----:B------:R-:W-:Y:S02]  /*1080*/  IMAD.MOV R5, RZ, RZ, -R8 ;  /* 0x000000ffff057224 */ /* 0x000fe400078e0a08 */
[----:B------:R-:W-:-:S04]  /*1090*/  IMAD.WIDE.U32 R10, R8, c[0x0][0x1b0], R10 ;  /* 0x00006c00080a7a25 */ /* 0x000fc800078e000a */
[----:B------:R-:W-:Y:S02]  /*10a0*/  IMAD R5, R5, c[0x0][0x2c4], R9 ;  /* 0x0000b10005057a24 */ /* 0x000fe400078e0209 */
[----:B------:R-:W-:-:S03]  /*10b0*/  IMAD R7, R7, c[0x0][0x1b0], RZ ;  /* 0x00006c0007077a24 */ /* 0x000fc600078e02ff */
[----:B------:R-:W-:Y:S01]  /*10c0*/  SHF.R.S32.HI R9, RZ, 0x1f, R5 ;  /* 0x0000001fff097819 */ /* 0x000fe20000011405 */
[----:B------:R-:W-:-:S04]  /*10d0*/  IMAD R7, R8, c[0x0][0x1b4], R7 ;  /* 0x00006d0008077a24 */ /* 0x000fc800078e0207 */
[----:B------:R-:W-:Y:S02]  /*10e0*/  IMAD R9, R9, c[0x0][0x1a8], RZ ;  /* 0x00006a0009097a24 */ /* 0x000fe400078e02ff */
[----:B------:R-:W-:Y:S02]  /*10f0*/  IMAD.IADD R11, R11, 0x1, R7 ;  /* 0x000000010b0b7824 */ /* 0x000fe400078e0207 */
[C---:B------:R-:W-:Y:S02]  /*1100*/  IMAD R12, R5.reuse, c[0x0][0x1ac], R9 ;  /* 0x00006b00050c7a24 */ /* 0x040fe400078e0209 */
[----:B------:R-:W-:Y:S01]  /*1110*/  IMAD.WIDE.U32 R8, R5, c[0x0][0x1a8], R10 ;  /* 0x00006a0005087a25 */ /* 0x000fe200078e000a */
[----:B------:R-:W-:Y:S02]  /*1120*/  LOP3.LUT R5, R14, 0xfffffff0, RZ, 0xc0, !PT ;  /* 0xfffffff00e057812 */ /* 0x000fe400078ec0ff */
[----:B------:R-:W-:Y:S01]  /*1130*/  IADD3 R10, R33, 0x40, RZ ;  /* 0x00000040210a7810 */ /* 0x000fe20007ffe0ff */
[----:B------:R-:W-:Y:S01]  /*1140*/  IMAD.IADD R12, R9, 0x1, R12 ;  /* 0x00000001090c7824 */ /* 0x000fe200078e020c */
[----:B------:R-:W-:Y:S01]  /*1150*/  LEA R20, P0, R8, c[0x0][0x160], 0x1 ;  /* 0x0000580008147a11 */ /* 0x000fe200078008ff */
[----:B------:R-:W-:Y:S01]  /*1160*/  IMAD.IADD R5, R2, 0x1, -R5 ;  /* 0x0000000102057824 */ /* 0x000fe200078e0a05 */
[----:B------:R-:W-:Y:S01]  /*1170*/  IADD3 R9, R33, 0x80, RZ ;  /* 0x0000008021097810 */ /* 0x000fe20007ffe0ff */
[----:B-----5:R-:W-:Y:S01]  /*1180*/  IMAD R11, R0, c[0x0][0x2c4], RZ ;  /* 0x0000b100000b7a24 */ /* 0x020fe200078e02ff */
[----:B------:R-:W-:Y:S01]  /*1190*/  LEA.HI.X R12, R8, c[0x0][0x164], R12, 0x1, P0 ;  /* 0x00005900080c7a11 */ /* 0x000fe200000f0c0c */
[----:B------:R-:W-:Y:S01]  /*11a0*/  IMAD R0, R4, 0x80, R17 ;  /* 0x0000008004007824 */ /* 0x000fe200078e0211 */
[----:B------:R-:W-:Y:S01]  /*11b0*/  SHF.R.S32.HI R7, RZ, 0x1f, R5 ;  /* 0x0000001fff077819 */ /* 0x000fe20000011405 */
[----:B------:R-:W-:Y:S01]  /*11c0*/  IMAD.MOV.U32 R4, RZ, RZ, 0x10 ;  /* 0x00000010ff047424 */ /* 0x000fe200078e00ff */
[----:B------:R-:W-:Y:S01]  /*11d0*/  SHF.R.U32.HI R8, RZ, 0x3, R251 ;  /* 0x00000003ff087819 */ /* 0x000fe200000116fb */
[----:B------:R3:W1:Y:S01]  /*11e0*/  SHFL.IDX PT, R22, R20, RZ, 0x181f ;  /* 0x00181fff14167589 */ /* 0x00066200000e0000 */
[----:B------:R-:W-:-:S02]  /*11f0*/  LEA.HI R7, R7, R5, RZ, 0x3 ;  /* 0x0000000507077211 */ /* 0x000fc400078f18ff */
[----:B------:R-:W-:Y:S01]  /*1200*/  LOP3.LUT R251, R251, 0x38, R33, 0xf8, !PT ;  /* 0x00000038fbfb7812 */ /* 0x000fe200078ef821 */
[----:B------:R3:W4:Y:S01]  /*1210*/  SHFL.IDX PT, R23, R12, RZ, 0x181f ;  /* 0x00181fff0c177589 */ /* 0x00072200000e0000 */
[----:B------:R-:W-:Y:S02]  /*1220*/  ISETP.GE.AND P0, PT, R0, R11, PT ;  /* 0x0000000b0000720c */ /* 0x000fe40003f06270 */
[----:B------:R-:W-:Y:S02]  /*1230*/  LOP3.LUT R251, R251, R8, RZ, 0x3c, !PT ;  /* 0x00000008fbfb7212 */ /* 0x000fe400078e3cff */
[----:B------:R-:W-:Y:S02]  /*1240*/  IADD3 R8, R33, 0xc0, RZ ;  /* 0x000000c021087810 */ /* 0x000fe40007ffe0ff */
[----:B------:R-:W-:Y:S02]  /*1250*/  ISETP.GE.AND P3, PT, R10, c[0x0][0x198], PT ;  /* 0x000066000a007a0c */ /* 0x000fe40003f66270 */
[----:B------:R-:W-:-:S02]  /*1260*/  ISETP.GE.AND P6, PT, R9, c[0x0][0x198], PT ;  /* 0x0000660009007a0c */ /* 0x000fc40003fc6270 */
[----:B------:R-:W-:Y:S02]  /*1270*/  ISETP.GE.AND P5, PT, R8, c[0x0][0x198], PT ;  /* 0x0000660008007a0c */ /* 0x000fe40003fa6270 */
[----:B------:R-:W-:Y:S01]  /*1280*/  LOP3.LUT R251, R251, 0xfffffe00, R13, 0xf8, !PT ;  /* 0xfffffe00fbfb7812 */ /* 0x000fe200078ef80d */
[----:B--2---:R2:W1:Y:S02]  /*1290*/  @P1 R2UR UR18, R3 ;  /* 0x00000000031213c2 */ /* 0x00446400000e0000 */
[----:B-1----:R-:W-:Y:S01]  /*12a0*/  @!UP0 UMOV UR18, UR11 ;  /* 0x0000000b00128c82 */ /* 0x002fe20008000000 */
[----:B--2---:R-:W-:-:S05]  /*12b0*/  LOP3.LUT R3, R7, 0xfffffff8, RZ, 0xc0, !PT ;  /* 0xfffffff807037812 */ /* 0x004fca00078ec0ff */
[----:B------:R-:W-:Y:S02]  /*12c0*/  IMAD.IADD R5, R5, 0x1, -R3 ;  /* 0x0000000105057824 */ /* 0x000fe400078e0a03 */
[----:B------:R-:W-:-:S03]  /*12d0*/  IMAD.MOV.U32 R3, RZ, RZ, 0x20 ;  /* 0x00000020ff037424 */ /* 0x000fc600078e00ff */
[----:B------:R-:W-:-:S05]  /*12e0*/  R2P PR, R5, 0x6 ;  /* 0x0000000605007804 */ /* 0x000fca0000000000 */
[----:B------:R-:W-:Y:S02]  /*12f0*/  SEL R4, R4, 0xfffffff0, !P1 ;  /* 0xfffffff004047807 */ /* 0x000fe40004800000 */
[----:B------:R-:W-:Y:S01]  /*1300*/  SEL R3, R3, 0xffffffe0, !P2 ;  /* 0xffffffe003037807 */ /* 0x000fe20005000000 */
[----:B------:R-:W-:Y:S05]  /*1310*/  @P0 BRA `(.L_x_795) ;  /* 0x0000013000000947 */ /* 0x000fea0003800000 */
[----:B---34-:R-:W-:Y:S01]  /*1320*/  SHF.R.S32.HI R16, RZ, 0x1f, R10 ;  /* 0x0000001fff107819 */ /* 0x018fe2000001140a */
        /* <DEDUP_REMOVED lines=18> */
.L_x_795:
[----:B---34-:R-:W-:Y:S05]  /*1450*/  BSYNC B0 ;  /* 0x0000000000007941 */ /* 0x018fea0003800000 */
.L_x_794:
[----:B------:R-:W-:Y:S01]  /*1460*/  IADD3 R13, R0, 0x20, RZ ;  /* 0x00000020000d7810 */ /* 0x000fe20007ffe0ff */
[----:B-1----:R1:W2:Y:S01]  /*1470*/  SHFL.IDX PT, R23, R12, 0x1, 0x181f ;  /* 0x00381f000c177f89 */ /* 0x0022a200000e0000 */
[----:B------:R-:W-:Y:S02]  /*1480*/  BSSY B0, `(.L_x_796) ;  /* 0x0000017000007945 */ /* 0x000fe40003800000 */
[----:B------:R-:W-:Y:S01]  /*1490*/  ISETP.GE.AND P0, PT, R13, R11, PT ;  /* 0x0000000b0d00720c */ /* 0x000fe20003f06270 */
        /* <DEDUP_REMOVED lines=21> */
.L_x_797:
[----:B------:R-:W-:Y:S05]  /*15f0*/  BSYNC B0 ;  /* 0x0000000000007941 */ /* 0x000fea0003800000 */
.L_x_796:
[----:B------:R-:W-:Y:S01]  /*1600*/  IADD3 R13, R0, 0x40, RZ ;  /* 0x00000040000d7810 */ /* 0x000fe20007ffe0ff */
[----:B--2---:R2:W4:Y:S01]  /*1610*/  SHFL.IDX PT, R23, R12, 0x2, 0x181f ;  /* 0x00581f000c177f89 */ /* 0x00452200000e0000 */
[----:B------:R-:W-:Y:S02]  /*1620*/  BSSY B0, `(.L_x_798) ;  /* 0x0000017000007945 */ /* 0x000fe40003800000 */
[----:B------:R-:W-:Y:S01]  /*1630*/  ISETP.GE.AND P0, PT, R13, R11, PT ;  /* 0x0000000b0d00720c */ /* 0x000fe20003f06270 */
        /* <DEDUP_REMOVED lines=21> */
.L_x_799:
[----:B------:R-:W-:Y:S05]  /*1790*/  BSYNC B0 ;  /* 0x0000000000007941 */ /* 0x000fea0003800000 */
.L_x_798:
[----:B-12---:R-:W-:Y:S01]  /*17a0*/  SHFL.IDX PT, R20, R20, 0x3, 0x181f ;  /* 0x00781f0014147f89 */ /* 0x006fe200000e0000 */
[----:B------:R-:W-:Y:S01]  /*17b0*/  IMAD.MOV.U32 R252, RZ, RZ, c[0x0][0x2b8] ;  /* 0x0000ae00fffc7624 */ /* 0x000fe200078e00ff */
[----:B------:R-:W-:Y:S01]  /*17c0*/  UMOV UR14, 0x60 ;  /* 0x00000060000e7882 */ /* 0x000fe20000000000 */
[----:B------:R-:W-:Y:S01]  /*17d0*/  SHF.R.S32.HI R31, RZ, 0x1f, R10 ;  /* 0x0000001fff1f7819 */ /* 0x000fe2000001140a */
[----:B------:R1:W2:Y:S01]  /*17e0*/  SHFL.IDX PT, R21, R12, 0x3, 0x181f ;  /* 0x00781f000c157f89 */ /* 0x0002a200000e0000 */
[----:B------:R-:W-:Y:S01]  /*17f0*/  UIMAD UR14, UR6, UR14, -0x60 ;  /* 0xffffffa0060e74a4 */ /* 0x000fe2000f8e020e */
[----:B------:R-:W-:Y:S01]  /*1800*/  ISETP.NE.AND P2, PT, R252, 0x1, PT ;  /* 0x00000001fc00780c */ /* 0x000fe20003f45270 */
[----:B------:R-:W-:Y:S01]  /*1810*/  IMAD.SHL.U32 R251, R251, 0x2, RZ ;  /* 0x00000002fbfb7824 */ /* 0x000fe200078e00ff */
[----:B---3--:R-:W-:Y:S01]  /*1820*/  SHF.R.S32.HI R29, RZ, 0x1f, R9 ;  /* 0x0000001fff1d7819 */ /* 0x008fe20000011409 */
[----:B------:R-:W-:Y:S01]  /*1830*/  USHF.R.S32.HI UR15, URZ, 0x1f, UR18 ;  /* 0x0000001f3f0f7899 */ /* 0x000fe20008011412 */
[----:B------:R-:W-:Y:S01]  /*1840*/  SHF.R.S32.HI R28, RZ, 0x1f, R8 ;  /* 0x0000001fff1c7819 */ /* 0x000fe20000011408 */
[----:B------:R-:W-:Y:S01]  /*1850*/  ULDC.64 UR4, c[0x0][0x2b0] ;  /* 0x0000ac0000047ab9 */ /* 0x000fe20000000a00 */
[----:B------:R-:W-:Y:S01]  /*1860*/  IADD3 R13, R120, UR14, RZ ;  /* 0x0000000e780d7c10 */ /* 0x000fe2000fffe0ff */
[----:B------:R-:W-:Y:S01]  /*1870*/  UIMAD UR15, UR15, UR4, URZ ;  /* 0x000000040f0f72a4 */ /* 0x000fe2000f8e023f */
[----:B------:R-:W-:Y:S01]  /*1880*/  LEA.HI R31, R31, R10, RZ, 0x3 ;  /* 0x0000000a1f1f7211 */ /* 0x000fe200078f18ff */
[----:B------:R-:W-:Y:S01]  /*1890*/  UIMAD.WIDE.U32 UR16, UR18, UR4, URZ ;  /* 0x00000004121072a5 */ /* 0x000fe2000f8e003f */
[----:B------:R-:W-:Y:S01]  /*18a0*/  LEA.HI R29, R29, R9, RZ, 0x3 ;  /* 0x000000091d1d7211 */ /* 0x000fe200078f18ff */
[----:B------:R-:W-:Y:S01]  /*18b0*/  UIMAD UR15, UR18, UR5, UR15 ;  /* 0x00000005120f72a4 */ /* 0x000fe2000f8e020f */
[----:B------:R-:W-:Y:S01]  /*18c0*/  LEA.HI R28, R28, R8, RZ, 0x3 ;  /* 0x000000081c1c7211 */ /* 0x000fe200078f18ff */
[----:B------:R-:W-:Y:S01]  /*18d0*/  IMAD.MOV.U32 R19, RZ, RZ, RZ ;  /* 0x000000ffff137224 */ /* 0x000fe200078e00ff */
[----:B------:R-:W-:Y:S01]  /*18e0*/  LOP3.LUT R31, R31, 0xfffffff8, RZ, 0xc0, !PT ;  /* 0xfffffff81f1f7812 */ /* 0x000fe200078ec0ff */
[----:B------:R-:W-:Y:S01]  /*18f0*/  UIADD3 UR15, UR17, UR15, URZ ;  /* 0x0000000f110f7290 */ /* 0x000fe2000fffe03f */
[----:B------:R-:W-:Y:S01]  /*1900*/  LOP3.LUT R29, R29, 0xfffffff8, RZ, 0xc0, !PT ;  /* 0xfffffff81d1d7812 */ /* 0x000fe200078ec0ff */
[----:B------:R-:W-:Y:S01]  /*1910*/  IMAD.SHL.U32 R249, R18, 0x40, RZ ;  /* 0x0000004012f97824 */ /* 0x000fe200078e00ff */
[----:B------:R-:W-:Y:S01]  /*1920*/  LOP3.LUT R28, R28, 0xfffffff8, RZ, 0xc0, !PT ;  /* 0xfffffff81c1c7812 */ /* 0x000fe200078ec0ff */
[----:B------:R-:W-:Y:S01]  /*1930*/  ULDC.64 UR4, c[0x0][0x1e8] ;  /* 0x00007a0000047ab9 */ /* 0x000fe20000000a00 */
[----:B------:R-:W-:-:S02]  /*1940*/  ISETP.GE.AND P1, PT, R13, UR7, PT ;  /* 0x000000070d007c0c */ /* 0x000fc4000bf26270 */
[----:B-1----:R-:W-:Y:S02]  /*1950*/  IADD3 R12, R0, 0x60, RZ ;  /* 0x00000060000c7810 */ /* 0x002fe40007ffe0ff */
[----:B------:R-:W-:Y:S02]  /*1960*/  IADD3 R0, R13, UR10, RZ ;  /* 0x0000000a0d007c10 */ /* 0x000fe4000fffe0ff */
[----:B------:R-:W-:Y:S02]  /*1970*/  ISETP.GE.AND P0, PT, R12, R11, PT ;  /* 0x0000000b0c00720c */ /* 0x000fe40003f06270 */
[----:B------:R-:W-:Y:S01]  /*1980*/  ISETP.GT.OR P1, PT, R120, 0x5f, P1 ;  /* 0x0000005f7800780c */ /* 0x000fe20000f24670 */
[----:B------:R-:W-:-:S04]  /*1990*/  @P2 IMAD.HI.U32 R12, R0, c[0x0][0x2bc], RZ ;  /* 0x0000af00000c2a27 */ /* 0x000fc800078e00ff */
[----:B------:R-:W-:Y:S01]  /*19a0*/  IMAD.MOV.U32 R11, RZ, RZ, R0 ;  /* 0x000000ffff0b7224 */ /* 0x000fe200078e0000 */
[----:B------:R-:W-:-:S05]  /*19b0*/  @P2 SHF.R.U32.HI R11, RZ, c[0x0][0x2c0], R12 ;  /* 0x0000b000ff0b2a19 */ /* 0x000fca000001160c */
[--C-:B--2-4-:R-:W-:Y:S02]  /*19c0*/  @!P0 IMAD.WIDE R22, R33, 0x2, R20.reuse ;  /* 0x0000000221168825 */ /* 0x114fe400078e0214 */
[----:B------:R-:W-:Y:S02]  /*19d0*/  @!P1 IADD3 R15, P2, R11, UR16, RZ ;  /* 0x000000100b0f9c10 */ /* 0x000fe4000ff5e0ff */
[--C-:B------:R-:W-:Y:S01]  /*19e0*/  @!P0 IMAD.WIDE R12, R31, 0x2, R20.reuse ;  /* 0x000000021f0c8825 */ /* 0x100fe200078e0214 */
[----:B------:R-:W-:Y:S01]  /*19f0*/  @!PT LDS RZ, [RZ] ;  /* 0x00000000fffff984 */ /* 0x000fe20000000800 */
[----:B------:R1:W-:Y:S04]  /*1a00*/  @!P0 LDGSTS.E.BYPASS.LTC128B.128 [R251+0x1b100], [R22.64], !P4 ;  /* 0x1b10000016fb8fae */ /* 0x0003e8000e101d4c */
[----:B------:R2:W-:Y:S01]  /*1a10*/  @!P0 LDGSTS.E.BYPASS.LTC128B.128 [R251+0x1f100], [R12.64], !P3 ;  /* 0x1f1000000cfb8fae */ /* 0x0005e2000d901d4c */
[----:B-1----:R-:W-:-:S04]  /*1a20*/  @!P0 IMAD.WIDE R22, R29, 0x2, R20 ;  /* 0x000000021d168825 */ /* 0x002fc800078e0214 */
[----:B------:R-:W-:Y:S01]  /*1a30*/  @!P0 IMAD.WIDE R20, R28, 0x2, R20 ;  /* 0x000000021c148825 */ /* 0x000fe200078e0214 */
[----:B------:R1:W-:Y:S01]  /*1a40*/  @!P0 LDGSTS.E.BYPASS.LTC128B.128 [R251+0x23100], [R22.64], !P6 ;  /* 0x2310000016fb8fae */ /* 0x0003e2000f101d4c */
[----:B--2---:R-:W-:Y:S02]  /*1a50*/  @!P1 LEA.HI.X.SX32 R13, R11, UR15, 0x1, P2 ;  /* 0x0000000f0b0d9c11 */ /* 0x004fe400090f0eff */
[C---:B------:R-:W-:Y:S01]  /*1a60*/  @!P1 LEA R12, P2, R15.reuse, c[0x0][0x2a0], 0x2 ;  /* 0x0000a8000f0c9a11 */ /* 0x040fe200078410ff */
[----:B------:R2:W-:Y:S03]  /*1a70*/  @!P0 LDGSTS.E.BYPASS.LTC128B.128 [R251+0x27100], [R20.64], !P5 ;  /* 0x2710000014fb8fae */ /* 0x0005e6000e901d4c */
[----:B------:R-:W-:Y:S01]  /*1a80*/  @!P1 LEA.HI.X R13, R15, c[0x0][0x2a4], R13, 0x2, P2 ;  /* 0x0000a9000f0d9a11 */ /* 0x000fe200010f140d */
[----:B------:R-:W0:Y:S04]  /*1a90*/  LDGDEPBAR ;  /* 0x00000000000079af */ /* 0x000e280000000000 */
[----:B------:R-:W-:Y:S06]  /*1aa0*/  BAR.SYNC.DEFER_BLOCKING 0x0 ;  /* 0x0000000000007b1d */ /* 0x000fec0000010000 */
[----:B------:R3:W4:Y:S01]  /*1ab0*/  @!P1 LDG.E R19, [R12.64] ;  /* 0x0000000c0c139981 */ /* 0x000722000c1e1900 */
[----:B------:R-:W-:Y:S01]  /*1ac0*/  IMAD.MOV R11, RZ, RZ, -R11 ;  /* 0x000000ffff0b7224 */ /* 0x000fe200078e0a0b */
[----:B------:R-:W-:Y:S01]  /*1ad0*/  LOP3.LUT R249, R249, 0x1c0, RZ, 0xc0, !PT ;  /* 0x000001c0f9f97812 */ /* 0x000fe200078ec0ff */
[----:B------:R-:W-:Y:S01]  /*1ae0*/  UIMAD UR18, UR8, UR4, URZ ;  /* 0x00000004081272a4 */ /* 0x000fe2000f8e023f */
[----:B------:R-:W-:Y:S01]  /*1af0*/  LOP3.LUT P1, RZ, R18, 0x2, RZ, 0xc0, !PT ;  /* 0x0000000212ff7812 */ /* 0x000fe2000782c0ff */
[----:B------:R-:W-:Y:S01]  /*1b00*/  IMAD R16, R11, c[0x0][0x2b8], R0 ;  /* 0x0000ae000b107a24 */ /* 0x000fe200078e0200 */
[----:B------:R-:W-:Y:S01]  /*1b10*/  UIMAD.WIDE.U32 UR20, UR9, UR4, URZ ;  /* 0x00000004091472a5 */ /* 0x000fe2000f8e003f */
[----:B------:R-:W-:Y:S01]  /*1b20*/  IMAD.SHL.U32 R0, R17, 0x8, RZ ;  /* 0x0000000811007824 */ /* 0x000fe200078e00ff */
[----:B------:R-:W-:Y:S01]  /*1b30*/  UIMAD UR18, UR9, UR5, UR18 ;  /* 0x00000005091272a4 */ /* 0x000fe2000f8e0212 */
[C---:B-1----:R-:W-:Y:S01]  /*1b40*/  IMAD.WIDE.U32 R22, R16.reuse, c[0x0][0x1e0], RZ ;  /* 0x0000780010167a25 */ /* 0x042fe200078e00ff */
[----:B------:R-:W-:Y:S01]  /*1b50*/  ISETP.GE.AND P4, PT, R33, c[0x0][0x1d4], PT ;  /* 0x0000750021007a0c */ /* 0x000fe20003f86270 */
[----:B------:R-:W-:Y:S01]  /*1b60*/  ULDC.64 UR4, c[0x0][0x210] ;  /* 0x0000840000047ab9 */ /* 0x000fe20000000a00 */
[----:B------:R-:W-:Y:S01]  /*1b70*/  LOP3.LUT R0, R249, 0x8, R0, 0xf8, !PT ;  /* 0x00000008f9007812 */ /* 0x000fe200078ef800 */
[----:B--2---:R-:W-:Y:S01]  /*1b80*/  IMAD.WIDE.U32 R20, R16, c[0x0][0x208], RZ ;  /* 0x0000820010147a25 */ /* 0x004fe200078e00ff */
[----:B------:R-:W-:Y:S01]  /*1b90*/  SHF.R.U32.HI R249, RZ, 0x3, R249 ;  /* 0x00000003fff97819 */ /* 0x000fe200000116f9 */
[----:B------:R-:W-:Y:S01]  /*1ba0*/  UIADD3 UR18, UR21, UR18, URZ ;  /* 0x0000001215127290 */ /* 0x000fe2000fffe03f */
[----:B------:R-:W-:Y:S01]  /*1bb0*/  ISETP.GE.AND P3, PT, R10, c[0x0][0x1d4], PT ;  /* 0x000075000a007a0c */ /* 0x000fe20003f66270 */
[----:B------:R-:W-:Y:S01]  /*1bc0*/  UIMAD UR8, UR8, UR4, URZ ;  /* 0x00000004080872a4 */ /* 0x000fe2000f8e023f */
[----:B------:R-:W-:Y:S01]  /*1bd0*/  LOP3.LUT R249, R0, R249, RZ, 0x3c, !PT ;  /* 0x000000f900f97212 */ /* 0x000fe200078e3cff */
[----:B------:R-:W-:Y:S01]  /*1be0*/  UIMAD.WIDE.U32 UR22, UR9, UR4, URZ ;  /* 0x00000004091672a5 */ /* 0x000fe2000f8e003f */
[----:B------:R-:W-:Y:S01]  /*1bf0*/  ISETP.GE.AND P2, PT, R9, c[0x0][0x1d4], PT ;  /* 0x0000750009007a0c */ /* 0x000fe20003f46270 */
[----:B------:R-:W-:Y:S01]  /*1c00*/  UIMAD UR5, UR9, UR5, UR8 ;  /* 0x00000005090572a4 */ /* 0x000fe2000f8e0208 */
[----:B------:R-:W-:Y:S01]  /*1c10*/  IMAD.SHL.U32 R5, R5, 0x40, RZ ;  /* 0x0000004005057824 */ /* 0x000fe200078e00ff */
[----:B------:R-:W-:Y:S01]  /*1c20*/  UIADD3 UR4, UR6, -0x1, URZ ;  /* 0xffffffff06047890 */ /* 0x000fe2000fffe03f */
[----:B------:R-:W-:Y:S01]  /*1c30*/  LEA.HI R6, R6, R2, RZ, 0x5 ;  /* 0x0000000206067211 */ /* 0x000fe200078f28ff */
[----:B------:R-:W-:Y:S01]  /*1c40*/  UIADD3 UR5, UR23, UR5, URZ ;  /* 0x0000000517057290 */ /* 0x000fe2000fffe03f */
[----:B---3--:R-:W-:Y:S01]  /*1c50*/  SHF.R.S32.HI R12, RZ, 0x1f, R16 ;  /* 0x0000001fff0c7819 */ /* 0x008fe20000011410 */
[----:B------:R-:W-:Y:S01]  /*1c60*/  UIMAD UR4, UR4, -0x60, UR7 ;  /* 0xffffffa0040478a4 */ /* 0x000fe2000f8e0207 */
[----:B------:R-:W-:Y:S01]  /*1c70*/  SHF.R.S32.HI R13, RZ, 0x4, R14 ;  /* 0x00000004ff0d7819 */ /* 0x000fe2000001140e */
[----:B------:R-:W-:Y:S01]  /*1c80*/  IMAD.SHL.U32 R7, R7, 0x40, RZ ;  /* 0x0000004007077824 */ /* 0x000fe200078e00ff */
[----:B------:R-:W-:Y:S01]  /*1c90*/  LOP3.LUT R5, R5, 0x1c0, RZ, 0xc0, !PT ;  /* 0x000001c005057812 */ /* 0x000fe200078ec0ff */
[----:B------:R-:W-:Y:S01]  /*1ca0*/  IMAD R11, R12, c[0x0][0x1e0], RZ ;  /* 0x000078000c0b7a24 */ /* 0x000fe200078e02ff */
[----:B------:R-:W-:Y:S01]  /*1cb0*/  LEA.HI R14, R14, R13, RZ, 0x1 ;  /* 0x0000000d0e0e7211 */ /* 0x000fe200078f08ff */
[----:B------:R-:W-:Y:S01]  /*1cc0*/  IMAD R12, R12, c[0x0][0x208], RZ ;  /* 0x000082000c0c7a24 */ /* 0x000fe200078e02ff */
[----:B------:R-:W-:Y:S01]  /*1cd0*/  LOP3.LUT R7, R7, 0xfffffe00, RZ, 0xc0, !PT ;  /* 0xfffffe0007077812 */ /* 0x000fe200078ec0ff */
[----:B------:R-:W-:Y:S01]  /*1ce0*/  IMAD R11, R16, c[0x0][0x1e4], R11 ;  /* 0x00007900100b7a24 */ /* 0x000fe200078e020b */
[----:B------:R-:W-:Y:S01]  /*1cf0*/  LOP3.LUT R14, R14, 0xfffffffe, RZ, 0xc0, !PT ;  /* 0xfffffffe0e0e7812 */ /* 0x000fe200078ec0ff */
[----:B------:R-:W-:Y:S01]  /*1d00*/  IMAD R12, R16, c[0x0][0x20c], R12 ;  /* 0x00008300100c7a24 */ /* 0x000fe200078e020c */
[----:B------:R-:W-:Y:S01]  /*1d10*/  UISETP.GE.AND UP0, UPT, UR7, 0x61, UPT ;  /* 0x000000610700788c */ /* 0x000fe2000bf06270 */
[----:B------:R-:W-:Y:S01]  /*1d20*/  IMAD.IADD R23, R23, 0x1, R11 ;  /* 0x0000000117177824 */ /* 0x000fe200078e020b */
[----:B------:R-:W-:Y:S01]  /*1d30*/  SHF.R.S32.HI R32, RZ, 0x1f, R29 ;  /* 0x0000001fff207819 */ /* 0x000fe2000001141d */
[----:B------:R-:W-:Y:S01]  /*1d40*/  IMAD.IADD R21, R21, 0x1, R12 ;  /* 0x0000000115157824 */ /* 0x000fe200078e020c */
[----:B------:R-:W-:Y:S01]  /*1d50*/  SHF.R.S32.HI R30, RZ, 0x1f, R28 ;  /* 0x0000001fff1e7819 */ /* 0x000fe2000001141c */
[----:B------:R-:W-:-:S02]  /*1d60*/  IMAD.IADD R14, R13, 0x1, -R14 ;  /* 0x000000010d0e7824 */ /* 0x000fc400078e0a0e */
[----:B------:R-:W-:Y:S02]  /*1d70*/  IMAD R12, R16, c[0x0][0x1e0], RZ ;  /* 0x00007800100c7a24 */ /* 0x000fe400078e02ff */
[C---:B------:R-:W-:Y:S02]  /*1d80*/  IMAD R249, R14.reuse, 0x200, R249 ;  /* 0x000002000ef97824 */ /* 0x040fe400078e02f9 */
[----:B------:R-:W-:Y:S02]  /*1d90*/  IMAD.SHL.U32 R14, R14, 0x8, RZ ;  /* 0x000000080e0e7824 */ /* 0x000fe400078e00ff */
[----:B------:R-:W-:Y:S02]  /*1da0*/  IMAD.SHL.U32 R249, R249, 0x2, RZ ;  /* 0x00000002f9f97824 */ /* 0x000fe400078e00ff */
[----:B------:R-:W-:Y:S01]  /*1db0*/  IMAD.SHL.U32 R250, R6, 0x20, RZ ;  /* 0x0000002006fa7824 */ /* 0x000fe200078e00ff */
[----:B------:R-:W-:Y:S02]  /*1dc0*/  LOP3.LUT R14, R5, 0x8, R14, 0xf8, !PT ;  /* 0x00000008050e7812 */ /* 0x000fe400078ef80e */
[----:B------:R-:W-:-:S02]  /*1dd0*/  IADD3 R248, R249, 0xc120, RZ ;  /* 0x0000c120f9f87810 */ /* 0x000fc40007ffe0ff */
[----:B------:R-:W-:Y:S02]  /*1de0*/  SHF.R.U32.HI R5, RZ, 0x3, R5 ;  /* 0x00000003ff057819 */ /* 0x000fe40000011605 */
[----:B------:R-:W-:Y:S02]  /*1df0*/  LOP3.LUT R250, R250, 0x7ffffc00, RZ, 0xc0, !PT ;  /* 0x7ffffc00fafa7812 */ /* 0x000fe400078ec0ff */
[----:B------:R-:W-:-:S04]  /*1e00*/  LOP3.LUT R5, R14, R5, RZ, 0x3c, !PT ;  /* 0x000000050e057212 */ /* 0x000fc800078e3cff */
[CC--:B------:R-:W-:Y:S02]  /*1e10*/  IADD3 R250, R5.reuse, R7.reuse, R250 ;  /* 0x0000000705fa7210 */ /* 0x0c0fe40007ffe0fa */
[----:B------:R-:W-:Y:S02]  /*1e20*/  LOP3.LUT R5, R5, R7, RZ, 0xfc, !PT ;  /* 0x0000000705057212 */ /* 0x000fe400078efcff */
[----:B------:R-:W-:Y:S01]  /*1e30*/  IADD3 R7, R251, 0x100, RZ ;  /* 0x00000100fb077810 */ /* 0x000fe20007ffe0ff */
[----:B------:R-:W-:-:S04]  /*1e40*/  IMAD.SHL.U32 R250, R250, 0x2, RZ ;  /* 0x00000002fafa7824 */ /* 0x000fc800078e00ff */
[--C-:B------:R-:W-:Y:S02]  /*1e50*/  IMAD R246, R4, 0x2, R250.reuse ;  /* 0x0000000204f67824 */ /* 0x100fe400078e02fa */
[C---:B------:R-:W-:Y:S02]  /*1e60*/  IMAD R245, R3.reuse, 0x2, R250 ;  /* 0x0000000203f57824 */ /* 0x040fe400078e02fa */
[----:B------:R-:W-:Y:S01]  /*1e70*/  IMAD R243, R3, 0x2, R246 ;  /* 0x0000000203f37824 */ /* 0x000fe200078e02f6 */
[----:B----4-:R-:W-:Y:S01]  /*1e80*/  SHF.R.S32.HI R11, RZ, 0x1f, R19 ;  /* 0x0000001fff0b7819 */ /* 0x010fe20000011413 */
[----:B------:R-:W-:Y:S01]  /*1e90*/  IMAD.WIDE.U32 R22, R19, c[0x0][0x1f0], R22 ;  /* 0x00007c0013167a25 */ /* 0x000fe200078e0016 */
[----:B------:R-:W-:Y:S03]  /*1ea0*/  STL [R1], R19 ;  /* 0x0000001301007387 */ /* 0x000fe60000100800 */
[C---:B------:R-:W-:Y:S01]  /*1eb0*/  IMAD R15, R11.reuse, c[0x0][0x1f0], RZ ;  /* 0x00007c000b0f7a24 */ /* 0x040fe200078e02ff */
[----:B------:R-:W-:Y:S01]  /*1ec0*/  IADD3 R0, P0, R22, UR20, RZ ;  /* 0x0000001416007c10 */ /* 0x000fe2000ff1e0ff */
[----:B------:R-:W-:Y:S01]  /*1ed0*/  IMAD R11, R11, c[0x0][0x218], RZ ;  /* 0x000086000b0b7a24 */ /* 0x000fe200078e02ff */
[----:B------:R1:W-:Y:S01]  /*1ee0*/  STL [R1+0x4], R16 ;  /* 0x0000041001007387 */ /* 0x0003e20000100800 */
[----:B------:R-:W-:-:S02]  /*1ef0*/  IMAD R15, R19, c[0x0][0x1f4], R15 ;  /* 0x00007d00130f7a24 */ /* 0x000fc400078e020f */
[----:B------:R-:W-:-:S03]  /*1f00*/  IMAD.WIDE.U32 R20, R19, c[0x0][0x218], R20 ;  /* 0x0000860013147a25 */ /* 0x000fc600078e0014 */
[----:B------:R-:W-:Y:S01]  /*1f10*/  IADD3.X R15, R23, UR18, R15, P0, !PT ;  /* 0x00000012170f7c10 */ /* 0x000fe200087fe40f */
[C---:B------:R-:W-:Y:S01]  /*1f20*/  IMAD R11, R19.reuse, c[0x0][0x21c], R11 ;  /* 0x00008700130b7a24 */ /* 0x040fe200078e020b */
[----:B------:R-:W-:Y:S01]  /*1f30*/  LEA R22, P0, R0, c[0x0][0x1c8], 0x1 ;  /* 0x0000720000167a11 */ /* 0x000fe200078008ff */
[----:B------:R-:W-:-:S03]  /*1f40*/  IMAD R12, R19, c[0x0][0x1f0], R12 ;  /* 0x00007c00130c7a24 */ /* 0x000fc600078e020c */
[----:B------:R-:W-:Y:S01]  /*1f50*/  LEA.HI.X R15, R0, c[0x0][0x1cc], R15, 0x1, P0 ;  /* 0x00007300000f7a11 */ /* 0x000fe200000f0c0f */
[----:B------:R-:W-:Y:S01]  /*1f60*/  SHFL.IDX PT, R24, R22, RZ, 0x181f ;  /* 0x00181fff16187589 */ /* 0x000fe200000e0000 */
[----:B------:R-:W-:Y:S01]  /*1f70*/  IADD3 R13, P0, R20, UR22, RZ ;  /* 0x00000016140d7c10 */ /* 0x000fe2000ff1e0ff */
[----:B------:R-:W-:Y:S01]  /*1f80*/  IMAD.U32 R20, RZ, RZ, UR9 ;  /* 0x00000009ff147e24 */ /* 0x000fe2000f8e00ff */
[----:B------:R-:W-:Y:S01]  /*1f90*/  IADD3 R0, R249, 0xc100, RZ ;  /* 0x0000c100f9007810 */ /* 0x000fe20007ffe0ff */
[----:B------:R-:W2:Y:S01]  /*1fa0*/  SHFL.IDX PT, R25, R15, RZ, 0x181f ;  /* 0x00181fff0f197589 */ /* 0x000ea200000e0000 */
[----:B------:R-:W-:Y:S01]  /*1fb0*/  IADD3.X R11, R21, UR5, R11, P0, !PT ;  /* 0x00000005150b7c10 */ /* 0x000fe200087fe40b */
[----:B------:R-:W-:Y:S01]  /*1fc0*/  IMAD R20, R20, c[0x0][0x1e8], R12 ;  /* 0x00007a0014147a24 */ /* 0x000fe200078e020c */
[----:B------:R-:W-:Y:S01]  /*1fd0*/  @P1 IADD3 R248, R0, -0x20, RZ ;  /* 0xffffffe000f81810 */ /* 0x000fe20007ffe0ff */
[----:B------:R-:W-:Y:S01]  /*1fe0*/  SHFL.IDX PT, R22, R22, 0x1, 0x181f ;  /* 0x00381f0016167f89 */ /* 0x000fe200000e0000 */
[----:B------:R-:W-:-:S02]  /*1ff0*/  IADD3 R0, -R17, UR4, RZ ;  /* 0x0000000411007c10 */ /* 0x000fc4000fffe1ff */
[----:B------:R-:W-:Y:S01]  /*2000*/  ISETP.GE.AND P1, PT, R8, c[0x0][0x1d4], PT ;  /* 0x0000750008007a0c */ /* 0x000fe20003f26270 */
[----:B------:R-:W-:Y:S01]  /*2010*/  SHFL.IDX PT, R23, R15, 0x1, 0x181f ;  /* 0x00381f000f177f89 */ /* 0x000fe200000e0000 */
[C---:B-1----:R-:W-:Y:S02]  /*2020*/  LEA R16, P0, R13.reuse, c[0x0][0x1f8], 0x1 ;  /* 0x00007e000d107a11 */ /* 0x042fe400078008ff */
[----:B------:R-:W-:Y:S01]  /*2030*/  LEA R20, R20, c[0x0][0x1c8], 0x1 ;  /* 0x0000720014147a11 */ /* 0x000fe200078e08ff */
[----:B------:R-:W-:Y:S01]  /*2040*/  SHFL.IDX PT, R21, R15, 0x2, 0x181f ;  /* 0x00581f000f157f89 */ /* 0x000fe200000e0000 */
[----:B------:R-:W-:Y:S02]  /*2050*/  LEA.HI.X R11, R13, c[0x0][0x1fc], R11, 0x1, P0 ;  /* 0x00007f000d0b7a11 */ /* 0x000fe400000f0c0b */
[----:B------:R-:W-:Y:S01]  /*2060*/  ISETP.GE.AND P0, PT, R0, 0x1, PT ;  /* 0x000000010000780c */ /* 0x000fe20003f06270 */
[----:B------:R-:W1:Y:S01]  /*2070*/  SHFL.IDX PT, R64, R16, RZ, 0x181f ;  /* 0x00181fff10407589 */ /* 0x000e6200000e0000 */
[----:B------:R-:W-:-:S02]  /*2080*/  IADD3 R239, R248, 0x800, RZ ;  /* 0x00000800f8ef7810 */ /* 0x000fc40007ffe0ff */
[C---:B------:R-:W-:Y:S01]  /*2090*/  IADD3 R238, R248.reuse, 0x1000, RZ ;  /* 0x00001000f8ee7810 */ /* 0x040fe20007ffe0ff */
[----:B------:R-:W3:Y:S01]  /*20a0*/  SHFL.IDX PT, R13, R11, RZ, 0x181f ;  /* 0x00181fff0b0d7589 */ /* 0x000ee200000e0000 */
[C---:B------:R-:W-:Y:S02]  /*20b0*/  IADD3 R237, R248.reuse, 0x1800, RZ ;  /* 0x00001800f8ed7810 */ /* 0x040fe40007ffe0ff */
[C---:B------:R-:W-:Y:S01]  /*20c0*/  IADD3 R236, R248.reuse, 0x2000, RZ ;  /* 0x00002000f8ec7810 */ /* 0x040fe20007ffe0ff */
[----:B------:R-:W4:Y:S01]  /*20d0*/  SHFL.IDX PT, R48, R16, 0x1, 0x181f ;  /* 0x00381f0010307f89 */ /* 0x000f2200000e0000 */
[C---:B------:R-:W-:Y:S02]  /*20e0*/  IADD3 R235, R248.reuse, 0x2800, RZ ;  /* 0x00002800f8eb7810 */ /* 0x040fe40007ffe0ff */
[C---:B------:R-:W-:Y:S01]  /*20f0*/  IADD3 R233, R248.reuse, 0x3000, RZ ;  /* 0x00003000f8e97810 */ /* 0x040fe20007ffe0ff */
[----:B------:R-:W5:Y:S01]  /*2100*/  SHFL.IDX PT, R12, R11, 0x1, 0x181f ;  /* 0x00381f000b0c7f89 */ /* 0x000f6200000e0000 */
[----:B--2---:R-:W-:Y:S01]  /*2110*/  @P0 IMAD.WIDE R36, R33, 0x2, R24 ;  /* 0x0000000221240825 */ /* 0x004fe200078e0218 */
[----:B------:R-:W-:-:S02]  /*2120*/  IADD3 R232, R248, 0x3800, RZ ;  /* 0x00003800f8e87810 */ /* 0x000fc40007ffe0ff */
[----:B------:R-:W2:Y:S01]  /*2130*/  SHFL.IDX PT, R16, R16, 0x2, 0x181f ;  /* 0x00581f0010107f89 */ /* 0x000ea200000e0000 */
[--C-:B------:R-:W-:Y:S01]  /*2140*/  @P0 IMAD.WIDE R34, R31, 0x2, R24.reuse ;  /* 0x000000021f220825 */ /* 0x100fe200078e0218 */
[C---:B------:R-:W-:Y:S02]  /*2150*/  IADD3 R231, R248.reuse, 0x4000, RZ ;  /* 0x00004000f8e77810 */ /* 0x040fe40007ffe0ff */
[----:B------:R-:W2:Y:S01]  /*2160*/  SHFL.IDX PT, R11, R11, 0x2, 0x181f ;  /* 0x00581f000b0b7f89 */ /* 0x000ea200000e0000 */
[--C-:B------:R-:W-:Y:S01]  /*2170*/  @P0 IMAD.WIDE R26, R29, 0x2, R24.reuse ;  /* 0x000000021d1a0825 */ /* 0x100fe200078e0218 */
[----:B------:R-:W-:Y:S02]  /*2180*/  IADD3 R230, R248, 0x4800, RZ ;  /* 0x00004800f8e67810 */ /* 0x000fe40007ffe0ff */
[----:B------:R2:W-:Y:S01]  /*2190*/  @P0 LDGSTS.E.BYPASS.LTC128B.128 [R251+0xc100], [R36.64], !P4 ;  /* 0x0c10000024fb0fae */ /* 0x0005e2000e101d4c */
[----:B------:R-:W-:Y:S01]  /*21a0*/  @P0 IMAD.WIDE R38, R28, 0x2, R24 ;  /* 0x000000021c260825 */ /* 0x000fe200078e0218 */
[----:B------:R-:W-:-:S02]  /*21b0*/  IADD3 R229, R248, 0x5000, RZ ;  /* 0x00005000f8e57810 */ /* 0x000fc40007ffe0ff */
[----:B------:R2:W-:Y:S01]  /*21c0*/  @P0 LDGSTS.E.BYPASS.LTC128B.128 [R251+0xf100], [R34.64], !P3 ;  /* 0x0f10000022fb0fae */ /* 0x0005e2000d901d4c */
[----:B------:R-:W-:Y:S01]  /*21d0*/  IMAD.WIDE R24, R33, 0x2, RZ ;  /* 0x0000000221187825 */ /* 0x000fe200078e02ff */
[C---:B------:R-:W-:Y:S02]  /*21e0*/  IADD3 R228, R248.reuse, 0x5800, RZ ;  /* 0x00005800f8e47810 */ /* 0x040fe40007ffe0ff */
[----:B------:R2:W-:Y:S01]  /*21f0*/  @P0 LDGSTS.E.BYPASS.LTC128B.128 [R251+0x12100], [R26.64], !P2 ;  /* 0x121000001afb0fae */ /* 0x0005e2000d101d4c */
[----:B------:R-:W-:Y:S02]  /*2200*/  IADD3 R227, R248, 0x6000, RZ ;  /* 0x00006000f8e37810 */ /* 0x000fe40007ffe0ff */
[----:B-1----:R-:W-:Y:S01]  /*2210*/  IADD3 R74, P5, R64, R24, RZ ;  /* 0x00000018404a7210 */ /* 0x002fe20007fbe0ff */
[----:B------:R1:W-:Y:S01]  /*2220*/  @P0 LDGSTS.E.BYPASS.LTC128B.128 [R251+0x15100], [R38.64], !P1 ;  /* 0x1510000026fb0fae */ /* 0x0003e2000c901d4c */
[----:B------:R-:W-:Y:S02]  /*2230*/  ISETP.GE.AND P0, PT, R0, 0x21, PT ;  /* 0x000000210000780c */ /* 0x000fe40003f06270 */
[----:B------:R-:W-:Y:S01]  /*2240*/  IADD3 R226, R248, 0x6800, RZ ;  /* 0x00006800f8e27810 */ /* 0x000fe20007ffe0ff */
[----:B---3--:R-:W-:Y:S01]  /*2250*/  IMAD.X R75, R13, 0x1, R25, P5 ;  /* 0x000000010d4b7824 */ /* 0x008fe200028e0619 */
[----:B----4-:R-:W-:Y:S01]  /*2260*/  IADD3 R58, P5, R24, R48, RZ ;  /* 0x00000030183a7210 */ /* 0x010fe20007fbe0ff */
[----:B------:R-:W3:Y:S01]  /*2270*/  SHFL.IDX PT, R20, R20, 0x2, 0x181f ;  /* 0x00581f0014147f89 */ /* 0x000ee200000e0000 */
[----:B------:R-:W-:-:S02]  /*2280*/  IADD3 R225, R248, 0x7000, RZ ;  /* 0x00007000f8e17810 */ /* 0x000fc40007ffe0ff */
[C---:B------:R-:W-:Y:S01]  /*2290*/  IADD3 R224, R248.reuse, 0x7800, RZ ;  /* 0x00007800f8e07810 */ /* 0x040fe20007ffe0ff */
[----:B-----5:R-:W-:Y:S01]  /*22a0*/  IMAD.X R59, R25, 0x1, R12, P5 ;  /* 0x00000001193b7824 */ /* 0x020fe200028e060c */
[C---:B------:R-:W-:Y:S02]  /*22b0*/  IADD3 R223, R248.reuse, 0x8000, RZ ;  /* 0x00008000f8df7810 */ /* 0x040fe40007ffe0ff */
[C---:B------:R-:W-:Y:S01]  /*22c0*/  IADD3 R222, R248.reuse, 0x8800, RZ ;  /* 0x00008800f8de7810 */ /* 0x040fe20007ffe0ff */
[--C-:B--2---:R-:W-:Y:S01]  /*22d0*/  @P0 IMAD.WIDE R36, R33, 0x2, R22.reuse ;  /* 0x0000000221240825 */ /* 0x104fe200078e0216 */
[C---:B------:R-:W-:Y:S02]  /*22e0*/  IADD3 R221, R248.reuse, 0x9000, RZ ;  /* 0x00009000f8dd7810 */ /* 0x040fe40007ffe0ff */
[----:B------:R-:W-:Y:S02]  /*22f0*/  IADD3 R220, R248, 0x9800, RZ ;  /* 0x00009800f8dc7810 */ /* 0x000fe40007ffe0ff */
[----:B------:R-:W-:Y:S01]  /*2300*/  IADD3 R34, P5, R24, R16, RZ ;  /* 0x0000001018227210 */ /* 0x000fe20007fbe0ff */
[----:B------:R2:W-:Y:S01]  /*2310*/  @P0 LDGSTS.E.BYPASS.LTC128B.128 [R251+0xd100], [R36.64], !P4 ;  /* 0x0d10000024fb0fae */ /* 0x0005e2000e101d4c */
[C---:B------:R-:W-:Y:S01]  /*2320*/  IADD3 R219, R248.reuse, 0xa000, RZ ;  /* 0x0000a000f8db7810 */ /* 0x040fe20007ffe0ff */
[----:B------:R-:W-:Y:S01]  /*2330*/  @P0 IMAD.WIDE R26, R31, 0x2, R22 ;  /* 0x000000021f1a0825 */ /* 0x000fe200078e0216 */
[----:B------:R-:W-:-:S02]  /*2340*/  IADD3 R218, R248, 0xa800, RZ ;  /* 0x0000a800f8da7810 */ /* 0x000fc40007ffe0ff */
[C---:B------:R-:W-:Y:S01]  /*2350*/  IADD3 R217, R248.reuse, 0xb000, RZ ;  /* 0x0000b000f8d97810 */ /* 0x040fe20007ffe0ff */
[----:B------:R-:W-:Y:S01]  /*2360*/  IMAD.X R35, R25, 0x1, R11, P5 ;  /* 0x0000000119237824 */ /* 0x000fe200028e060b */
[----:B------:R4:W-:Y:S01]  /*2370*/  @P0 LDGSTS.E.BYPASS.LTC128B.128 [R251+0x10100], [R26.64], !P3 ;  /* 0x101000001afb0fae */ /* 0x0009e2000d901d4c */
[----:B------:R-:W-:Y:S01]  /*2380*/  @P0 IMAD.WIDE R24, R29, 0x2, R22 ;  /* 0x000000021d180825 */ /* 0x000fe200078e0216 */
[----:B------:R-:W-:-:S03]  /*2390*/  IADD3 R216, R248, 0xb800, RZ ;  /* 0x0000b800f8d87810 */ /* 0x000fc60007ffe0ff */
[----:B-1----:R-:W-:Y:S01]  /*23a0*/  @P0 IMAD.WIDE R38, R28, 0x2, R22 ;  /* 0x000000021c260825 */ /* 0x002fe200078e0216 */
[----:B------:R1:W-:Y:S03]  /*23b0*/  @P0 LDGSTS.E.BYPASS.LTC128B.128 [R251+0x13100], [R24.64], !P2 ;  /* 0x1310000018fb0fae */ /* 0x0003e6000d101d4c */
[----:B------:R-:W-:Y:S01]  /*23c0*/  IMAD.WIDE R22, R31, 0x2, RZ ;  /* 0x000000021f167825 */ /* 0x000fe200078e02ff */
[----:B------:R2:W-:Y:S01]  /*23d0*/  @P0 LDGSTS.E.BYPASS.LTC128B.128 [R251+0x16100], [R38.64], !P1 ;  /* 0x1610000026fb0fae */ /* 0x0005e2000c901d4c */
[----:B------:R-:W-:-:S03]  /*23e0*/  ISETP.GT.AND P0, PT, R0, 0x40, PT ;  /* 0x000000400000780c */ /* 0x000fc60003f04270 */
[----:B------:R-:W-:-:S05]  /*23f0*/  IADD3 R72, P5, R64, R22, RZ ;  /* 0x0000001640487210 */ /* 0x000fca0007fbe0ff */
[----:B------:R-:W-:Y:S01]  /*2400*/  IMAD.X R73, R13, 0x1, R23, P5 ;  /* 0x000000010d497824 */ /* 0x000fe200028e0617 */
[----:B------:R-:W-:-:S04]  /*2410*/  IADD3 R56, P5, R22, R48, RZ ;  /* 0x0000003016387210 */ /* 0x000fc80007fbe0ff */
[----:B---3--:R-:W-:-:S04]  /*2420*/  @P0 IMAD.WIDE R14, R29, 0x2, R20 ;  /* 0x000000021d0e0825 */ /* 0x008fc800078e0214 */
[----:B----4-:R-:W-:-:S04]  /*2430*/  @P0 IMAD.WIDE R26, R33, 0x2, R20 ;  /* 0x00000002211a0825 */ /* 0x010fc800078e0214 */
[----:B------:R-:W-:Y:S01]  /*2440*/  IMAD.X R57, R23, 0x1, R12, P5 ;  /* 0x0000000117397824 */ /* 0x000fe200028e060c */
[----:B------:R3:W-:Y:S01]  /*2450*/  @P0 LDGSTS.E.BYPASS.LTC128B.128 [R251+0xe100], [R26.64], !P4 ;  /* 0x0e1000001afb0fae */ /* 0x0007e2000e101d4c */
[----:B-1----:R-:W-:Y:S01]  /*2460*/  @P0 IMAD.WIDE R24, R31, 0x2, R20 ;  /* 0x000000021f180825 */ /* 0x002fe200078e0214 */
[----:B------:R-:W-:-:S04]  /*2470*/  IADD3 R22, P5, R22, R16, RZ ;  /* 0x0000001016167210 */ /* 0x000fc80007fbe0ff */
[----:B------:R1:W-:Y:S01]  /*2480*/  @P0 LDGSTS.E.BYPASS.LTC128B.128 [R251+0x11100], [R24.64], !P3 ;  /* 0x1110000018fb0fae */ /* 0x0003e2000d901d4c */
[----:B------:R-:W-:-:S03]  /*2490*/  IMAD.X R23, R23, 0x1, R11, P5 ;  /* 0x0000000117177824 */ /* 0x000fc600028e060b */
[----:B------:R4:W-:Y:S01]  /*24a0*/  @P0 LDGSTS.E.BYPASS.LTC128B.128 [R251+0x14100], [R14.64], !P2 ;  /* 0x141000000efb0fae */ /* 0x0009e2000d101d4c */
[----:B-1----:R-:W-:-:S04]  /*24b0*/  @P0 IMAD.WIDE R24, R28, 0x2, R20 ;  /* 0x000000021c180825 */ /* 0x002fc800078e0214 */
[----:B------:R-:W-:Y:S01]  /*24c0*/  IMAD.WIDE R20, R29, 0x2, RZ ;  /* 0x000000021d147825 */ /* 0x000fe200078e02ff */
[----:B------:R3:W-:Y:S03]  /*24d0*/  @P0 LDGSTS.E.BYPASS.LTC128B.128 [R251+0x17100], [R24.64], !P1 ;  /* 0x1710000018fb0fae */ /* 0x0007e6000c901d4c */
[----:B----4-:R-:W-:Y:S01]  /*24e0*/  IMAD.WIDE R14, R28, 0x2, RZ ;  /* 0x000000021c0e7825 */ /* 0x010fe200078e02ff */
[----:B------:R-:W0:Y:S01]  /*24f0*/  LDGDEPBAR ;  /* 0x00000000000079af */ /* 0x000e220000000000 */
[----:B------:R-:W-:Y:S02]  /*2500*/  IADD3 R66, P0, R64, R20, RZ ;  /* 0x0000001440427210 */ /* 0x000fe40007f1e0ff */
[----:B------:R-:W-:Y:S02]  /*2510*/  IADD3 R50, P5, R20, R48, RZ ;  /* 0x0000003014327210 */ /* 0x000fe40007fbe0ff */
[----:B------:R-:W-:Y:S01]  /*2520*/  IADD3 R64, P6, R64, R14, RZ ;  /* 0x0000000e40407210 */ /* 0x000fe20007fde0ff */
[----:B------:R-:W-:Y:S01]  /*2530*/  IMAD.X R67, R13, 0x1, R21, P0 ;  /* 0x000000010d437824 */ /* 0x000fe200000e0615 */
[----:B------:R-:W-:Y:S01]  /*2540*/  IADD3 R20, P0, R20, R16, RZ ;  /* 0x0000001014147210 */ /* 0x000fe20007f1e0ff */
[--C-:B------:R-:W-:Y:S01]  /*2550*/  IMAD.X R51, R21, 0x1, R12.reuse, P5 ;  /* 0x0000000115337824 */ /* 0x100fe200028e060c */
[C---:B------:R-:W-:Y:S01]  /*2560*/  IADD3 R48, P5, R14.reuse, R48, RZ ;  /* 0x000000300e307210 */ /* 0x040fe20007fbe0ff */
[----:B------:R-:W-:Y:S01]  /*2570*/  IMAD.X R65, R13, 0x1, R15, P6 ;  /* 0x000000010d417824 */ /* 0x000fe200030e060f */
[----:B------:R-:W-:Y:S01]  /*2580*/  ISETP.GE.AND P6, PT, R33, c[0x0][0x1d4], PT ;  /* 0x0000750021007a0c */ /* 0x000fe20003fc6270 */
[----:B------:R-:W-:Y:S01]  /*2590*/  IMAD.X R21, R21, 0x1, R11, P0 ;  /* 0x0000000115157824 */ /* 0x000fe200000e060b */
[----:B------:R-:W-:Y:S01]  /*25a0*/  IADD3 R16, P0, R14, R16, RZ ;  /* 0x000000100e107210 */ /* 0x000fe20007f1e0ff */
[----:B------:R-:W-:Y:S01]  /*25b0*/  IMAD.X R49, R15, 0x1, R12, P5 ;  /* 0x000000010f317824 */ /* 0x000fe200028e060c */
[----:B------:R-:W-:-:S03]  /*25c0*/  ISETP.GE.AND P5, PT, R10, c[0x0][0x1d4], PT ;  /* 0x000075000a007a0c */ /* 0x000fc60003fa6270 */
[----:B------:R-:W-:Y:S01]  /*25d0*/  IMAD.X R17, R15, 0x1, R11, P0 ;  /* 0x000000010f117824 */ /* 0x000fe200000e060b */
[----:B------:R-:W-:Y:S02]  /*25e0*/  ISETP.LT.OR P0, PT, R0, 0x1, P6 ;  /* 0x000000010000780c */ /* 0x000fe40003701670 */
[----:B------:R-:W-:Y:S01]  /*25f0*/  ISETP.GE.AND P6, PT, R9, c[0x0][0x1d4], PT ;  /* 0x0000750009007a0c */ /* 0x000fe20003fc6270 */
[----:B------:R-:W-:-:S04]  /*2600*/  DEPBAR.LE SB0, 0x1 ;  /* 0x000080400000791a */ /* 0x000fc80000000000 */
[----:B------:R-:W-:-:S04]  /*2610*/  DEPBAR.LE SB0, 0x0 ;  /* 0x000080000000791a */ /* 0x000fc80000000000 */
[----:B------:R-:W-:Y:S06]  /*2620*/  BAR.SYNC.DEFER_BLOCKING 0x0 ;  /* 0x0000000000007b1d */ /* 0x000fec0000010000 */
[----:B------:R-:W-:Y:S04]  /*2630*/  LDSM.16.M88.4 R12, [R250+0x18100] ;  /* 0x01810000fa0c783b */ /* 0x000fe80000000200 */
[----:B------:R-:W-:Y:S04]  /*2640*/  LDSM.16.M88.4 R88, [R246+0x18100] ;  /* 0x01810000f658783b */ /* 0x000fe80000000200 */
[----:B------:R-:W-:Y:S04]  /*2650*/  LDSM.16.M88.4 R84, [R249+0xc100] ;  /* 0x00c10000f954783b */ /* 0x000fe80000000200 */
[----:B------:R-:W1:Y:S04]  /*2660*/  LDSM.16.M88.4 R76, [R249+0xc900] ;  /* 0x00c90000f94c783b */ /* 0x000e680000000200 */
[----:B------:R-:W-:Y:S04]  /*2670*/  LDSM.16.M88.4 R68, [R249+0xd100] ;  /* 0x00d10000f944783b */ /* 0x000fe80000000200 */
[----:B------:R-:W-:Y:S04]  /*2680*/  LDSM.16.M88.4 R60, [R249+0xd900] ;  /* 0x00d90000f93c783b */ /* 0x000fe80000000200 */
[----:B------:R-:W-:Y:S04]  /*2690*/  LDSM.16.M88.4 R52, [R249+0xe100] ;  /* 0x00e10000f934783b */ /* 0x000fe80000000200 */
[----:B------:R-:W-:Y:S04]  /*26a0*/  LDSM.16.M88.4 R100, [R249+0xe900] ;  /* 0x00e90000f964783b */ /* 0x000fe80000000200 */
[----:B------:R-:W-:Y:S04]  /*26b0*/  LDSM.16.M88.4 R44, [R248] ;  /* 0x00000000f82c783b */ /* 0x000fe80000000200 */
[----:B------:R-:W4:Y:S04]  /*26c0*/  LDSM.16.M88.4 R40, [R248+0x800] ;  /* 0x00080000f828783b */ /* 0x000f280000000200 */
[----:B--2---:R-:W2:Y:S04]  /*26d0*/  LDSM.16.M88.4 R36, [R248+0x1000] ;  /* 0x00100000f824783b */ /* 0x004ea80000000200 */
[----:B---3--:R-:W3:Y:S04]  /*26e0*/  LDSM.16.M88.4 R24, [R248+0x1800] ;  /* 0x00180000f818783b */ /* 0x008ee80000000200 */
[----:B------:R-:W5:Y:S04]  /*26f0*/  LDSM.16.M88.4 R96, [R248+0x2000] ;  /* 0x00200000f860783b */ /* 0x000f680000000200 */
[----:B------:R-:W2:Y:S01]  /*2700*/  LDSM.16.M88.4 R92, [R248+0x2800] ;  /* 0x00280000f85c783b */ /* 0x000ea20000000200 */
[----:B-1----:R-:W-:Y:S03]  /*2710*/  HMMA.16816.F32.BF16 R80, R12, R76, RZ ;  /* 0x0000004c0c50723c */ /* 0x002fe600000418ff */
[----:B------:R-:W-:Y:S01]  /*2720*/  @!PT LDS RZ, [RZ] ;  /* 0x00000000fffff984 */ /* 0x000fe20000000800 */
[----:B------:R-:W-:Y:S01]  /*2730*/  @!PT LDS RZ, [RZ] ;  /* 0x00000000fffff984 */ /* 0x000fe20000000800 */
[----:B------:R-:W-:Y:S01]  /*2740*/  @!PT LDS RZ, [RZ] ;  /* 0x00000000fffff984 */ /* 0x000fe20000000800 */
[----:B------:R1:W-:Y:S01]  /*2750*/  LDGSTS.E.BYPASS.LTC128B.128 [R251+0x100], [R74.64], !P0 ;  /* 0x001000004afb7fae */ /* 0x0003e2000c101d4c */
[----:B------:R-:W-:-:S02]  /*2760*/  ISETP.LT.OR P0, PT, R0, 0x1, P5 ;  /* 0x000000010000780c */ /* 0x000fc40002f01670 */
[----:B------:R-:W-:Y:S02]  /*2770*/  ISETP.GE.AND P5, PT, R8, c[0x0][0x1d4], PT ;  /* 0x0000750008007a0c */ /* 0x000fe40003fa6270 */
[----:B------:R-:W-:Y:S09]  /*2780*/  HMMA.16816.F32.BF16 R76, R12, R78, RZ ;  /* 0x0000004e0c4c723c */ /* 0x000ff200000418ff */
[----:B------:R1:W-:Y:S01]  /*2790*/  LDGSTS.E.BYPASS.LTC128B.128 [R251+0x3100], [R72.64], !P0 ;  /* 0x0310000048fb7fae */ /* 0x0003e2000c101d4c */
[----:B------:R-:W-:-:S06]  /*27a0*/  ISETP.LT.OR P0, PT, R0, 0x1, P6 ;  /* 0x000000010000780c */ /* 0x000fcc0003701670 */
[C---:B----4-:R-:W-:Y:S07]  /*27b0*/  HMMA.16816.F32.BF16 R80, R88.reuse, R40, R80 ;  /* 0x000000285850723c */ /* 0x050fee0000041850 */
[----:B------:R4:W-:Y:S01]  /*27c0*/  LDGSTS.E.BYPASS.LTC128B.128 [R251+0x6100], [R66.64], !P0 ;  /* 0x0610000042fb7fae */ /* 0x0009e2000c101d4c */
[----:B------:R-:W-:Y:S01]  /*27d0*/  ISETP.LT.OR P0, PT, R0, 0x1, P5 ;  /* 0x000000010000780c */ /* 0x000fe20002f01670 */
[----:B------:R-:W-:Y:S08]  /*27e0*/  HMMA.16816.F32.BF16 R76, R88, R42, R76 ;  /* 0x0000002a584c723c */ /* 0x000ff0000004184c */
[----:B-1----:R-:W-:Y:S04]  /*27f0*/  HMMA.16816.F32.BF16 R72, R12, R68, RZ ;  /* 0x000000440c48723c */ /* 0x002fe800000418ff */
[----:B------:R4:W-:Y:S01]  /*2800*/  LDGSTS.E.BYPASS.LTC128B.128 [R251+0x9100], [R64.64], !P0 ;  /* 0x0910000040fb7fae */ /* 0x0009e2000c101d4c */
[----:B------:R-:W-:-:S04]  /*2810*/  ISETP.GE.AND P0, PT, R33, c[0x0][0x1d4], PT ;  /* 0x0000750021007a0c */ /* 0x000fc80003f06270 */
[----:B------:R-:W-:Y:S01]  /*2820*/  ISETP.LT.OR P0, PT, R0, 0x21, P0 ;  /* 0x000000210000780c */ /* 0x000fe20000701670 */
[----:B------:R-:W-:Y:S11]  /*2830*/  HMMA.16816.F32.BF16 R68, R12, R70, RZ ;  /* 0x000000460c44723c */ /* 0x000ff600000418ff */
[----:B------:R-:W-:Y:S01]  /*2840*/  @!UPT UIADD3 URZ, URZ, URZ, URZ ;  /* 0x0000003f3f3ff290 */ /* 0x000fe2000fffe03f */
[----:B------:R1:W-:Y:S01]  /*2850*/  LDGSTS.E.BYPASS.LTC128B.128 [R251+0x1100], [R58.64], !P0 ;  /* 0x011000003afb7fae */ /* 0x0003e2000c101d4c */
[----:B------:R-:W-:-:S04]  /*2860*/  ISETP.GE.AND P0, PT, R10, c[0x0][0x1d4], PT ;  /* 0x000075000a007a0c */ /* 0x000fc80003f06270 */
[C---:B------:R-:W-:Y:S01]  /*2870*/  ISETP.LT.OR P0, PT, R0.reuse, 0x21, P0 ;  /* 0x000000210000780c */ /* 0x040fe20000701670 */
[----:B--2---:R-:W-:Y:S08]  /*2880*/  HMMA.16816.F32.BF16 R72, R88, R36, R72 ;  /* 0x000000245848723c */ /* 0x004ff00000041848 */
[----:B----4-:R-:W-:Y:S04]  /*2890*/  HMMA.16816.F32.BF16 R64, R12, R60, RZ ;  /* 0x0000003c0c40723c */ /* 0x010fe800000418ff */
[----:B------:R1:W-:Y:S01]  /*28a0*/  LDGSTS.E.BYPASS.LTC128B.128 [R251+0x4100], [R56.64], !P0 ;  /* 0x0410000038fb7fae */ /* 0x0003e2000c101d4c */
[----:B------:R-:W-:-:S03]  /*28b0*/  ISETP.LT.OR P0, PT, R0, 0x21, P6 ;  /* 0x000000210000780c */ /* 0x000fc60003701670 */
[----:B------:R-:W-:Y:S08]  /*28c0*/  HMMA.16816.F32.BF16 R60, R12, R62, RZ ;  /* 0x0000003e0c3c723c */ /* 0x000ff000000418ff */
[----:B------:R-:W-:Y:S02]  /*28d0*/  HMMA.16816.F32.BF16 R68, R88, R38, R68 ;  /* 0x000000265844723c */ /* 0x000fe40000041844 */
[----:B------:R2:W-:Y:S01]  /*28e0*/  LDGSTS.E.BYPASS.LTC128B.128 [R251+0x7100], [R50.64], !P0 ;  /* 0x0710000032fb7fae */ /* 0x0005e2000c101d4c */
[----:B------:R-:W-:-:S02]  /*28f0*/  ISETP.LT.OR P0, PT, R0, 0x21, P5 ;  /* 0x000000210000780c */ /* 0x000fc40002f01670 */
[----:B------:R-:W-:-:S03]  /*2900*/  ISETP.LT.OR P5, PT, R0, 0x41, P5 ;  /* 0x000000410000780c */ /* 0x000fc60002fa1670 */
[----:B---3--:R-:W-:Y:S08]  /*2910*/  HMMA.16816.F32.BF16 R64, R88, R24, R64 ;  /* 0x000000185840723c */ /* 0x008ff00000041840 */
[----:B------:R2:W-:Y:S01]  /*2920*/  LDGSTS.E.BYPASS.LTC128B.128 [R251+0xa100], [R48.64], !P0 ;  /* 0x0a10000030fb7fae */ /* 0x0005e2000c101d4c */
[----:B------:R-:W-:Y:S01]  /*2930*/  ISETP.GE.AND P0, PT, R33, c[0x0][0x1d4], PT ;  /* 0x0000750021007a0c */ /* 0x000fe20003f06270 */
[----:B-1----:R-:W-:Y:S03]  /*2940*/  HMMA.16816.F32.BF16 R56, R12, R52, RZ ;  /* 0x000000340c38723c */ /* 0x002fe600000418ff */
[----:B------:R-:W-:-:S05]  /*2950*/  ISETP.LT.OR P0, PT, R0, 0x41, P0 ;  /* 0x000000410000780c */ /* 0x000fca0000701670 */
[----:B------:R-:W-:Y:S08]  /*2960*/  HMMA.16816.F32.BF16 R52, R12, R54, RZ ;  /* 0x000000360c34723c */ /* 0x000ff000000418ff */
[----:B------:R1:W-:Y:S01]  /*2970*/  LDGSTS.E.BYPASS.LTC128B.128 [R251+0x2100], [R34.64], !P0 ;  /* 0x0210000022fb7fae */ /* 0x0003e2000c101d4c */
[----:B------:R-:W-:Y:S01]  /*2980*/  ISETP.GE.AND P0, PT, R10, c[0x0][0x1d4], PT ;  /* 0x000075000a007a0c */ /* 0x000fe20003f06270 */
[----:B------:R-:W-:Y:S03]  /*2990*/  HMMA.16816.F32.BF16 R60, R88, R26, R60 ;  /* 0x0000001a583c723c */ /* 0x000fe6000004183c */
[----:B------:R-:W-:-:S05]  /*29a0*/  ISETP.LT.OR P0, PT, R0, 0x41, P0 ;  /* 0x000000410000780c */ /* 0x000fca0000701670 */
[C---:B------:R-:W-:Y:S08]  /*29b0*/  HMMA.16816.F32.BF16 R8, R12.reuse, R84, RZ ;  /* 0x000000540c08723c */ /* 0x040ff000000418ff */
[----:B------:R3:W-:Y:S01]  /*29c0*/  LDGSTS.E.BYPASS.LTC128B.128 [R251+0x5100], [R22.64], !P0 ;  /* 0x0510000016fb7fae */ /* 0x0007e2000c101d4c */
[----:B------:R-:W-:Y:S01]  /*29d0*/  ISETP.LT.OR P0, PT, R0, 0x41, P6 ;  /* 0x000000410000780c */ /* 0x000fe20003701670 */
[----:B------:R-:W-:Y:S01]  /*29e0*/  HMMA.16816.F32.BF16 R84, R12, R86, RZ ;  /* 0x000000560c54723c */ /* 0x000fe200000418ff */
[----:B------:R-:W-:Y:S01]  /*29f0*/  IMAD.MOV.U32 R0, RZ, RZ, 0x40 ;  /* 0x00000040ff007424 */ /* 0x000fe200078e00ff */
[----:B-1----:R-:W-:-:S06]  /*2a00*/  SHF.R.S32.HI R35, RZ, 0x1f, R33 ;  /* 0x0000001fff237819 */ /* 0x002fcc0000011421 */
[----:B-----5:R-:W-:Y:S01]  /*2a10*/  HMMA.16816.F32.BF16 R56, R88, R96, R56 ;  /* 0x000000605838723c */ /* 0x020fe20000041838 */
[----:B------:R-:W-:-:S03]  /*2a20*/  SHF.R.S32.HI R34, RZ, 0x1f, R31 ;  /* 0x0000001fff227819 */ /* 0x000fc6000001141f */
[----:B------:R3:W-:Y:S01]  /*2a30*/  LDGSTS.E.BYPASS.LTC128B.128 [R251+0x8100], [R20.64], !P0 ;  /* 0x0810000014fb7fae */ /* 0x0007e2000c101d4c */
[----:B------:R-:W-:-:S03]  /*2a40*/  LOP3.LUT P0, RZ, R18, 0x4, RZ, 0xc0, !PT ;  /* 0x0000000412ff7812 */ /* 0x000fc6000780c0ff */
[----:B------:R1:W-:Y:S01]  /*2a50*/  LDGSTS.E.BYPASS.LTC128B.128 [R251+0xb100], [R16.64], !P5 ;  /* 0x0b10000010fb7fae */ /* 0x0003e2000e901d4c */
[----:B------:R-:W-:Y:S01]  /*2a60*/  SEL R0, R0, 0xffffffc0, !P0 ;  /* 0xffffffc000007807 */ /* 0x000fe20004000000 */
[C---:B------:R-:W-:Y:S01]  /*2a70*/  HMMA.16816.F32.BF16 R8, R88.reuse, R44, R8 ;  /* 0x0000002c5808723c */ /* 0x040fe20000041808 */
[----:B------:R-:W-:Y:S01]  /*2a80*/  PLOP3.LUT P0, PT, PT, PT, UP0, 0x40, 0x0 ;  /* 0x000000000000781c */ /* 0x000fe20003f0e808 */
[----:B------:R-:W-:Y:S01]  /*2a90*/  LDSM.16.M88.4 R112, [R243+0x18100] ;  /* 0x01810000f370783b */ /* 0x000fe20000000200 */
[----:B------:R-:W-:Y:S01]  /*2aa0*/  ISETP.GT.AND P5, PT, R120, 0x5f, PT ;  /* 0x0000005f7800780c */ /* 0x000fe20003fa4270 */
[----:B------:R-:W-:Y:S02]  /*2ab0*/  IMAD.IADD R244, R249, 0x1, R0 ;  /* 0x00000001f9f47824 */ /* 0x000fe400078e0200 */
[----:B------:R-:W-:Y:S01]  /*2ac0*/  IMAD.IADD R234, R0, 0x1, R248 ;  /* 0x0000000100ea7824 */ /* 0x000fe200078e02f8 */
[----:B------:R-:W0:Y:S01]  /*2ad0*/  LDGDEPBAR ;  /* 0x00000000000079af */ /* 0x000e220000000000 */
[C---:B------:R-:W-:Y:S03]  /*2ae0*/  HMMA.16816.F32.BF16 R84, R88.reuse, R46, R84 ;  /* 0x0000002e5854723c */ /* 0x040fe60000041854 */
[----:B------:R-:W-:Y:S04]  /*2af0*/  LDSM.16.M88.4 R44, [R244+0xc900] ;  /* 0x00c90000f42c783b */ /* 0x000fe80000000200 */
[----:B------:R-:W-:Y:S01]  /*2b00*/  LDSM.16.M88.4 R40, [R244+0xd100] ;  /* 0x00d10000f428783b */ /* 0x000fe20000000200 */
[----:B------:R-:W-:Y:S03]  /*2b10*/  HMMA.16816.F32.BF16 R52, R88, R98, R52 ;  /* 0x000000625834723c */ /* 0x000fe60000041834 */
[----:B--2---:R-:W-:Y:S04]  /*2b20*/  LDSM.16.M88.4 R48, [R244+0xc100] ;  /* 0x00c10000f430783b */ /* 0x004fe80000000200 */
[----:B---3--:R-:W2:Y:S01]  /*2b30*/  LDSM.16.M88.4 R20, [R245+0x18100] ;  /* 0x01810000f514783b */ /* 0x008ea20000000200 */
[C---:B-1----:R-:W-:Y:S03]  /*2b40*/  HMMA.16816.F32.BF16 R16, R12.reuse, R100, RZ ;  /* 0x000000640c10723c */ /* 0x042fe600000418ff */
[----:B------:R-:W1:Y:S04]  /*2b50*/  LDSM.16.M88.4 R36, [R244+0xd900] ;  /* 0x00d90000f424783b */ /* 0x000e680000000200 */
[----:B------:R-:W3:Y:S01]  /*2b60*/  LDSM.16.M88.4 R24, [R244+0xe100] ;  /* 0x00e10000f418783b */ /* 0x000ee20000000200 */
[----:B------:R-:W-:Y:S03]  /*2b70*/  HMMA.16816.F32.BF16 R12, R12, R102, RZ ;  /* 0x000000660c0c723c */ /* 0x000fe600000418ff */
[----:B------:R-:W4:Y:S04]  /*2b80*/  LDSM.16.M88.4 R116, [R244+0xe900] ;  /* 0x00e90000f474783b */ /* 0x000f280000000200 */
[----:B------:R-:W5:Y:S04]  /*2b90*/  LDSM.16.M88.4 R104, [R234+0x800] ;  /* 0x00080000ea68783b */ /* 0x000f680000000200 */
[----:B------:R-:W1:Y:S04]  /*2ba0*/  LDSM.16.M88.4 R100, [R234+0x1000] ;  /* 0x00100000ea64783b */ /* 0x000e680000000200 */
[----:B------:R-:W-:Y:S01]  /*2bb0*/  LDSM.16.M88.4 R108, [R234] ;  /* 0x00000000ea6c783b */ /* 0x000fe20000000200 */
[C---:B------:R-:W-:Y:S03]  /*2bc0*/  HMMA.16816.F32.BF16 R16, R88.reuse, R92, R16 ;  /* 0x0000005c5810723c */ /* 0x040fe60000041810 */
[----:B------:R-:W-:Y:S05]  /*2bd0*/  LDSM.16.M88.4 R96, [R234+0x1800] ;  /* 0x00180000ea60783b */ /* 0x000fea0000000200 */
[----:B------:R-:W-:Y:S01]  /*2be0*/  HMMA.16816.F32.BF16 R12, R88, R94, R12 ;  /* 0x0000005e580c723c */ /* 0x000fe2000004180c */
[----:B------:R-:W1:Y:S04]  /*2bf0*/  LDSM.16.M88.4 R92, [R234+0x2000] ;  /* 0x00200000ea5c783b */ /* 0x000e680000000200 */
[----:B------:R-:W-:Y:S03]  /*2c00*/  LDSM.16.M88.4 R88, [R234+0x2800] ;  /* 0x00280000ea58783b */ /* 0x000fe60000000200 */
[C---:B--2---:R-:W-:Y:S08]  /*2c10*/  HMMA.16816.F32.BF16 R80, R20.reuse, R44, R80 ;  /* 0x0000002c1450723c */ /* 0x044ff00000041850 */
[C---:B------:R-:W-:Y:S01]  /*2c20*/  HMMA.16816.F32.BF16 R76, R20.reuse, R46, R76 ;  /* 0x0000002e144c723c */ /* 0x040fe2000004184c */
[----:B------:R-:W-:Y:S07]  /*2c30*/  LDSM.16.M88.4 R44, [R249+0xf100] ;  /* 0x00f10000f92c783b */ /* 0x000fee0000000200 */
[C---:B------:R-:W-:Y:S08]  /*2c40*/  HMMA.16816.F32.BF16 R72, R20.reuse, R40, R72 ;  /* 0x000000281448723c */ /* 0x040ff00000041848 */
[C---:B------:R-:W-:Y:S01]  /*2c50*/  HMMA.16816.F32.BF16 R68, R20.reuse, R42, R68 ;  /* 0x0000002a1444723c */ /* 0x040fe20000041844 */
[----:B------:R-:W-:Y:S07]  /*2c60*/  LDSM.16.M88.4 R40, [R249+0xf900] ;  /* 0x00f90000f928783b */ /* 0x000fee0000000200 */
[C---:B------:R-:W-:Y:S08]  /*2c70*/  HMMA.16816.F32.BF16 R8, R20.reuse, R48, R8 ;  /* 0x000000301408723c */ /* 0x040ff00000041808 */
        /* <DEDUP_REMOVED lines=8> */
[C---:B----4-:R-:W-:Y:S08]  /*2d00*/  HMMA.16816.F32.BF16 R16, R20.reuse, R116, R16 ;  /* 0x000000741410723c */ /* 0x050ff00000041810 */
[----:B------:R-:W-:Y:S01]  /*2d10*/  HMMA.16816.F32.BF16 R12, R20, R118, R12 ;  /* 0x00000076140c723c */ /* 0x000fe2000004180c */
[----:B------:R-:W4:Y:S07]  /*2d20*/  LDSM.16.M88.4 R20, [R249+0x11100] ;  /* 0x01110000f914783b */ /* 0x000f2e0000000200 */
[C---:B-----5:R-:W-:Y:S08]  /*2d30*/  HMMA.16816.F32.BF16 R80, R112.reuse, R104, R80 ;  /* 0x000000687050723c */ /* 0x060ff00000041850 */
[C---:B------:R-:W-:Y:S01]  /*2d40*/  HMMA.16816.F32.BF16 R76, R112.reuse, R106, R76 ;  /* 0x0000006a704c723c */ /* 0x040fe2000004184c */
[----:B------:R-:W-:Y:S07]  /*2d50*/  LDSM.16.M88.4 R104, [R244+0x10100] ;  /* 0x01010000f468783b */ /* 0x000fee0000000200 */
[C---:B------:R-:W-:Y:S08]  /*2d60*/  HMMA.16816.F32.BF16 R72, R112.reuse, R100, R72 ;  /* 0x000000647048723c */ /* 0x040ff00000041848 */
[C---:B------:R-:W-:Y:S01]  /*2d70*/  HMMA.16816.F32.BF16 R68, R112.reuse, R102, R68 ;  /* 0x000000667044723c */ /* 0x040fe20000041844 */
        /* <DEDUP_REMOVED lines=12> */
[----:B------:R-:W-:Y:S07]  /*2e40*/  LDSM.16.M88.4 R40, [R246+0x1c100] ;  /* 0x01c10000f628783b */ /* 0x000fee0000000200 */
[C---:B-1----:R-:W-:Y:S08]  /*2e50*/  HMMA.16816.F32.BF16 R72, R48.reuse, R36, R72 ;  /* 0x000000243048723c */ /* 0x042ff00000041848 */
        /* <DEDUP_REMOVED lines=9> */
[C---:B---3--:R-:W-:Y:S08]  /*2ef0*/  HMMA.16816.F32.BF16 R64, R48.reuse, R24, R64 ;  /* 0x000000183040723c */ /* 0x048ff00000041840 */
[C---:B------:R-:W-:Y:S01]  /*2f00*/  HMMA.16816.F32.BF16 R60, R48.reuse, R26, R60 ;  /* 0x0000001a303c723c */ /* 0x040fe2000004183c */
[----:B------:R-:W2:Y:S07]  /*2f10*/  LDSM.16.M88.4 R24, [R248+0x3800] ;  /* 0x00380000f818783b */ /* 0x000eae0000000200 */
[C---:B----4-:R-:W-:Y:S08]  /*2f20*/  HMMA.16816.F32.BF16 R56, R48.reuse, R20, R56 ;  /* 0x000000143038723c */ /* 0x050ff00000041838 */
[C---:B------:R-:W-:Y:S01]  /*2f30*/  HMMA.16816.F32.BF16 R52, R48.reuse, R22, R52 ;  /* 0x000000163034723c */ /* 0x040fe20000041834 */
[----:B------:R-:W3:Y:S07]  /*2f40*/  LDSM.16.M88.4 R20, [R248+0x4800] ;  /* 0x00480000f814783b */ /* 0x000eee0000000200 */
[C---:B-----5:R-:W-:Y:S08]  /*2f50*/  HMMA.16816.F32.BF16 R16, R48.reuse, R92, R16 ;  /* 0x0000005c3010723c */ /* 0x060ff00000041810 */
[----:B------:R-:W-:Y:S01]  /*2f60*/  HMMA.16816.F32.BF16 R92, R48, R94, R12 ;  /* 0x0000005e305c723c */ /* 0x000fe2000004180c */
[----:B------:R-:W-:Y:S04]  /*2f70*/  LDSM.16.M88.4 R48, [R245+0x1c100] ;  /* 0x01c10000f530783b */ /* 0x000fe80000000200 */
[----:B------:R-:W4:Y:S03]  /*2f80*/  LDSM.16.M88.4 R12, [R244+0xf100] ;  /* 0x00f10000f40c783b */ /* 0x000f260000000200 */
[C---:B-1----:R-:W-:Y:S08]  /*2f90*/  HMMA.16816.F32.BF16 R8, R40.reuse, R36, R8 ;  /* 0x000000242808723c */ /* 0x042ff00000041808 */
[C---:B------:R-:W-:Y:S01]  /*2fa0*/  HMMA.16816.F32.BF16 R84, R40.reuse, R38, R84 ;  /* 0x000000262854723c */ /* 0x040fe20000041854 */
[----:B------:R-:W1:Y:S07]  /*2fb0*/  LDSM.16.M88.4 R36, [R244+0x11100] ;  /* 0x01110000f424783b */ /* 0x000e6e0000000200 */
[C---:B--2---:R-:W-:Y:S08]  /*2fc0*/  HMMA.16816.F32.BF16 R80, R40.reuse, R24, R80 ;  /* 0x000000182850723c */ /* 0x044ff00000041850 */
[C---:B------:R-:W-:Y:S01]  /*2fd0*/  HMMA.16816.F32.BF16 R76, R40.reuse, R26, R76 ;  /* 0x0000001a284c723c */ /* 0x040fe2000004184c */
[----:B------:R-:W-:Y:S07]  /*2fe0*/  LDSM.16.M88.4 R24, [R243+0x1c100] ;  /* 0x01c10000f318783b */ /* 0x000fee0000000200 */
[C---:B---3--:R-:W-:Y:S08]  /*2ff0*/  HMMA.16816.F32.BF16 R64, R40.reuse, R20, R64 ;  /* 0x000000142840723c */ /* 0x048ff00000041840 */
        /* <DEDUP_REMOVED lines=10> */
[----:B------:R-:W3:Y:S04]  /*30a0*/  LDSM.16.M88.4 R40, [R234+0x3800] ;  /* 0x00380000ea28783b */ /* 0x000ee80000000200 */
[----:B------:R-:W-:Y:S03]  /*30b0*/  LDSM.16.M88.4 R88, [R234+0x5800] ;  /* 0x00580000ea58783b */ /* 0x000fe60000000200 */
[C---:B----4-:R-:W-:Y:S08]  /*30c0*/  HMMA.16816.F32.BF16 R8, R48.reuse, R12, R8 ;  /* 0x0000000c3008723c */ /* 0x050ff00000041808 */
        /* <DEDUP_REMOVED lines=140> */
[----:B------:R-:W-:Y:S02]  /*3990*/  FMUL.FTZ R59, R82, c[0x0][0x320] ;  /* 0x0000c800523b7a20 */ /* 0x000fe40000410000 */
[----:B------:R-:W-:Y:S02]  /*39a0*/  FMUL.FTZ R81, R83, c[0x0][0x320] ;  /* 0x0000c80053517a20 */ /* 0x000fe40000410000 */
[----:B------:R-:W-:Y:S01]  /*39b0*/  FMUL.FTZ R80, R80, c[0x0][0x320] ;  /* 0x0000c80050507a20 */ /* 0x000fe20000410000 */
[----:B------:R-:W-:Y:S01]  /*39c0*/  HMMA.16816.F32.BF16 R60, R20, R10, R60 ;  /* 0x0000000a143c723c */ /* 0x000fe2000004183c */
[----:B------:R-:W2:Y:S01]  /*39d0*/  LDSM.16.M88.4 R8, [R249+0x17900] ;  /* 0x01790000f908783b */ /* 0x000ea20000000200 */
[----:B------:R-:W4:Y:S06]  /*39e0*/  MUFU.TANH R58, R58 ;  /* 0x0000003a003a7308 */ /* 0x000f2c0000002400 */
[----:B------:R-:W-:Y:S01]  /*39f0*/  HMMA.16816.F32.BF16 R88, R72, R12, R88 ;  /* 0x0000000c4858723c */ /* 0x000fe20000041858 */
[----:B------:R-:W-:Y:S01]  /*3a00*/  FMUL.FTZ R76, R76, c[0x0][0x320] ;  /* 0x0000c8004c4c7a20 */ /* 0x000fe20000410000 */
[----:B------:R-:W1:Y:S01]  /*3a10*/  MUFU.TANH R80, R80 ;  /* 0x0000005000507308 */ /* 0x000e620000002400 */
[----:B------:R-:W-:-:S02]  /*3a20*/  FMUL.FTZ R77, R77, c[0x0][0x320] ;  /* 0x0000c8004d4d7a20 */ /* 0x000fc40000410000 */
        /* <DEDUP_REMOVED lines=12> */
[----:B------:R-:W-:Y:S01]  /*3af0*/  LDSM.16.M88.4 R44, [R234+0xb000] ;  /* 0x00b00000ea2c783b */ /* 0x000fe20000000200 */
[----:B------:R-:W1:Y:S06]  /*3b00*/  MUFU.TANH R78, R78 ;  /* 0x0000004e004e7308 */ /* 0x000e6c0000002400 */
[----:B------:R-:W-:Y:S01]  /*3b10*/  HMMA.16816.F32.BF16 R60, R72, R26, R60 ;  /* 0x0000001a483c723c */ /* 0x000fe2000004183c */
[----:B------:R-:W1:Y:S01]  /*3b20*/  LDSM.16.M88.4 R24, [R248+0xb800] ;  /* 0x00b80000f818783b */ /* 0x000e620000000200 */
[----:B------:R-:W1:Y:S06]  /*3b30*/  MUFU.TANH R79, R79 ;  /* 0x0000004f004f7308 */ /* 0x000e6c0000002400 */
[C---:B--2---:R-:W-:Y:S08]  /*3b40*/  HMMA.16816.F32.BF16 R92, R16.reuse, R10, R92 ;  /* 0x0000000a105c723c */ /* 0x044ff0000004185c */
[----:B------:R-:W-:Y:S01]  /*3b50*/  HMMA.16816.F32.BF16 R40, R16, R8, R40 ;  /* 0x000000081028723c */ /* 0x000fe20000041828 */
[----:B------:R-:W-:Y:S07]  /*3b60*/  LDSM.16.M88.4 R8, [R234+0xb800] ;  /* 0x00b80000ea08783b */ /* 0x000fee0000000200 */
[----:B------:R-:W-:Y:S08]  /*3b70*/  HMMA.16816.F32.BF16 R48, R104, R96, R48 ;  /* 0x000000606830723c */ /* 0x000ff00000041830 */
[C---:B-----5:R-:W-:Y:S08]  /*3b80*/  HMMA.16816.F32.BF16 R112, R20.reuse, R12, R112 ;  /* 0x0000000c1470723c */ /* 0x060ff00000041870 */
[----:B------:R-:W-:Y:S01]  /*3b90*/  HMMA.16816.F32.BF16 R52, R20, R14, R52 ;  /* 0x0000000e1434723c */ /* 0x000fe20000041834 */
[----:B------:R-:W2:Y:S07]  /*3ba0*/  LDSM.16.M88.4 R12, [R244+0x17900] ;  /* 0x01790000f40c783b */ /* 0x000eae0000000200 */
[----:B------:R-:W-:Y:S01]  /*3bb0*/  HMMA.16816.F32.BF16 R88, R104, R36, R88 ;  /* 0x000000246858723c */ /* 0x000fe20000041858 */
[----:B------:R-:W-:-:S02]  /*3bc0*/  FMUL.FTZ R49, R49, c[0x0][0x320] ;  /* 0x0000c80031317a20 */ /* 0x000fc40000410000 */
[----:B------:R-:W-:Y:S02]  /*3bd0*/  FMUL.FTZ R50, R50, c[0x0][0x320] ;  /* 0x0000c80032327a20 */ /* 0x000fe40000410000 */
[----:B------:R-:W-:Y:S01]  /*3be0*/  FMUL.FTZ R51, R51, c[0x0][0x320] ;  /* 0x0000c80033337a20 */ /* 0x000fe20000410000 */
[----:B------:R-:W2:Y:S01]  /*3bf0*/  MUFU.TANH R64, R49 ;  /* 0x0000003100407308 */ /* 0x000ea20000002400 */
[----:B------:R-:W-:Y:S01]  /*3c00*/  FMUL.FTZ R0, R48, c[0x0][0x320] ;  /* 0x0000c80030007a20 */ /* 0x000fe20000410000 */
[----:B------:R-:W-:Y:S01]  /*3c10*/  HMMA.16816.F32.BF16 R68, R104, R38, R68 ;  /* 0x000000266844723c */ /* 0x000fe20000041844 */
[----:B------:R-:W5:Y:S05]  /*3c20*/  LDSM.16.M88.4 R36, [R244+0x17100] ;  /* 0x01710000f424783b */ /* 0x000f6a0000000200 */
[----:B------:R-:W2:Y:S02]  /*3c30*/  MUFU.TANH R65, R50 ;  /* 0x0000003200417308 */ /* 0x000ea40000002400 */
[C---:B-1----:R-:W-:Y:S06]  /*3c40*/  HMMA.16816.F32.BF16 R92, R20.reuse, R26, R92 ;  /* 0x0000001a145c723c */ /* 0x042fec000004185c */
[----:B------:R-:W1:Y:S02]  /*3c50*/  MUFU.TANH R0, R0 ;  /* 0x0000000000007308 */ /* 0x000e640000002400 */
[----:B------:R-:W-:Y:S01]  /*3c60*/  HMMA.16816.F32.BF16 R40, R20, R24, R40 ;  /* 0x000000181428723c */ /* 0x000fe20000041828 */
[----:B------:R-:W-:-:S02]  /*3c70*/  FMUL.FTZ R82, R88, c[0x0][0x320] ;  /* 0x0000c80058527a20 */ /* 0x000fc40000410000 */
[----:B------:R-:W-:Y:S02]  /*3c80*/  FMUL.FTZ R83, R89, c[0x0][0x320] ;  /* 0x0000c80059537a20 */ /* 0x000fe40000410000 */
[----:B------:R-:W-:Y:S02]  /*3c90*/  FMUL.FTZ R91, R91, c[0x0][0x320] ;  /* 0x0000c8005b5b7a20 */ /* 0x000fe40000410000 */
[----:B------:R-:W1:Y:S01]  /*3ca0*/  MUFU.TANH R82, R82 ;  /* 0x0000005200527308 */ /* 0x000e620000002400 */
[----:B------:R-:W-:Y:S01]  /*3cb0*/  HMMA.16816.F32.BF16 R84, R72, R66, R84 ;  /* 0x000000424854723c */ /* 0x000fe20000041854 */
[----:B------:R-:W-:Y:S02]  /*3cc0*/  FMUL.FTZ R68, R68, c[0x0][0x320] ;  /* 0x0000c80044447a20 */ /* 0x000fe40000410000 */
[----:B------:R-:W-:Y:S02]  /*3cd0*/  FMUL.FTZ R69, R69, c[0x0][0x320] ;  /* 0x0000c80045457a20 */ /* 0x000fe40000410000 */
[----:B------:R-:W-:-:S02]  /*3ce0*/  FMUL.FTZ R70, R70, c[0x0][0x320] ;  /* 0x0000c80046467a20 */ /* 0x000fc40000410000 */
[----:B------:R1:W1:Y:S01]  /*3cf0*/  MUFU.TANH R66, R51 ;  /* 0x0000003300427308 */ /* 0x0002620000002400 */
[----:B--2---:R-:W-:Y:S01]  /*3d00*/  HMMA.16816.F32.BF16 R92, R72, R14, R92 ;  /* 0x0000000e485c723c */ /* 0x004fe2000004185c */
[----:B------:R-:W-:-:S06]  /*3d10*/  FMUL.FTZ R71, R71, c[0x0][0x320] ;  /* 0x0000c80047477a20 */ /* 0x000fcc0000410000 */
[----:B------:R-:W2:Y:S01]  /*3d20*/  MUFU.TANH R83, R83 ;  /* 0x0000005300537308 */ /* 0x000ea20000002400 */
[C---:B------:R-:W-:Y:S01]  /*3d30*/  HMMA.16816.F32.BF16 R40, R72.reuse, R12, R40 ;  /* 0x0000000c4828723c */ /* 0x040fe20000041828 */
[----:B-1----:R-:W1:Y:S07]  /*3d40*/  LDSM.16.M88.4 R48, [R234+0xa800] ;  /* 0x00a80000ea30783b */ /* 0x002e6e0000000200 */
[----:B-----5:R-:W-:Y:S01]  /*3d50*/  HMMA.16816.F32.BF16 R112, R72, R36, R112 ;  /* 0x000000244870723c */ /* 0x020fe20000041870 */
[----:B------:R1:W1:Y:S01]  /*3d60*/  MUFU.TANH R211, R91 ;  /* 0x0000005b00d37308 */ /* 0x0002620000002400 */
[----:B------:R-:W-:-:S06]  /*3d70*/  DEPBAR.LE SB0, 0x0 ;  /* 0x000080000000791a */ /* 0x000fcc0000000000 */
[----:B------:R-:W-:Y:S01]  /*3d80*/  HMMA.16816.F32.BF16 R52, R72, R38, R52 ;  /* 0x000000264834723c */ /* 0x000fe20000041834 */
[----:B------:R1:W1:Y:S07]  /*3d90*/  MUFU.TANH R213, R68 ;  /* 0x0000004400d57308 */ /* 0x00026e0000002400 */
[C---:B------:R-:W-:Y:S01]  /*3da0*/  HMMA.16816.F32.BF16 R84, R104.reuse, R98, R84 ;  /* 0x000000626854723c */ /* 0x040fe20000041854 */
[----:B------:R1:W1:Y:S07]  /*3db0*/  MUFU.TANH R212, R69 ;  /* 0x0000004500d47308 */ /* 0x00026e0000002400 */
[C---:B------:R-:W-:Y:S01]  /*3dc0*/  HMMA.16816.F32.BF16 R92, R104.reuse, R10, R92 ;  /* 0x0000000a685c723c */ /* 0x040fe2000004185c */
[----:B------:R2:W2:Y:S07]  /*3dd0*/  MUFU.TANH R210, R70 ;  /* 0x0000004600d27308 */ /* 0x0004ae0000002400 */
[C---:B------:R-:W-:Y:S01]  /*3de0*/  HMMA.16816.F32.BF16 R112, R104.reuse, R44, R112 ;  /* 0x0000002c6870723c */ /* 0x040fe20000041870 */
[----:B------:R2:W2:Y:S07]  /*3df0*/  MUFU.TANH R209, R71 ;  /* 0x0000004700d17308 */ /* 0x0004ae0000002400 */
[----:B-1----:R-:W-:Y:S01]  /*3e00*/  HMMA.16816.F32.BF16 R108, R104, R48, R108 ;  /* 0x00000030686c723c */ /* 0x002fe2000004186c */
[----:B------:R-:W-:-:S02]  /*3e10*/  FMUL.FTZ R67, R84, c[0x0][0x320] ;  /* 0x0000c80054437a20 */ /* 0x000fc40000410000 */
[----:B------:R-:W-:Y:S02]  /*3e20*/  FMUL.FTZ R56, R85, c[0x0][0x320] ;  /* 0x0000c80055387a20 */ /* 0x000fe40000410000 */
[----:B------:R-:W-:Y:S02]  /*3e30*/  FMUL.FTZ R57, R86, c[0x0][0x320] ;  /* 0x0000c80056397a20 */ /* 0x000fe40000410000 */
[----:B------:R-:W-:Y:S01]  /*3e40*/  FMUL.FTZ R84, R87, c[0x0][0x320] ;  /* 0x0000c80057547a20 */ /* 0x000fe20000410000 */
[----:B------:R-:W-:Y:S01]  /*3e50*/  HMMA.16816.F32.BF16 R60, R104, R50, R60 ;  /* 0x00000032683c723c */ /* 0x000fe2000004183c */
[----:B------:R-:W-:Y:S01]  /*3e60*/  FMUL.FTZ R85, R90, c[0x0][0x320] ;  /* 0x0000c8005a557a20 */ /* 0x000fe20000410000 */
[----:B------:R-:W1:Y:S01]  /*3e70*/  MUFU.TANH R67, R67 ;  /* 0x0000004300437308 */ /* 0x000e620000002400 */
[----:B------:R-:W-:Y:S02]  /*3e80*/  FMUL.FTZ R25, R94, c[0x0][0x320] ;  /* 0x0000c8005e197a20 */ /* 0x000fe40000410000 */
[----:B------:R-:W-:-:S02]  /*3e90*/  FMUL.FTZ R24, R95, c[0x0][0x320] ;  /* 0x0000c8005f187a20 */ /* 0x000fc40000410000 */
        /* <DEDUP_REMOVED lines=24> */
[----:B------:R1:W1:Y:S01]  /*4020*/  MUFU.TANH R198, R108 ;  /* 0x0000006c00c67308 */ /* 0x0002620000002400 */
        /* <DEDUP_REMOVED lines=44> */
[C---:B------:R-:W-:Y:S01]  /*42f0*/  IMAD.SHL.U32 R16, R33.reuse, 0x2, RZ ;  /* 0x0000000221107824 */ /* 0x040fe200078e00ff */
[----:B------:R-:W-:Y:S01]  /*4300*/  SHF.L.U64.HI R17, R33, 0x1, R35 ;  /* 0x0000000121117819 */ /* 0x000fe20000010223 */
[----:B------:R-:W-:Y:S01]  /*4310*/  IMAD R13, R8, c[0x0][0x2b8], R7 ;  /* 0x0000ae00080d7a24 */ /* 0x000fe200078e0207 */
[----:B-1----:R-:W-:Y:S02]  /*4320*/  IADD3 R40, -R15, 0x10, RZ ;  /* 0x000000100f287810 */ /* 0x002fe40007ffe1ff */
[----:B------:R-:W-:Y:S01]  /*4330*/  SEL R22, RZ, 0x10, P1 ;  /* 0x00000010ff167807 */ /* 0x000fe20000800000 */
[----:B------:R-:W-:Y:S01]  /*4340*/  IMAD.WIDE.U32 R8, R13, c[0x0][0x1e0], RZ ;  /* 0x000078000d087a25 */ /* 0x000fe200078e00ff */
[----:B------:R-:W-:-:S02]  /*4350*/  SHF.R.S32.HI R7, RZ, 0x1f, R13 ;  /* 0x0000001fff077819 */ /* 0x000fc4000001140d */
[----:B------:R-:W-:Y:S02]  /*4360*/  LOP3.LUT R40, R40, 0xf, RZ, 0xc0, !PT ;  /* 0x0000000f28287812 */ /* 0x000fe400078ec0ff */
[----:B------:R-:W-:Y:S01]  /*4370*/  SHF.L.U64.HI R14, R31, 0x1, R34 ;  /* 0x000000011f0e7819 */ /* 0x000fe20000010222 */
[----:B------:R-:W-:Y:S01]  /*4380*/  IMAD R7, R7, c[0x0][0x1e0], RZ ;  /* 0x0000780007077a24 */ /* 0x000fe200078e02ff */
[----:B------:R-:W-:-:S03]  /*4390*/  IADD3 R26, -R22, 0x10, RZ ;  /* 0x00000010161a7810 */ /* 0x000fc60007ffe1ff */
[----:B------:R-:W-:Y:S01]  /*43a0*/  IMAD R7, R13, c[0x0][0x1e4], R7 ;  /* 0x000079000d077a24 */ /* 0x000fe200078e0207 */
[----:B------:R-:W-:-:S03]  /*43b0*/  LOP3.LUT R26, R26, 0xf, RZ, 0xc0, !PT ;  /* 0x0000000f1a1a7812 */ /* 0x000fc600078ec0ff */
[----:B------:R-:W-:Y:S02]  /*43c0*/  IMAD.IADD R9, R9, 0x1, R7 ;  /* 0x0000000109097824 */ /* 0x000fe400078e0207 */
[C---:B--2---:R-:W-:Y:S01]  /*43d0*/  IMAD.SHL.U32 R10, R29.reuse, 0x2, RZ ;  /* 0x000000021d0a7824 */ /* 0x044fe200078e00ff */
[----:B------:R-:W-:Y:S02]  /*43e0*/  SHF.L.U64.HI R11, R29, 0x1, R32 ;  /* 0x000000011d0b7819 */ /* 0x000fe40000010220 */
[----:B---3--:R-:W-:Y:S01]  /*43f0*/  SHF.R.S32.HI R7, RZ, 0x1f, R12 ;  /* 0x0000001fff077819 */ /* 0x008fe2000001140c */
[----:B------:R-:W-:Y:S01]  /*4400*/  IMAD.WIDE.U32 R8, R12, c[0x0][0x1f0], R8 ;  /* 0x00007c000c087a25 */ /* 0x000fe200078e0008 */
[----:B------:R1:W-:Y:S03]  /*4410*/  STL [R1], R12 ;  /* 0x0000000c01007387 */ /* 0x0003e60000100800 */
[----:B------:R-:W-:Y:S01]  /*4420*/  IMAD R7, R7, c[0x0][0x1f0], RZ ;  /* 0x00007c0007077a24 */ /* 0x000fe200078e02ff */
[----:B------:R-:W-:Y:S01]  /*4430*/  IADD3 R18, P0, R8, UR20, RZ ;  /* 0x0000001408127c10 */ /* 0x000fe2000ff1e0ff */
[----:B------:R2:W-:Y:S01]  /*4440*/  STL [R1+0x4], R13 ;  /* 0x0000040d01007387 */ /* 0x0005e20000100800 */
[----:B------:R-:W-:Y:S01]  /*4450*/  SHF.L.U64.HI R8, R28, 0x1, R30 ;  /* 0x000000011c087819 */ /* 0x000fe2000001021e */
[----:B------:R-:W-:-:S05]  /*4460*/  IMAD R7, R12, c[0x0][0x1f4], R7 ;  /* 0x00007d000c077a24 */ /* 0x000fca00078e0207 */
[----:B------:R-:W-:Y:S02]  /*4470*/  IADD3.X R7, R9, UR18, R7, P0, !PT ;  /* 0x0000001209077c10 */ /* 0x000fe400087fe407 */
[C---:B------:R-:W-:Y:S02]  /*4480*/  LEA R19, P0, R18.reuse, c[0x0][0x1c8], 0x1 ;  /* 0x0000720012137a11 */ /* 0x040fe400078008ff */
[----:B------:R-:W-:Y:S02]  /*4490*/  SEL R9, RZ, 0x10, P2 ;  /* 0x00000010ff097807 */ /* 0x000fe40001000000 */
[----:B------:R-:W-:Y:S01]  /*44a0*/  LEA.HI.X R18, R18, c[0x0][0x1cc], R7, 0x1, P0 ;  /* 0x0000730012127a11 */ /* 0x000fe200000f0c07 */
[----:B------:R-:W3:Y:S01]  /*44b0*/  SHFL.IDX PT, R27, R19, 0x2, 0x181f ;  /* 0x00581f00131b7f89 */ /* 0x000ee200000e0000 */
[----:B------:R-:W-:Y:S01]  /*44c0*/  IADD3 R36, -R9, 0x10, RZ ;  /* 0x0000001009247810 */ /* 0x000fe20007ffe1ff */
[----:B------:R-:W-:Y:S02]  /*44d0*/  IMAD.SHL.U32 R7, R28, 0x2, RZ ;  /* 0x000000021c077824 */ /* 0x000fe400078e00ff */
[----:B------:R-:W4:Y:S01]  /*44e0*/  SHFL.IDX PT, R20, R18, 0x2, 0x181f ;  /* 0x00581f0012147f89 */ /* 0x000f2200000e0000 */
[----:B------:R-:W-:-:S02]  /*44f0*/  LOP3.LUT R36, R36, 0xf, RZ, 0xc0, !PT ;  /* 0x0000000f24247812 */ /* 0x000fc400078ec0ff */
[----:B-1----:R-:W-:Y:S01]  /*4500*/  SEL R12, RZ, 0x10, P3 ;  /* 0x00000010ff0c7807 */ /* 0x002fe20001800000 */
[----:B------:R-:W-:Y:S03]  /*4510*/  SHFL.IDX PT, R21, R18, RZ, 0x181f ;  /* 0x00181fff12157589 */ /* 0x000fe600000e0000 */
[----:B------:R-:W-:Y:S01]  /*4520*/  IADD3 R38, -R12, 0x10, RZ ;  /* 0x000000100c267810 */ /* 0x000fe20007ffe1ff */
[----:B--2---:R-:W-:Y:S01]  /*4530*/  IMAD.SHL.U32 R13, R31, 0x2, RZ ;  /* 0x000000021f0d7824 */ /* 0x004fe200078e00ff */
[----:B------:R-:W-:Y:S02]  /*4540*/  SHFL.IDX PT, R18, R18, 0x1, 0x181f ;  /* 0x00381f0012127f89 */ /* 0x000fe400000e0000 */
[----:B------:R-:W-:Y:S02]  /*4550*/  LOP3.LUT R38, R38, 0xf, RZ, 0xc0, !PT ;  /* 0x0000000f26267812 */ /* 0x000fe400078ec0ff */
[----:B---3--:R-:W-:-:S04]  /*4560*/  IADD3 R40, P6, P0, R40, R27, R16 ;  /* 0x0000001b28287210 */ /* 0x008fc800078de010 */
[----:B----4-:R-:W-:Y:S02]  /*4570*/  IADD3.X R41, RZ, R20, R17, P6, P0 ;  /* 0x00000014ff297210 */ /* 0x010fe400037e0411 */
[----:B------:R-:W-:-:S04]  /*4580*/  IADD3 R38, P6, P0, R38, R27, R13 ;  /* 0x0000001b26267210 */ /* 0x000fc800078de00d */
[----:B------:R-:W-:Y:S02]  /*4590*/  IADD3.X R39, RZ, R20, R14, P6, P0 ;  /* 0x00000014ff277210 */ /* 0x000fe400037e040e */
[----:B------:R-:W-:-:S04]  /*45a0*/  IADD3 R36, P6, P0, R36, R27, R10 ;  /* 0x0000001b24247210 */ /* 0x000fc800078de00a */
[----:B------:R-:W-:Y:S02]  /*45b0*/  IADD3.X R37, RZ, R20, R11, P6, P0 ;  /* 0x00000014ff257210 */ /* 0x000fe400037e040b */
[----:B------:R-:W-:-:S04]  /*45c0*/  IADD3 R26, P6, P0, R26, R27, R7 ;  /* 0x0000001b1a1a7210 */ /* 0x000fc800078de007 */
[----:B------:R-:W-:Y:S02]  /*45d0*/  IADD3.X R27, RZ, R20, R8, P6, P0 ;  /* 0x00000014ff1b7210 */ /* 0x000fe400037e0408 */
[----:B------:R-:W1:Y:S04]  /*45e0*/  SHFL.IDX PT, R20, R19, RZ, 0x181f ;  /* 0x00181fff13147589 */ /* 0x000e6800000e0000 */
[----:B------:R-:W2:Y:S01]  /*45f0*/  SHFL.IDX PT, R19, R19, 0x1, 0x181f ;  /* 0x00381f0013137f89 */ /* 0x000ea200000e0000 */
[----:B-1----:R-:W-:-:S05]  /*4600*/  IADD3 R46, P0, R20, R16, RZ ;  /* 0x00000010142e7210 */ /* 0x002fca0007f1e0ff */
[----:B------:R-:W-:Y:S01]  /*4610*/  IMAD.X R47, R21, 0x1, R17, P0 ;  /* 0x00000001152f7824 */ /* 0x000fe200000e0611 */
        /* <DEDUP_REMOVED lines=9> */
[----:B--2---:R-:W-:-:S04]  /*46b0*/  IADD3 R16, P0, R19, R16, RZ ;  /* 0x0000001013107210 */ /* 0x004fc80007f1e0ff */
        /* <DEDUP_REMOVED lines=20> */
.L_x_800:
[----:B--234-:R-:W-:Y:S01]  /*4800*/  LOP3.LUT R7, R6, 0xffffffe0, RZ, 0xc0, !PT ;  /* 0xffffffe006077812 */ /* 0x01cfe200078ec0ff */
[----:B------:R-:W-:Y:S01]  /*4810*/  IMAD.SHL.U32 R247, R5, 0x2, RZ ;  /* 0x0000000205f77824 */ /* 0x000fe200078e00ff */
[----:B------:R-:W0:Y:S03]  /*4820*/  LDGDEPBAR ;  /* 0x00000000000079af */ /* 0x000e260000000000 */
[----:B------:R-:W-:Y:S01]  /*4830*/  IMAD.IADD R7, R2, 0x1, -R7 ;  /* 0x0000000102077824 */ /* 0x000fe200078e0a07 */
[----:B------:R-:W-:Y:S01]  /*4840*/  LDSM.16.MT88.4 R172, [R247+0x100] ;  /* 0x00010000f7ac783b */ /* 0x000fe20000004200 */
[----:B------:R-:W-:Y:S02]  /*4850*/  IMAD.U32 R2, RZ, RZ, UR4 ;  /* 0x00000004ff027e24 */ /* 0x000fe4000f8e00ff */
[----:B------:R-:W-:Y:S01]  /*4860*/  IMAD R242, R4, 0x2, R247 ;  /* 0x0000000204f27824 */ /* 0x000fe200078e02f7 */
[----:B------:R-:W-:Y:S01]  /*4870*/  SHF.R.S32.HI R6, RZ, 0x1f, R7 ;  /* 0x0000001fff067819 */ /* 0x000fe20000011407 */
[----:B------:R-:W-:Y:S01]  /*4880*/  LDSM.16.MT88.4 R12, [R247+0x900] ;  /* 0x00090000f70c783b */ /* 0x000fe20000004200 */
[----:B------:R-:W-:-:S02]  /*4890*/  IMAD R241, R3, 0x2, R247 ;  /* 0x0000000203f17824 */ /* 0x000fc400078e02f7 */
[----:B------:R-:W-:Y:S01]  /*48a0*/  LEA.HI R6, R6, R7, RZ, 0x2 ;  /* 0x0000000706067211 */ /* 0x000fe200078f10ff */
[----:B------:R-:W-:Y:S01]  /*48b0*/  LDSM.16.MT88.4 R164, [R242+0x100] ;  /* 0x00010000f2a4783b */ /* 0x000fe20000004200 */
[----:B------:R-:W-:Y:S02]  /*48c0*/  IMAD R240, R3, 0x2, R242 ;  /* 0x0000000203f07824 */ /* 0x000fe400078e02f2 */
[----:B------:R-:W-:Y:S01]  /*48d0*/  LOP3.LUT R6, R6, 0x7ffffffc, RZ, 0xc0, !PT ;  /* 0x7ffffffc06067812 */ /* 0x000fe200078ec0ff */
[----:B------:R-:W-:Y:S04]  /*48e0*/  LDSM.16.MT88.4 R132, [R242+0x3100] ;  /* 0x00310000f284783b */ /* 0x000fe80000004200 */
        /* <DEDUP_REMOVED lines=8> */
[----:B------:R-:W-:-:S02]  /*4970*/  FSEL R0, R0, -INF , P0 ;  /* 0xff80000000007808 */ /* 0x000fc40000000000 */
[----:B------:R-:W-:Y:S01]  /*4980*/  ISETP.GT.AND P0, PT, R2, 0x1, PT ;  /* 0x000000010200780c */ /* 0x000fe20003f04270 */
[----:B-1----:R-:W-:Y:S03]  /*4990*/  LDSM.16.MT88.4 R20, [R240+0x900] ;  /* 0x00090000f014783b */ /* 0x002fe60000004200 */
        /* <DEDUP_REMOVED lines=68> */
[----:B------:R-:W-:Y:S02]  /*4de0*/  FMNMX.FTZ R6, R196, R6, !PT ;  /* 0x00000006c4067209 */ /* 0x000fe40007810000 */
[----:B------:R-:W-:Y:S02]  /*4df0*/  FSEL R208, R208, -INF , P0 ;  /* 0xff800000d0d07808 */ /* 0x000fe40000000000 */
[----:B------:R-:W-:Y:S02]  /*4e00*/  FSEL R207, R207, -INF , P0 ;  /* 0xff800000cfcf7808 */ /* 0x000fe40000000000 */
[----:B------:R-:W-:-:S02]  /*4e10*/  ISETP.GT.AND P0, PT, R2, 0x41, PT ;  /* 0x000000410200780c */ /* 0x000fc40003f04270 */
[----:B------:R-:W-:Y:S02]  /*4e20*/  FMNMX.FTZ R7, R59, R7, !PT ;  /* 0x000000073b077209 */ /* 0x000fe40007810000 */
[----:B------:R-:W-:Y:S02]  /*4e30*/  FMNMX.FTZ R6, R195, R6, !PT ;  /* 0x00000006c3067209 */ /* 0x000fe40007810000 */
[----:B------:R-:W-:Y:S02]  /*4e40*/  FSEL R206, R206, -INF , P0 ;  /* 0xff800000cece7808 */ /* 0x000fe40000000000 */
[----:B------:R-:W-:Y:S02]  /*4e50*/  FSEL R205, R205, -INF , P0 ;  /* 0xff800000cdcd7808 */ /* 0x000fe40000000000 */
[----:B------:R-:W-:Y:S02]  /*4e60*/  ISETP.GT.AND P0, PT, R2, 0x48, PT ;  /* 0x000000480200780c */ /* 0x000fe40003f04270 */
[----:B------:R-:W-:-:S02]  /*4e70*/  FMNMX.FTZ R7, R81, R7, !PT ;  /* 0x0000000751077209 */ /* 0x000fc40007810000 */
[----:B------:R-:W-:Y:S02]  /*4e80*/  FMNMX.FTZ R6, R193, R6, !PT ;  /* 0x00000006c1067209 */ /* 0x000fe40007810000 */
[----:B------:R-:W-:Y:S02]  /*4e90*/  FSEL R204, R204, -INF , P0 ;  /* 0xff800000cccc7808 */ /* 0x000fe40000000000 */
[----:B------:R-:W-:Y:S02]  /*4ea0*/  FSEL R203, R203, -INF , P0 ;  /* 0xff800000cbcb7808 */ /* 0x000fe40000000000 */
[----:B------:R-:W-:Y:S02]  /*4eb0*/  ISETP.GT.AND P0, PT, R2, 0x49, PT ;  /* 0x000000490200780c */ /* 0x000fe40003f04270 */
[----:B------:R-:W-:Y:S02]  /*4ec0*/  FMNMX.FTZ R7, R78, R7, !PT ;  /* 0x000000074e077209 */ /* 0x000fe40007810000 */
[----:B------:R-:W-:-:S02]  /*4ed0*/  FMNMX.FTZ R6, R207, R6, !PT ;  /* 0x00000006cf067209 */ /* 0x000fc40007810000 */
[----:B------:R-:W-:Y:S02]  /*4ee0*/  FSEL R201, R201, -INF , P0 ;  /* 0xff800000c9c97808 */ /* 0x000fe40000000000 */
[----:B------:R-:W-:Y:S02]  /*4ef0*/  FSEL R202, R202, -INF , P0 ;  /* 0xff800000caca7808 */ /* 0x000fe40000000000 */
[----:B------:R-:W-:Y:S02]  /*4f00*/  FMNMX.FTZ R7, R79, R7, !PT ;  /* 0x000000074f077209 */ /* 0x000fe40007810000 */
[----:B------:R-:W-:Y:S02]  /*4f10*/  FMNMX.FTZ R6, R205, R6, !PT ;  /* 0x00000006cd067209 */ /* 0x000fe40007810000 */
        /* <DEDUP_REMOVED lines=10> */
[----:B------:R-:W-:Y:S02]  /*4fc0*/  ISETP.GT.AND P0, PT, R2, 0x58, PT ;  /* 0x000000580200780c */ /* 0x000fe40003f04270 */
[----:B------:R-:W-:Y:S02]  /*4fd0*/  FMNMX.FTZ R7, R210, R7, !PT ;  /* 0x00000007d2077209 */ /* 0x000fe40007810000 */
[----:B------:R-:W-:Y:S02]  /*4fe0*/  FMNMX.FTZ R6, R191, R6, !PT ;  /* 0x00000006bf067209 */ /* 0x000fe40007810000 */
[----:B------:R-:W-:-:S02]  /*4ff0*/  FSEL R25, R25, -INF , P0 ;  /* 0xff80000019197808 */ /* 0x000fc40000000000 */
[----:B------:R-:W-:Y:S02]  /*5000*/  FSEL R189, R189, -INF , P0 ;  /* 0xff800000bdbd7808 */ /* 0x000fe40000000000 */
[----:B------:R-:W-:Y:S02]  /*5010*/  ISETP.GT.AND P0, PT, R2, 0x59, PT ;  /* 0x000000590200780c */ /* 0x000fe40003f04270 */
[----:B------:R-:W-:Y:S02]  /*5020*/  FMNMX.FTZ R7, R209, R7, !PT ;  /* 0x00000007d1077209 */ /* 0x000fe40007810000 */
[----:B------:R-:W-:Y:S02]  /*5030*/  FMNMX.FTZ R6, R190, R6, !PT ;  /* 0x00000006be067209 */ /* 0x000fe40007810000 */
[----:B------:R-:W-:Y:S02]  /*5040*/  FSEL R188, R188, -INF , P0 ;  /* 0xff800000bcbc7808 */ /* 0x000fe40000000000 */
[----:B------:R-:W-:-:S02]  /*5050*/  FMNMX.FTZ R7, R197, R7, !PT ;  /* 0x00000007c5077209 */ /* 0x000fc40007810000 */
[----:B------:R-:W-:Y:S02]  /*5060*/  FMNMX.FTZ R2, R189, R6, !PT ;  /* 0x00000006bd027209 */ /* 0x000fe40007810000 */
[----:B------:R-:W-:Y:S02]  /*5070*/  FMNMX.FTZ R6, R194, R7, !PT ;  /* 0x00000007c2067209 */ /* 0x000fe40007810000 */
[----:B------:R-:W-:Y:S02]  /*5080*/  FMNMX.FTZ R2, R188, R2, !PT ;  /* 0x00000002bc027209 */ /* 0x000fe40007810000 */
[----:B------:R-:W-:Y:S02]  /*5090*/  FMNMX.FTZ R6, R200, R6, !PT ;  /* 0x00000006c8067209 */ /* 0x000fe40007810000 */
[----:B------:R-:W-:Y:S01]  /*50a0*/  FSEL R24, R24, -INF , P0 ;  /* 0xff80000018187808 */ /* 0x000fe20000000000 */
[----:B------:R-:W1:Y:S01]  /*50b0*/  SHFL.BFLY PT, R7, R2, 0x2, 0x1f ;  /* 0x0c401f0002077f89 */ /* 0x000e6200000e0000 */
[----:B------:R-:W-:-:S04]  /*50c0*/  FMNMX.FTZ R6, R199, R6, !PT ;  /* 0x00000006c7067209 */ /* 0x000fc80007810000 */
        /* <DEDUP_REMOVED lines=8> */
[----:B------:R-:W-:-:S04]  /*5150*/  FMNMX.FTZ R6, R25, R6, !PT ;  /* 0x0000000619067209 */ /* 0x000fc80007810000 */
[----:B------:R-:W-:-:S05]  /*5160*/  FMNMX.FTZ R6, R24, R6, !PT ;  /* 0x0000000618067209 */ /* 0x000fca0007810000 */
[----:B------:R-:W2:Y:S01]  /*5170*/  SHFL.BFLY PT, R7, R6, 0x2, 0x1f ;  /* 0x0c401f0006077f89 */ /* 0x000ea200000e0000 */
[----:B-1----:R-:W-:-:S03]  /*5180*/  FMNMX.FTZ R2, R2, R8, !PT ;  /* 0x0000000802027209 */ /* 0x002fc60007810000 */
[----:B------:R-:W-:Y:S01]  /*5190*/  LDSM.16.MT88.4 R8, [R242+0x900] ;  /* 0x00090000f208783b */ /* 0x000fe20000004200 */
[C---:B------:R-:W-:Y:S01]  /*51a0*/  FSETP.NEU.FTZ.AND P0, PT, R2.reuse, -INF , PT ;  /* 0xff8000000200780b */ /* 0x040fe20003f1d000 */
[----:B------:R-:W-:-:S05]  /*51b0*/  FMUL.FTZ R192, R2, c[0x0][0x2d0] ;  /* 0x0000b40002c07a20 */ /* 0x000fca0000410000 */
[----:B------:R-:W-:Y:S02]  /*51c0*/  FSEL R192, R192, RZ, P0 ;  /* 0x000000ffc0c07208 */ /* 0x000fe40000000000 */
[----:B--2---:R-:W-:-:S03]  /*51d0*/  FMNMX.FTZ R6, R6, R7, !PT ;  /* 0x0000000706067209 */ /* 0x004fc60007810000 */
[--C-:B------:R-:W-:Y:S02]  /*51e0*/  FFMA.FTZ R185, R0, c[0x0][0x2d0], -R192.reuse ;  /* 0x0000b40000b97a23 */ /* 0x100fe400000108c0 */
[----:B------:R-:W1:Y:S01]  /*51f0*/  SHFL.BFLY PT, R0, R6, 0x1, 0x1f ;  /* 0x0c201f0006007f89 */ /* 0x000e6200000e0000 */
[--C-:B------:R-:W-:Y:S02]  /*5200*/  FFMA.FTZ R27, R64, c[0x0][0x2d0], -R192.reuse ;  /* 0x0000b400401b7a23 */ /* 0x100fe400000108c0 */
[--C-:B------:R-:W-:Y:S01]  /*5210*/  FFMA.FTZ R182, R67, c[0x0][0x2d0], -R192.reuse ;  /* 0x0000b40043b67a23 */ /* 0x100fe200000108c0 */
[----:B------:R-:W-:Y:S01]  /*5220*/  MUFU.EX2 R185, R185 ;  /* 0x000000b900b97308 */ /* 0x000fe20000000800 */
[--C-:B------:R-:W-:Y:S02]  /*5230*/  FFMA.FTZ R51, R56, c[0x0][0x2d0], -R192.reuse ;  /* 0x0000b40038337a23 */ /* 0x100fe400000108c0 */
[--C-:B------:R-:W-:Y:S02]  /*5240*/  FFMA.FTZ R50, R80, c[0x0][0x2d0], -R192.reuse ;  /* 0x0000b40050327a23 */ /* 0x100fe400000108c0 */
[----:B------:R-:W-:-:S02]  /*5250*/  FFMA.FTZ R46, R58, c[0x0][0x2d0], -R192 ;  /* 0x0000b4003a2e7a23 */ /* 0x000fc400000108c0 */
[--C-:B------:R-:W-:Y:S01]  /*5260*/  FFMA.FTZ R45, R76, c[0x0][0x2d0], -R192.reuse ;  /* 0x0000b4004c2d7a23 */ /* 0x100fe200000108c0 */
[----:B------:R-:W2:Y:S01]  /*5270*/  MUFU.EX2 R27, R27 ;  /* 0x0000001b001b7308 */ /* 0x000ea20000000800 */
[--C-:B------:R-:W-:Y:S02]  /*5280*/  FFMA.FTZ R41, R77, c[0x0][0x2d0], -R192.reuse ;  /* 0x0000b4004d297a23 */ /* 0x100fe400000108c0 */
[--C-:B------:R-:W-:Y:S02]  /*5290*/  FFMA.FTZ R44, R44, c[0x0][0x2d0], -R192.reuse ;  /* 0x0000b4002c2c7a23 */ /* 0x100fe400000108c0 */
[--C-:B------:R-:W-:Y:S02]  /*52a0*/  FFMA.FTZ R40, R40, c[0x0][0x2d0], -R192.reuse ;  /* 0x0000b40028287a23 */ /* 0x100fe400000108c0 */
[--C-:B------:R-:W-:Y:S01]  /*52b0*/  FFMA.FTZ R198, R198, c[0x0][0x2d0], -R192.reuse ;  /* 0x0000b400c6c67a23 */ /* 0x100fe200000108c0 */
[----:B------:R-:W-:Y:S01]  /*52c0*/  MUFU.EX2 R182, R182 ;  /* 0x000000b600b67308 */ /* 0x000fe20000000800 */
[----:B------:R-:W-:-:S02]  /*52d0*/  FFMA.FTZ R196, R196, c[0x0][0x2d0], -R192 ;  /* 0x0000b400c4c47a23 */ /* 0x000fc400000108c0 */
[--C-:B------:R-:W-:Y:S01]  /*52e0*/  FFMA.FTZ R195, R195, c[0x0][0x2d0], -R192.reuse ;  /* 0x0000b400c3c37a23 */ /* 0x100fe200000108c0 */
[----:B-1----:R-:W-:Y:S01]  /*52f0*/  FMNMX.FTZ R0, R0, R6, !PT ;  /* 0x0000000600007209 */ /* 0x002fe20007810000 */
[--C-:B------:R-:W-:Y:S02]  /*5300*/  FFMA.FTZ R193, R193, c[0x0][0x2d0], -R192.reuse ;  /* 0x0000b400c1c17a23 */ /* 0x100fe400000108c0 */
[--C-:B------:R-:W-:Y:S01]  /*5310*/  FFMA.FTZ R207, R207, c[0x0][0x2d0], -R192.reuse ;  /* 0x0000b400cfcf7a23 */ /* 0x100fe200000108c0 */
[C---:B------:R-:W-:Y:S01]  /*5320*/  FSETP.NEU.FTZ.AND P0, PT, R0.reuse, -INF , PT ;  /* 0xff8000000000780b */ /* 0x040fe20003f1d000 */
[----:B------:R-:W-:Y:S01]  /*5330*/  FMUL.FTZ R26, R0, c[0x0][0x2d0] ;  /* 0x0000b400001a7a20 */ /* 0x000fe20000410000 */
[----:B------:R-:W1:Y:S01]  /*5340*/  MUFU.EX2 R51, R51 ;  /* 0x0000003300337308 */ /* 0x000e620000000800 */
[----:B--2---:R-:W-:Y:S01]  /*5350*/  F2FP.BF16.PACK_AB R128, R27, R185 ;  /* 0x000000b91b80723e */ /* 0x004fe200000010ff */
[--C-:B------:R-:W-:Y:S02]  /*5360*/  FFMA.FTZ R205, R205, c[0x0][0x2d0], -R192.reuse ;  /* 0x0000b400cdcd7a23 */ /* 0x100fe400000108c0 */
[----:B------:R-:W-:Y:S01]  /*5370*/  FSEL R26, R26, RZ, P0 ;  /* 0x000000ff1a1a7208 */ /* 0x000fe20000000000 */
[--C-:B------:R-:W-:Y:S01]  /*5380*/  FFMA.FTZ R203, R203, c[0x0][0x2d0], -R192.reuse ;  /* 0x0000b400cbcb7a23 */ /* 0x100fe200000108c0 */
[----:B------:R-:W-:Y:S01]  /*5390*/  PLOP3.LUT P0, PT, PT, PT, UP0, 0x40, 0x0 ;  /* 0x000000000000781c */ /* 0x000fe20003f0e808 */
[----:B------:R-:W-:Y:S01]  /*53a0*/  FFMA.FTZ R202, R202, c[0x0][0x2d0], -R192 ;  /* 0x0000b400caca7a23 */ /* 0x000fe200000108c0 */
[----:B------:R-:W-:Y:S01]  /*53b0*/  MUFU.EX2 R50, R50 ;  /* 0x0000003200327308 */ /* 0x000fe20000000800 */
[----:B------:R-:W-:-:S02]  /*53c0*/  FFMA.FTZ R184, R65, c[0x0][0x2d0], -R26 ;  /* 0x0000b40041b87a23 */ /* 0x000fc4000001081a */
[--C-:B------:R-:W-:Y:S02]  /*53d0*/  FFMA.FTZ R183, R66, c[0x0][0x2d0], -R26.reuse ;  /* 0x0000b40042b77a23 */ /* 0x100fe4000001081a */
[--C-:B------:R-:W-:Y:S01]  /*53e0*/  FFMA.FTZ R181, R57, c[0x0][0x2d0], -R26.reuse ;  /* 0x0000b40039b57a23 */ /* 0x100fe2000001081a */
[----:B------:R-:W-:Y:S01]  /*53f0*/  LDSM.16.MT88.4 R64, [R240+0x3100] ;  /* 0x00310000f040783b */ /* 0x000fe20000004200 */
[--C-:B------:R-:W-:Y:S01]  /*5400*/  FFMA.FTZ R180, R84, c[0x0][0x2d0], -R26.reuse ;  /* 0x0000b40054b47a23 */ /* 0x100fe2000001081a */
[----:B------:R-:W-:Y:S01]  /*5410*/  MUFU.EX2 R184, R184 ;  /* 0x000000b800b87308 */ /* 0x000fe20000000800 */
[----:B-1----:R-:W-:Y:S01]  /*5420*/  F2FP.BF16.PACK_AB R130, R51, R182 ;  /* 0x000000b63382723e */ /* 0x002fe200000010ff */
[--C-:B------:R-:W-:Y:S02]  /*5430*/  FFMA.FTZ R49, R59, c[0x0][0x2d0], -R26.reuse ;  /* 0x0000b4003b317a23 */ /* 0x100fe4000001081a */
[--C-:B------:R-:W-:Y:S01]  /*5440*/  FFMA.FTZ R48, R81, c[0x0][0x2d0], -R26.reuse ;  /* 0x0000b40051307a23 */ /* 0x100fe2000001081a */
[----:B------:R-:W1:Y:S01]  /*5450*/  LDSM.16.MT88.4 R56, [R241+0x3100] ;  /* 0x00310000f138783b */ /* 0x000e620000004200 */
[----:B------:R-:W-:-:S02]  /*5460*/  FFMA.FTZ R47, R78, c[0x0][0x2d0], -R26 ;  /* 0x0000b4004e2f7a23 */ /* 0x000fc4000001081a */
[----:B------:R-:W2:Y:S01]  /*5470*/  MUFU.EX2 R183, R183 ;  /* 0x000000b700b77308 */ /* 0x000ea20000000800 */
[--C-:B------:R-:W-:Y:S01]  /*5480*/  FFMA.FTZ R43, R79, c[0x0][0x2d0], -R26.reuse ;  /* 0x0000b4004f2b7a23 */ /* 0x100fe2000001081a */
[----:B------:R-:W-:Y:S01]  /*5490*/  LDSM.16.MT88.4 R80, [R242+0x6100] ;  /* 0x00610000f250783b */ /* 0x000fe20000004200 */
[--C-:B------:R-:W-:Y:S02]  /*54a0*/  FFMA.FTZ R42, R42, c[0x0][0x2d0], -R26.reuse ;  /* 0x0000b4002a2a7a23 */ /* 0x100fe4000001081a */
[--C-:B------:R-:W-:Y:S02]  /*54b0*/  FFMA.FTZ R3, R209, c[0x0][0x2d0], -R26.reuse ;  /* 0x0000b400d1037a23 */ /* 0x100fe4000001081a */
[--C-:B------:R-:W-:Y:S01]  /*54c0*/  FFMA.FTZ R197, R197, c[0x0][0x2d0], -R26.reuse ;  /* 0x0000b400c5c57a23 */ /* 0x100fe2000001081a */
[----:B------:R-:W-:Y:S01]  /*54d0*/  MUFU.EX2 R181, R181 ;  /* 0x000000b500b57308 */ /* 0x000fe20000000800 */
[--C-:B------:R-:W-:Y:S02]  /*54e0*/  FFMA.FTZ R194, R194, c[0x0][0x2d0], -R26.reuse ;  /* 0x0000b400c2c27a23 */ /* 0x100fe4000001081a */
[----:B------:R-:W-:-:S02]  /*54f0*/  FFMA.FTZ R200, R200, c[0x0][0x2d0], -R26 ;  /* 0x0000b400c8c87a23 */ /* 0x000fc4000001081a */
[--C-:B------:R-:W-:Y:S02]  /*5500*/  FFMA.FTZ R199, R199, c[0x0][0x2d0], -R26.reuse ;  /* 0x0000b400c7c77a23 */ /* 0x100fe4000001081a */
[--C-:B------:R-:W-:Y:S01]  /*5510*/  FFMA.FTZ R208, R208, c[0x0][0x2d0], -R26.reuse ;  /* 0x0000b400d0d07a23 */ /* 0x100fe2000001081a */
[----:B------:R-:W3:Y:S01]  /*5520*/  MUFU.EX2 R180, R180 ;  /* 0x000000b400b47308 */ /* 0x000ee20000000800 */
[----:B--2---:R-:W-:Y:S01]  /*5530*/  F2FP.BF16.PACK_AB R129, R183, R184 ;  /* 0x000000b8b781723e */ /* 0x004fe200000010ff */
[--C-:B------:R-:W-:Y:S02]  /*5540*/  FFMA.FTZ R206, R206, c[0x0][0x2d0], -R26.reuse ;  /* 0x0000b400cece7a23 */ /* 0x100fe4000001081a */
[--C-:B------:R-:W-:Y:S02]  /*5550*/  FFMA.FTZ R204, R204, c[0x0][0x2d0], -R26.reuse ;  /* 0x0000b400cccc7a23 */ /* 0x100fe4000001081a */
[----:B------:R-:W-:Y:S02]  /*5560*/  FFMA.FTZ R201, R201, c[0x0][0x2d0], -R26 ;  /* 0x0000b400c9c97a23 */ /* 0x000fe4000001081a */
[----:B------:R-:W2:Y:S01]  /*5570*/  MUFU.EX2 R46, R46 ;  /* 0x0000002e002e7308 */ /* 0x000ea20000000800 */
[----:B------:R-:W-:-:S02]  /*5580*/  FFMA.FTZ R191, R191, c[0x0][0x2d0], -R192 ;  /* 0x0000b400bfbf7a23 */ /* 0x000fc400000108c0 */
[--C-:B------:R-:W-:Y:S02]  /*5590*/  FFMA.FTZ R190, R190, c[0x0][0x2d0], -R192.reuse ;  /* 0x0000b400bebe7a23 */ /* 0x100fe400000108c0 */
[--C-:B------:R-:W-:Y:S02]  /*55a0*/  FFMA.FTZ R189, R189, c[0x0][0x2d0], -R192.reuse ;  /* 0x0000b400bdbd7a23 */ /* 0x100fe400000108c0 */
[----:B------:R-:W-:Y:S01]  /*55b0*/  FFMA.FTZ R188, R188, c[0x0][0x2d0], -R192 ;  /* 0x0000b400bcbc7a23 */ /* 0x000fe200000108c0 */
[----:B---3--:R-:W-:Y:S01]  /*55c0*/  F2FP.BF16.PACK_AB R131, R180, R181 ;  /* 0x000000b5b483723e */ /* 0x008fe200000010ff */
[----:B------:R-:W-:Y:S01]  /*55d0*/  MUFU.EX2 R45, R45 ;  /* 0x0000002d002d7308 */ /* 0x000fe20000000800 */
[--C-:B------:R-:W-:Y:S02]  /*55e0*/  FFMA.FTZ R187, R187, c[0x0][0x2d0], -R26.reuse ;  /* 0x0000b400bbbb7a23 */ /* 0x100fe4000001081a */
[--C-:B------:R-:W-:Y:S02]  /*55f0*/  FFMA.FTZ R186, R186, c[0x0][0x2d0], -R26.reuse ;  /* 0x0000b400baba7a23 */ /* 0x100fe4000001081a */
[----:B------:R-:W-:Y:S01]  /*5600*/  FFMA.FTZ R209, R24, c[0x0][0x2d0], -R26 ;  /* 0x0000b40018d17a23 */ /* 0x000fe2000001081a */
[----:B------:R-:W-:Y:S01]  /*5610*/  HMMA.16816.F32.BF16 R176, R128, R172, RZ ;  /* 0x000000ac80b0723c */ /* 0x000fe200000418ff */
[----:B--2---:R-:W-:Y:S01]  /*5620*/  F2FP.BF16.PACK_AB R4, R46, R50 ;  /* 0x000000322e04723e */ /* 0x004fe200000010ff */
[----:B------:R-:W2:Y:S01]  /*5630*/  MUFU.EX2 R41, R41 ;  /* 0x0000002900297308 */ /* 0x000ea20000000800 */
[----:B------:R-:W-:-:S02]  /*5640*/  FADD.FTZ R185, R185, R27 ;  /* 0x0000001bb9b97221 */ /* 0x000fc40000010000 */
[----:B------:R-:W-:Y:S02]  /*5650*/  FADD.FTZ R183, R184, R183 ;  /* 0x000000b7b8b77221 */ /* 0x000fe40000010000 */
[----:B------:R-:W-:Y:S01]  /*5660*/  FADD.FTZ R185, R182, R185 ;  /* 0x000000b9b6b97221 */ /* 0x000fe20000010000 */
[C---:B------:R-:W-:Y:S01]  /*5670*/  HMMA.16816.F32.BF16 R172, R128.reuse, R174, RZ ;  /* 0x000000ae80ac723c */ /* 0x040fe200000418ff */
[----:B------:R-:W-:Y:S01]  /*5680*/  FADD.FTZ R183, R181, R183 ;  /* 0x000000b7b5b77221 */ /* 0x000fe20000010000 */
[----:B------:R-:W3:Y:S01]  /*5690*/  MUFU.EX2 R49, R49 ;  /* 0x0000003100317308 */ /* 0x000ee20000000800 */
[----:B------:R-:W-:Y:S02]  /*56a0*/  FADD.FTZ R185, R51, R185 ;  /* 0x000000b933b97221 */ /* 0x000fe40000010000 */
[----:B------:R-:W-:Y:S02]  /*56b0*/  FADD.FTZ R180, R180, R183 ;  /* 0x000000b7b4b47221 */ /* 0x000fe40000010000 */
[----:B------:R-:W-:Y:S01]  /*56c0*/  FADD.FTZ R50, R50, R185 ;  /* 0x000000b932327221 */ /* 0x000fe20000010000 */
[----:B------:R-:W-:Y:S02]  /*56d0*/  HMMA.16816.F32.BF16 R168, R128, R164, RZ ;  /* 0x000000a480a8723c */ /* 0x000fe400000418ff */
[----:B------:R-:W4:Y:S01]  /*56e0*/  MUFU.EX2 R48, R48 ;  /* 0x0000003000307308 */ /* 0x000f220000000800 */
[----:B--2---:R-:W-:Y:S01]  /*56f0*/  F2FP.BF16.PACK_AB R6, R41, R45 ;  /* 0x0000002d2906723e */ /* 0x004fe200000010ff */
[----:B------:R-:W-:-:S04]  /*5700*/  FADD.FTZ R50, R46, R50 ;  /* 0x000000322e327221 */ /* 0x000fc80000010000 */
[----:B------:R-:W-:Y:S01]  /*5710*/  HMMA.16816.F32.BF16 R164, R128, R166, RZ ;  /* 0x000000a680a4723c */ /* 0x000fe200000418ff */
[----:B------:R-:W-:Y:S01]  /*5720*/  FADD.FTZ R45, R45, R50 ;  /* 0x000000322d2d7221 */ /* 0x000fe20000010000 */
[----:B------:R-:W-:Y:S01]  /*5730*/  MUFU.EX2 R47, R47 ;  /* 0x0000002f002f7308 */ /* 0x000fe20000000800 */
[----:B---3--:R-:W-:Y:S02]  /*5740*/  FADD.FTZ R180, R49, R180 ;  /* 0x000000b431b47221 */ /* 0x008fe40000010000 */
[----:B------:R-:W-:-:S03]  /*5750*/  FADD.FTZ R45, R41, R45 ;  /* 0x0000002d292d7221 */ /* 0x000fc60000010000 */
[----:B------:R-:W-:Y:S02]  /*5760*/  HMMA.16816.F32.BF16 R136, R128, R132, RZ ;  /* 0x000000848088723c */ /* 0x000fe400000418ff */
[----:B------:R-:W2:Y:S01]  /*5770*/  MUFU.EX2 R43, R43 ;  /* 0x0000002b002b7308 */ /* 0x000ea20000000800 */
[C---:B----4-:R-:W-:Y:S01]  /*5780*/  F2FP.BF16.PACK_AB R5, R48.reuse, R49 ;  /* 0x000000313005723e */ /* 0x050fe200000010ff */
[----:B------:R-:W-:-:S04]  /*5790*/  FADD.FTZ R180, R48, R180 ;  /* 0x000000b430b47221 */ /* 0x000fc80000010000 */
[C---:B------:R-:W-:Y:S02]  /*57a0*/  HMMA.16816.F32.BF16 R132, R128.reuse, R134, RZ ;  /* 0x000000868084723c */ /* 0x040fe400000418ff */
[----:B------:R-:W-:Y:S06]  /*57b0*/  MUFU.EX2 R44, R44 ;  /* 0x0000002c002c7308 */ /* 0x000fec0000000800 */
[----:B------:R-:W-:Y:S01]  /*57c0*/  HMMA.16816.F32.BF16 R152, R128, R148, RZ ;  /* 0x000000948098723c */ /* 0x000fe200000418ff */
[----:B--2---:R-:W-:Y:S01]  /*57d0*/  F2FP.BF16.PACK_AB R7, R43, R47 ;  /* 0x0000002f2b07723e */ /* 0x004fe200000010ff */
[----:B------:R-:W2:Y:S01]  /*57e0*/  MUFU.EX2 R40, R40 ;  /* 0x0000002800287308 */ /* 0x000ea20000000800 */
[----:B------:R-:W-:-:S05]  /*57f0*/  FADD.FTZ R47, R47, R180 ;  /* 0x000000b42f2f7221 */ /* 0x000fca0000010000 */
[----:B------:R-:W-:Y:S01]  /*5800*/  HMMA.16816.F32.BF16 R144, R128, R140, RZ ;  /* 0x0000008c8090723c */ /* 0x000fe200000418ff */
[----:B------:R-:W-:Y:S01]  /*5810*/  FADD.FTZ R47, R43, R47 ;  /* 0x0000002f2b2f7221 */ /* 0x000fe20000010000 */
[----:B------:R-:W-:Y:S06]  /*5820*/  MUFU.EX2 R42, R42 ;  /* 0x0000002a002a7308 */ /* 0x000fec0000000800 */
[C---:B------:R-:W-:Y:S02]  /*5830*/  HMMA.16816.F32.BF16 R176, R4.reuse, R12, R176 ;  /* 0x0000000c04b0723c */ /* 0x040fe400000418b0 */
[----:B------:R-:W-:Y:S06]  /*5840*/  MUFU.EX2 R3, R3 ;  /* 0x0000000300037308 */ /* 0x000fec0000000800 */
[C---:B------:R-:W-:Y:S01]  /*5850*/  HMMA.16816.F32.BF16 R172, R4.reuse, R14, R172 ;  /* 0x0000000e04ac723c */ /* 0x040fe200000418ac */
[----:B------:R-:W3:Y:S01]  /*5860*/  LDSM.16.MT88.4 R12, [R242+0x3900] ;  /* 0x00390000f20c783b */ /* 0x000ee20000004200 */
[----:B------:R-:W-:Y:S06]  /*5870*/  MUFU.EX2 R198, R198 ;  /* 0x000000c600c67308 */ /* 0x000fec0000000800 */
[C---:B------:R-:W-:Y:S02]  /*5880*/  HMMA.16816.F32.BF16 R168, R4.reuse, R8, R168 ;  /* 0x0000000804a8723c */ /* 0x040fe400000418a8 */
[----:B------:R-:W-:Y:S06]  /*5890*/  MUFU.EX2 R196, R196 ;  /* 0x000000c400c47308 */ /* 0x000fec0000000800 */
[----:B------:R-:W-:Y:S01]  /*58a0*/  HMMA.16816.F32.BF16 R164, R4, R10, R164 ;  /* 0x0000000a04a4723c */ /* 0x000fe200000418a4 */
[----:B------:R-:W4:Y:S01]  /*58b0*/  LDSM.16.MT88.4 R8, [R241+0x3900] ;  /* 0x00390000f108783b */ /* 0x000f220000004200 */
[----:B------:R-:W-:Y:S06]  /*58c0*/  MUFU.EX2 R195, R195 ;  /* 0x000000c300c37308 */ /* 0x000fec0000000800 */
[C---:B-1----:R-:W-:Y:S02]  /*58d0*/  HMMA.16816.F32.BF16 R52, R128.reuse, R56, RZ ;  /* 0x000000388034723c */ /* 0x042fe400000418ff */
[----:B------:R-:W-:Y:S06]  /*58e0*/  MUFU.EX2 R193, R193 ;  /* 0x000000c100c17308 */ /* 0x000fec0000000800 */
[C---:B------:R-:W-:Y:S02]  /*58f0*/  HMMA.16816.F32.BF16 R148, R128.reuse, R150, RZ ;  /* 0x000000968094723c */ /* 0x040fe400000418ff */
[----:B------:R-:W-:Y:S06]  /*5900*/  MUFU.EX2 R197, R197 ;  /* 0x000000c500c57308 */ /* 0x000fec0000000800 */
[----:B------:R-:W-:Y:S02]  /*5910*/  HMMA.16816.F32.BF16 R140, R128, R142, RZ ;  /* 0x0000008e808c723c */ /* 0x000fe400000418ff */
[----:B------:R-:W-:Y:S06]  /*5920*/  MUFU.EX2 R194, R194 ;  /* 0x000000c200c27308 */ /* 0x000fec0000000800 */
[C---:B---3--:R-:W-:Y:S02]  /*5930*/  HMMA.16816.F32.BF16 R136, R4.reuse, R12, R136 ;  /* 0x0000000c0488723c */ /* 0x048fe40000041888 */
[----:B------:R-:W-:Y:S06]  /*5940*/  MUFU.EX2 R200, R200 ;  /* 0x000000c800c87308 */ /* 0x000fec0000000800 */
[----:B------:R-:W-:Y:S01]  /*5950*/  HMMA.16816.F32.BF16 R132, R4, R14, R132 ;  /* 0x0000000e0484723c */ /* 0x000fe20000041884 */
[----:B------:R-:W1:Y:S01]  /*5960*/  LDSM.16.MT88.4 R12, [R241+0x6900] ;  /* 0x00690000f10c783b */ /* 0x000e620000004200 */
[----:B------:R-:W-:Y:S06]  /*5970*/  MUFU.EX2 R199, R199 ;  /* 0x000000c700c77308 */ /* 0x000fec0000000800 */
[C---:B------:R-:W-:Y:S02]  /*5980*/  HMMA.16816.F32.BF16 R56, R128.reuse, R58, RZ ;  /* 0x0000003a8038723c */ /* 0x040fe400000418ff */
        /* <DEDUP_REMOVED lines=20> */
[C---:B------:R-:W-:Y:S01]  /*5ad0*/  HMMA.16816.F32.BF16 R140, R4.reuse, R18, R140 ;  /* 0x00000012048c723c */ /* 0x040fe2000004188c */
[----:B------:R-:W5:Y:S01]  /*5ae0*/  LDSM.16.MT88.4 R16, [R242+0x6900] ;  /* 0x00690000f210783b */ /* 0x000f620000004200 */
[----:B------:R-:W-:Y:S06]  /*5af0*/  MUFU.EX2 R189, R189 ;  /* 0x000000bd00bd7308 */ /* 0x000fec0000000800 */
[C---:B----4-:R-:W-:Y:S02]  /*5b00*/  HMMA.16816.F32.BF16 R52, R4.reuse, R8, R52 ;  /* 0x000000080434723c */ /* 0x050fe40000041834 */
[----:B------:R-:W-:Y:S06]  /*5b10*/  MUFU.EX2 R188, R188 ;  /* 0x000000bc00bc7308 */ /* 0x000fec0000000800 */
[C---:B------:R-:W-:Y:S01]  /*5b20*/  HMMA.16816.F32.BF16 R56, R4.reuse, R10, R56 ;  /* 0x0000000a0438723c */ /* 0x040fe20000041838 */
[----:B------:R-:W4:Y:S01]  /*5b30*/  LDSM.16.MT88.4 R8, [R240+0x6900] ;  /* 0x00690000f008783b */ /* 0x000f220000004200 */
[----:B------:R-:W-:Y:S06]  /*5b40*/  MUFU.EX2 R187, R187 ;  /* 0x000000bb00bb7308 */ /* 0x000fec0000000800 */
[C---:B-1----:R-:W-:Y:S02]  /*5b50*/  HMMA.16816.F32.BF16 R84, R4.reuse, R12, R84 ;  /* 0x0000000c0454723c */ /* 0x042fe40000041854 */
[----:B------:R-:W-:Y:S06]  /*5b60*/  MUFU.EX2 R186, R186 ;  /* 0x000000ba00ba7308 */ /* 0x000fec0000000800 */
[C---:B------:R-:W-:Y:S01]  /*5b70*/  HMMA.16816.F32.BF16 R88, R4.reuse, R14, R88 ;  /* 0x0000000e0458723c */ /* 0x040fe20000041858 */
[----:B------:R-:W1:Y:S01]  /*5b80*/  LDSM.16.MT88.4 R12, [R241+0x9900] ;  /* 0x00990000f10c783b */ /* 0x000e620000004200 */
[----:B------:R-:W-:Y:S06]  /*5b90*/  MUFU.EX2 R209, R209 ;  /* 0x000000d100d17308 */ /* 0x000fec0000000800 */
[C---:B------:R-:W-:Y:S08]  /*5ba0*/  HMMA.16816.F32.BF16 R60, R4.reuse, R68, R60 ;  /* 0x00000044043c723c */ /* 0x040ff0000004183c */
[C---:B------:R-:W-:Y:S08]  /*5bb0*/  HMMA.16816.F32.BF16 R64, R4.reuse, R70, R64 ;  /* 0x000000460440723c */ /* 0x040ff00000041840 */
[C---:B------:R-:W-:Y:S08]  /*5bc0*/  HMMA.16816.F32.BF16 R160, R4.reuse, R36, R160 ;  /* 0x0000002404a0723c */ /* 0x040ff000000418a0 */
[----:B------:R-:W-:Y:S01]  /*5bd0*/  HMMA.16816.F32.BF16 R156, R4, R38, R156 ;  /* 0x00000026049c723c */ /* 0x000fe2000004189c */
[----:B------:R-:W1:Y:S07]  /*5be0*/  LDSM.16.MT88.4 R36, [R240+0x9100] ;  /* 0x00910000f024783b */ /* 0x000e6e0000004200 */
[C---:B------:R-:W-:Y:S08]  /*5bf0*/  HMMA.16816.F32.BF16 R68, R128.reuse, R72, RZ ;  /* 0x000000488044723c */ /* 0x040ff000000418ff */
[C---:B------:R-:W-:Y:S08]  /*5c00*/  HMMA.16816.F32.BF16 R76, R128.reuse, R80, RZ ;  /* 0x00000050804c723c */ /* 0x040ff000000418ff */
[C---:B------:R-:W-:Y:S08]  /*5c10*/  HMMA.16816.F32.BF16 R92, R128.reuse, R96, RZ ;  /* 0x00000060805c723c */ /* 0x040ff000000418ff */
[C---:B------:R-:W-:Y:S08]  /*5c20*/  HMMA.16816.F32.BF16 R72, R128.reuse, R74, RZ ;  /* 0x0000004a8048723c */ /* 0x040ff000000418ff */
[C---:B------:R-:W-:Y:S08]  /*5c30*/  HMMA.16816.F32.BF16 R80, R128.reuse, R82, RZ ;  /* 0x000000528050723c */ /* 0x040ff000000418ff */
[C---:B------:R-:W-:Y:S08]  /*5c40*/  HMMA.16816.F32.BF16 R96, R128.reuse, R98, RZ ;  /* 0x000000628060723c */ /* 0x040ff000000418ff */
[C---:B------:R-:W-:Y:S08]  /*5c50*/  HMMA.16816.F32.BF16 R116, R128.reuse, R120, RZ ;  /* 0x000000788074723c */ /* 0x040ff000000418ff */
[----:B------:R-:W-:Y:S08]  /*5c60*/  HMMA.16816.F32.BF16 R120, R128, R122, RZ ;  /* 0x0000007a8078723c */ /* 0x000ff000000418ff */
[C---:B---3--:R-:W-:Y:S08]  /*5c70*/  HMMA.16816.F32.BF16 R68, R4.reuse, R20, R68 ;  /* 0x000000140444723c */ /* 0x048ff00000041844 */
[C---:B------:R-:W-:Y:S01]  /*5c80*/  HMMA.16816.F32.BF16 R72, R4.reuse, R22, R72 ;  /* 0x000000160448723c */ /* 0x040fe20000041848 */
[----:B------:R-:W3:Y:S07]  /*5c90*/  LDSM.16.MT88.4 R20, [R247+0x9900] ;  /* 0x00990000f714783b */ /* 0x000eee0000004200 */
[C---:B-----5:R-:W-:Y:S08]  /*5ca0*/  HMMA.16816.F32.BF16 R76, R4.reuse, R16, R76 ;  /* 0x00000010044c723c */ /* 0x060ff0000004184c */
[C---:B------:R-:W-:Y:S01]  /*5cb0*/  HMMA.16816.F32.BF16 R80, R4.reuse, R18, R80 ;  /* 0x000000120450723c */ /* 0x040fe20000041850 */
[----:B------:R-:W5:Y:S07]  /*5cc0*/  LDSM.16.MT88.4 R16, [R242+0x9900] ;  /* 0x00990000f210783b */ /* 0x000f6e0000004200 */
[C---:B----4-:R-:W-:Y:S08]  /*5cd0*/  HMMA.16816.F32.BF16 R92, R4.reuse, R8, R92 ;  /* 0x00000008045c723c */ /* 0x050ff0000004185c */
[C---:B------:R-:W-:Y:S01]  /*5ce0*/  HMMA.16816.F32.BF16 R96, R4.reuse, R10, R96 ;  /* 0x0000000a0460723c */ /* 0x040fe20000041860 */
[----:B------:R-:W4:Y:S07]  /*5cf0*/  LDSM.16.MT88.4 R8, [R240+0x9900] ;  /* 0x00990000f008783b */ /* 0x000f2e0000004200 */
[C---:B-1----:R-:W-:Y:S08]  /*5d00*/  HMMA.16816.F32.BF16 R116, R4.reuse, R12, R116 ;  /* 0x0000000c0474723c */ /* 0x042ff00000041874 */
[----:B------:R-:W-:Y:S01]  /*5d10*/  HMMA.16816.F32.BF16 R120, R4, R14, R120 ;  /* 0x0000000e0478723c */ /* 0x000fe20000041878 */
[----:B------:R-:W1:Y:S07]  /*5d20*/  LDSM.16.MT88.4 R12, [R241+0x1100] ;  /* 0x00110000f10c783b */ /* 0x000e6e0000004200 */
[C---:B------:R-:W-:Y:S08]  /*5d30*/  HMMA.16816.F32.BF16 R100, R128.reuse, R104, RZ ;  /* 0x000000688064723c */ /* 0x040ff000000418ff */
[C---:B------:R-:W-:Y:S08]  /*5d40*/  HMMA.16816.F32.BF16 R108, R128.reuse, R112, RZ ;  /* 0x00000070806c723c */ /* 0x040ff000000418ff */
[C---:B------:R-:W-:Y:S08]  /*5d50*/  HMMA.16816.F32.BF16 R104, R128.reuse, R106, RZ ;  /* 0x0000006a8068723c */ /* 0x040ff000000418ff */
[C---:B------:R-:W-:Y:S08]  /*5d60*/  HMMA.16816.F32.BF16 R112, R128.reuse, R114, RZ ;  /* 0x000000728070723c */ /* 0x040ff000000418ff */
[C---:B------:R-:W-:Y:S07]  /*5d70*/  HMMA.16816.F32.BF16 R124, R128.reuse, R36, RZ ;  /* 0x00000024807c723c */ /* 0x040fee00000418ff */
[----:B------:R-:W-:Y:S01]  /*5d80*/  FFMA.FTZ R36, R212, c[0x0][0x2d0], -R192 ;  /* 0x0000b400d4247a23 */ /* 0x000fe200000108c0 */
[----:B------:R-:W-:Y:S01]  /*5d90*/  HMMA.16816.F32.BF16 R128, R128, R38, RZ ;  /* 0x000000268080723c */ /* 0x000fe200000418ff */
[----:B------:R-:W-:-:S04]  /*5da0*/  FFMA.FTZ R37, R210, c[0x0][0x2d0], -R26 ;  /* 0x0000b400d2257a23 */ /* 0x000fc8000001081a */
[----:B------:R-:W-:Y:S02]  /*5db0*/  MUFU.EX2 R36, R36 ;  /* 0x0000002400247308 */ /* 0x000fe40000000800 */
[----:B------:R-:W-:Y:S01]  /*5dc0*/  FFMA.FTZ R39, R213, c[0x0][0x2d0], -R192 ;  /* 0x0000b400d5277a23 */ /* 0x000fe200000108c0 */
[C---:B---3--:R-:W-:Y:S01]  /*5dd0*/  HMMA.16816.F32.BF16 R100, R4.reuse, R20, R100 ;  /* 0x000000140464723c */ /* 0x048fe20000041864 */
[--C-:B------:R-:W-:Y:S02]  /*5de0*/  FFMA.FTZ R38, R211, c[0x0][0x2d0], -R26.reuse ;  /* 0x0000b400d3267a23 */ /* 0x100fe4000001081a */
[----:B------:R-:W-:Y:S02]  /*5df0*/  FFMA.FTZ R192, R25, c[0x0][0x2d0], -R26 ;  /* 0x0000b40019c07a23 */ /* 0x000fe4000001081a */
[----:B------:R-:W3:Y:S01]  /*5e00*/  MUFU.EX2 R39, R39 ;  /* 0x0000002700277308 */ /* 0x000ee20000000800 */
[----:B------:R-:W-:Y:S02]  /*5e10*/  LDSM.16.MT88.4 R24, [R241+0x2900] ;  /* 0x00290000f118783b */ /* 0x000fe40000004200 */
[C---:B------:R-:W-:Y:S02]  /*5e20*/  HMMA.16816.F32.BF16 R104, R4.reuse, R22, R104 ;  /* 0x000000160468723c */ /* 0x040fe40000041868 */
[----:B------:R-:W1:Y:S03]  /*5e30*/  LDSM.16.MT88.4 R20, [R247+0x1100] ;  /* 0x00110000f714783b */ /* 0x000e660000004200 */
[----:B------:R-:W1:Y:S03]  /*5e40*/  MUFU.EX2 R38, R38 ;  /* 0x0000002600267308 */ /* 0x000e660000000800 */
[C---:B-----5:R-:W-:Y:S05]  /*5e50*/  HMMA.16816.F32.BF16 R108, R4.reuse, R16, R108 ;  /* 0x00000010046c723c */ /* 0x060fea000004186c */
[----:B------:R-:W5:Y:S03]  /*5e60*/  MUFU.EX2 R37, R37 ;  /* 0x0000002500257308 */ /* 0x000f660000000800 */
[C---:B------:R-:W-:Y:S01]  /*5e70*/  HMMA.16816.F32.BF16 R112, R4.reuse, R18, R112 ;  /* 0x000000120470723c */ /* 0x040fe20000041870 */
[----:B------:R-:W5:Y:S04]  /*5e80*/  LDSM.16.MT88.4 R16, [R242+0x1100] ;  /* 0x00110000f210783b */ /* 0x000f680000004200 */
[----:B------:R-:W1:Y:S03]  /*5e90*/  MUFU.EX2 R192, R192 ;  /* 0x000000c000c07308 */ /* 0x000e660000000800 */
[C---:B----4-:R-:W-:Y:S08]  /*5ea0*/  HMMA.16816.F32.BF16 R124, R4.reuse, R8, R124 ;  /* 0x00000008047c723c */ /* 0x050ff0000004187c */
[----:B------:R-:W-:Y:S01]  /*5eb0*/  HMMA.16816.F32.BF16 R128, R4, R10, R128 ;  /* 0x0000000a0480723c */ /* 0x000fe20000041880 */
[----:B------:R-:W4:Y:S06]  /*5ec0*/  LDSM.16.MT88.4 R8, [R240+0x1100] ;  /* 0x00110000f008783b */ /* 0x000f2c0000004200 */
[----:B--2---:R-:W-:Y:S01]  /*5ed0*/  F2FP.BF16.PACK_AB R4, R40, R44 ;  /* 0x0000002c2804723e */ /* 0x004fe200000010ff */
[----:B------:R-:W-:Y:S01]  /*5ee0*/  FADD.FTZ R44, R44, R45 ;  /* 0x0000002d2c2c7221 */ /* 0x000fe20000010000 */
[----:B---3--:R-:W-:-:S02]  /*5ef0*/  F2FP.BF16.PACK_AB R6, R36, R39 ;  /* 0x000000272406723e */ /* 0x008fc400000010ff */
[----:B-1----:R-:W-:Y:S01]  /*5f00*/  F2FP.BF16.PACK_AB R5, R38, R42 ;  /* 0x0000002a2605723e */ /* 0x002fe200000010ff */
[----:B------:R-:W-:Y:S01]  /*5f10*/  FADD.FTZ R44, R40, R44 ;  /* 0x0000002c282c7221 */ /* 0x000fe20000010000 */
[----:B-----5:R-:W-:Y:S01]  /*5f20*/  F2FP.BF16.PACK_AB R7, R3, R37 ;  /* 0x000000250307723e */ /* 0x020fe200000010ff */
[----:B------:R-:W-:Y:S02]  /*5f30*/  FADD.FTZ R42, R42, R47 ;  /* 0x0000002f2a2a7221 */ /* 0x000fe40000010000 */
[----:B------:R-:W-:Y:S02]  /*5f40*/  FADD.FTZ R39, R39, R44 ;  /* 0x0000002c27277221 */ /* 0x000fe40000010000 */
[----:B------:R-:W-:Y:S02]  /*5f50*/  FADD.FTZ R42, R38, R42 ;  /* 0x0000002a262a7221 */ /* 0x000fe40000010000 */
[----:B------:R-:W-:Y:S01]  /*5f60*/  HMMA.16816.F32.BF16 R160, R4, R12, R160 ;  /* 0x0000000c04a0723c */ /* 0x000fe200000418a0 */
[----:B------:R-:W-:-:S02]  /*5f70*/  FADD.FTZ R39, R36, R39 ;  /* 0x0000002724277221 */ /* 0x000fc40000010000 */
[----:B------:R-:W-:-:S04]  /*5f80*/  FADD.FTZ R37, R37, R42 ;  /* 0x0000002a25257221 */ /* 0x000fc80000010000 */
[----:B------:R-:W-:Y:S01]  /*5f90*/  FADD.FTZ R37, R3, R37 ;  /* 0x0000002503257221 */ /* 0x000fe20000010000 */
        /* <DEDUP_REMOVED lines=8> */
[C---:B----4-:R-:W-:Y:S08]  /*6020*/  HMMA.16816.F32.BF16 R152, R4.reuse, R8, R152 ;  /* 0x000000080498723c */ /* 0x050ff00000041898 */
        /* <DEDUP_REMOVED lines=36> */
[----:B------:R-:W-:Y:S01]  /*6270*/  HMMA.16816.F32.BF16 R128, R4, R10, R128 ;  /* 0x0000000a0480723c */ /* 0x000fe20000041880 */
[----:B------:R-:W4:Y:S06]  /*6280*/  LDSM.16.MT88.4 R8, [R240+0x1900] ;  /* 0x00190000f008783b */ /* 0x000f2c0000004200 */
        /* <DEDUP_REMOVED lines=9> */
[----:B-1----:R-:W-:Y:S01]  /*6320*/  HMMA.16816.F32.BF16 R160, R4, R12, R160 ;  /* 0x0000000c04a0723c */ /* 0x002fe200000418a0 */
[----:B------:R-:W-:-:S02]  /*6330*/  FADD.FTZ R195, R193, R195 ;  /* 0x000000c3c1c37221 */ /* 0x000fc40000010000 */
[----:B------:R-:W-:-:S04]  /*6340*/  FADD.FTZ R200, R200, R197 ;  /* 0x000000c5c8c87221 */ /* 0x000fc80000010000 */
[----:B------:R-:W-:Y:S01]  /*6350*/  FADD.FTZ R200, R199, R200 ;  /* 0x000000c8c7c87221 */ /* 0x000fe20000010000 */
        /* <DEDUP_REMOVED lines=40> */
[----:B------:R-:W-:Y:S07]  /*65e0*/  LDSM.16.MT88.4 R20, [R240+0x2100] ;  /* 0x00210000f014783b */ /* 0x000fee0000004200 */
[C---:B---3--:R-:W-:Y:S08]  /*65f0*/  HMMA.16816.F32.BF16 R108, R4.reuse, R16, R108 ;  /* 0x00000010046c723c */ /* 0x048ff0000004186c */
[C---:B------:R-:W-:Y:S01]  /*6600*/  HMMA.16816.F32.BF16 R112, R4.reuse, R18, R112 ;  /* 0x000000120470723c */ /* 0x040fe20000041870 */
[----:B------:R-:W2:Y:S07]  /*6610*/  LDSM.16.MT88.4 R16, [R247+0x2100] ;  /* 0x00210000f710783b */ /* 0x000eae0000004200 */
[C---:B----4-:R-:W-:Y:S08]  /*6620*/  HMMA.16816.F32.BF16 R124, R4.reuse, R8, R124 ;  /* 0x00000008047c723c */ /* 0x050ff0000004187c */
[----:B------:R-:W-:Y:S01]  /*6630*/  HMMA.16816.F32.BF16 R128, R4, R10, R128 ;  /* 0x0000000a0480723c */ /* 0x000fe20000041880 */
[----:B------:R-:W3:Y:S06]  /*6640*/  LDSM.16.MT88.4 R8, [R241+0x2100] ;  /* 0x00210000f108783b */ /* 0x000eec0000004200 */
        /* <DEDUP_REMOVED lines=11> */
[----:B------:R-:W-:Y:S02]  /*6700*/  FADD.FTZ R204, R204, R208 ;  /* 0x000000d0cccc7221 */ /* 0x000fe40000010000 */
[----:B------:R-:W-:Y:S02]  /*6710*/  FADD.FTZ R203, R191, R203 ;  /* 0x000000cbbfcb7221 */ /* 0x000fe40000010000 */
[----:B------:R-:W-:Y:S01]  /*6720*/  FADD.FTZ R204, R201, R204 ;  /* 0x000000ccc9cc7221 */ /* 0x000fe20000010000 */
[----:B------:R-:W-:Y:S01]  /*6730*/  HMMA.16816.F32.BF16 R164, R4, R14, R164 ;  /* 0x0000000e04a4723c */ /* 0x000fe200000418a4 */
[----:B------:R-:W1:Y:S01]  /*6740*/  LDSM.16.MT88.4 R12, [R242+0x5100] ;  /* 0x00510000f20c783b */ /* 0x000e620000004200 */
[----:B------:R-:W-:Y:S02]  /*6750*/  FADD.FTZ R203, R190, R203 ;  /* 0x000000cbbecb7221 */ /* 0x000fe40000010000 */
[----:B------:R-:W-:Y:S02]  /*6760*/  FADD.FTZ R204, R187, R204 ;  /* 0x000000ccbbcc7221 */ /* 0x000fe40000010000 */
[----:B------:R-:W-:-:S02]  /*6770*/  FADD.FTZ R203, R189, R203 ;  /* 0x000000cbbdcb7221 */ /* 0x000fc40000010000 */
[----:B--2---:R-:W-:Y:S01]  /*6780*/  HMMA.16816.F32.BF16 R176, R4, R16, R176 ;  /* 0x0000001004b0723c */ /* 0x004fe200000418b0 */
[----:B------:R-:W-:Y:S02]  /*6790*/  FADD.FTZ R204, R186, R204 ;  /* 0x000000ccbacc7221 */ /* 0x000fe40000010000 */
[----:B------:R-:W-:Y:S02]  /*67a0*/  FADD.FTZ R3, R188, R203 ;  /* 0x000000cbbc037221 */ /* 0x000fe40000010000 */
[----:B------:R-:W-:-:S03]  /*67b0*/  FADD.FTZ R204, R192, R204 ;  /* 0x000000ccc0cc7221 */ /* 0x000fc60000010000 */
[----:B------:R-:W-:Y:S01]  /*67c0*/  HMMA.16816.F32.BF16 R172, R4, R18, R172 ;  /* 0x0000001204ac723c */ /* 0x000fe200000418ac */
[----:B------:R-:W2:Y:S01]  /*67d0*/  LDSM.16.MT88.4 R16, [R247+0x5100] ;  /* 0x00510000f710783b */ /* 0x000ea20000004200 */
[----:B------:R-:W-:-:S03]  /*67e0*/  FADD.FTZ R183, R209, R204 ;  /* 0x000000ccd1b77221 */ /* 0x000fc60000010000 */
[----:B------:R-:W-:Y:S03]  /*67f0*/  STL [R1+0x2c], R3 ;  /* 0x00002c0301007387 */ /* 0x000fe60000100800 */
[C---:B---3--:R-:W-:Y:S08]  /*6800*/  HMMA.16816.F32.BF16 R160, R4.reuse, R8, R160 ;  /* 0x0000000804a0723c */ /* 0x048ff000000418a0 */
[C---:B------:R-:W-:Y:S01]  /*6810*/  HMMA.16816.F32.BF16 R156, R4.reuse, R10, R156 ;  /* 0x0000000a049c723c */ /* 0x040fe2000004189c */
[----:B------:R-:W3:Y:S07]  /*6820*/  LDSM.16.MT88.4 R8, [R241+0x5100] ;  /* 0x00510000f108783b */ /* 0x000eee0000004200 */
        /* <DEDUP_REMOVED lines=22> */
[C---:B-1----:R-:W-:Y:S08]  /*6990*/  HMMA.16816.F32.BF16 R108, R4.reuse, R12, R108 ;  /* 0x0000000c046c723c */ /* 0x042ff0000004186c */
[C---:B------:R-:W-:Y:S01]  /*69a0*/  HMMA.16816.F32.BF16 R112, R4.reuse, R14, R112 ;  /* 0x0000000e0470723c */ /* 0x040fe20000041870 */
[----:B------:R-:W1:Y:S07]  /*69b0*/  LDSM.16.MT88.4 R12, [R240+0xb100] ;  /* 0x00b10000f00c783b */ /* 0x000e6e0000004200 */
[C---:B------:R-:W-:Y:S01]  /*69c0*/  HMMA.16816.F32.BF16 R64, R4.reuse, R22, R64 ;  /* 0x000000160440723c */ /* 0x040fe20000041840 */
[----:B------:R-:W4:Y:S07]  /*69d0*/  LDSM.16.MT88.4 R20, [R240+0x8100] ;  /* 0x00810000f014783b */ /* 0x000f2e0000004200 */
[C---:B--2---:R-:W-:Y:S08]  /*69e0*/  HMMA.16816.F32.BF16 R100, R4.reuse, R16, R100 ;  /* 0x000000100464723c */ /* 0x044ff00000041864 */
[C---:B------:R-:W-:Y:S01]  /*69f0*/  HMMA.16816.F32.BF16 R104, R4.reuse, R18, R104 ;  /* 0x000000120468723c */ /* 0x040fe20000041868 */
[----:B------:R-:W-:Y:S07]  /*6a00*/  LDSM.16.MT88.4 R16, [R247+0x5900] ;  /* 0x00590000f710783b */ /* 0x000fee0000004200 */
[C---:B---3--:R-:W-:Y:S08]  /*6a10*/  HMMA.16816.F32.BF16 R116, R4.reuse, R8, R116 ;  /* 0x000000080474723c */ /* 0x048ff00000041874 */
[C---:B------:R-:W-:Y:S01]  /*6a20*/  HMMA.16816.F32.BF16 R120, R4.reuse, R10, R120 ;  /* 0x0000000a0478723c */ /* 0x040fe20000041878 */
[----:B------:R-:W2:Y:S07]  /*6a30*/  LDSM.16.MT88.4 R8, [R242+0x2900] ;  /* 0x00290000f208783b */ /* 0x000eae0000004200 */
[C---:B-1----:R-:W-:Y:S08]  /*6a40*/  HMMA.16816.F32.BF16 R124, R4.reuse, R12, R124 ;  /* 0x0000000c047c723c */ /* 0x042ff0000004187c */
[C---:B------:R-:W-:Y:S01]  /*6a50*/  HMMA.16816.F32.BF16 R128, R4.reuse, R14, R128 ;  /* 0x0000000e0480723c */ /* 0x040fe20000041880 */
[----:B------:R-:W1:Y:S07]  /*6a60*/  LDSM.16.MT88.4 R12, [R247+0x2900] ;  /* 0x00290000f70c783b */ /* 0x000e6e0000004200 */
[C---:B----4-:R-:W-:Y:S08]  /*6a70*/  HMMA.16816.F32.BF16 R92, R4.reuse, R20, R92 ;  /* 0x00000014045c723c */ /* 0x050ff0000004185c */
[----:B------:R-:W-:Y:S01]  /*6a80*/  HMMA.16816.F32.BF16 R96, R4, R22, R96 ;  /* 0x000000160460723c */ /* 0x000fe20000041860 */
[----:B------:R-:W-:Y:S06]  /*6a90*/  LDSM.16.MT88.4 R20, [R240+0x2900] ;  /* 0x00290000f014783b */ /* 0x000fec0000004200 */
[----:B------:R-:W-:-:S02]  /*6aa0*/  F2FP.BF16.PACK_AB R4, R190, R191 ;  /* 0x000000bfbe04723e */ /* 0x000fc400000010ff */
[----:B------:R-:W-:Y:S02]  /*6ab0*/  F2FP.BF16.PACK_AB R6, R188, R189 ;  /* 0x000000bdbc06723e */ /* 0x000fe400000010ff */
[----:B------:R-:W-:Y:S02]  /*6ac0*/  F2FP.BF16.PACK_AB R5, R186, R187 ;  /* 0x000000bbba05723e */ /* 0x000fe400000010ff */
[----:B------:R-:W-:-:S07]  /*6ad0*/  F2FP.BF16.PACK_AB R7, R209, R192 ;  /* 0x000000c0d107723e */ /* 0x000fce00000010ff */
[C---:B--2---:R-:W-:Y:S08]  /*6ae0*/  HMMA.16816.F32.BF16 R168, R4.reuse, R8, R168 ;  /* 0x0000000804a8723c */ /* 0x044ff000000418a8 */
[C---:B-1----:R-:W-:Y:S08]  /*6af0*/  HMMA.16816.F32.BF16 R176, R4.reuse, R12, R176 ;  /* 0x0000000c04b0723c */ /* 0x042ff000000418b0 */
[C---:B------:R-:W-:Y:S01]  /*6b00*/  HMMA.16816.F32.BF16 R172, R4.reuse, R14, R172 ;  /* 0x0000000e04ac723c */ /* 0x040fe200000418ac */
[----:B------:R-:W1:Y:S07]  /*6b10*/  LDSM.16.MT88.4 R12, [R242+0x5900] ;  /* 0x00590000f20c783b */ /* 0x000e6e0000004200 */
[C---:B------:R-:W-:Y:S01]  /*6b20*/  HMMA.16816.F32.BF16 R164, R4.reuse, R10, R164 ;  /* 0x0000000a04a4723c */ /* 0x040fe200000418a4 */
[----:B------:R-:W2:Y:S07]  /*6b30*/  LDSM.16.MT88.4 R8, [R241+0x5900] ;  /* 0x00590000f108783b */ /* 0x000eae0000004200 */
[C---:B------:R-:W-:Y:S08]  /*6b40*/  HMMA.16816.F32.BF16 R144, R4.reuse, R16, R144 ;  /* 0x000000100490723c */ /* 0x040ff00000041890 */
        /* <DEDUP_REMOVED lines=27> */
[C---:B------:R-:W-:Y:S08]  /*6d00*/  HMMA.16816.F32.BF16 R64, R4.reuse, R26, R64 ;  /* 0x0000001a0440723c */ /* 0x040ff00000041840 */
[C---:B----4-:R-:W-:Y:S08]  /*6d10*/  HMMA.16816.F32.BF16 R68, R4.reuse, R20, R68 ;  /* 0x000000140444723c */ /* 0x050ff00000041844 */
[C---:B------:R-:W-:Y:S08]  /*6d20*/  HMMA.16816.F32.BF16 R72, R4.reuse, R22, R72 ;  /* 0x000000160448723c */ /* 0x040ff00000041848 */
[C---:B-1----:R-:W-:Y:S08]  /*6d30*/  HMMA.16816.F32.BF16 R108, R4.reuse, R12, R108 ;  /* 0x0000000c046c723c */ /* 0x042ff0000004186c */
[C---:B------:R-:W-:Y:S08]  /*6d40*/  HMMA.16816.F32.BF16 R112, R4.reuse, R14, R112 ;  /* 0x0000000e0470723c */ /* 0x040ff00000041870 */
[C---:B--2---:R-:W-:Y:S08]  /*6d50*/  HMMA.16816.F32.BF16 R116, R4.reuse, R8, R116 ;  /* 0x000000080474723c */ /* 0x044ff00000041874 */
[C---:B------:R-:W-:Y:S08]  /*6d60*/  HMMA.16816.F32.BF16 R120, R4.reuse, R10, R120 ;  /* 0x0000000a0478723c */ /* 0x040ff00000041878 */
[C---:B---3--:R-:W-:Y:S08]  /*6d70*/  HMMA.16816.F32.BF16 R124, R4.reuse, R16, R124 ;  /* 0x00000010047c723c */ /* 0x048ff0000004187c */
[----:B------:R-:W-:Y:S01]  /*6d80*/  HMMA.16816.F32.BF16 R128, R4, R18, R128 ;  /* 0x000000120480723c */ /* 0x000fe20000041880 */
[----:B------:R-:W-:Y:S07]  /*6d90*/  @P0 BRA `(.L_x_801) ;  /* 0x000051e000000947 */ /* 0x000fee0003800000 */
[C---:B------:R-:W-:Y:S01]  /*6da0*/  SHF.L.U64.HI R3, R33.reuse, 0x1, R35 ;  /* 0x0000000121037819 */ /* 0x040fe20000010223 */
[----:B------:R-:W-:Y:S01]  /*6db0*/  IMAD.SHL.U32 R5, R33, 0x2, RZ ;  /* 0x0000000221057824 */ /* 0x000fe200078e00ff */
[----:B------:R-:W-:Y:S01]  /*6dc0*/  SHF.L.U64.HI R4, R31, 0x1, R34 ;  /* 0x000000011f047819 */ /* 0x000fe20000010222 */
[----:B------:R-:W-:Y:S01]  /*6dd0*/  IMAD.MOV.U32 R180, RZ, RZ, R2 ;  /* 0x000000ffffb47224 */ /* 0x000fe200078e0002 */
[----:B------:R-:W-:Y:S01]  /*6de0*/  SHF.L.U64.HI R2, R28, 0x1, R30 ;  /* 0x000000011c027819 */ /* 0x000fe2000001021e */
[----:B------:R1:W-:Y:S01]  /*6df0*/  STL [R1+0x28], R3 ;  /* 0x0000280301007387 */ /* 0x0003e20000100800 */
[----:B------:R-:W-:-:S03]  /*6e00*/  UIADD3 UR6, UR6, -0x2, URZ ;  /* 0xfffffffe06067890 */ /* 0x000fc6000fffe03f */
[----:B------:R2:W-:Y:S04]  /*6e10*/  STL [R1+0x24], R5 ;  /* 0x0000240501007387 */ /* 0x0005e80000100800 */
[----:B------:R3:W-:Y:S01]  /*6e20*/  STL [R1+0x20], R4 ;  /* 0x0000200401007387 */ /* 0x0007e20000100800 */
[----:B-1----:R-:W-:Y:S01]  /*6e30*/  IMAD.SHL.U32 R3, R31, 0x2, RZ ;  /* 0x000000021f037824 */ /* 0x002fe200078e00ff */
[----:B--2---:R-:W-:-:S04]  /*6e40*/  SHF.L.U64.HI R5, R29, 0x1, R32 ;  /* 0x000000011d057819 */ /* 0x004fc80000010220 */
[----:B------:R1:W-:Y:S01]  /*6e50*/  STL [R1+0x1c], R3 ;  /* 0x00001c0301007387 */ /* 0x0003e20000100800 */
[----:B---3--:R-:W-:-:S03]  /*6e60*/  IMAD.SHL.U32 R4, R29, 0x2, RZ ;  /* 0x000000021d047824 */ /* 0x008fc600078e00ff */
[----:B------:R2:W-:Y:S04]  /*6e70*/  STL [R1+0x18], R5 ;  /* 0x0000180501007387 */ /* 0x0005e80000100800 */
[----:B------:R2:W-:Y:S01]  /*6e80*/  STL [R1+0x14], R4 ;  /* 0x0000140401007387 */ /* 0x0005e20000100800 */
[----:B-1----:R-:W-:Y:S02]  /*6e90*/  MOV R3, R0 ;  /* 0x0000000000037202 */ /* 0x002fe40000000f00 */
[----:B------:R-:W-:-:S05]  /*6ea0*/  SHF.L.U32 R0, R28, 0x1, RZ ;  /* 0x000000011c007819 */ /* 0x000fca00000006ff */
[----:B------:R2:W-:Y:S04]  /*6eb0*/  STL [R1+0xc], R0 ;  /* 0x00000c0001007387 */ /* 0x0005e80000100800 */
[----:B------:R2:W-:Y:S01]  /*6ec0*/  STL [R1+0x10], R2 ;  /* 0x0000100201007387 */ /* 0x0005e20000100800 */
[----:B------:R-:W-:Y:S05]  /*6ed0*/  BRA `(.L_x_802) ;  /* 0x0000052000007947 */ /* 0x000fea0003800000 */
.L_x_804:
[----:B------:R-:W2:Y:S01]  /*6ee0*/  LDL R2, [R1+0x8] ;  /* 0x0000080001027983 */ /* 0x000ea20000100800 */
[----:B------:R-:W-:Y:S01]  /*6ef0*/  UIMAD UR4, UR6, 0x60, UR10 ;  /* 0x00000060060478a4 */ /* 0x000fe2000f8e020a */
[----:B------:R-:W-:Y:S01]  /*6f00*/  ISETP.NE.AND P6, PT, R252, 0x1, PT ;  /* 0x00000001fc00780c */ /* 0x000fe20003fc5270 */
[----:B------:R-:W-:Y:S01]  /*6f10*/  IMAD.MOV.U32 R7, RZ, RZ, RZ ;  /* 0x000000ffff077224 */ /* 0x000fe200078e00ff */
        /* <DEDUP_REMOVED lines=16> */
[----:B------:R-:W-:Y:S03]  /*7020*/  @!P5 LEA R4, P0, R6, c[0x0][0x2a0], 0x2 ;  /* 0x0000a8000604da11 */ /* 0x000fe600078010ff */
[----:B------:R-:W-:Y:S01]  /*7030*/  IMAD R8, R2, c[0x0][0x2b8], R0 ;  /* 0x0000ae0002087a24 */ /* 0x000fe200078e0200 */
[----:B------:R-:W-:Y:S04]  /*7040*/  @!P5 LEA.HI.X R5, R6, c[0x0][0x2a4], R5, 0x2, P0 ;  /* 0x0000a9000605da11 */ /* 0x000fe800000f1405 */
[----:B------:R-:W-:Y:S01]  /*7050*/  SHF.R.S32.HI R0, RZ, 0x1f, R8 ;  /* 0x0000001fff007819 */ /* 0x000fe20000011408 */
[----:B------:R1:W2:Y:S04]  /*7060*/  @!P5 LDG.E R7, [R4.64] ;  /* 0x0000000c0407d981 */ /* 0x0002a8000c1e1900 */
[----:B------:R-:W-:Y:S04]  /*7070*/  IMAD R0, R0, c[0x0][0x1e0], RZ ;  /* 0x0000780000007a24 */ /* 0x000fe800078e02ff */
[C---:B------:R-:W-:Y:S02]  /*7080*/  IMAD R0, R8.reuse, c[0x0][0x1e4], R0 ;  /* 0x0000790008007a24 */ /* 0x040fe400078e0200 */
[----:B-1----:R-:W-:Y:S04]  /*7090*/  IMAD.WIDE.U32 R4, R8, c[0x0][0x1e0], RZ ;  /* 0x0000780008047a25 */ /* 0x002fe800078e00ff */
[----:B------:R-:W-:Y:S01]  /*70a0*/  IMAD.IADD R5, R5, 0x1, R0 ;  /* 0x0000000105057824 */ /* 0x000fe200078e0200 */
[----:B--2---:R-:W-:Y:S01]  /*70b0*/  STL [R1], R7 ;  /* 0x0000000701007387 */ /* 0x004fe20000100800 */
[----:B------:R-:W-:Y:S02]  /*70c0*/  SHF.R.S32.HI R0, RZ, 0x1f, R7 ;  /* 0x0000001fff007819 */ /* 0x000fe40000011407 */
[C---:B------:R-:W-:Y:S01]  /*70d0*/  IMAD.WIDE.U32 R4, R7.reuse, c[0x0][0x1f0], R4 ;  /* 0x00007c0007047a25 */ /* 0x040fe200078e0004 */
[----:B------:R-:W-:Y:S03]  /*70e0*/  STL [R1+0x4], R8 ;  /* 0x0000040801007387 */ /* 0x000fe60000100800 */
        /* <DEDUP_REMOVED lines=9> */
[----:B------:R-:W2:Y:S04]  /*7180*/  SHFL.IDX PT, R5, R0, 0x1, 0x181f ;  /* 0x00381f0000057f89 */ /* 0x000ea800000e0000 */
[----:B------:R-:W1:Y:S04]  /*7190*/  SHFL.IDX PT, R2, R2, 0x2, 0x181f ;  /* 0x00581f0002027f89 */ /* 0x000e6800000e0000 */
[----:B------:R-:W1:Y:S01]  /*71a0*/  SHFL.IDX PT, R0, R0, 0x2, 0x181f ;  /* 0x00581f0000007f89 */ /* 0x000e6200000e0000 */
[CC--:B---3--:R-:W-:Y:S05]  /*71b0*/  IADD3 R12, P0, R6.reuse, R20.reuse, RZ ;  /* 0x00000014060c7210 */ /* 0x0c8fea0007f1e0ff */
[C---:B----4-:R-:W-:Y:S01]  /*71c0*/  IMAD.X R13, R7.reuse, 0x1, R36, P0 ;  /* 0x00000001070d7824 */ /* 0x050fe200000e0624 */
[C---:B-----5:R-:W-:Y:S04]  /*71d0*/  IADD3 R10, P0, R6.reuse, R35, RZ ;  /* 0x00000023060a7210 */ /* 0x060fe80007f1e0ff */
[----:B------:R3:W-:Y:S01]  /*71e0*/  LDGSTS.E.BYPASS.LTC128B.128 [R251+0xc100], [R12.64], !P4 ;  /* 0x0c1000000cfb7fae */ /* 0x0007e2000e101d4c */
[C---:B------:R-:W-:Y:S01]  /*71f0*/  IMAD.X R11, R7.reuse, 0x1, R34, P0 ;  /* 0x00000001070b7824 */ /* 0x040fe200000e0622 */
[C---:B------:R-:W-:Y:S04]  /*7200*/  IADD3 R8, P0, R6.reuse, R31, RZ ;  /* 0x0000001f06087210 */ /* 0x040fe80007f1e0ff */
[----:B------:R4:W-:Y:S01]  /*7210*/  LDGSTS.E.BYPASS.LTC128B.128 [R251+0xf100], [R10.64], !P3 ;  /* 0x0f1000000afb7fae */ /* 0x0009e2000d901d4c */
[C---:B------:R-:W-:Y:S01]  /*7220*/  IMAD.X R9, R7.reuse, 0x1, R30, P0 ;  /* 0x0000000107097824 */ /* 0x040fe200000e061e */
[----:B------:R-:W-:Y:S04]  /*7230*/  IADD3 R6, P0, R6, R29, RZ ;  /* 0x0000001d06067210 */ /* 0x000fe80007f1e0ff */
[----:B------:R5:W-:Y:S01]  /*7240*/  LDGSTS.E.BYPASS.LTC128B.128 [R251+0x12100], [R8.64], !P2 ;  /* 0x1210000008fb7fae */ /* 0x000be2000d101d4c */
[----:B------:R-:W-:Y:S01]  /*7250*/  IMAD.X R7, R7, 0x1, R28, P0 ;  /* 0x0000000107077824 */ /* 0x000fe200000e061c */
[CC--:B-1----:R-:W-:Y:S04]  /*7260*/  IADD3 R14, P0, R4.reuse, R20.reuse, RZ ;  /* 0x00000014040e7210 */ /* 0x0c2fe80007f1e0ff */
[----:B------:R1:W-:Y:S01]  /*7270*/  LDGSTS.E.BYPASS.LTC128B.128 [R251+0x15100], [R6.64], !P1 ;  /* 0x1510000006fb7fae */ /* 0x0003e2000c901d4c */
[C---:B--2---:R-:W-:Y:S01]  /*7280*/  IMAD.X R15, R5.reuse, 0x1, R36, P0 ;  /* 0x00000001050f7824 */ /* 0x044fe200000e0624 */
[C---:B------:R-:W-:Y:S04]  /*7290*/  IADD3 R18, P0, R4.reuse, R35, RZ ;  /* 0x0000002304127210 */ /* 0x040fe80007f1e0ff */
        /* <DEDUP_REMOVED lines=8> */
[----:B------:R-:W-:Y:S04]  /*7320*/  IADD3 R20, P0, R2, R20, RZ ;  /* 0x0000001402147210 */ /* 0x000fe80007f1e0ff */
[----:B------:R3:W-:Y:S01]  /*7330*/  LDGSTS.E.BYPASS.LTC128B.128 [R251+0x16100], [R4.64], !P1 ;  /* 0x1610000004fb7fae */ /* 0x0007e2000c901d4c */
[----:B------:R-:W-:Y:S01]  /*7340*/  IMAD.X R21, R0, 0x1, R36, P0 ;  /* 0x0000000100157824 */ /* 0x000fe200000e0624 */
[----:B----4-:R-:W-:Y:S04]  /*7350*/  IADD3 R10, P0, R2, R35, RZ ;  /* 0x00000023020a7210 */ /* 0x010fe80007f1e0ff */
[----:B------:R3:W-:Y:S01]  /*7360*/  LDGSTS.E.BYPASS.LTC128B.128 [R251+0xe100], [R20.64], !P4 ;  /* 0x0e10000014fb7fae */ /* 0x0007e2000e101d4c */
[----:B------:R-:W-:Y:S01]  /*7370*/  IMAD.X R11, R0, 0x1, R34, P0 ;  /* 0x00000001000b7824 */ /* 0x000fe200000e0622 */
[----:B-1----:R-:W-:Y:S04]  /*7380*/  IADD3 R6, P0, R2, R31, RZ ;  /* 0x0000001f02067210 */ /* 0x002fe80007f1e0ff */
[----:B------:R3:W-:Y:S01]  /*7390*/  LDGSTS.E.BYPASS.LTC128B.128 [R251+0x11100], [R10.64], !P3 ;  /* 0x111000000afb7fae */ /* 0x0007e2000d901d4c */
[----:B------:R-:W-:Y:S01]  /*73a0*/  IMAD.X R7, R0, 0x1, R30, P0 ;  /* 0x0000000100077824 */ /* 0x000fe200000e061e */
[----:B-----5:R-:W-:Y:S04]  /*73b0*/  IADD3 R8, P0, R2, R29, RZ ;  /* 0x0000001d02087210 */ /* 0x020fe80007f1e0ff */
[----:B------:R3:W-:Y:S01]  /*73c0*/  LDGSTS.E.BYPASS.LTC128B.128 [R251+0x14100], [R6.64], !P2 ;  /* 0x1410000006fb7fae */ /* 0x0007e2000d101d4c */
[----:B------:R-:W-:Y:S05]  /*73d0*/  IMAD.X R9, R0, 0x1, R28, P0 ;  /* 0x0000000100097824 */ /* 0x000fea00000e061c */
[----:B------:R3:W-:Y:S01]  /*73e0*/  LDGSTS.E.BYPASS.LTC128B.128 [R251+0x17100], [R8.64], !P1 ;  /* 0x1710000008fb7fae */ /* 0x0007e2000c901d4c */
[----:B------:R-:W-:-:S05]  /*73f0*/  BRA `(.L_x_803) ;  /* 0x00001ec000007947 */ /* 0x000fca0003800000 */
.L_x_802:
[----:B--2---:R-:W2:Y:S01]  /*7400*/  LDL R2, [R1+0x4] ;  /* 0x0000040001027983 */ /* 0x004ea20000100800 */
[----:B------:R-:W-:Y:S04]  /*7410*/  DEPBAR.LE SB0, 0x0 ;  /* 0x000080000000791a */ /* 0x000fe80000000000 */
[----:B------:R-:W3:Y:S01]  /*7420*/  LDL R6, [R1] ;  /* 0x0000000001067983 */ /* 0x000ee20000100800 */
[----:B------:R-:W-:Y:S01]  /*7430*/  IADD3 R181, R251, 0x100, RZ ;  /* 0x00000100fbb57810 */ /* 0x000fe20007ffe0ff */
[----:B------:R-:W-:Y:S03]  /*7440*/  UISETP.GE.AND UP0, UPT, UR6, 0x1, UPT ;  /* 0x000000010600788c */ /* 0x000fe6000bf06270 */
[----:B------:R1:W-:Y:S05]  /*7450*/  STL [R1+0x58], R55 ;  /* 0x0000583701007387 */ /* 0x0003ea0000100800 */
[----:B------:R4:W-:Y:S05]  /*7460*/  STL [R1+0x54], R54 ;  /* 0x0000543601007387 */ /* 0x0009ea0000100800 */
[----:B------:R4:W-:Y:S05]  /*7470*/  STL [R1+0x50], R53 ;  /* 0x0000503501007387 */ /* 0x0009ea0000100800 */
[----:B------:R4:W-:Y:S05]  /*7480*/  STL [R1+0x4c], R52 ;  /* 0x00004c3401007387 */ /* 0x0009ea0000100800 */
[----:B------:R4:W-:Y:S05]  /*7490*/  STL [R1+0x48], R3 ;  /* 0x0000480301007387 */ /* 0x0009ea0000100800 */
        /* <DEDUP_REMOVED lines=10> */
[----:B------:R-:W1:Y:S05]  /*7540*/  LDSM.16.M88.4 R8, [R249+0xc100] ;  /* 0x00c10000f908783b */ /* 0x000e6a0000000200 */
[----:B------:R-:W1:Y:S05]  /*7550*/  LDSM.16.M88.4 R16, [R249+0xc900] ;  /* 0x00c90000f910783b */ /* 0x000e6a0000000200 */
[----:B------:R-:W-:Y:S05]  /*7560*/  LDSM.16.M88.4 R24, [R249+0xd100] ;  /* 0x00d10000f918783b */ /* 0x000fea0000000200 */
        /* <DEDUP_REMOVED lines=9> */
[----:B------:R-:W-:Y:S01]  /*7600*/  LDSM.16.M88.4 R212, [R235] ;  /* 0x00000000ebd4783b */ /* 0x000fe20000000200 */
        /* <DEDUP_REMOVED lines=12> */
[----:B------:R-:W-:Y:S01]  /*76d0*/  LEA.HI.X R0, R0, c[0x0][0x1fc], R4, 0x1, P0 ;  /* 0x00007f0000007a11 */ /* 0x000fe200000f0c04 */
[----:B------:R-:W2:Y:S01]  /*76e0*/  SHFL.IDX PT, R44, R2, RZ, 0x181f ;  /* 0x00181fff022c7589 */ /* 0x000ea200000e0000 */
[C---:B-1----:R-:W-:Y:S04]  /*76f0*/  HMMA.16816.F32.BF16 R4, R48.reuse, R8, RZ ;  /* 0x000000083004723c */ /* 0x042fe800000418ff */
[----:B------:R-:W4:Y:S04]  /*7700*/  SHFL.IDX PT, R20, R0, RZ, 0x181f ;  /* 0x00181fff00147589 */ /* 0x000f2800000e0000 */
[C---:B------:R-:W-:Y:S01]  /*7710*/  HMMA.16816.F32.BF16 R8, R48.reuse, R10, RZ ;  /* 0x0000000a3008723c */ /* 0x040fe200000418ff */
[----:B------:R-:W1:Y:S05]  /*7720*/  SHFL.IDX PT, R38, R2, 0x1, 0x181f ;  /* 0x00381f0002267f89 */ /* 0x000e6a00000e0000 */
[----:B------:R-:W3:Y:S02]  /*7730*/  SHFL.IDX PT, R28, R0, 0x1, 0x181f ;  /* 0x00381f00001c7f89 */ /* 0x000ee400000e0000 */
[C---:B------:R-:W-:Y:S03]  /*7740*/  HMMA.16816.F32.BF16 R12, R48.reuse, R16, RZ ;  /* 0x00000010300c723c */ /* 0x040fe600000418ff */
[----:B------:R-:W1:Y:S01]  /*7750*/  SHFL.IDX PT, R2, R2, 0x2, 0x181f ;  /* 0x00581f0002027f89 */ /* 0x000e6200000e0000 */
[----:B--2---:R-:W-:Y:S04]  /*7760*/  IADD3 R30, P0, R44, R55, RZ ;  /* 0x000000372c1e7210 */ /* 0x004fe80007f1e0ff */
[C---:B------:R-:W-:Y:S01]  /*7770*/  HMMA.16816.F32.BF16 R16, R48.reuse, R18, RZ ;  /* 0x000000123010723c */ /* 0x040fe200000418ff */
[----:B------:R-:W2:Y:S03]  /*7780*/  SHFL.IDX PT, R0, R0, 0x2, 0x181f ;  /* 0x00581f0000007f89 */ /* 0x000ea600000e0000 */
[----:B----4-:R-:W-:Y:S02]  /*7790*/  IADD3.X R31, R20, R54, RZ, P0, !PT ;  /* 0x00000036141f7210 */ /* 0x010fe400007fe4ff */
[----:B------:R-:W-:Y:S03]  /*77a0*/  IADD3 R22, P0, R44, R29, RZ ;  /* 0x0000001d2c167210 */ /* 0x000fe60007f1e0ff */
[----:B------:R4:W-:Y:S03]  /*77b0*/  LDGSTS.E.BYPASS.LTC128B.128 [R181], [R30.64], !P4 ;  /* 0x000000001eb57fae */ /* 0x0009e6000e101d4c */
[----:B------:R-:W-:Y:S02]  /*77c0*/  IADD3.X R23, R20, R53, RZ, P0, !PT ;  /* 0x0000003514177210 */ /* 0x000fe400007fe4ff */
[----:B------:R-:W-:Y:S03]  /*77d0*/  IADD3 R36, P0, R44, R52, RZ ;  /* 0x000000342c247210 */ /* 0x000fe60007f1e0ff */
[----:B------:R2:W-:Y:S01]  /*77e0*/  LDGSTS.E.BYPASS.LTC128B.128 [R181+0x3000], [R22.64], !P3 ;  /* 0x0300000016b57fae */ /* 0x0005e2000d901d4c */
[----:B------:R-:W-:Y:S02]  /*77f0*/  IADD3.X R37, R20, R3, RZ, P0, !PT ;  /* 0x0000000314257210 */ /* 0x000fe400007fe4ff */
[----:B------:R-:W-:Y:S03]  /*7800*/  IADD3 R44, P0, R44, R252, RZ ;  /* 0x000000fc2c2c7210 */ /* 0x000fe60007f1e0ff */
[----:B------:R2:W-:Y:S01]  /*7810*/  LDGSTS.E.BYPASS.LTC128B.128 [R181+0x6000], [R36.64], !P2 ;  /* 0x0600000024b57fae */ /* 0x0005e2000d101d4c */
[----:B------:R-:W-:Y:S02]  /*7820*/  IADD3.X R45, R20, R182, RZ, P0, !PT ;  /* 0x000000b6142d7210 */ /* 0x000fe400007fe4ff */
[----:B-1----:R-:W-:Y:S03]  /*7830*/  IADD3 R46, P0, R38, R55, RZ ;  /* 0x00000037262e7210 */ /* 0x002fe60007f1e0ff */
[----:B------:R1:W-:Y:S01]  /*7840*/  LDGSTS.E.BYPASS.LTC128B.128 [R181+0x9000], [R44.64], !P1 ;  /* 0x090000002cb57fae */ /* 0x0003e2000c901d4c */
[----:B---3--:R-:W-:Y:S05]  /*7850*/  IADD3.X R47, R28, R54, RZ, P0, !PT ;  /* 0x000000361c2f7210 */ /* 0x008fea00007fe4ff */
[----:B------:R3:W-:Y:S01]  /*7860*/  LDGSTS.E.BYPASS.LTC128B.128 [R181+0x1000], [R46.64], !P4 ;  /* 0x010000002eb57fae */ /* 0x0007e2000e101d4c */
[----:B----4-:R-:W-:Y:S04]  /*7870*/  IADD3 R30, P0, R38, R29, RZ ;  /* 0x0000001d261e7210 */ /* 0x010fe80007f1e0ff */
[----:B------:R-:W-:Y:S01]  /*7880*/  IADD3.X R31, R28, R53, RZ, P0, !PT ;  /* 0x000000351c1f7210 */ /* 0x000fe200007fe4ff */
[C---:B--2---:R-:W-:Y:S04]  /*7890*/  HMMA.16816.F32.BF16 R20, R48.reuse, R24, RZ ;  /* 0x000000183014723c */ /* 0x044fe800000418ff */
[----:B------:R2:W-:Y:S01]  /*78a0*/  LDGSTS.E.BYPASS.LTC128B.128 [R181+0x4000], [R30.64], !P3 ;  /* 0x040000001eb57fae */ /* 0x0005e2000d901d4c */
[----:B------:R-:W-:Y:S03]  /*78b0*/  IADD3 R36, P0, R38, R52, RZ ;  /* 0x0000003426247210 */ /* 0x000fe60007f1e0ff */
[C---:B------:R-:W-:Y:S01]  /*78c0*/  HMMA.16816.F32.BF16 R24, R48.reuse, R26, RZ ;  /* 0x0000001a3018723c */ /* 0x040fe200000418ff */
[----:B------:R-:W-:Y:S03]  /*78d0*/  IADD3.X R37, R28, R3, RZ, P0, !PT ;  /* 0x000000031c257210 */ /* 0x000fe600007fe4ff */
[----:B------:R-:W-:Y:S02]  /*78e0*/  IADD3 R38, P0, R38, R252, RZ ;  /* 0x000000fc26267210 */ /* 0x000fe40007f1e0ff */
[----:B------:R4:W-:Y:S02]  /*78f0*/  LDGSTS.E.BYPASS.LTC128B.128 [R181+0x7000], [R36.64], !P2 ;  /* 0x0700000024b57fae */ /* 0x0009e4000d101d4c */
[----:B------:R-:W-:Y:S04]  /*7900*/  IADD3.X R39, R28, R182, RZ, P0, !PT ;  /* 0x000000b61c277210 */ /* 0x000fe800007fe4ff */
[----:B-1----:R-:W-:Y:S02]  /*7910*/  IADD3 R44, P0, R2, R55, RZ ;  /* 0x00000037022c7210 */ /* 0x002fe40007f1e0ff */
[----:B------:R1:W5:Y:S02]  /*7920*/  LDL.LU R55, [R1+0x58] ;  /* 0x0000580001377983 */ /* 0x0003640000300800 */
[----:B------:R-:W-:Y:S03]  /*7930*/  IADD3.X R45, R0, R54, RZ, P0, !PT ;  /* 0x00000036002d7210 */ /* 0x000fe600007fe4ff */
[----:B------:R1:W-:Y:S05]  /*7940*/  LDGSTS.E.BYPASS.LTC128B.128 [R181+0xa000], [R38.64], !P1 ;  /* 0x0a00000026b57fae */ /* 0x0003ea000c901d4c */
[----:B------:R3:W-:Y:S05]  /*7950*/  LDGSTS.E.BYPASS.LTC128B.128 [R181+0x2000], [R44.64], !P4 ;  /* 0x020000002cb57fae */ /* 0x0007ea000e101d4c */
[----:B------:R3:W5:Y:S01]  /*7960*/  LDL.LU R54, [R1+0x54] ;  /* 0x0000540001367983 */ /* 0x0007620000300800 */
[----:B----4-:R-:W-:Y:S02]  /*7970*/  IADD3 R36, P0, R2, R29, RZ ;  /* 0x0000001d02247210 */ /* 0x010fe40007f1e0ff */
[C---:B--2---:R-:W-:Y:S02]  /*7980*/  HMMA.16816.F32.BF16 R28, R48.reuse, R32, RZ ;  /* 0x00000020301c723c */ /* 0x044fe400000418ff */
[----:B------:R-:W-:Y:S02]  /*7990*/  IADD3.X R37, R0, R53, RZ, P0, !PT ;  /* 0x0000003500257210 */ /* 0x000fe400007fe4ff */
[----:B------:R2:W5:Y:S04]  /*79a0*/  LDL.LU R53, [R1+0x50] ;  /* 0x0000500001357983 */ /* 0x0005680000300800 */
[C---:B------:R-:W-:Y:S01]  /*79b0*/  HMMA.16816.F32.BF16 R32, R48.reuse, R34, RZ ;  /* 0x000000223020723c */ /* 0x040fe200000418ff */
[----:B------:R4:W-:Y:S03]  /*79c0*/  LDGSTS.E.BYPASS.LTC128B.128 [R181+0x5000], [R36.64], !P3 ;  /* 0x0500000024b57fae */ /* 0x0009e6000d901d4c */
[----:B-1----:R-:W-:Y:S02]  /*79d0*/  IADD3 R38, P0, R2, R52, RZ ;  /* 0x0000003402267210 */ /* 0x002fe40007f1e0ff */
[----:B------:R2:W5:Y:S02]  /*79e0*/  LDL.LU R52, [R1+0x4c] ;  /* 0x00004c0001347983 */ /* 0x0005640000300800 */
[----:B------:R-:W-:Y:S03]  /*79f0*/  IADD3.X R39, R0, R3, RZ, P0, !PT ;  /* 0x0000000300277210 */ /* 0x000fe600007fe4ff */
[----:B------:R2:W5:Y:S01]  /*7a00*/  LDL.LU R3, [R1+0x48] ;  /* 0x0000480001037983 */ /* 0x0005620000300800 */
[----:B---3--:R-:W-:Y:S02]  /*7a10*/  IADD3 R44, P0, R2, R252, RZ ;  /* 0x000000fc022c7210 */ /* 0x008fe40007f1e0ff */
[----:B------:R-:W-:Y:S02]  /*7a20*/  MOV R252, c[0x0][0x2b8] ;  /* 0x0000ae0000fc7a02 */ /* 0x000fe40000000f00 */
[----:B------:R4:W-:Y:S01]  /*7a30*/  LDGSTS.E.BYPASS.LTC128B.128 [R181+0x8000], [R38.64], !P2 ;  /* 0x0800000026b57fae */ /* 0x0009e2000d101d4c */
[----:B------:R-:W-:Y:S02]  /*7a40*/  IADD3.X R45, R0, R182, RZ, P0, !PT ;  /* 0x000000b6002d7210 */ /* 0x000fe400007fe4ff */
[----:B------:R-:W-:Y:S03]  /*7a50*/  PLOP3.LUT P0, PT, PT, PT, UP0, 0x80, 0x0 ;  /* 0x000000000000781c */ /* 0x000fe60003f0f008 */
[----:B------:R1:W-:Y:S05]  /*7a60*/  LDGSTS.E.BYPASS.LTC128B.128 [R181+0xb000], [R44.64], !P1 ;  /* 0x0b0000002cb57fae */ /* 0x0003ea000c901d4c */
[----:B------:R-:W0:Y:S01]  /*7a70*/  LDGDEPBAR ;  /* 0x00000000000079af */ /* 0x000e220000000000 */
[C---:B----4-:R-:W-:Y:S08]  /*7a80*/  HMMA.16816.F32.BF16 R36, R48.reuse, R40, RZ ;  /* 0x000000283024723c */ /* 0x050ff000000418ff */
[C---:B------:R-:W-:Y:S08]  /*7a90*/  HMMA.16816.F32.BF16 R40, R48.reuse, R42, RZ ;  /* 0x0000002a3028723c */ /* 0x040ff000000418ff */
[C---:B-1----:R-:W-:Y:S08]  /*7aa0*/  HMMA.16816.F32.BF16 R44, R48.reuse, R184, RZ ;  /* 0x000000b8302c723c */ /* 0x042ff000000418ff */
[----:B------:R-:W-:Y:S01]  /*7ab0*/  HMMA.16816.F32.BF16 R48, R48, R186, RZ ;  /* 0x000000ba3030723c */ /* 0x000fe200000418ff */
[----:B------:R-:W-:Y:S07]  /*7ac0*/  LDSM.16.M88.4 R184, [R245+0x18100] ;  /* 0x01810000f5b8783b */ /* 0x000fee0000000200 */
        /* <DEDUP_REMOVED lines=11> */
[----:B------:R-:W2:Y:S07]  /*7b80*/  LDSM.16.M88.4 R204, [R244+0xd900] ;  /* 0x00d90000f4cc783b */ /* 0x000eae0000000200 */
[C---:B------:R-:W-:Y:S08]  /*7b90*/  HMMA.16816.F32.BF16 R36, R188.reuse, R208, R36 ;  /* 0x000000d0bc24723c */ /* 0x040ff00000041824 */
[C---:B------:R-:W-:Y:S01]  /*7ba0*/  HMMA.16816.F32.BF16 R40, R188.reuse, R210, R40 ;  /* 0x000000d2bc28723c */ /* 0x040fe20000041828 */
[----:B------:R-:W-:Y:S07]  /*7bb0*/  LDSM.16.M88.4 R208, [R244+0xe900] ;  /* 0x00e90000f4d0783b */ /* 0x000fee0000000200 */
[C---:B------:R-:W-:Y:S08]  /*7bc0*/  HMMA.16816.F32.BF16 R44, R188.reuse, R212, R44 ;  /* 0x000000d4bc2c723c */ /* 0x040ff0000004182c */
[----:B------:R-:W-:Y:S01]  /*7bd0*/  HMMA.16816.F32.BF16 R48, R188, R214, R48 ;  /* 0x000000d6bc30723c */ /* 0x000fe20000041830 */
[----:B------:R-:W2:Y:S07]  /*7be0*/  LDSM.16.M88.4 R188, [R244+0xe100] ;  /* 0x00e10000f4bc783b */ /* 0x000eae0000000200 */
[C---:B-1----:R-:W-:Y:S08]  /*7bf0*/  HMMA.16816.F32.BF16 R4, R184.reuse, R192, R4 ;  /* 0x000000c0b804723c */ /* 0x042ff00000041804 */
[C---:B------:R-:W-:Y:S01]  /*7c00*/  HMMA.16816.F32.BF16 R8, R184.reuse, R194, R8 ;  /* 0x000000c2b808723c */ /* 0x040fe20000041808 */
[----:B------:R-:W-:Y:S07]  /*7c10*/  LDSM.16.M88.4 R192, [R234] ;  /* 0x00000000eac0783b */ /* 0x000fee0000000200 */
[C---:B---3--:R-:W-:Y:S08]  /*7c20*/  HMMA.16816.F32.BF16 R12, R184.reuse, R196, R12 ;  /* 0x000000c4b80c723c */ /* 0x048ff0000004180c */
[C---:B------:R-:W-:Y:S01]  /*7c30*/  HMMA.16816.F32.BF16 R16, R184.reuse, R198, R16 ;  /* 0x000000c6b810723c */ /* 0x040fe20000041810 */
[----:B------:R-:W-:Y:S07]  /*7c40*/  LDSM.16.M88.4 R196, [R234+0x800] ;  /* 0x00080000eac4783b */ /* 0x000fee0000000200 */
[C---:B----4-:R-:W-:Y:S08]  /*7c50*/  HMMA.16816.F32.BF16 R20, R184.reuse, R200, R20 ;  /* 0x000000c8b814723c */ /* 0x050ff00000041814 */
        /* <DEDUP_REMOVED lines=182> */
[----:B------:R-:W1:Y:S02]  /*87c0*/  LDSM.16.M88.4 R192, [R249+0x17900] ;  /* 0x01790000f9c0783b */ /* 0x000e640000000200 */
        /* <DEDUP_REMOVED lines=15> */
[C---:B------:R-:W-:Y:S08]  /*88c0*/  HMMA.16816.F32.BF16 R44, R196.reuse, R192, R44 ;  /* 0x000000c0c42c723c */ /* 0x040ff0000004182c */
[----:B------:R-:W-:Y:S01]  /*88d0*/  HMMA.16816.F32.BF16 R48, R196, R194, R48 ;  /* 0x000000c2c430723c */ /* 0x000fe20000041830 */
[----:B------:R-:W1:Y:S05]  /*88e0*/  LDSM.16.M88.4 R192, [R217] ;  /* 0x00000000d9c0783b */ /* 0x000e6a0000000200 */
        /* <DEDUP_REMOVED lines=13> */
[C---:B------:R-:W-:Y:S08]  /*89c0*/  HMMA.16816.F32.BF16 R36, R200.reuse, R192, R36 ;  /* 0x000000c0c824723c */ /* 0x040ff00000041824 */
[C---:B------:R-:W-:Y:S01]  /*89d0*/  HMMA.16816.F32.BF16 R40, R200.reuse, R194, R40 ;  /* 0x000000c2c828723c */ /* 0x040fe20000041828 */
[----:B------:R-:W4:Y:S07]  /*89e0*/  LDSM.16.M88.4 R192, [R244+0x16900] ;  /* 0x01690000f4c0783b */ /* 0x000f2e0000000200 */
[C---:B------:R-:W-:Y:S08]  /*89f0*/  HMMA.16816.F32.BF16 R44, R200.reuse, R196, R44 ;  /* 0x000000c4c82c723c */ /* 0x040ff0000004182c */
[----:B------:R-:W-:Y:S01]  /*8a00*/  HMMA.16816.F32.BF16 R48, R200, R198, R48 ;  /* 0x000000c6c830723c */ /* 0x000fe20000041830 */
[----:B------:R-:W4:Y:S05]  /*8a10*/  LDSM.16.M88.4 R196, [R244+0x17100] ;  /* 0x01710000f4c4783b */ /* 0x000f2a0000000200 */
        /* <DEDUP_REMOVED lines=11> */
[C---:B------:R-:W-:Y:S08]  /*8ad0*/  HMMA.16816.F32.BF16 R36, R204.reuse, R196, R36 ;  /* 0x000000c4cc24723c */ /* 0x040ff00000041824 */
        /* <DEDUP_REMOVED lines=9> */
[----:B------:R-:W-:Y:S01]  /*8b70*/  MUFU.TANH R213, R4 ;  /* 0x0000000400d57308 */ /* 0x000fe20000002400 */
        /* <DEDUP_REMOVED lines=9> */
[----:B------:R-:W-:Y:S10]  /*8c10*/  MUFU.TANH R189, R5 ;  /* 0x0000000500bd7308 */ /* 0x000ff40000002400 */
        /* <DEDUP_REMOVED lines=8> */
[----:B------:R-:W-:Y:S02]  /*8ca0*/  FMUL.FTZ R17, R17, c[0x0][0x320] ;  /* 0x0000c80011117a20 */ /* 0x000fe40000410000 */
[----:B------:R-:W-:Y:S02]  /*8cb0*/  FMUL.FTZ R18, R18, c[0x0][0x320] ;  /* 0x0000c80012127a20 */ /* 0x000fe40000410000 */
[----:B------:R-:W-:Y:S05]  /*8cc0*/  FMUL.FTZ R19, R19, c[0x0][0x320] ;  /* 0x0000c80013137a20 */ /* 0x000fea0000410000 */
[----:B------:R-:W-:Y:S10]  /*8cd0*/  MUFU.TANH R185, R9 ;  /* 0x0000000900b97308 */ /* 0x000ff40000002400 */
[----:B-1----:R-:W1:Y:S01]  /*8ce0*/  MUFU.TANH R0, R10 ;  /* 0x0000000a00007308 */ /* 0x002e620000002400 */
[----:B--2---:R-:W2:Y:S09]  /*8cf0*/  LDSM.16.M88.4 R4, [R234+0xa000] ;  /* 0x00a00000ea04783b */ /* 0x004eb20000000200 */
[----:B------:R3:W-:Y:S10]  /*8d00*/  MUFU.TANH R184, R11 ;  /* 0x0000000b00b87308 */ /* 0x0007f40000002400 */
[----:B------:R-:W-:Y:S01]  /*8d10*/  MUFU.TANH R191, R12 ;  /* 0x0000000c00bf7308 */ /* 0x000fe20000002400 */
[----:B-1----:R-:W-:Y:S09]  /*8d20*/  STL [R1+0x44], R0 ;  /* 0x0000440001007387 */ /* 0x002ff20000100800 */
[----:B------:R-:W-:Y:S01]  /*8d30*/  MUFU.TANH R192, R13 ;  /* 0x0000000d00c07308 */ /* 0x000fe20000002400 */
[----:B---3--:R-:W1:Y:S09]  /*8d40*/  LDSM.16.M88.4 R8, [R234+0xa800] ;  /* 0x00a80000ea08783b */ /* 0x008e720000000200 */
[----:B------:R-:W-:Y:S01]  /*8d50*/  MUFU.TANH R193, R14 ;  /* 0x0000000e00c17308 */ /* 0x000fe20000002400 */
[C---:B--2---:R-:W-:Y:S09]  /*8d60*/  HMMA.16816.F32.BF16 R20, R200.reuse, R4, R20 ;  /* 0x00000004c814723c */ /* 0x044ff20000041814 */
[----:B------:R-:W-:Y:S01]  /*8d70*/  MUFU.TANH R194, R15 ;  /* 0x0000000f00c27308 */ /* 0x000fe20000002400 */
[C---:B------:R-:W-:Y:S01]  /*8d80*/  HMMA.16816.F32.BF16 R24, R200.reuse, R6, R24 ;  /* 0x00000006c818723c */ /* 0x040fe20000041818 */
[----:B------:R-:W2:Y:S08]  /*8d90*/  LDSM.16.M88.4 R4, [R234+0xb000] ;  /* 0x00b00000ea04783b */ /* 0x000eb00000000200 */
[----:B------:R-:W-:Y:S05]  /*8da0*/  MUFU.TANH R195, R16 ;  /* 0x0000001000c37308 */ /* 0x000fea0000002400 */
[----:B------:R-:W-:Y:S05]  /*8db0*/  FMUL.FTZ R21, R21, c[0x0][0x320] ;  /* 0x0000c80015157a20 */ /* 0x000fea0000410000 */
[----:B------:R-:W-:Y:S01]  /*8dc0*/  MUFU.TANH R196, R17 ;  /* 0x0000001100c47308 */ /* 0x000fe20000002400 */
[----:B------:R-:W-:Y:S02]  /*8dd0*/  FMUL.FTZ R22, R22, c[0x0][0x320] ;  /* 0x0000c80016167a20 */ /* 0x000fe40000410000 */
[----:B------:R-:W-:Y:S01]  /*8de0*/  FMUL.FTZ R23, R23, c[0x0][0x320] ;  /* 0x0000c80017177a20 */ /* 0x000fe20000410000 */
[C---:B-1----:R-:W-:Y:S03]  /*8df0*/  HMMA.16816.F32.BF16 R28, R200.reuse, R8, R28 ;  /* 0x00000008c81c723c */ /* 0x042fe6000004181c */
[----:B------:R-:W-:Y:S02]  /*8e00*/  FMUL.FTZ R24, R24, c[0x0][0x320] ;  /* 0x0000c80018187a20 */ /* 0x000fe40000410000 */
[----:B------:R-:W-:Y:S01]  /*8e10*/  FMUL.FTZ R25, R25, c[0x0][0x320] ;  /* 0x0000c80019197a20 */ /* 0x000fe20000410000 */
[----:B------:R-:W1:Y:S01]  /*8e20*/  MUFU.TANH R0, R21 ;  /* 0x0000001500007308 */ /* 0x000e620000002400 */
[----:B------:R-:W-:Y:S01]  /*8e30*/  FMUL.FTZ R26, R26, c[0x0][0x320] ;  /* 0x0000c8001a1a7a20 */ /* 0x000fe20000410000 */
[C---:B------:R-:W-:Y:S01]  /*8e40*/  HMMA.16816.F32.BF16 R32, R200.reuse, R10, R32 ;  /* 0x0000000ac820723c */ /* 0x040fe20000041820 */
[----:B------:R-:W3:Y:S01]  /*8e50*/  LDSM.16.M88.4 R8, [R234+0xb800] ;  /* 0x00b80000ea08783b */ /* 0x000ee20000000200 */
[----:B------:R-:W-:Y:S04]  /*8e60*/  DEPBAR.LE SB0, 0x0 ;  /* 0x000080000000791a */ /* 0x000fe80000000000 */
[----:B------:R-:W-:Y:S02]  /*8e70*/  FMUL.FTZ R27, R27, c[0x0][0x320] ;  /* 0x0000c8001b1b7a20 */ /* 0x000fe40000410000 */
[----:B------:R-:W-:Y:S01]  /*8e80*/  MUFU.TANH R197, R18 ;  /* 0x0000001200c57308 */ /* 0x000fe20000002400 */
[----:B------:R-:W-:Y:S01]  /*8e90*/  BAR.SYNC.DEFER_BLOCKING 0x0 ;  /* 0x0000000000007b1d */ /* 0x000fe20000010000 */
[C---:B--2---:R-:W-:Y:S05]  /*8ea0*/  HMMA.16816.F32.BF16 R36, R200.reuse, R4, R36 ;  /* 0x00000004c824723c */ /* 0x044fea0000041824 */
[----:B------:R-:W-:Y:S03]  /*8eb0*/  FMUL.FTZ R20, R20, c[0x0][0x320] ;  /* 0x0000c80014147a20 */ /* 0x000fe60000410000 */
[----:B------:R-:W-:Y:S01]  /*8ec0*/  MUFU.TANH R198, R19 ;  /* 0x0000001300c67308 */ /* 0x000fe20000002400 */
[C---:B------:R-:W-:Y:S01]  /*8ed0*/  HMMA.16816.F32.BF16 R40, R200.reuse, R6, R40 ;  /* 0x00000006c828723c */ /* 0x040fe20000041828 */
[----:B-1----:R1:W-:Y:S02]  /*8ee0*/  STL [R1+0x30], R0 ;  /* 0x0000300001007387 */ /* 0x0023e40000100800 */
[----:B------:R-:W-:Y:S02]  /*8ef0*/  FMUL.FTZ R28, R28, c[0x0][0x320] ;  /* 0x0000c8001c1c7a20 */ /* 0x000fe40000410000 */
[----:B------:R-:W-:Y:S02]  /*8f00*/  FMUL.FTZ R32, R32, c[0x0][0x320] ;  /* 0x0000c80020207a20 */ /* 0x000fe40000410000 */
[----:B------:R-:W-:Y:S02]  /*8f10*/  FMUL.FTZ R33, R33, c[0x0][0x320] ;  /* 0x0000c80021217a20 */ /* 0x000fe40000410000 */
[----:B------:R-:W-:Y:S03]  /*8f20*/  MUFU.TANH R214, R20 ;  /* 0x0000001400d67308 */ /* 0x000fe60000002400 */
[----:B------:R-:W-:Y:S02]  /*8f30*/  FMUL.FTZ R29, R29, c[0x0][0x320] ;  /* 0x0000c8001d1d7a20 */ /* 0x000fe40000410000 */
[----:B------:R-:W-:Y:S02]  /*8f40*/  FMUL.FTZ R30, R30, c[0x0][0x320] ;  /* 0x0000c8001e1e7a20 */ /* 0x000fe40000410000 */
[----:B------:R-:W-:Y:S02]  /*8f50*/  FMUL.FTZ R31, R31, c[0x0][0x320] ;  /* 0x0000c8001f1f7a20 */ /* 0x000fe40000410000 */
[----:B------:R-:W-:Y:S01]  /*8f60*/  FMUL.FTZ R34, R34, c[0x0][0x320] ;  /* 0x0000c80022227a20 */ /* 0x000fe20000410000 */
[----:B------:R-:W-:Y:S01]  /*8f70*/  MUFU.TANH R23, R23 ;  /* 0x0000001700177308 */ /* 0x000fe20000002400 */
[----:B------:R-:W-:Y:S01]  /*8f80*/  FMUL.FTZ R35, R35, c[0x0][0x320] ;  /* 0x0000c80023237a20 */ /* 0x000fe20000410000 */
[C---:B---3--:R-:W-:Y:S03]  /*8f90*/  HMMA.16816.F32.BF16 R44, R200.reuse, R8, R44 ;  /* 0x00000008c82c723c */ /* 0x048fe6000004182c */
[----:B------:R-:W-:Y:S02]  /*8fa0*/  FMUL.FTZ R36, R36, c[0x0][0x320] ;  /* 0x0000c80024247a20 */ /* 0x000fe40000410000 */
[----:B------:R-:W-:Y:S03]  /*8fb0*/  FMUL.FTZ R37, R37, c[0x0][0x320] ;  /* 0x0000c80025257a20 */ /* 0x000fe60000410000 */
[----:B-1----:R-:W1:Y:S01]  /*8fc0*/  MUFU.TANH R0, R22 ;  /* 0x0000001600007308 */ /* 0x002e620000002400 */
[----:B------:R-:W-:Y:S03]  /*8fd0*/  HMMA.16816.F32.BF16 R48, R200, R10, R48 ;  /* 0x0000000ac830723c */ /* 0x000fe60000041830 */
        /* <DEDUP_REMOVED lines=15> */
[----:B------:R-:W-:Y:S01]  /*90d0*/  MUFU.TANH R187, R31 ;  /* 0x0000001f00bb7308 */ /* 0x000fe20000002400 */
[----:B------:R-:W-:Y:S02]  /*90e0*/  FMUL.FTZ R50, R50, c[0x0][0x320] ;  /* 0x0000c80032327a20 */ /* 0x000fe40000410000 */
[----:B------:R-:W-:Y:S07]  /*90f0*/  FMUL.FTZ R51, R51, c[0x0][0x320] ;  /* 0x0000c80033337a20 */ /* 0x000fee0000410000 */
        /* <DEDUP_REMOVED lines=27> */
[----:B-12345:R-:W-:-:S05]  /*92b0*/  @P0 BRA `(.L_x_804) ;  /* 0xffffdc2000000947 */ /* 0x03efca000383ffff */
.L_x_803:
[----:B---3--:R-:W2:Y:S01]  /*92c0*/  LDL.LU R5, [R1+0x3c] ;  /* 0x00003c0001057983 */ /* 0x008ea20000300800 */
[----:B------:R-:W-:Y:S02]  /*92d0*/  MOV R47, R24 ;  /* 0x00000018002f7202 */ /* 0x000fe40000000f00 */
[----:B------:R-:W-:Y:S01]  /*92e0*/  MOV R24, R214 ;  /* 0x000000d600187202 */ /* 0x000fe20000000f00 */
[----:B------:R-:W3:Y:S01]  /*92f0*/  LDL.LU R4, [R1+0x34] ;  /* 0x0000340001047983 */ /* 0x000ee20000300800 */
[----:B------:R-:W-:Y:S02]  /*9300*/  MOV R44, R23 ;  /* 0x00000017002c7202 */ /* 0x000fe40000000f00 */
[----:B------:R-:W-:Y:S01]  /*9310*/  MOV R41, R22 ;  /* 0x0000001600297202 */ /* 0x000fe20000000f00 */
[----:B------:R-:W4:Y:S01]  /*9320*/  LDL.LU R2, [R1+0x38] ;  /* 0x0000380001027983 */ /* 0x000f220000300800 */
[----:B------:R-:W-:Y:S02]  /*9330*/  MOV R40, R186 ;  /* 0x000000ba00287202 */ /* 0x000fe40000000f00 */
[----:B------:R-:W-:Y:S01]  /*9340*/  MOV R35, R187 ;  /* 0x000000bb00237202 */ /* 0x000fe20000000f00 */
[----:B------:R-:W5:Y:S01]  /*9350*/  LDL.LU R0, [R1+0x30] ;  /* 0x0000300001007983 */ /* 0x000f620000300800 */
[----:B------:R-:W-:Y:S02]  /*9360*/  MOV R34, R215 ;  /* 0x000000d700227202 */ /* 0x000fe40000000f00 */
[----:B------:R-:W-:Y:S01]  /*9370*/  ISETP.LT.AND P0, PT, RZ, UR6, PT ;  /* 0x00000006ff007c0c */ /* 0x000fe2000bf01270 */
[----:B------:R-:W5:Y:S01]  /*9380*/  LDL.LU R7, [R1+0x40] ;  /* 0x0000400001077983 */ /* 0x000f620000300800 */
[----:B------:R-:W-:Y:S03]  /*9390*/  UIADD3 UR6, UR6, -0x1, URZ ;  /* 0xffffffff06067890 */ /* 0x000fe6000fffe03f */
[----:B------:R-:W5:Y:S04]  /*93a0*/  LDL.LU R6, [R1+0x44] ;  /* 0x0000440001067983 */ /* 0x000f680000300800 */
[----:B------:R-:W-:Y:S08]  /*93b0*/  LDSM.16.MT88.4 R12, [R247+0x100] ;  /* 0x00010000f70c783b */ /* 0x000ff00000004200 */
[----:B------:R-:W-:Y:S08]  /*93c0*/  LDSM.16.MT88.4 R20, [R242+0x100] ;  /* 0x00010000f214783b */ /* 0x000ff00000004200 */
[----:B------:R-:W-:Y:S08]  /*93d0*/  LDSM.16.MT88.4 R28, [R241+0x100] ;  /* 0x00010000f11c783b */ /* 0x000ff00000004200 */
[----:B------:R-:W-:Y:S08]  /*93e0*/  LDSM.16.MT88.4 R36, [R240+0x100] ;  /* 0x00010000f024783b */ /* 0x000ff00000004200 */
[----:B------:R-:W0:Y:S01]  /*93f0*/  LDGDEPBAR ;  /* 0x00000000000079af */ /* 0x000e220000000000 */
[----:B--2---:R-:W-:Y:S02]  /*9400*/  MOV R46, R5 ;  /* 0x00000005002e7202 */ /* 0x004fe40000000f00 */
[----:B------:R-:W-:Y:S02]  /*9410*/  FMNMX.FTZ R5, R190, R3, !PT ;  /* 0x00000003be057209 */ /* 0x000fe40007810000 */
[----:B---3--:R-:W-:Y:S02]  /*9420*/  MOV R45, R4 ;  /* 0x00000004002d7202 */ /* 0x008fe40000000f00 */
[----:B------:R-:W-:Y:S02]  /*9430*/  FMNMX.FTZ R4, R213, R180, !PT ;  /* 0x000000b4d5047209 */ /* 0x000fe40007810000 */
[----:B------:R-:W-:Y:S02]  /*9440*/  FMNMX.FTZ R5, R188, R5, !PT ;  /* 0x00000005bc057209 */ /* 0x000fe40007810000 */
[----:B------:R-:W-:Y:S02]  /*9450*/  FMNMX.FTZ R4, R189, R4, !PT ;  /* 0x00000004bd047209 */ /* 0x000fe40007810000 */
[----:B----4-:R-:W-:Y:S02]  /*9460*/  MOV R43, R2 ;  /* 0x00000002002b7202 */ /* 0x010fe40000000f00 */
[----:B-----5:R-:W-:Y:S02]  /*9470*/  MOV R42, R0 ;  /* 0x00000000002a7202 */ /* 0x020fe40000000f00 */
        /* <DEDUP_REMOVED lines=44> */
[----:B------:R-:W1:Y:S08]  /*9740*/  SHFL.BFLY PT, R2, R4, 0x2, 0x1f ;  /* 0x0c401f0004027f89 */ /* 0x000e7000000e0000 */
[----:B------:R-:W2:Y:S01]  /*9750*/  SHFL.BFLY PT, R0, R5, 0x2, 0x1f ;  /* 0x0c401f0005007f89 */ /* 0x000ea200000e0000 */
[----:B-1----:R-:W-:Y:S07]  /*9760*/  FMNMX.FTZ R4, R4, R2, !PT ;  /* 0x0000000204047209 */ /* 0x002fee0007810000 */
[----:B------:R-:W1:Y:S01]  /*9770*/  SHFL.BFLY PT, R2, R4, 0x1, 0x1f ;  /* 0x0c201f0004027f89 */ /* 0x000e6200000e0000 */
[----:B--2---:R-:W-:Y:S07]  /*9780*/  FMNMX.FTZ R5, R5, R0, !PT ;  /* 0x0000000005057209 */ /* 0x004fee0007810000 */
[----:B------:R-:W2:Y:S01]  /*9790*/  SHFL.BFLY PT, R0, R5, 0x1, 0x1f ;  /* 0x0c201f0005007f89 */ /* 0x000ea200000e0000 */
[----:B-1----:R-:W-:Y:S05]  /*97a0*/  FMNMX.FTZ R2, R4, R2, !PT ;  /* 0x0000000204027209 */ /* 0x002fea0007810000 */
[C---:B------:R-:W-:Y:S02]  /*97b0*/  FMUL.FTZ R215, R2.reuse, c[0x0][0x2d0] ;  /* 0x0000b40002d77a20 */ /* 0x040fe40000410000 */
[----:B------:R-:W-:Y:S01]  /*97c0*/  FADD.FTZ R4, -R2, R180 ;  /* 0x000000b402047221 */ /* 0x000fe20000010100 */
[----:B--2---:R-:W-:Y:S01]  /*97d0*/  FMNMX.FTZ R0, R0, R5, !PT ;  /* 0x0000000500007209 */ /* 0x004fe20007810000 */
[--C-:B------:R-:W-:Y:S02]  /*97e0*/  FFMA.FTZ R214, R213, c[0x0][0x2d0], -R215.reuse ;  /* 0x0000b400d5d67a23 */ /* 0x100fe400000108d7 */
[----:B------:R-:W-:Y:S02]  /*97f0*/  FFMA.FTZ R189, R189, c[0x0][0x2d0], -R215 ;  /* 0x0000b400bdbd7a23 */ /* 0x000fe400000108d7 */
[C---:B------:R-:W-:Y:S02]  /*9800*/  FMUL.FTZ R213, R0.reuse, c[0x0][0x2d0] ;  /* 0x0000b40000d57a20 */ /* 0x040fe40000410000 */
[----:B------:R-:W-:Y:S01]  /*9810*/  FADD.FTZ R3, -R0, R3 ;  /* 0x0000000300037221 */ /* 0x000fe20000010100 */
[----:B------:R-:W-:Y:S01]  /*9820*/  MUFU.EX2 R214, R214 ;  /* 0x000000d600d67308 */ /* 0x000fe20000000800 */
[--C-:B------:R-:W-:Y:S02]  /*9830*/  FFMA.FTZ R187, R7, c[0x0][0x2d0], -R215.reuse ;  /* 0x0000b40007bb7a23 */ /* 0x100fe400000108d7 */
[----:B------:R-:W-:Y:S02]  /*9840*/  FMUL.FTZ R3, R3, c[0x0][0x2d0] ;  /* 0x0000b40003037a20 */ /* 0x000fe40000410000 */
[----:B------:R-:W-:Y:S02]  /*9850*/  FFMA.FTZ R185, R185, c[0x0][0x2d0], -R215 ;  /* 0x0000b400b9b97a23 */ /* 0x000fe400000108d7 */
[--C-:B------:R-:W-:Y:S02]  /*9860*/  FFMA.FTZ R190, R190, c[0x0][0x2d0], -R213.reuse ;  /* 0x0000b400bebe7a23 */ /* 0x100fe400000108d5 */
[--C-:B------:R-:W-:Y:S01]  /*9870*/  FFMA.FTZ R188, R188, c[0x0][0x2d0], -R213.reuse ;  /* 0x0000b400bcbc7a23 */ /* 0x100fe200000108d5 */
[----:B------:R-:W1:Y:S01]  /*9880*/  MUFU.EX2 R3, R3 ;  /* 0x0000000300037308 */ /* 0x000e620000000800 */
[--C-:B------:R-:W-:Y:S02]  /*9890*/  FFMA.FTZ R186, R6, c[0x0][0x2d0], -R213.reuse ;  /* 0x0000b40006ba7a23 */ /* 0x100fe400000108d5 */
[----:B------:R-:W-:Y:S02]  /*98a0*/  FFMA.FTZ R184, R184, c[0x0][0x2d0], -R213 ;  /* 0x0000b400b8b87a23 */ /* 0x000fe400000108d5 */
[----:B------:R-:W-:Y:S02]  /*98b0*/  FMUL.FTZ R4, R4, c[0x0][0x2d0] ;  /* 0x0000b40004047a20 */ /* 0x000fe40000410000 */
[--C-:B------:R-:W-:Y:S02]  /*98c0*/  FFMA.FTZ R210, R210, c[0x0][0x2d0], -R215.reuse ;  /* 0x0000b400d2d27a23 */ /* 0x100fe400000108d7 */
[----:B------:R-:W-:Y:S01]  /*98d0*/  FFMA.FTZ R212, R212, c[0x0][0x2d0], -R215 ;  /* 0x0000b400d4d47a23 */ /* 0x000fe200000108d7 */
[----:B------:R-:W2:Y:S01]  /*98e0*/  MUFU.EX2 R180, R4 ;  /* 0x0000000400b47308 */ /* 0x000ea20000000800 */
[--C-:B------:R-:W-:Y:S02]  /*98f0*/  FFMA.FTZ R206, R206, c[0x0][0x2d0], -R213.reuse ;  /* 0x0000b400cece7a23 */ /* 0x100fe400000108d5 */
[----:B------:R-:W-:Y:S02]  /*9900*/  FFMA.FTZ R208, R208, c[0x0][0x2d0], -R213 ;  /* 0x0000b400d0d07a23 */ /* 0x000fe400000108d5 */
[--C-:B------:R-:W-:Y:S02]  /*9910*/  FFMA.FTZ R209, R209, c[0x0][0x2d0], -R215.reuse ;  /* 0x0000b400d1d17a23 */ /* 0x100fe400000108d7 */
[----:B------:R-:W-:Y:S02]  /*9920*/  FFMA.FTZ R207, R207, c[0x0][0x2d0], -R215 ;  /* 0x0000b400cfcf7a23 */ /* 0x000fe400000108d7 */
[--C-:B------:R-:W-:Y:S01]  /*9930*/  FFMA.FTZ R205, R205, c[0x0][0x2d0], -R213.reuse ;  /* 0x0000b400cdcd7a23 */ /* 0x100fe200000108d5 */
[----:B------:R-:W3:Y:S01]  /*9940*/  MUFU.EX2 R189, R189 ;  /* 0x000000bd00bd7308 */ /* 0x000ee20000000800 */
[----:B------:R-:W-:Y:S02]  /*9950*/  FFMA.FTZ R199, R199, c[0x0][0x2d0], -R213 ;  /* 0x0000b400c7c77a23 */ /* 0x000fe400000108d5 */
[--C-:B------:R-:W-:Y:S02]  /*9960*/  FFMA.FTZ R191, R191, c[0x0][0x2d0], -R215.reuse ;  /* 0x0000b400bfbf7a23 */ /* 0x100fe400000108d7 */
[C---:B-1----:R-:W-:Y:S02]  /*9970*/  FMUL.FTZ R6, R3.reuse, R178 ;  /* 0x000000b203067220 */ /* 0x042fe40000410000 */
[C---:B------:R-:W-:Y:S02]  /*9980*/  FMUL.FTZ R7, R3.reuse, R179 ;  /* 0x000000b303077220 */ /* 0x040fe40000410000 */
[C---:B------:R-:W-:Y:S01]  /*9990*/  FMUL.FTZ R10, R3.reuse, R174 ;  /* 0x000000ae030a7220 */ /* 0x040fe20000410000 */
[----:B------:R-:W-:Y:S01]  /*99a0*/  MUFU.EX2 R187, R187 ;  /* 0x000000bb00bb7308 */ /* 0x000fe20000000800 */
[C---:B------:R-:W-:Y:S01]  /*99b0*/  FMUL.FTZ R11, R3.reuse, R175 ;  /* 0x000000af030b7220 */ /* 0x040fe20000410000 */
[----:B------:R-:W-:Y:S01]  /*99c0*/  MOV R175, R34 ;  /* 0x0000002200af7202 */ /* 0x000fe20000000f00 */
[----:B------:R-:W-:Y:S01]  /*99d0*/  FMUL.FTZ R18, R3, R166 ;  /* 0x000000a603127220 */ /* 0x000fe20000410000 */
[----:B------:R-:W-:Y:S01]  /*99e0*/  MOV R174, R33 ;  /* 0x0000002100ae7202 */ /* 0x000fe20000000f00 */
[C---:B--2---:R-:W-:Y:S01]  /*99f0*/  FMUL.FTZ R4, R180.reuse, R176 ;  /* 0x000000b0b4047220 */ /* 0x044fe20000410000 */
[----:B------:R-:W-:Y:S01]  /*9a00*/  MOV R166, R41 ;  /* 0x0000002900a67202 */ /* 0x000fe20000000f00 */
[C---:B------:R-:W-:Y:S02]  /*9a10*/  FMUL.FTZ R5, R180.reuse, R177 ;  /* 0x000000b1b4057220 */ /* 0x040fe40000410000 */
[C---:B------:R-:W-:Y:S01]  /*9a20*/  FMUL.FTZ R8, R180.reuse, R172 ;  /* 0x000000acb4087220 */ /* 0x040fe20000410000 */
[----:B------:R-:W1:Y:S01]  /*9a30*/  MUFU.EX2 R185, R185 ;  /* 0x000000b900b97308 */ /* 0x000e620000000800 */
[C---:B------:R-:W-:Y:S01]  /*9a40*/  FMUL.FTZ R9, R180.reuse, R173 ;  /* 0x000000adb4097220 */ /* 0x040fe20000410000 */
[----:B------:R-:W-:Y:S01]  /*9a50*/  MOV R172, R27 ;  /* 0x0000001b00ac7202 */ /* 0x000fe20000000f00 */
[C---:B------:R-:W-:Y:S01]  /*9a60*/  FMUL.FTZ R16, R180.reuse, R164 ;  /* 0x000000a4b4107220 */ /* 0x040fe20000410000 */
[----:B---3--:R-:W-:Y:S01]  /*9a70*/  F2FP.BF16.PACK_AB R176, R189, R214 ;  /* 0x000000d6bdb0723e */ /* 0x008fe200000010ff */
[C---:B------:R-:W-:Y:S01]  /*9a80*/  FMUL.FTZ R17, R180.reuse, R165 ;  /* 0x000000a5b4117220 */ /* 0x040fe20000410000 */
[----:B------:R-:W-:Y:S01]  /*9a90*/  MOV R164, R35 ;  /* 0x0000002300a47202 */ /* 0x000fe20000000f00 */
[C---:B------:R-:W-:Y:S01]  /*9aa0*/  FMUL.FTZ R19, R3.reuse, R167 ;  /* 0x000000a703137220 */ /* 0x040fe20000410000 */
[----:B------:R-:W-:Y:S01]  /*9ab0*/  MOV R167, R25 ;  /* 0x0000001900a77202 */ /* 0x000fe20000000f00 */
[C---:B------:R-:W-:Y:S01]  /*9ac0*/  FMUL.FTZ R27, R3.reuse, R159 ;  /* 0x0000009f031b7220 */ /* 0x040fe20000410000 */
[----:B------:R-:W-:Y:S01]  /*9ad0*/  MUFU.EX2 R190, R190 ;  /* 0x000000be00be7308 */ /* 0x000fe20000000800 */
[C---:B------:R-:W-:Y:S01]  /*9ae0*/  FMUL.FTZ R25, R180.reuse, R157 ;  /* 0x0000009db4197220 */ /* 0x040fe20000410000 */
[----:B------:R-:W-:Y:S01]  /*9af0*/  MOV R173, R32 ;  /* 0x0000002000ad7202 */ /* 0x000fe20000000f00 */
[C---:B------:R-:W-:Y:S01]  /*9b00*/  FMUL.FTZ R33, R180.reuse, R149 ;  /* 0x00000095b4217220 */ /* 0x040fe20000410000 */
[----:B------:R-:W-:Y:S01]  /*9b10*/  MOV R165, R40 ;  /* 0x0000002800a57202 */ /* 0x000fe20000000f00 */
[C---:B------:R-:W-:Y:S02]  /*9b20*/  FMUL.FTZ R34, R3.reuse, R150 ;  /* 0x0000009603227220 */ /* 0x040fe40000410000 */
[----:B------:R-:W-:Y:S02]  /*9b30*/  FMUL.FTZ R35, R3, R151 ;  /* 0x0000009703237220 */ /* 0x000fe40000410000 */
[C---:B------:R-:W-:Y:S01]  /*9b40*/  FMUL.FTZ R32, R180.reuse, R148 ;  /* 0x00000094b4207220 */ /* 0x040fe20000410000 */
[----:B------:R-:W2:Y:S01]  /*9b50*/  MUFU.EX2 R188, R188 ;  /* 0x000000bc00bc7308 */ /* 0x000ea20000000800 */
[C---:B------:R-:W-:Y:S02]  /*9b60*/  FMUL.FTZ R40, R180.reuse, R140 ;  /* 0x0000008cb4287220 */ /* 0x040fe40000410000 */
[C---:B------:R-:W-:Y:S01]  /*9b70*/  FMUL.FTZ R41, R180.reuse, R141 ;  /* 0x0000008db4297220 */ /* 0x040fe20000410000 */
[----:B-1----:R-:W-:Y:S01]  /*9b80*/  F2FP.BF16.PACK_AB R178, R185, R187 ;  /* 0x000000bbb9b2723e */ /* 0x002fe200000010ff */
[C---:B------:R-:W-:Y:S02]  /*9b90*/  FMUL.FTZ R48, R180.reuse, R132 ;  /* 0x00000084b4307220 */ /* 0x040fe40000410000 */
[C---:B------:R-:W-:Y:S02]  /*9ba0*/  FMUL.FTZ R49, R180.reuse, R133 ;  /* 0x00000085b4317220 */ /* 0x040fe40000410000 */
[C---:B------:R-:W-:Y:S01]  /*9bb0*/  FMUL.FTZ R50, R3.reuse, R134 ;  /* 0x0000008603327220 */ /* 0x040fe20000410000 */
        /* <DEDUP_REMOVED lines=9> */
[----:B--2---:R-:W-:Y:S01]  /*9c50*/  F2FP.BF16.PACK_AB R177, R188, R190 ;  /* 0x000000bebcb1723e */ /* 0x004fe200000010ff */
        /* <DEDUP_REMOVED lines=10> */
[----:B------:R-:W-:Y:S02]  /*9d00*/  FMUL.FTZ R65, R180, R65 ;  /* 0x00000041b4417220 */ /* 0x000fe40000410000 */
[C---:B------:R-:W-:Y:S01]  /*9d10*/  FMUL.FTZ R66, R3.reuse, R66 ;  /* 0x0000004203427220 */ /* 0x040fe20000410000 */
[----:B-1----:R-:W-:Y:S01]  /*9d20*/  F2FP.BF16.PACK_AB R179, R184, R186 ;  /* 0x000000bab8b3723e */ /* 0x002fe200000010ff */
[C---:B------:R-:W-:Y:S02]  /*9d30*/  FMUL.FTZ R67, R3.reuse, R67 ;  /* 0x0000004303437220 */ /* 0x040fe40000410000 */
[C---:B------:R-:W-:Y:S02]  /*9d40*/  FMUL.FTZ R68, R180.reuse, R68 ;  /* 0x00000044b4447220 */ /* 0x040fe40000410000 */
[C---:B------:R-:W-:Y:S01]  /*9d50*/  FMUL.FTZ R69, R180.reuse, R69 ;  /* 0x00000045b4457220 */ /* 0x040fe20000410000 */
[----:B------:R-:W-:Y:S01]  /*9d60*/  MUFU.EX2 R206, R206 ;  /* 0x000000ce00ce7308 */ /* 0x000fe20000000800 */
[C---:B------:R-:W-:Y:S05]  /*9d70*/  HMMA.16816.F32.BF16 R4, R176.reuse, R12, R4 ;  /* 0x0000000cb004723c */ /* 0x040fea0000041804 */
[C---:B------:R-:W-:Y:S02]  /*9d80*/  FMUL.FTZ R70, R3.reuse, R70 ;  /* 0x0000004603467220 */ /* 0x040fe40000410000 */
[C---:B------:R-:W-:Y:S01]  /*9d90*/  FMUL.FTZ R71, R3.reuse, R71 ;  /* 0x0000004703477220 */ /* 0x040fe20000410000 */
[C---:B------:R-:W-:Y:S01]  /*9da0*/  HMMA.16816.F32.BF16 R8, R176.reuse, R14, R8 ;  /* 0x0000000eb008723c */ /* 0x040fe20000041808 */
[----:B------:R-:W-:Y:S03]  /*9db0*/  MUFU.EX2 R208, R208 ;  /* 0x000000d000d07308 */ /* 0x000fe60000000800 */
[C---:B------:R-:W-:Y:S01]  /*9dc0*/  FMUL.FTZ R12, R180.reuse, R168 ;  /* 0x000000a8b40c7220 */ /* 0x040fe20000410000 */
[----:B------:R-:W-:Y:S01]  /*9dd0*/  MOV R168, R42 ;  /* 0x0000002a00a87202 */ /* 0x000fe20000000f00 */
[C---:B------:R-:W-:Y:S01]  /*9de0*/  FMUL.FTZ R13, R180.reuse, R169 ;  /* 0x000000a9b40d7220 */ /* 0x040fe20000410000 */
[----:B------:R-:W-:Y:S01]  /*9df0*/  MOV R169, R43 ;  /* 0x0000002b00a97202 */ /* 0x000fe20000000f00 */
[C---:B------:R-:W-:Y:S01]  /*9e00*/  FMUL.FTZ R14, R3.reuse, R170 ;  /* 0x000000aa030e7220 */ /* 0x040fe20000410000 */
[----:B------:R-:W-:Y:S02]  /*9e10*/  MOV R170, R44 ;  /* 0x0000002c00aa7202 */ /* 0x000fe40000000f00 */
[----:B------:R-:W-:Y:S01]  /*9e20*/  MUFU.EX2 R209, R209 ;  /* 0x000000d100d17308 */ /* 0x000fe20000000800 */
[C---:B------:R-:W-:Y:S01]  /*9e30*/  FMUL.FTZ R15, R3.reuse, R171 ;  /* 0x000000ab030f7220 */ /* 0x040fe20000410000 */
[----:B------:R-:W-:Y:S01]  /*9e40*/  MOV R171, R45 ;  /* 0x0000002d00ab7202 */ /* 0x000fe20000000f00 */
[C---:B------:R-:W-:Y:S02]  /*9e50*/  FMUL.FTZ R42, R3.reuse, R142 ;  /* 0x0000008e032a7220 */ /* 0x040fe40000410000 */
[C---:B------:R-:W-:Y:S02]  /*9e60*/  FMUL.FTZ R43, R3.reuse, R143 ;  /* 0x0000008f032b7220 */ /* 0x040fe40000410000 */
[----:B------:R-:W-:Y:S01]  /*9e70*/  LDSM.16.MT88.4 R140, [R242+0x6100] ;  /* 0x00610000f28c783b */ /* 0x000fe20000004200 */
[C---:B------:R-:W-:Y:S02]  /*9e80*/  HMMA.16816.F32.BF16 R12, R176.reuse, R20, R12 ;  /* 0x00000014b00c723c */ /* 0x040fe4000004180c */
[----:B------:R-:W-:Y:S01]  /*9e90*/  MUFU.EX2 R207, R207 ;  /* 0x000000cf00cf7308 */ /* 0x000fe20000000800 */
[C---:B------:R-:W-:Y:S02]  /*9ea0*/  FMUL.FTZ R72, R180.reuse, R72 ;  /* 0x00000048b4487220 */ /* 0x040fe40000410000 */
[C---:B------:R-:W-:Y:S02]  /*9eb0*/  FMUL.FTZ R73, R180.reuse, R73 ;  /* 0x00000049b4497220 */ /* 0x040fe40000410000 */
[C---:B------:R-:W-:Y:S01]  /*9ec0*/  FMUL.FTZ R21, R180.reuse, R161 ;  /* 0x000000a1b4157220 */ /* 0x040fe20000410000 */
[C---:B------:R-:W-:Y:S04]  /*9ed0*/  HMMA.16816.F32.BF16 R16, R176.reuse, R22, R16 ;  /* 0x00000016b010723c */ /* 0x040fe80000041810 */
[C---:B------:R-:W-:Y:S01]  /*9ee0*/  FMUL.FTZ R20, R180.reuse, R160 ;  /* 0x000000a0b4147220 */ /* 0x040fe20000410000 */
[----:B------:R-:W-:Y:S01]  /*9ef0*/  MOV R160, R26 ;  /* 0x0000001a00a07202 */ /* 0x000fe20000000f00 */
[C---:B------:R-:W-:Y:S01]  /*9f00*/  FMUL.FTZ R26, R3.reuse, R158 ;  /* 0x0000009e031a7220 */ /* 0x040fe20000410000 */
[----:B------:R-:W-:Y:S01]  /*9f10*/  MOV R161, R47 ;  /* 0x0000002f00a17202 */ /* 0x000fe20000000f00 */
[C---:B------:R-:W-:Y:S01]  /*9f20*/  FMUL.FTZ R22, R3.reuse, R162 ;  /* 0x000000a203167220 */ /* 0x040fe20000410000 */
[----:B------:R-:W-:Y:S01]  /*9f30*/  MOV R162, R46 ;  /* 0x0000002e00a27202 */ /* 0x000fe20000000f00 */
[----:B------:R-:W2:Y:S01]  /*9f40*/  LDL.LU R158, [R1+0x2c] ;  /* 0x00002c00019e7983 */ /* 0x000ea20000300800 */
[----:B------:R-:W-:Y:S01]  /*9f50*/  MUFU.EX2 R205, R205 ;  /* 0x000000cd00cd7308 */ /* 0x000fe20000000800 */
[C---:B------:R-:W-:Y:S01]  /*9f60*/  FMUL.FTZ R23, R3.reuse, R163 ;  /* 0x000000a303177220 */ /* 0x040fe20000410000 */
[----:B------:R-:W-:Y:S01]  /*9f70*/  MOV R163, R24 ;  /* 0x0000001800a37202 */ /* 0x000fe20000000f00 */
[----:B------:R-:W1:Y:S01]  /*9f80*/  LDSM.16.MT88.4 R44, [R247+0x3100] ;  /* 0x00310000f72c783b */ /* 0x000e620000004200 */
[C---:B------:R-:W-:Y:S02]  /*9f90*/  FMUL.FTZ R24, R180.reuse, R156 ;  /* 0x0000009cb4187220 */ /* 0x040fe40000410000 */
[C---:B------:R-:W-:Y:S02]  /*9fa0*/  FMUL.FTZ R74, R3.reuse, R74 ;  /* 0x0000004a034a7220 */ /* 0x040fe40000410000 */
[C---:B------:R-:W-:Y:S02]  /*9fb0*/  HMMA.16816.F32.BF16 R20, R176.reuse, R28, R20 ;  /* 0x0000001cb014723c */ /* 0x040fe40000041814 */
[----:B------:R-:W-:Y:S01]  /*9fc0*/  MUFU.EX2 R199, R199 ;  /* 0x000000c700c77308 */ /* 0x000fe20000000800 */
[C---:B------:R-:W-:Y:S02]  /*9fd0*/  FMUL.FTZ R75, R3.reuse, R75 ;  /* 0x0000004b034b7220 */ /* 0x040fe40000410000 */
        /* <DEDUP_REMOVED lines=8> */
[----:B------:R-:W3:Y:S01]  /*a060*/  LDSM.16.MT88.4 R152, [R242+0x3100] ;  /* 0x00310000f298783b */ /* 0x000ee20000004200 */
[C---:B------:R-:W-:Y:S02]  /*a070*/  FMUL.FTZ R78, R3.reuse, R78 ;  /* 0x0000004e034e7220 */ /* 0x040fe40000410000 */
[C---:B------:R-:W-:Y:S02]  /*a080*/  FMUL.FTZ R79, R3.reuse, R79 ;  /* 0x0000004f034f7220 */ /* 0x040fe40000410000 */
[C---:B------:R-:W-:Y:S03]  /*a090*/  HMMA.16816.F32.BF16 R28, R176.reuse, R36, R28 ;  /* 0x00000024b01c723c */ /* 0x040fe6000004181c */
[C---:B------:R-:W-:Y:S02]  /*a0a0*/  FMUL.FTZ R80, R180.reuse, R80 ;  /* 0x00000050b4507220 */ /* 0x040fe40000410000 */
[C---:B------:R-:W-:Y:S02]  /*a0b0*/  FMUL.FTZ R81, R180.reuse, R81 ;  /* 0x00000051b4517220 */ /* 0x040fe40000410000 */
[C---:B------:R-:W-:Y:S01]  /*a0c0*/  FMUL.FTZ R36, R180.reuse, R144 ;  /* 0x00000090b4247220 */ /* 0x040fe20000410000 */
[C---:B------:R-:W-:Y:S04]  /*a0d0*/  HMMA.16816.F32.BF16 R32, R176.reuse, R38, R32 ;  /* 0x00000026b020723c */ /* 0x040fe80000041820 */
[C---:B------:R-:W-:Y:S02]  /*a0e0*/  FMUL.FTZ R37, R180.reuse, R145 ;  /* 0x00000091b4257220 */ /* 0x040fe40000410000 */
[C---:B------:R-:W-:Y:S02]  /*a0f0*/  FMUL.FTZ R82, R3.reuse, R82 ;  /* 0x0000005203527220 */ /* 0x040fe40000410000 */
[C---:B------:R-:W-:Y:S04]  /*a100*/  FMUL.FTZ R38, R3.reuse, R146 ;  /* 0x0000009203267220 */ /* 0x040fe80000410000 */
[C---:B------:R-:W-:Y:S02]  /*a110*/  FMUL.FTZ R39, R3.reuse, R147 ;  /* 0x0000009303277220 */ /* 0x040fe40000410000 */
[----:B------:R-:W4:Y:S01]  /*a120*/  LDSM.16.MT88.4 R144, [R241+0x3100] ;  /* 0x00310000f190783b */ /* 0x000f220000004200 */
[C---:B------:R-:W-:Y:S02]  /*a130*/  FMUL.FTZ R83, R3.reuse, R83 ;  /* 0x0000005303537220 */ /* 0x040fe40000410000 */
[C---:B------:R-:W-:Y:S02]  /*a140*/  FMUL.FTZ R84, R180.reuse, R84 ;  /* 0x00000054b4547220 */ /* 0x040fe40000410000 */
[C---:B-1----:R-:W-:Y:S03]  /*a150*/  HMMA.16816.F32.BF16 R36, R176.reuse, R44, R36 ;  /* 0x0000002cb024723c */ /* 0x042fe60000041824 */
        /* <DEDUP_REMOVED lines=8> */
[----:B------:R-:W1:Y:S01]  /*a1e0*/  LDSM.16.MT88.4 R136, [R240+0x3100] ;  /* 0x00310000f088783b */ /* 0x000e620000004200 */
[C---:B------:R-:W-:Y:S02]  /*a1f0*/  FMUL.FTZ R88, R180.reuse, R88 ;  /* 0x00000058b4587220 */ /* 0x040fe40000410000 */
[C---:B------:R-:W-:Y:S02]  /*a200*/  FMUL.FTZ R89, R180.reuse, R89 ;  /* 0x00000059b4597220 */ /* 0x040fe40000410000 */
[C---:B---3--:R-:W-:Y:S03]  /*a210*/  HMMA.16816.F32.BF16 R44, R176.reuse, R152, R44 ;  /* 0x00000098b02c723c */ /* 0x048fe6000004182c */
[C---:B------:R-:W-:Y:S02]  /*a220*/  FMUL.FTZ R90, R3.reuse, R90 ;  /* 0x0000005a035a7220 */ /* 0x040fe40000410000 */
[C---:B------:R-:W-:Y:S02]  /*a230*/  FMUL.FTZ R91, R3.reuse, R91 ;  /* 0x0000005b035b7220 */ /* 0x040fe40000410000 */
[C---:B------:R-:W-:Y:S01]  /*a240*/  FMUL.FTZ R92, R180.reuse, R92 ;  /* 0x0000005cb45c7220 */ /* 0x040fe20000410000 */
[C---:B------:R-:W-:Y:S04]  /*a250*/  HMMA.16816.F32.BF16 R48, R176.reuse, R154, R48 ;  /* 0x0000009ab030723c */ /* 0x040fe80000041830 */
[C---:B------:R-:W-:Y:S02]  /*a260*/  FMUL.FTZ R93, R180.reuse, R93 ;  /* 0x0000005db45d7220 */ /* 0x040fe40000410000 */
[C---:B------:R-:W-:Y:S02]  /*a270*/  FMUL.FTZ R94, R3.reuse, R94 ;  /* 0x0000005e035e7220 */ /* 0x040fe40000410000 */
[C---:B----4-:R-:W-:Y:S04]  /*a280*/  HMMA.16816.F32.BF16 R52, R176.reuse, R144, R52 ;  /* 0x00000090b034723c */ /* 0x050fe80000041834 */
[C---:B------:R-:W-:Y:S02]  /*a290*/  FMUL.FTZ R95, R3.reuse, R95 ;  /* 0x0000005f035f7220 */ /* 0x040fe40000410000 */
[C---:B------:R-:W-:Y:S02]  /*a2a0*/  FMUL.FTZ R96, R180.reuse, R96 ;  /* 0x00000060b4607220 */ /* 0x040fe40000410000 */
[C---:B------:R-:W-:Y:S01]  /*a2b0*/  HMMA.16816.F32.BF16 R56, R176.reuse, R146, R56 ;  /* 0x00000092b038723c */ /* 0x040fe20000041838 */
[----:B------:R-:W-:Y:S03]  /*a2c0*/  LDSM.16.MT88.4 R144, [R242+0x900] ;  /* 0x00090000f290783b */ /* 0x000fe60000004200 */
        /* <DEDUP_REMOVED lines=51> */
[----:B------:R-:W-:Y:S02]  /*a600*/  FMUL.FTZ R121, R180, R121 ;  /* 0x00000079b4797220 */ /* 0x000fe40000410000 */
[----:B------:R-:W-:Y:S01]  /*a610*/  FMUL.FTZ R122, R3, R122 ;  /* 0x0000007a037a7220 */ /* 0x000fe20000410000 */
[C---:B------:R-:W-:Y:S01]  /*a620*/  HMMA.16816.F32.BF16 R112, R176.reuse, R138, R112 ;  /* 0x0000008ab070723c */ /* 0x040fe20000041870 */
[----:B------:R-:W1:Y:S03]  /*a630*/  LDSM.16.MT88.4 R136, [R247+0x900] ;  /* 0x00090000f788783b */ /* 0x000e660000004200 */
[----:B------:R-:W-:Y:S02]  /*a640*/  FFMA.FTZ R192, R192, c[0x0][0x2d0], -R215 ;  /* 0x0000b400c0c07a23 */ /* 0x000fe400000108d7 */
[--C-:B------:R-:W-:Y:S02]  /*a650*/  FFMA.FTZ R193, R193, c[0x0][0x2d0], -R213.reuse ;  /* 0x0000b400c1c17a23 */ /* 0x100fe400000108d5 */
[C---:B---3--:R-:W-:Y:S02]  /*a660*/  HMMA.16816.F32.BF16 R116, R176.reuse, R132, R116 ;  /* 0x00000084b074723c */ /* 0x048fe40000041874 */
[----:B------:R-:W3:Y:S02]  /*a670*/  MUFU.EX2 R192, R192 ;  /* 0x000000c000c07308 */ /* 0x000ee40000000800 */
[----:B------:R-:W-:Y:S02]  /*a680*/  FFMA.FTZ R194, R194, c[0x0][0x2d0], -R213 ;  /* 0x0000b400c2c27a23 */ /* 0x000fe400000108d5 */
[--C-:B------:R-:W-:Y:S02]  /*a690*/  FFMA.FTZ R195, R195, c[0x0][0x2d0], -R215.reuse ;  /* 0x0000b400c3c37a23 */ /* 0x100fe400000108d7 */
[----:B------:R-:W-:Y:S04]  /*a6a0*/  FFMA.FTZ R196, R196, c[0x0][0x2d0], -R215 ;  /* 0x0000b400c4c47a23 */ /* 0x000fe800000108d7 */
[--C-:B------:R-:W-:Y:S01]  /*a6b0*/  FFMA.FTZ R197, R197, c[0x0][0x2d0], -R213.reuse ;  /* 0x0000b400c5c57a23 */ /* 0x100fe200000108d5 */
[----:B------:R-:W-:Y:S01]  /*a6c0*/  MUFU.EX2 R193, R193 ;  /* 0x000000c100c17308 */ /* 0x000fe20000000800 */
[----:B------:R-:W-:Y:S02]  /*a6d0*/  FFMA.FTZ R198, R198, c[0x0][0x2d0], -R213 ;  /* 0x0000b400c6c67a23 */ /* 0x000fe400000108d5 */
[C---:B------:R-:W-:Y:S02]  /*a6e0*/  FMUL.FTZ R123, R3.reuse, R123 ;  /* 0x0000007b037b7220 */ /* 0x040fe40000410000 */
[--C-:B------:R-:W-:Y:S02]  /*a6f0*/  FFMA.FTZ R148, R168, c[0x0][0x2d0], -R215.reuse ;  /* 0x0000b400a8947a23 */ /* 0x100fe400000108d7 */
[----:B------:R-:W-:Y:S02]  /*a700*/  FFMA.FTZ R152, R204, c[0x0][0x2d0], -R215 ;  /* 0x0000b400cc987a23 */ /* 0x000fe400000108d7 */
[----:B------:R-:W-:Y:S01]  /*a710*/  FFMA.FTZ R153, R200, c[0x0][0x2d0], -R213 ;  /* 0x0000b400c8997a23 */ /* 0x000fe200000108d5 */
[C---:B------:R-:W-:Y:S01]  /*a720*/  HMMA.16816.F32.BF16 R120, R176.reuse, R134, R120 ;  /* 0x00000086b078723c */ /* 0x040fe20000041878 */
[----:B------:R-:W5:Y:S02]  /*a730*/  MUFU.EX2 R194, R194 ;  /* 0x000000c200c27308 */ /* 0x000f640000000800 */
[----:B---3--:R-:W-:Y:S01]  /*a740*/  F2FP.BF16.PACK_AB R132, R192, R191 ;  /* 0x000000bfc084723e */ /* 0x008fe200000010ff */
[----:B------:R-:W-:Y:S02]  /*a750*/  FFMA.FTZ R190, R3, R183, R190 ;  /* 0x000000b703be7223 */ /* 0x000fe400000100be */
[--C-:B------:R-:W-:Y:S02]  /*a760*/  FFMA.FTZ R202, R202, c[0x0][0x2d0], -R215.reuse ;  /* 0x0000b400caca7a23 */ /* 0x100fe400000108d7 */
[C---:B----4-:R-:W-:Y:S03]  /*a770*/  HMMA.16816.F32.BF16 R124, R176.reuse, R140, R124 ;  /* 0x0000008cb07c723c */ /* 0x050fe6000004187c */
[----:B------:R-:W-:Y:S01]  /*a780*/  MUFU.EX2 R195, R195 ;  /* 0x000000c300c37308 */ /* 0x000fe20000000800 */
[----:B------:R-:W-:Y:S02]  /*a790*/  FADD.FTZ R190, R188, R190 ;  /* 0x000000bebcbe7221 */ /* 0x000fe40000010000 */
[----:B------:R-:W-:Y:S02]  /*a7a0*/  FFMA.FTZ R204, R203, c[0x0][0x2d0], -R215 ;  /* 0x0000b400cbcc7a23 */ /* 0x000fe400000108d7 */
[----:B------:R-:W-:Y:S01]  /*a7b0*/  HMMA.16816.F32.BF16 R128, R176, R142, R128 ;  /* 0x0000008eb080723c */ /* 0x000fe20000041880 */
[----:B------:R-:W3:Y:S03]  /*a7c0*/  LDSM.16.MT88.4 R140, [R241+0x900] ;  /* 0x00090000f18c783b */ /* 0x000ee60000004200 */
[----:B------:R-:W-:Y:S01]  /*a7d0*/  FADD.FTZ R186, R186, R190 ;  /* 0x000000bebaba7221 */ /* 0x000fe20000010000 */
[----:B------:R-:W4:Y:S01]  /*a7e0*/  MUFU.EX2 R196, R196 ;  /* 0x000000c400c47308 */ /* 0x000f220000000800 */
[----:B------:R-:W-:Y:S02]  /*a7f0*/  FFMA.FTZ R200, R201, c[0x0][0x2d0], -R213 ;  /* 0x0000b400c9c87a23 */ /* 0x000fe400000108d5 */
[----:B------:R-:W-:Y:S01]  /*a800*/  FADD.FTZ R186, R184, R186 ;  /* 0x000000bab8ba7221 */ /* 0x000fe20000010000 */
[C---:B-----5:R-:W-:Y:S03]  /*a810*/  F2FP.BF16.PACK_AB R133, R194.reuse, R193 ;  /* 0x000000c1c285723e */ /* 0x060fe600000010ff */
[----:B------:R-:W-:Y:S03]  /*a820*/  FADD.FTZ R186, R193, R186 ;  /* 0x000000bac1ba7221 */ /* 0x000fe60000010000 */
[----:B------:R-:W5:Y:S01]  /*a830*/  MUFU.EX2 R197, R197 ;  /* 0x000000c500c57308 */ /* 0x000f620000000800 */
[----:B------:R-:W-:Y:S02]  /*a840*/  FADD.FTZ R194, R194, R186 ;  /* 0x000000bac2c27221 */ /* 0x000fe40000010000 */
[----:B--2---:R-:W-:Y:S07]  /*a850*/  FFMA.FTZ R214, R180, R158, R214 ;  /* 0x0000009eb4d67223 */ /* 0x004fee00000100d6 */
[----:B------:R-:W2:Y:S01]  /*a860*/  MUFU.EX2 R198, R198 ;  /* 0x000000c600c67308 */ /* 0x000ea20000000800 */
[----:B------:R-:W-:Y:S01]  /*a870*/  FADD.FTZ R214, R189, R214 ;  /* 0x000000d6bdd67221 */ /* 0x000fe20000010000 */
[----:B----4-:R-:W-:Y:S03]  /*a880*/  F2FP.BF16.PACK_AB R134, R196, R195 ;  /* 0x000000c3c486723e */ /* 0x010fe600000010ff */
[----:B------:R-:W-:Y:S04]  /*a890*/  FADD.FTZ R187, R187, R214 ;  /* 0x000000d6bbbb7221 */ /* 0x000fe80000010000 */
[----:B------:R-:W-:Y:S01]  /*a8a0*/  FADD.FTZ R185, R185, R187 ;  /* 0x000000bbb9b97221 */ /* 0x000fe20000010000 */
[----:B------:R4:W-:Y:S03]  /*a8b0*/  MUFU.EX2 R168, R148 ;  /* 0x0000009400a87308 */ /* 0x0009e60000000800 */
[----:B------:R-:W-:Y:S02]  /*a8c0*/  FADD.FTZ R185, R191, R185 ;  /* 0x000000b9bfb97221 */ /* 0x000fe40000010000 */
[----:B-----5:R-:W-:Y:S02]  /*a8d0*/  FADD.FTZ R194, R197, R194 ;  /* 0x000000c2c5c27221 */ /* 0x020fe40000010000 */
[----:B------:R-:W-:Y:S03]  /*a8e0*/  FADD.FTZ R192, R192, R185 ;  /* 0x000000b9c0c07221 */ /* 0x000fe60000010000 */
[----:B------:R-:W-:Y:S01]  /*a8f0*/  MUFU.EX2 R203, R152 ;  /* 0x0000009800cb7308 */ /* 0x000fe20000000800 */
[----:B------:R-:W-:Y:S01]  /*a900*/  FADD.FTZ R192, R195, R192 ;  /* 0x000000c0c3c07221 */ /* 0x000fe20000010000 */
[----:B--2---:R-:W-:Y:S03]  /*a910*/  F2FP.BF16.PACK_AB R135, R198, R197 ;  /* 0x000000c5c687723e */ /* 0x004fe600000010ff */
[----:B------:R-:W-:Y:S02]  /*a920*/  FADD.FTZ R196, R196, R192 ;  /* 0x000000c0c4c47221 */ /* 0x000fe40000010000 */
[----:B------:R-:W-:Y:S03]  /*a930*/  FADD.FTZ R198, R198, R194 ;  /* 0x000000c2c6c67221 */ /* 0x000fe60000010000 */
[----:B------:R-:W2:Y:S01]  /*a940*/  MUFU.EX2 R202, R202 ;  /* 0x000000ca00ca7308 */ /* 0x000ea20000000800 */
[C---:B-1----:R-:W-:Y:S05]  /*a950*/  HMMA.16816.F32.BF16 R4, R132.reuse, R136, R4 ;  /* 0x000000888404723c */ /* 0x042fea0000041804 */
[----:B----4-:R-:W-:Y:S03]  /*a960*/  FFMA.FTZ R148, R170, c[0x0][0x2d0], -R213 ;  /* 0x0000b400aa947a23 */ /* 0x010fe600000108d5 */
[C---:B------:R-:W-:Y:S01]  /*a970*/  HMMA.16816.F32.BF16 R8, R132.reuse, R138, R8 ;  /* 0x0000008a8408723c */ /* 0x040fe20000041808 */
[----:B------:R-:W1:Y:S01]  /*a980*/  LDSM.16.MT88.4 R136, [R240+0x900] ;  /* 0x00090000f088783b */ /* 0x000e620000004200 */
[----:B------:R4:W-:Y:S06]  /*a990*/  MUFU.EX2 R170, R148 ;  /* 0x0000009400aa7308 */ /* 0x0009ec0000000800 */
[C---:B------:R-:W-:Y:S04]  /*a9a0*/  HMMA.16816.F32.BF16 R12, R132.reuse, R144, R12 ;  /* 0x00000090840c723c */ /* 0x040fe8000004180c */
[----:B------:R-:W-:Y:S01]  /*a9b0*/  MUFU.EX2 R201, R153 ;  /* 0x0000009900c97308 */ /* 0x000fe20000000800 */
[----:B--2---:R-:W-:Y:S03]  /*a9c0*/  F2FP.BF16.PACK_AB R180, R202, R203 ;  /* 0x000000cbcab4723e */ /* 0x004fe600000010ff */
[C---:B------:R-:W-:Y:S01]  /*a9d0*/  HMMA.16816.F32.BF16 R16, R132.reuse, R146, R16 ;  /* 0x000000928410723c */ /* 0x040fe20000041810 */
[----:B------:R-:W2:Y:S05]  /*a9e0*/  LDSM.16.MT88.4 R144, [R247+0x3900] ;  /* 0x00390000f790783b */ /* 0x000eaa0000004200 */
[----:B------:R-:W-:Y:S02]  /*a9f0*/  MUFU.EX2 R200, R200 ;  /* 0x000000c800c87308 */ /* 0x000fe40000000800 */
[C---:B---3--:R-:W-:Y:S04]  /*aa00*/  HMMA.16816.F32.BF16 R20, R132.reuse, R140, R20 ;  /* 0x0000008c8414723c */ /* 0x048fe80000041814 */
[--C-:B----4-:R-:W-:Y:S04]  /*aa10*/  FFMA.FTZ R148, R171, c[0x0][0x2d0], -R215.reuse ;  /* 0x0000b400ab947a23 */ /* 0x110fe800000108d7 */
[C---:B------:R-:W-:Y:S01]  /*aa20*/  HMMA.16816.F32.BF16 R24, R132.reuse, R142, R24 ;  /* 0x0000008e8418723c */ /* 0x040fe20000041818 */
[----:B------:R-:W3:Y:S01]  /*aa30*/  LDSM.16.MT88.4 R140, [R242+0x3900] ;  /* 0x00390000f28c783b */ /* 0x000ee20000004200 */
[----:B------:R4:W-:Y:S06]  /*aa40*/  MUFU.EX2 R171, R148 ;  /* 0x0000009400ab7308 */ /* 0x0009ec0000000800 */
[C---:B-1----:R-:W-:Y:S04]  /*aa50*/  HMMA.16816.F32.BF16 R28, R132.reuse, R136, R28 ;  /* 0x00000088841c723c */ /* 0x042fe8000004181c */
[----:B------:R-:W-:Y:S04]  /*aa60*/  MUFU.EX2 R204, R204 ;  /* 0x000000cc00cc7308 */ /* 0x000fe80000000800 */
[C---:B------:R-:W-:Y:S01]  /*aa70*/  HMMA.16816.F32.BF16 R32, R132.reuse, R138, R32 ;  /* 0x0000008a8420723c */ /* 0x040fe20000041820 */
[----:B------:R-:W1:Y:S07]  /*aa80*/  LDSM.16.MT88.4 R136, [R241+0x3900] ;  /* 0x00390000f188783b */ /* 0x000e6e0000004200 */
[C---:B--2---:R-:W-:Y:S04]  /*aa90*/  HMMA.16816.F32.BF16 R36, R132.reuse, R144, R36 ;  /* 0x000000908424723c */ /* 0x044fe80000041824 */
[--C-:B----4-:R-:W-:Y:S04]  /*aaa0*/  FFMA.FTZ R148, R167, c[0x0][0x2d0], -R215.reuse ;  /* 0x0000b400a7947a23 */ /* 0x110fe800000108d7 */
        /* <DEDUP_REMOVED lines=20> */
[C---:B---3--:R-:W-:Y:S07]  /*abf0*/  HMMA.16816.F32.BF16 R92, R132.reuse, R140, R92 ;  /* 0x0000008c845c723c */ /* 0x048fee000004185c */
[----:B------:R-:W-:Y:S01]  /*ac00*/  FFMA.FTZ R140, R163, c[0x0][0x2d0], -R215 ;  /* 0x0000b400a38c7a23 */ /* 0x000fe200000108d7 */
[C---:B------:R-:W-:Y:S03]  /*ac10*/  HMMA.16816.F32.BF16 R96, R132.reuse, R142, R96 ;  /* 0x0000008e8460723c */ /* 0x040fe60000041860 */
[----:B------:R3:W4:Y:S05]  /*ac20*/  MUFU.EX2 R178, R140 ;  /* 0x0000008c00b27308 */ /* 0x00072a0000000800 */
[C---:B-1----:R-:W-:Y:S07]  /*ac30*/  HMMA.16816.F32.BF16 R100, R132.reuse, R136, R100 ;  /* 0x000000888464723c */ /* 0x042fee0000041864 */
[----:B------:R-:W-:Y:S01]  /*ac40*/  FFMA.FTZ R136, R169, c[0x0][0x2d0], -R213 ;  /* 0x0000b400a9887a23 */ /* 0x000fe200000108d5 */
[C---:B------:R-:W-:Y:S03]  /*ac50*/  HMMA.16816.F32.BF16 R104, R132.reuse, R138, R104 ;  /* 0x0000008a8468723c */ /* 0x040fe60000041868 */
[----:B------:R1:W5:Y:S05]  /*ac60*/  MUFU.EX2 R169, R136 ;  /* 0x0000008800a97308 */ /* 0x00036a0000000800 */
[C---:B--2---:R-:W-:Y:S01]  /*ac70*/  HMMA.16816.F32.BF16 R108, R132.reuse, R144, R108 ;  /* 0x00000090846c723c */ /* 0x044fe2000004186c */
[----:B---3--:R-:W2:Y:S03]  /*ac80*/  LDSM.16.MT88.4 R140, [R241+0x9900] ;  /* 0x00990000f18c783b */ /* 0x008ea60000004200 */
[-C--:B----4-:R-:W-:Y:S03]  /*ac90*/  MOV R3, R178.reuse ;  /* 0x000000b200037202 */ /* 0x090fe60000000f00 */
[----:B------:R-:W-:Y:S01]  /*aca0*/  FFMA.FTZ R144, R162, c[0x0][0x2d0], -R215 ;  /* 0x0000b400a2907a23 */ /* 0x000fe200000108d7 */
[C---:B------:R-:W-:Y:S01]  /*acb0*/  HMMA.16816.F32.BF16 R112, R132.reuse, R146, R112 ;  /* 0x000000928470723c */ /* 0x040fe20000041870 */
[----:B------:R3:W-:Y:S03]  /*acc0*/  MUFU.EX2 R162, R148 ;  /* 0x0000009400a27308 */ /* 0x0007e60000000800 */
[----:B------:R-:W-:Y:S07]  /*acd0*/  FADD.FTZ R3, R3, R196 ;  /* 0x000000c403037221 */ /* 0x000fee0000010000 */
[----:B------:R4:W4:Y:S01]  /*ace0*/  MUFU.EX2 R177, R144 ;  /* 0x0000009000b17308 */ /* 0x0009220000000800 */
[----:B-1----:R-:W1:Y:S01]  /*acf0*/  LDSM.16.MT88.4 R136, [R240+0x9900] ;  /* 0x00990000f088783b */ /* 0x002e620000004200 */
[--C-:B---3--:R-:W-:Y:S08]  /*ad00*/  FFMA.FTZ R148, R165, c[0x0][0x2d0], -R213.reuse ;  /* 0x0000b400a5947a23 */ /* 0x108ff000000108d5 */
[----:B------:R3:W-:Y:S01]  /*ad10*/  MUFU.EX2 R154, R148 ;  /* 0x00000094009a7308 */ /* 0x0007e20000000800 */
[C---:B--2---:R-:W-:Y:S03]  /*ad20*/  HMMA.16816.F32.BF16 R116, R132.reuse, R140, R116 ;  /* 0x0000008c8474723c */ /* 0x044fe60000041874 */
[--C-:B----4-:R-:W-:Y:S06]  /*ad30*/  FFMA.FTZ R144, R161, c[0x0][0x2d0], -R213.reuse ;  /* 0x0000b400a1907a23 */ /* 0x110fec00000108d5 */
[----:B------:R2:W-:Y:S01]  /*ad40*/  MUFU.EX2 R176, R144 ;  /* 0x0000009000b07308 */ /* 0x0005e20000000800 */
[C---:B------:R-:W-:Y:S03]  /*ad50*/  HMMA.16816.F32.BF16 R120, R132.reuse, R142, R120 ;  /* 0x0000008e8478723c */ /* 0x040fe60000041878 */
[--C-:B------:R-:W-:Y:S06]  /*ad60*/  FFMA.FTZ R140, R160, c[0x0][0x2d0], -R213.reuse ;  /* 0x0000b400a08c7a23 */ /* 0x100fec00000108d5 */
[----:B------:R-:W4:Y:S01]  /*ad70*/  MUFU.EX2 R161, R140 ;  /* 0x0000008c00a17308 */ /* 0x000f220000000800 */
[C---:B-1----:R-:W-:Y:S03]  /*ad80*/  HMMA.16816.F32.BF16 R124, R132.reuse, R136, R124 ;  /* 0x00000088847c723c */ /* 0x042fe6000004187c */
[----:B---3--:R-:W-:Y:S05]  /*ad90*/  FFMA.FTZ R148, R164, c[0x0][0x2d0], -R213 ;  /* 0x0000b400a4947a23 */ /* 0x008fea00000108d5 */
[----:B------:R-:W-:Y:S01]  /*ada0*/  HMMA.16816.F32.BF16 R128, R132, R138, R128 ;  /* 0x0000008a8480723c */ /* 0x000fe20000041880 */
[----:B------:R-:W-:Y:S01]  /*adb0*/  LDSM.16.MT88.4 R136, [R241+0x1100] ;  /* 0x00110000f188783b */ /* 0x000fe20000004200 */
[----:B------:R1:W3:Y:S05]  /*adc0*/  MUFU.EX2 R160, R148 ;  /* 0x0000009400a07308 */ /* 0x0002ea0000000800 */
[----:B------:R-:W-:Y:S02]  /*add0*/  F2FP.BF16.PACK_AB R132, R168, R178 ;  /* 0x000000b2a884723e */ /* 0x000fe400000010ff */
[----:B--2---:R-:W2:Y:S03]  /*ade0*/  LDSM.16.MT88.4 R144, [R247+0x1100] ;  /* 0x00110000f790783b */ /* 0x004ea60000004200 */
[----:B-----5:R-:W-:Y:S02]  /*adf0*/  F2FP.BF16.PACK_AB R133, R170, R169 ;  /* 0x000000a9aa85723e */ /* 0x020fe400000010ff */
[----:B------:R-:W-:Y:S02]  /*ae00*/  F2FP.BF16.PACK_AB R134, R177, R171 ;  /* 0x000000abb186723e */ /* 0x000fe400000010ff */
[----:B----4-:R-:W-:Y:S01]  /*ae10*/  F2FP.BF16.PACK_AB R135, R161, R176 ;  /* 0x000000b0a187723e */ /* 0x010fe200000010ff */
[----:B------:R-:W4:Y:S01]  /*ae20*/  LDSM.16.MT88.4 R140, [R242+0x1100] ;  /* 0x00110000f28c783b */ /* 0x000f220000004200 */
[----:B-1----:R-:W-:Y:S01]  /*ae30*/  FFMA.FTZ R148, R174, c[0x0][0x2d0], -R215 ;  /* 0x0000b400ae947a23 */ /* 0x002fe200000108d7 */
[----:B---3--:R-:W-:Y:S03]  /*ae40*/  MOV R187, R160 ;  /* 0x000000a000bb7202 */ /* 0x008fe60000000f00 */
[----:B------:R1:W-:Y:S01]  /*ae50*/  MUFU.EX2 R157, R148 ;  /* 0x00000094009d7308 */ /* 0x0003e20000000800 */
[C---:B--2---:R-:W-:Y:S03]  /*ae60*/  HMMA.16816.F32.BF16 R4, R132.reuse, R144, R4 ;  /* 0x000000908404723c */ /* 0x044fe60000041804 */
[----:B-1----:R-:W-:Y:S05]  /*ae70*/  FFMA.FTZ R148, R172, c[0x0][0x2d0], -R213 ;  /* 0x0000b400ac947a23 */ /* 0x002fea00000108d5 */
[C---:B------:R-:W-:Y:S01]  /*ae80*/  HMMA.16816.F32.BF16 R8, R132.reuse, R146, R8 ;  /* 0x000000928408723c */ /* 0x040fe20000041808 */
[----:B------:R-:W1:Y:S01]  /*ae90*/  LDSM.16.MT88.4 R144, [R240+0x1100] ;  /* 0x00110000f090783b */ /* 0x000e620000004200 */
[----:B------:R2:W3:Y:S06]  /*aea0*/  MUFU.EX2 R156, R148 ;  /* 0x00000094009c7308 */ /* 0x0004ec0000000800 */
[C---:B----4-:R-:W-:Y:S08]  /*aeb0*/  HMMA.16816.F32.BF16 R12, R132.reuse, R140, R12 ;  /* 0x0000008c840c723c */ /* 0x050ff0000004180c */
[C---:B------:R-:W-:Y:S01]  /*aec0*/  HMMA.16816.F32.BF16 R16, R132.reuse, R142, R16 ;  /* 0x0000008e8410723c */ /* 0x040fe20000041810 */
[----:B------:R-:W4:Y:S07]  /*aed0*/  LDSM.16.MT88.4 R140, [R247+0x4100] ;  /* 0x00410000f78c783b */ /* 0x000f2e0000004200 */
[C---:B------:R-:W-:Y:S01]  /*aee0*/  HMMA.16816.F32.BF16 R20, R132.reuse, R136, R20 ;  /* 0x000000888414723c */ /* 0x040fe20000041814 */
[----:B--2---:R-:W-:Y:S03]  /*aef0*/  LDSM.16.MT88.4 R148, [R241+0x2100] ;  /* 0x00210000f194783b */ /* 0x004fe60000004200 */
[----:B---3--:R-:W-:Y:S04]  /*af00*/  MOV R189, R156 ;  /* 0x0000009c00bd7202 */ /* 0x008fe80000000f00 */
[C---:B------:R-:W-:Y:S01]  /*af10*/  HMMA.16816.F32.BF16 R24, R132.reuse, R138, R24 ;  /* 0x0000008a8418723c */ /* 0x040fe20000041818 */
[----:B------:R-:W2:Y:S07]  /*af20*/  LDSM.16.MT88.4 R136, [R242+0x4100] ;  /* 0x00410000f288783b */ /* 0x000eae0000004200 */
[C---:B-1----:R-:W-:Y:S08]  /*af30*/  HMMA.16816.F32.BF16 R28, R132.reuse, R144, R28 ;  /* 0x00000090841c723c */ /* 0x042ff0000004181c */
[C---:B------:R-:W-:Y:S01]  /*af40*/  HMMA.16816.F32.BF16 R32, R132.reuse, R146, R32 ;  /* 0x000000928420723c */ /* 0x040fe20000041820 */
[----:B------:R-:W1:Y:S07]  /*af50*/  LDSM.16.MT88.4 R144, [R241+0x4100] ;  /* 0x00410000f190783b */ /* 0x000e6e0000004200 */
[C---:B----4-:R-:W-:Y:S08]  /*af60*/  HMMA.16816.F32.BF16 R36, R132.reuse, R140, R36 ;  /* 0x0000008c8424723c */ /* 0x050ff00000041824 */
        /* <DEDUP_REMOVED lines=20> */
[C---:B--2---:R-:W-:Y:S07]  /*b0b0*/  HMMA.16816.F32.BF16 R92, R132.reuse, R136, R92 ;  /* 0x00000088845c723c */ /* 0x044fee000004185c */
[--C-:B------:R-:W-:Y:S01]  /*b0c0*/  FFMA.FTZ R136, R166, c[0x0][0x2d0], -R215.reuse ;  /* 0x0000b400a6887a23 */ /* 0x100fe200000108d7 */
[C---:B------:R-:W-:Y:S01]  /*b0d0*/  HMMA.16816.F32.BF16 R96, R132.reuse, R138, R96 ;  /* 0x0000008a8460723c */ /* 0x040fe20000041860 */
[----:B------:R-:W-:Y:S02]  /*b0e0*/  LDSM.16.MT88.4 R164, [R242+0x2900] ;  /* 0x00290000f2a4783b */ /* 0x000fe40000004200 */
[----:B------:R2:W-:Y:S05]  /*b0f0*/  MUFU.EX2 R155, R136 ;  /* 0x00000088009b7308 */ /* 0x0005ea0000000800 */
[C---:B-1----:R-:W-:Y:S07]  /*b100*/  HMMA.16816.F32.BF16 R100, R132.reuse, R144, R100 ;  /* 0x000000908464723c */ /* 0x042fee0000041864 */
[--C-:B------:R-:W-:Y:S01]  /*b110*/  FFMA.FTZ R144, R175, c[0x0][0x2d0], -R215.reuse ;  /* 0x0000b400af907a23 */ /* 0x100fe200000108d7 */
[C---:B------:R-:W-:Y:S03]  /*b120*/  HMMA.16816.F32.BF16 R104, R132.reuse, R146, R104 ;  /* 0x000000928468723c */ /* 0x040fe60000041868 */
[----:B------:R1:W4:Y:S01]  /*b130*/  MUFU.EX2 R163, R144 ;  /* 0x0000009000a37308 */ /* 0x0003220000000800 */
[----:B------:R-:W-:Y:S02]  /*b140*/  FFMA.FTZ R215, R211, c[0x0][0x2d0], -R215 ;  /* 0x0000b400d3d77a23 */ /* 0x000fe400000108d7 */
[--C-:B------:R-:W-:Y:S01]  /*b150*/  FFMA.FTZ R211, R182, c[0x0][0x2d0], -R213.reuse ;  /* 0x0000b400b6d37a23 */ /* 0x100fe200000108d5 */
[----:B------:R-:W-:Y:S01]  /*b160*/  MOV R182, R157 ;  /* 0x0000009d00b67202 */ /* 0x000fe20000000f00 */
[C---:B---3--:R-:W-:Y:S01]  /*b170*/  HMMA.16816.F32.BF16 R108, R132.reuse, R140, R108 ;  /* 0x0000008c846c723c */ /* 0x048fe2000004186c */
[----:B--2---:R-:W2:Y:S03]  /*b180*/  LDSM.16.MT88.4 R136, [R241+0xa100] ;  /* 0x00a10000f188783b */ /* 0x004ea60000004200 */
[----:B------:R-:W-:Y:S01]  /*b190*/  MOV R188, R182 ;  /* 0x000000b600bc7202 */ /* 0x000fe20000000f00 */
[----:B------:R-:W3:Y:S02]  /*b1a0*/  MUFU.EX2 R215, R215 ;  /* 0x000000d700d77308 */ /* 0x000ee40000000800 */
[--C-:B------:R-:W-:Y:S01]  /*b1b0*/  FFMA.FTZ R140, R173, c[0x0][0x2d0], -R213.reuse ;  /* 0x0000b400ad8c7a23 */ /* 0x100fe200000108d5 */
[C---:B------:R-:W-:Y:S01]  /*b1c0*/  HMMA.16816.F32.BF16 R112, R132.reuse, R142, R112 ;  /* 0x0000008e8470723c */ /* 0x040fe20000041870 */
[----:B------:R-:W-:Y:S03]  /*b1d0*/  LDSM.16.MT88.4 R172, [R247+0x2900] ;  /* 0x00290000f7ac783b */ /* 0x000fe60000004200 */
[----:B------:R-:W-:Y:S01]  /*b1e0*/  FFMA.FTZ R213, R181, c[0x0][0x2d0], -R213 ;  /* 0x0000b400b5d57a23 */ /* 0x000fe200000108d5 */
[----:B------:R-:W-:Y:S02]  /*b1f0*/  F2FP.BF16.PACK_AB R181, R200, R201 ;  /* 0x000000c9c8b5723e */ /* 0x000fe400000010ff */
[----:B------:R5:W5:Y:S02]  /*b200*/  MUFU.EX2 R179, R140 ;  /* 0x0000008c00b37308 */ /* 0x000b640000000800 */
[----:B-1----:R-:W1:Y:S03]  /*b210*/  LDSM.16.MT88.4 R144, [R240+0xa100] ;  /* 0x00a10000f090783b */ /* 0x002e660000004200 */
[----:B----4-:R-:W-:Y:S05]  /*b220*/  MOV R190, R163 ;  /* 0x000000a300be7202 */ /* 0x010fea0000000f00 */
[----:B------:R-:W-:Y:S01]  /*b230*/  MUFU.EX2 R211, R211 ;  /* 0x000000d300d37308 */ /* 0x000fe20000000800 */
[----:B---3--:R-:W-:Y:S09]  /*b240*/  F2FP.BF16.PACK_AB R182, R215, R204 ;  /* 0x000000ccd7b6723e */ /* 0x008ff200000010ff */
[----:B------:R-:W3:Y:S01]  /*b250*/  MUFU.EX2 R213, R213 ;  /* 0x000000d500d57308 */ /* 0x000ee20000000800 */
[----:B-----5:R-:W4:Y:S01]  /*b260*/  LDSM.16.MT88.4 R140, [R247+0x1900] ;  /* 0x00190000f78c783b */ /* 0x020f220000004200 */
[----:B------:R-:W-:Y:S01]  /*b270*/  MOV R214, R179 ;  /* 0x000000b300d67202 */ /* 0x000fe20000000f00 */
[C---:B--2---:R-:W-:Y:S08]  /*b280*/  HMMA.16816.F32.BF16 R116, R132.reuse, R136, R116 ;  /* 0x000000888474723c */ /* 0x044ff00000041874 */
[C---:B------:R-:W-:Y:S01]  /*b290*/  HMMA.16816.F32.BF16 R120, R132.reuse, R138, R120 ;  /* 0x0000008a8478723c */ /* 0x040fe20000041878 */
[----:B------:R-:W2:Y:S07]  /*b2a0*/  LDSM.16.MT88.4 R136, [R242+0x1900] ;  /* 0x00190000f288783b */ /* 0x000eae0000004200 */
[C---:B-1----:R-:W-:Y:S04]  /*b2b0*/  HMMA.16816.F32.BF16 R124, R132.reuse, R144, R124 ;  /* 0x00000090847c723c */ /* 0x042fe8000004187c */
[----:B---3--:R-:W-:Y:S04]  /*b2c0*/  F2FP.BF16.PACK_AB R183, R213, R211 ;  /* 0x000000d3d5b7723e */ /* 0x008fe800000010ff */
[----:B------:R-:W-:Y:S01]  /*b2d0*/  HMMA.16816.F32.BF16 R128, R132, R146, R128 ;  /* 0x000000928480723c */ /* 0x000fe20000041880 */
[----:B------:R-:W1:Y:S06]  /*b2e0*/  LDSM.16.MT88.4 R144, [R241+0x1900] ;  /* 0x00190000f190783b */ /* 0x000e6c0000004200 */
[----:B------:R-:W-:Y:S02]  /*b2f0*/  F2FP.BF16.PACK_AB R134, R157, R163 ;  /* 0x000000a39d86723e */ /* 0x000fe400000010ff */
[----:B------:R-:W-:Y:S02]  /*b300*/  F2FP.BF16.PACK_AB R135, R156, R179 ;  /* 0x000000b39c87723e */ /* 0x000fe400000010ff */
[----:B------:R-:W-:Y:S01]  /*b310*/  LDSM.16.MT88.4 R156, [R241+0x2900] ;  /* 0x00290000f19c783b */ /* 0x000fe20000004200 */
[----:B------:R-:W-:Y:S02]  /*b320*/  F2FP.BF16.PACK_AB R132, R155, R162 ;  /* 0x000000a29b84723e */ /* 0x000fe400000010ff */
[----:B------:R-:W-:Y:S07]  /*b330*/  F2FP.BF16.PACK_AB R133, R160, R154 ;  /* 0x0000009aa085723e */ /* 0x000fee00000010ff */
        /* <DEDUP_REMOVED lines=46> */
[----:B------:R-:W-:Y:S01]  /*b620*/  HMMA.16816.F32.BF16 R128, R132, R142, R128 ;  /* 0x0000008e8480723c */ /* 0x000fe20000041880 */
[----:B------:R-:W-:Y:S06]  /*b630*/  LDSM.16.MT88.4 R140, [R247+0x5100] ;  /* 0x00510000f78c783b */ /* 0x000fec0000004200 */
[----:B------:R-:W-:Y:S02]  /*b640*/  F2FP.BF16.PACK_AB R132, R212, R210 ;  /* 0x000000d2d484723e */ /* 0x000fe400000010ff */
[----:B------:R-:W-:Y:S03]  /*b650*/  F2FP.BF16.PACK_AB R133, R208, R206 ;  /* 0x000000ced085723e */ /* 0x000fe600000010ff */
[----:B------:R-:W-:Y:S02]  /*b660*/  F2FP.BF16.PACK_AB R134, R207, R209 ;  /* 0x000000d1cf86723e */ /* 0x000fe400000010ff */
[----:B------:R-:W-:Y:S07]  /*b670*/  F2FP.BF16.PACK_AB R135, R199, R205 ;  /* 0x000000cdc787723e */ /* 0x000fee00000010ff */
        /* <DEDUP_REMOVED lines=14> */
[----:B------:R-:W4:Y:S07]  /*b760*/  LDSM.16.MT88.4 R140, [R247+0x8100] ;  /* 0x00810000f78c783b */ /* 0x000f2e0000004200 */
        /* <DEDUP_REMOVED lines=23> */
[----:B------:R-:W-:Y:S07]  /*b8e0*/  LDSM.16.MT88.4 R140, [R247+0x5900] ;  /* 0x00590000f78c783b */ /* 0x000fee0000004200 */
[C---:B-1----:R-:W-:Y:S07]  /*b8f0*/  HMMA.16816.F32.BF16 R108, R132.reuse, R144, R108 ;  /* 0x00000090846c723c */ /* 0x042fee000004186c */
[----:B------:R-:W-:Y:S01]  /*b900*/  MOV R144, R171 ;  /* 0x000000ab00907202 */ /* 0x000fe20000000f00 */
[C---:B------:R-:W-:Y:S04]  /*b910*/  HMMA.16816.F32.BF16 R112, R132.reuse, R146, R112 ;  /* 0x000000928470723c */ /* 0x040fe80000041870 */
[----:B------:R-:W-:Y:S03]  /*b920*/  MOV R145, R170 ;  /* 0x000000aa00917202 */ /* 0x000fe60000000f00 */
[----:B------:R-:W-:Y:S01]  /*b930*/  MOV R146, R177 ;  /* 0x000000b100927202 */ /* 0x000fe20000000f00 */
[C---:B---3--:R-:W-:Y:S04]  /*b940*/  HMMA.16816.F32.BF16 R116, R132.reuse, R148, R116 ;  /* 0x000000948474723c */ /* 0x048fe80000041874 */
[----:B------:R-:W-:Y:S04]  /*b950*/  MOV R147, R176 ;  /* 0x000000b000937202 */ /* 0x000fe80000000f00 */
[C---:B------:R-:W-:Y:S01]  /*b960*/  HMMA.16816.F32.BF16 R120, R132.reuse, R150, R120 ;  /* 0x000000968478723c */ /* 0x040fe20000041878 */
[----:B------:R-:W1:Y:S07]  /*b970*/  LDSM.16.MT88.4 R148, [R240+0x2900] ;  /* 0x00290000f094783b */ /* 0x000e6e0000004200 */
[C---:B--2---:R-:W-:Y:S07]  /*b980*/  HMMA.16816.F32.BF16 R124, R132.reuse, R136, R124 ;  /* 0x00000088847c723c */ /* 0x044fee000004187c */
[----:B------:R-:W-:Y:S01]  /*b990*/  MOV R137, R169 ;  /* 0x000000a900897202 */ /* 0x000fe20000000f00 */
[----:B------:R-:W-:Y:S01]  /*b9a0*/  HMMA.16816.F32.BF16 R128, R132, R138, R128 ;  /* 0x0000008a8480723c */ /* 0x000fe20000041880 */
[----:B------:R-:W2:Y:S03]  /*b9b0*/  LDSM.16.MT88.4 R132, [R242+0x5900] ;  /* 0x00590000f284783b */ /* 0x000ea60000004200 */
[----:B------:R-:W-:Y:S03]  /*b9c0*/  MOV R136, R168 ;  /* 0x000000a800887202 */ /* 0x000fe60000000f00 */
[----:B------:R-:W-:Y:S01]  /*b9d0*/  MOV R138, R162 ;  /* 0x000000a2008a7202 */ /* 0x000fe20000000f00 */
[C---:B------:R-:W-:Y:S01]  /*b9e0*/  HMMA.16816.F32.BF16 R176, R180.reuse, R172, R4 ;  /* 0x000000acb4b0723c */ /* 0x040fe20000041804 */
[----:B------:R-:W3:Y:S04]  /*b9f0*/  LDSM.16.MT88.4 R4, [R241+0x5900] ;  /* 0x00590000f104783b */ /* 0x000ee80000004200 */
[----:B------:R-:W-:Y:S03]  /*ba00*/  MOV R139, R161 ;  /* 0x000000a1008b7202 */ /* 0x000fe60000000f00 */
[C---:B------:R-:W-:Y:S07]  /*ba10*/  HMMA.16816.F32.BF16 R172, R180.reuse, R174, R8 ;  /* 0x000000aeb4ac723c */ /* 0x040fee0000041808 */
[----:B------:R-:W-:Y:S01]  /*ba20*/  MOV R10, R155 ;  /* 0x0000009b000a7202 */ /* 0x000fe20000000f00 */
[C---:B------:R-:W-:Y:S01]  /*ba30*/  HMMA.16816.F32.BF16 R168, R180.reuse, R164, R12 ;  /* 0x000000a4b4a8723c */ /* 0x040fe2000004180c */
[----:B------:R-:W-:Y:S03]  /*ba40*/  LDSM.16.MT88.4 R12, [R247+0x8900] ;  /* 0x00890000f70c783b */ /* 0x000fe60000004200 */
[----:B------:R-:W-:Y:S04]  /*ba50*/  MOV R11, R154 ;  /* 0x0000009a000b7202 */ /* 0x000fe80000000f00 */
[C---:B------:R-:W-:Y:S01]  /*ba60*/  HMMA.16816.F32.BF16 R164, R180.reuse, R166, R16 ;  /* 0x000000a6b4a4723c */ /* 0x040fe20000041810 */
[----:B------:R-:W-:Y:S07]  /*ba70*/  LDSM.16.MT88.4 R16, [R242+0x8900] ;  /* 0x00890000f210783b */ /* 0x000fee0000004200 */
[C---:B------:R-:W-:Y:S01]  /*ba80*/  HMMA.16816.F32.BF16 R160, R180.reuse, R156, R20 ;  /* 0x0000009cb4a0723c */ /* 0x040fe20000041814 */
[----:B------:R-:W-:Y:S07]  /*ba90*/  LDSM.16.MT88.4 R20, [R241+0x8900] ;  /* 0x00890000f114783b */ /* 0x000fee0000004200 */
[C---:B------:R-:W-:Y:S01]  /*baa0*/  HMMA.16816.F32.BF16 R156, R180.reuse, R158, R24 ;  /* 0x0000009eb49c723c */ /* 0x040fe20000041818 */
[----:B------:R-:W-:Y:S07]  /*bab0*/  LDSM.16.MT88.4 R24, [R240+0x8900] ;  /* 0x00890000f018783b */ /* 0x000fee0000004200 */
[C---:B-1----:R-:W-:Y:S07]  /*bac0*/  HMMA.16816.F32.BF16 R152, R180.reuse, R148, R28 ;  /* 0x00000094b498723c */ /* 0x042fee000004181c */
[----:B------:R-:W-:Y:S01]  /*bad0*/  MOV R31, R10 ;  /* 0x0000000a001f7202 */ /* 0x000fe20000000f00 */
[C---:B------:R-:W-:Y:S04]  /*bae0*/  HMMA.16816.F32.BF16 R148, R180.reuse, R150, R32 ;  /* 0x00000096b494723c */ /* 0x040fe80000041820 */
[----:B------:R-:W-:Y:S02]  /*baf0*/  MOV R30, R11 ;  /* 0x0000000b001e7202 */ /* 0x000fe40000000f00 */
[----:B------:R-:W1:Y:S01]  /*bb00*/  LDSM.16.MT88.4 R8, [R240+0x5900] ;  /* 0x00590000f008783b */ /* 0x000e620000004200 */
[----:B------:R-:W-:Y:S02]  /*bb10*/  MOV R35, R146 ;  /* 0x0000009200237202 */ /* 0x000fe40000000f00 */
[----:B------:R-:W-:Y:S03]  /*bb20*/  MOV R34, R147 ;  /* 0x0000009300227202 */ /* 0x000fe60000000f00 */
[----:B------:R-:W-:Y:S02]  /*bb30*/  MOV R33, R144 ;  /* 0x0000009000217202 */ /* 0x000fe40000000f00 */
[----:B------:R-:W-:Y:S02]  /*bb40*/  MOV R32, R145 ;  /* 0x0000009100207202 */ /* 0x000fe40000000f00 */
[C---:B------:R-:W-:Y:S03]  /*bb50*/  HMMA.16816.F32.BF16 R144, R180.reuse, R140, R36 ;  /* 0x0000008cb490723c */ /* 0x040fe60000041824 */
[----:B------:R-:W-:Y:S02]  /*bb60*/  MOV R29, R138 ;  /* 0x0000008a001d7202 */ /* 0x000fe40000000f00 */
[----:B------:R-:W-:Y:S02]  /*bb70*/  MOV R28, R139 ;  /* 0x0000008b001c7202 */ /* 0x000fe40000000f00 */
[----:B------:R-:W-:Y:S01]  /*bb80*/  MOV R39, R136 ;  /* 0x0000008800277202 */ /* 0x000fe20000000f00 */
[C---:B------:R-:W-:Y:S04]  /*bb90*/  HMMA.16816.F32.BF16 R140, R180.reuse, R142, R40 ;  /* 0x0000008eb48c723c */ /* 0x040fe80000041828 */
[----:B------:R-:W-:Y:S01]  /*bba0*/  MOV R38, R137 ;  /* 0x0000008900267202 */ /* 0x000fe20000000f00 */
[----:B------:R-:W-:Y:S03]  /*bbb0*/  FADD.FTZ R3, R39, R3 ;  /* 0x0000000327037221 */ /* 0x000fe60000010000 */
[C---:B--2---:R-:W-:Y:S04]  /*bbc0*/  HMMA.16816.F32.BF16 R136, R180.reuse, R132, R44 ;  /* 0x00000084b488723c */ /* 0x044fe8000004182c */
[----:B------:R-:W-:Y:S04]  /*bbd0*/  FADD.FTZ R3, R33, R3 ;  /* 0x0000000321037221 */ /* 0x000fe80000010000 */
[C---:B------:R-:W-:Y:S04]  /*bbe0*/  HMMA.16816.F32.BF16 R132, R180.reuse, R134, R48 ;  /* 0x00000086b484723c */ /* 0x040fe80000041830 */
[----:B------:R-:W-:Y:S04]  /*bbf0*/  FADD.FTZ R3, R35, R3 ;  /* 0x0000000323037221 */ /* 0x000fe80000010000 */
[C---:B---3--:R-:W-:Y:S04]  /*bc00*/  HMMA.16816.F32.BF16 R52, R180.reuse, R4, R52 ;  /* 0x00000004b434723c */ /* 0x048fe80000041834 */
[----:B------:R-:W-:Y:S04]  /*bc10*/  FADD.FTZ R3, R29, R3 ;  /* 0x000000031d037221 */ /* 0x000fe80000010000 */
[C---:B------:R-:W-:Y:S01]  /*bc20*/  HMMA.16816.F32.BF16 R56, R180.reuse, R6, R56 ;  /* 0x00000006b438723c */ /* 0x040fe20000041838 */
[----:B------:R-:W2:Y:S03]  /*bc30*/  LDSM.16.MT88.4 R4, [R247+0xb900] ;  /* 0x00b90000f704783b */ /* 0x000ea60000004200 */
[----:B------:R-:W-:Y:S04]  /*bc40*/  FADD.FTZ R3, R31, R3 ;  /* 0x000000031f037221 */ /* 0x000fe80000010000 */
[C---:B-1----:R-:W-:Y:S04]  /*bc50*/  HMMA.16816.F32.BF16 R60, R180.reuse, R8, R60 ;  /* 0x00000008b43c723c */ /* 0x042fe8000004183c */
[----:B------:R-:W-:Y:S04]  /*bc60*/  FADD.FTZ R3, R190, R3 ;  /* 0x00000003be037221 */ /* 0x000fe80000010000 */
[C---:B------:R-:W-:Y:S01]  /*bc70*/  HMMA.16816.F32.BF16 R64, R180.reuse, R10, R64 ;  /* 0x0000000ab440723c */ /* 0x040fe20000041840 */
[----:B------:R-:W1:Y:S03]  /*bc80*/  LDSM.16.MT88.4 R8, [R242+0xb900] ;  /* 0x00b90000f208783b */ /* 0x000e660000004200 */
[----:B------:R-:W-:Y:S04]  /*bc90*/  FADD.FTZ R3, R188, R3 ;  /* 0x00000003bc037221 */ /* 0x000fe80000010000 */
[C---:B------:R-:W-:Y:S04]  /*bca0*/  HMMA.16816.F32.BF16 R68, R180.reuse, R12, R68 ;  /* 0x0000000cb444723c */ /* 0x040fe80000041844 */
[----:B------:R-:W-:Y:S04]  /*bcb0*/  FADD.FTZ R3, R210, R3 ;  /* 0x00000003d2037221 */ /* 0x000fe80000010000 */
[C---:B------:R-:W-:Y:S01]  /*bcc0*/  HMMA.16816.F32.BF16 R72, R180.reuse, R14, R72 ;  /* 0x0000000eb448723c */ /* 0x040fe20000041848 */
[----:B------:R-:W3:Y:S03]  /*bcd0*/  LDSM.16.MT88.4 R12, [R241+0xb900] ;  /* 0x00b90000f10c783b */ /* 0x000ee60000004200 */
[----:B------:R-:W-:Y:S04]  /*bce0*/  FADD.FTZ R212, R212, R3 ;  /* 0x00000003d4d47221 */ /* 0x000fe80000010000 */
[C---:B------:R-:W-:Y:S04]  /*bcf0*/  HMMA.16816.F32.BF16 R76, R180.reuse, R16, R76 ;  /* 0x00000010b44c723c */ /* 0x040fe8000004184c */
[----:B------:R-:W-:Y:S03]  /*bd00*/  FADD.FTZ R212, R209, R212 ;  /* 0x000000d4d1d47221 */ /* 0x000fe60000010000 */
[----:B------:R-:W-:Y:S01]  /*bd10*/  FADD.FTZ R16, R38, R198 ;  /* 0x000000c626107221 */ /* 0x000fe20000010000 */
[C---:B------:R-:W-:Y:S04]  /*bd20*/  HMMA.16816.F32.BF16 R80, R180.reuse, R18, R80 ;  /* 0x00000012b450723c */ /* 0x040fe80000041850 */
[----:B------:R-:W-:Y:S02]  /*bd30*/  FADD.FTZ R207, R207, R212 ;  /* 0x000000d4cfcf7221 */ /* 0x000fe40000010000 */
[----:B------:R-:W-:Y:S02]  /*bd40*/  FADD.FTZ R16, R32, R16 ;  /* 0x0000001020107221 */ /* 0x000fe40000010000 */
        /* <DEDUP_REMOVED lines=8> */
[C---:B--2---:R-:W-:Y:S01]  /*bdd0*/  HMMA.16816.F32.BF16 R100, R180.reuse, R4, R100 ;  /* 0x00000004b464723c */ /* 0x044fe20000041864 */
[----:B------:R2:W-:Y:S07]  /*bde0*/  STL [R1+0x2c], R3 ;  /* 0x00002c0301007387 */ /* 0x0005ee0000100800 */
[C---:B------:R-:W-:Y:S01]  /*bdf0*/  HMMA.16816.F32.BF16 R104, R180.reuse, R6, R104 ;  /* 0x00000006b468723c */ /* 0x040fe20000041868 */
[----:B------:R-:W4:Y:S07]  /*be00*/  LDSM.16.MT88.4 R4, [R240+0xb900] ;  /* 0x00b90000f004783b */ /* 0x000f2e0000004200 */
[C---:B-1----:R-:W-:Y:S07]  /*be10*/  HMMA.16816.F32.BF16 R108, R180.reuse, R8, R108 ;  /* 0x00000008b46c723c */ /* 0x042fee000004186c */
[----:B------:R-:W-:Y:S01]  /*be20*/  FADD.FTZ R8, R34, R16 ;  /* 0x0000001022087221 */ /* 0x000fe20000010000 */
[C---:B------:R-:W-:Y:S04]  /*be30*/  HMMA.16816.F32.BF16 R112, R180.reuse, R10, R112 ;  /* 0x0000000ab470723c */ /* 0x040fe80000041870 */
[----:B------:R-:W-:Y:S01]  /*be40*/  FADD.FTZ R8, R28, R8 ;  /* 0x000000081c087221 */ /* 0x000fe20000010000 */
[----:B--2---:R-:W-:Y:S03]  /*be50*/  MOV R3, R0 ;  /* 0x0000000000037202 */ /* 0x004fe60000000f00 */
[C---:B---3--:R-:W-:Y:S04]  /*be60*/  HMMA.16816.F32.BF16 R116, R180.reuse, R12, R116 ;  /* 0x0000000cb474723c */ /* 0x048fe80000041874 */
[----:B------:R-:W-:Y:S04]  /*be70*/  FADD.FTZ R8, R30, R8 ;  /* 0x000000081e087221 */ /* 0x000fe80000010000 */
[C---:B------:R-:W-:Y:S04]  /*be80*/  HMMA.16816.F32.BF16 R120, R180.reuse, R14, R120 ;  /* 0x0000000eb478723c */ /* 0x040fe80000041878 */
[----:B------:R-:W-:Y:S04]  /*be90*/  FADD.FTZ R8, R187, R8 ;  /* 0x00000008bb087221 */ /* 0x000fe80000010000 */
[----:B------:R-:W-:Y:S01]  /*bea0*/  FADD.FTZ R8, R214, R8 ;  /* 0x00000008d6087221 */ /* 0x000fe20000010000 */
[C---:B----4-:R-:W-:Y:S03]  /*beb0*/  HMMA.16816.F32.BF16 R124, R180.reuse, R4, R124 ;  /* 0x00000004b47c723c */ /* 0x050fe6000004187c */
[----:B------:R-:W-:Y:S04]  /*bec0*/  FADD.FTZ R8, R189, R8 ;  /* 0x00000008bd087221 */ /* 0x000fe80000010000 */
[----:B------:R-:W-:Y:S01]  /*bed0*/  FADD.FTZ R8, R206, R8 ;  /* 0x00000008ce087221 */ /* 0x000fe20000010000 */
[----:B------:R-:W-:Y:S04]  /*bee0*/  HMMA.16816.F32.BF16 R128, R180, R6, R128 ;  /* 0x00000006b480723c */ /* 0x000fe80000041880 */
[----:B------:R-:W-:Y:S03]  /*bef0*/  FADD.FTZ R208, R208, R8 ;  /* 0x00000008d0d07221 */ /* 0x000fe60000010000 */
[----:B------:R-:W-:Y:S01]  /*bf00*/  MOV R180, R2 ;  /* 0x0000000200b47202 */ /* 0x000fe20000000f00 */
[----:B------:R-:W-:Y:S04]  /*bf10*/  FADD.FTZ R208, R205, R208 ;  /* 0x000000d0cdd07221 */ /* 0x000fe80000010000 */
[----:B------:R-:W-:Y:S04]  /*bf20*/  FADD.FTZ R199, R199, R208 ;  /* 0x000000d0c7c77221 */ /* 0x000fe80000010000 */
[----:B------:R-:W-:Y:S04]  /*bf30*/  FADD.FTZ R199, R201, R199 ;  /* 0x000000c7c9c77221 */ /* 0x000fe80000010000 */
[----:B------:R-:W-:Y:S04]  /*bf40*/  FADD.FTZ R199, R200, R199 ;  /* 0x000000c7c8c77221 */ /* 0x000fe80000010000 */
[----:B------:R-:W-:Y:S04]  /*bf50*/  FADD.FTZ R199, R211, R199 ;  /* 0x000000c7d3c77221 */ /* 0x000fe80000010000 */
[----:B------:R-:W-:Y:S01]  /*bf60*/  FADD.FTZ R183, R213, R199 ;  /* 0x000000c7d5b77221 */ /* 0x000fe20000010000 */
[----:B------:R-:W-:-:S05]  /*bf70*/  @P0 BRA `(.L_x_802) ;  /* 0xffffb48000000947 */ /* 0x000fca000383ffff */
.L_x_801:
[----:B------:R-:W2:Y:S01]  /*bf80*/  LDL.LU R4, [R1+0x2c] ;  /* 0x00002c0001047983 */ /* 0x000ea20000300800 */
[----:B------:R-:W-:-:S02]  /*bf90*/  MOV R7, 0xff800000 ;  /* 0xff80000000077802 */ /* 0x000fc40000000f00 */
[----:B------:R-:W-:Y:S01]  /*bfa0*/  MOV R8, 0xff800000 ;  /* 0xff80000000087802 */ /* 0x000fe20000000f00 */
[----:B------:R-:W1:Y:S01]  /*bfb0*/  SHFL.BFLY PT, R3, R183, 0x2, 0x1f ;  /* 0x0c401f00b7037f89 */ /* 0x000e6200000e0000 */
[----:B------:R-:W-:Y:S01]  /*bfc0*/  PLOP3.LUT P2, PT, PT, PT, PT, 0x8, 0x0 ;  /* 0x000000000000781c */ /* 0x000fe20003f4e170 */
[----:B-1----:R-:W-:-:S05]  /*bfd0*/  FADD.FTZ R183, R3, R183 ;  /* 0x000000b703b77221 */ /* 0x002fca0000010000 */
[----:B------:R-:W1:Y:S02]  /*bfe0*/  SHFL.BFLY PT, R3, R183, 0x1, 0x1f ;  /* 0x0c201f00b7037f89 */ /* 0x000e6400000e0000 */
[----:B-1----:R-:W-:-:S05]  /*bff0*/  FADD.FTZ R3, R3, R183 ;  /* 0x000000b703037221 */ /* 0x002fca0000010000 */
[----:B------:R-:W-:-:S13]  /*c000*/  FSETP.NE.FTZ.AND P0, PT, R3, RZ, PT ;  /* 0x000000ff0300720b */ /* 0x000fda0003f15000 */
[----:B------:R-:W-:-:S05]  /*c010*/  @P0 MOV R9, 0x3f317218 ;  /* 0x3f31721800090802 */ /* 0x000fca0000000f00 */
[----:B------:R-:W-:Y:S01]  /*c020*/  @P0 FMUL.FTZ R9, R9, c[0x0][0x2d0] ;  /* 0x0000b40009090a20 */ /* 0x000fe20000410000 */
[----:B--2---:R-:W1:Y:S02]  /*c030*/  SHFL.BFLY PT, R6, R4, 0x2, 0x1f ;  /* 0x0c401f0004067f89 */ /* 0x004e6400000e0000 */
[----:B-1----:R-:W-:-:S05]  /*c040*/  FADD.FTZ R6, R6, R4 ;  /* 0x0000000406067221 */ /* 0x002fca0000010000 */
[----:B------:R-:W1:Y:S02]  /*c050*/  SHFL.BFLY PT, R4, R6, 0x1, 0x1f ;  /* 0x0c201f0006047f89 */ /* 0x000e6400000e0000 */
[----:B-1----:R-:W-:Y:S02]  /*c060*/  FADD.FTZ R6, R6, R4 ;  /* 0x0000000406067221 */ /* 0x002fe40000010000 */
[----:B------:R-:W-:-:S03]  /*c070*/  CS2R R4, SRZ ;  /* 0x0000000000047805 */ /* 0x000fc6000001ff00 */
[----:B------:R-:W-:-:S03]  /*c080*/  FSETP.NE.FTZ.AND P1, PT, R6, RZ, PT ;  /* 0x000000ff0600720b */ /* 0x000fc60003f35000 */
[----:B------:R-:W1:Y:S08]  /*c090*/  @P0 MUFU.RCP R4, R3 ;  /* 0x0000000300040308 */ /* 0x000e700000001000 */
[----:B------:R-:W2:Y:S02]  /*c0a0*/  @P0 MUFU.LG2 R3, R3 ;  /* 0x0000000300030308 */ /* 0x000ea40000000c00 */
[----:B------:R-:W-:-:S05]  /*c0b0*/  @P1 MOV R10, 0x3f317218 ;  /* 0x3f317218000a1802 */ /* 0x000fca0000000f00 */
[----:B------:R-:W-:Y:S01]  /*c0c0*/  @P1 FMUL.FTZ R10, R10, c[0x0][0x2d0] ;  /* 0x0000b4000a0a1a20 */ /* 0x000fe20000410000 */
[----:B------:R-:W3:Y:S01]  /*c0d0*/  @P1 MUFU.RCP R5, R6 ;  /* 0x0000000600051308 */ /* 0x000ee20000001000 */
[C---:B-1----:R-:W-:Y:S02]  /*c0e0*/  FMUL.FTZ R178, R4.reuse, R178 ;  /* 0x000000b204b27220 */ /* 0x042fe40000410000 */
[C---:B------:R-:W-:Y:S02]  /*c0f0*/  FMUL.FTZ R179, R4.reuse, R179 ;  /* 0x000000b304b37220 */ /* 0x040fe40000410000 */
[C---:B------:R-:W-:Y:S02]  /*c100*/  FMUL.FTZ R174, R4.reuse, R174 ;  /* 0x000000ae04ae7220 */ /* 0x040fe40000410000 */
[----:B------:R-:W-:Y:S01]  /*c110*/  FMUL.FTZ R175, R4, R175 ;  /* 0x000000af04af7220 */ /* 0x000fe20000410000 */
[----:B------:R-:W1:Y:S01]  /*c120*/  @P1 MUFU.LG2 R6, R6 ;  /* 0x0000000600061308 */ /* 0x000e620000000c00 */
[----:B--2---:R-:W-:-:S02]  /*c130*/  @P0 FMUL.FTZ R3, R3, 0.69314718246459960938 ;  /* 0x3f31721803030820 */ /* 0x004fc40000410000 */
[C---:B------:R-:W-:Y:S02]  /*c140*/  FMUL.FTZ R170, R4.reuse, R170 ;  /* 0x000000aa04aa7220 */ /* 0x040fe40000410000 */
[C---:B------:R-:W-:Y:S02]  /*c150*/  FMUL.FTZ R171, R4.reuse, R171 ;  /* 0x000000ab04ab7220 */ /* 0x040fe40000410000 */
[----:B------:R-:W-:Y:S02]  /*c160*/  FMUL.FTZ R166, R4, R166 ;  /* 0x000000a604a67220 */ /* 0x000fe40000410000 */
[C---:B---3--:R-:W-:Y:S02]  /*c170*/  FMUL.FTZ R176, R5.reuse, R176 ;  /* 0x000000b005b07220 */ /* 0x048fe40000410000 */
[C---:B------:R-:W-:Y:S02]  /*c180*/  FMUL.FTZ R177, R5.reuse, R177 ;  /* 0x000000b105b17220 */ /* 0x040fe40000410000 */
[----:B------:R-:W-:-:S02]  /*c190*/  FMUL.FTZ R172, R5, R172 ;  /* 0x000000ac05ac7220 */ /* 0x000fc40000410000 */
[C---:B------:R-:W-:Y:S02]  /*c1a0*/  FMUL.FTZ R173, R5.reuse, R173 ;  /* 0x000000ad05ad7220 */ /* 0x040fe40000410000 */
[----:B-1----:R-:W-:Y:S02]  /*c1b0*/  @P1 FMUL.FTZ R6, R6, 0.69314718246459960938 ;  /* 0x3f31721806061820 */ /* 0x002fe40000410000 */
        /* <DEDUP_REMOVED lines=58> */
[----:B------:R-:W-:Y:S02]  /*c560*/  FMUL.FTZ R128, R5, R128 ;  /* 0x0000008005807220 */ /* 0x000fe40000410000 */
        /* <DEDUP_REMOVED lines=57> */
[----:B------:R-:W-:Y:S02]  /*c900*/  FMUL.FTZ R4, R4, R131 ;  /* 0x0000008304047220 */ /* 0x000fe40000410000 */
[----:B------:R-:W-:-:S02]  /*c910*/  @P1 FFMA.FTZ R7, R10, R2, R6 ;  /* 0x000000020a071223 */ /* 0x000fc40000010006 */
[----:B------:R-:W-:Y:S02]  /*c920*/  @P0 FFMA.FTZ R8, R9, R0, R3 ;  /* 0x0000000009080223 */ /* 0x000fe40000010003 */
.L_x_793:
[----:B------:R-:W-:Y:S01]  /*c930*/  USHF.R.S32.HI UR8, URZ, 0x1f, UR9 ;  /* 0x0000001f3f087899 */ /* 0x000fe20008011409 */
[----:B------:R-:W-:Y:S05]  /*c940*/  @P2 BRA `(.L_x_805) ;  /* 0x00001be000002947 */ /* 0x000fea0003800000 */
[----:B-----5:R-:W1:Y:S01]  /*c950*/  S2R R0, SR_TID.X ;  /* 0x0000000000007919 */ /* 0x020e620000002100 */
        /* <DEDUP_REMOVED lines=194> */
.L_x_806:
[----:B-1----:R-:W-:Y:S01]  /*d580*/  SHF.R.S32.HI R9, RZ, 0x1f, R10 ;  /* 0x0000001fff097819 */ /* 0x002fe2000001140a */
[----:B------:R-:W1:Y:S01]  /*d590*/  S2R R73, SR_CTAID.X ;  /* 0x0000000000497919 */ /* 0x000e620000002500 */
[----:B------:R-:W-:Y:S01]  /*d5a0*/  LOP3.LUT R5, R6, 0xffffffe0, RZ, 0xc0, !PT ;  /* 0xffffffe006057812 */ /* 0x000fe200078ec0ff */
[----:B------:R-:W-:Y:S01]  /*d5b0*/  IMAD.MOV.U32 R6, RZ, RZ, c[0x0][0x4e8] ;  /* 0x00013a00ff067624 */ /* 0x000fe200078e00ff */
[----:B------:R-:W-:Y:S01]  /*d5c0*/  LEA.HI R9, R9, R10, RZ, 0x3 ;  /* 0x0000000a09097211 */ /* 0x000fe200078f18ff */
[----:B------:R-:W-:Y:S01]  /*d5d0*/  ULDC.64 UR4, c[0x0][0x3a0] ;  /* 0x0000e80000047ab9 */ /* 0x000fe20000000a00 */
[----:B------:R-:W-:Y:S01]  /*d5e0*/  BSSY B0, `(.L_x_807) ;  /* 0x0000097000007945 */ /* 0x000fe20003800000 */
[----:B------:R-:W-:Y:S01]  /*d5f0*/  IMAD.IADD R5, R0, 0x1, -R5 ;  /* 0x0000000100057824 */ /* 0x000fe200078e0a05 */
[----:B------:R-:W-:Y:S01]  /*d600*/  LOP3.LUT R9, R9, 0xffffff8, RZ, 0xc0, !PT ;  /* 0x0ffffff809097812 */ /* 0x000fe200078ec0ff */
[----:B------:R-:W-:Y:S01]  /*d610*/  UMOV UR15, UR17 ;  /* 0x00000011000f7c82 */ /* 0x000fe20008000000 */
[----:B------:R-:W-:Y:S01]  /*d620*/  ISETP.NE.AND P1, PT, R6, 0x1, PT ;  /* 0x000000010600780c */ /* 0x000fe20003f25270 */
        /* <DEDUP_REMOVED lines=16> */
[----:B------:R-:W-:Y:S01]  /*d730*/  LEA.HI R3, R2, R0, RZ, 0x3 ;  /* 0x0000000002037211 */ /* 0x000fe200078f18ff */
[----:B------:R-:W-:Y:S01]  /*d740*/  USEL UR16, UR16, URZ, !UP1 ;  /* 0x0000003f10107287 */ /* 0x000fe2000c800000 */
[--C-:B------:R-:W-:Y:S01]  /*d750*/  IMAD R9, R9, 0x8, R6.reuse ;  /* 0x0000000809097824 */ /* 0x100fe200078e0206 */
[----:B------:R-:W-:Y:S01]  /*d760*/  UIMAD.WIDE.U32 UR14, UR9, UR6, UR14 ;  /* 0x00000006090e72a5 */ /* 0x000fe2000f8e000e */
[----:B------:R-:W-:Y:S01]  /*d770*/  LOP3.LUT R10, R3, 0xfffffff8, RZ, 0xc0, !PT ;  /* 0xfffffff8030a7812 */ /* 0x000fe200078ec0ff */
[----:B------:R-:W-:Y:S01]  /*d780*/  UIMAD UR10, UR9, UR7, UR10 ;  /* 0x00000007090a72a4 */ /* 0x000fe2000f8e020a */
[----:B------:R-:W-:Y:S01]  /*d790*/  SHF.R.S32.HI R3, RZ, 0x3, R3 ;  /* 0x00000003ff037819 */ /* 0x000fe20000011403 */
[----:B------:R-:W-:Y:S01]  /*d7a0*/  USEL UR11, UR11, URZ, !UP1 ;  /* 0x0000003f0b0b7287 */ /* 0x000fe2000c800000 */
[C---:B-1----:R-:W-:Y:S01]  /*d7b0*/  LEA R9, R73.reuse, R9, 0x7 ;  /* 0x0000000949097211 */ /* 0x042fe200078e38ff */
[----:B------:R-:W-:Y:S01]  /*d7c0*/  ULDC.64 UR6, c[0x0][0x498] ;  /* 0x0001260000067ab9 */ /* 0x000fe20000000a00 */
[----:B------:R-:W-:Y:S01]  /*d7d0*/  IMAD R6, R73, 0x80, R6 ;  /* 0x0000008049067824 */ /* 0x000fe200078e0206 */
[----:B------:R-:W-:Y:S01]  /*d7e0*/  UIMAD UR20, UR16, UR6, URZ ;  /* 0x00000006101472a4 */ /* 0x000fe2000f8e023f */
[----:B------:R-:W-:Y:S01]  /*d7f0*/  IMAD.SHL.U32 R12, R3, 0x40, RZ ;  /* 0x00000040030c7824 */ /* 0x000fe200078e00ff */
[----:B------:R-:W-:Y:S01]  /*d800*/  UIADD3 UR15, UR15, UR10, URZ ;  /* 0x0000000a0f0f7290 */ /* 0x000fe2000fffe03f */
[----:B------:R-:W-:Y:S01]  /*d810*/  @P1 IMAD.HI.U32 R5, R9, c[0x0][0x4ec], RZ ;  /* 0x00013b0009051a27 */ /* 0x000fe200078e00ff */
[----:B------:R-:W-:-:S02]  /*d820*/  UIMAD UR7, UR11, UR7, UR20 ;  /* 0x000000070b0772a4 */ /* 0x000fc4000f8e0214 */
[----:B------:R-:W-:Y:S01]  /*d830*/  UIMAD.WIDE.U32 UR14, UR11, UR6, UR14 ;  /* 0x000000060b0e72a5 */ /* 0x000fe2000f8e000e */
[----:B------:R-:W-:Y:S01]  /*d840*/  IMAD.MOV.U32 R16, RZ, RZ, R9 ;  /* 0x000000ffff107224 */ /* 0x000fe200078e0009 */
[----:B------:R-:W-:Y:S01]  /*d850*/  @P1 SHF.R.U32.HI R16, RZ, c[0x0][0x4f0], R5 ;  /* 0x00013c00ff101a19 */ /* 0x000fe20000011605 */
[----:B------:R-:W-:Y:S01]  /*d860*/  ULDC.64 UR4, c[0x0][0x3e8] ;  /* 0x0000fa0000047ab9 */ /* 0x000fe20000000a00 */
[----:B------:R-:W-:Y:S01]  /*d870*/  LEA.HI R5, R2, R0, RZ, 0x6 ;  /* 0x0000000002057211 */ /* 0x000fe200078f30ff */
[----:B------:R-:W-:Y:S01]  /*d880*/  IMAD.IADD R0, R0, 0x1, -R10 ;  /* 0x0000000100007824 */ /* 0x000fe200078e0a0a */
[--C-:B------:R-:W-:Y:S01]  /*d890*/  SHF.R.S32.HI R10, RZ, 0x1f, R16.reuse ;  /* 0x0000001fff0a7819 */ /* 0x100fe20000011410 */
[----:B------:R-:W-:Y:S01]  /*d8a0*/  IMAD.MOV R2, RZ, RZ, -R16 ;  /* 0x000000ffff027224 */ /* 0x000fe200078e0a10 */
[----:B------:R-:W-:Y:S01]  /*d8b0*/  IADD3 R16, P0, R16, UR14, RZ ;  /* 0x0000000e10107c10 */ /* 0x000fe2000ff1e0ff */
[----:B------:R-:W-:Y:S01]  /*d8c0*/  UIMAD UR8, UR8, UR4, URZ ;  /* 0x00000004080872a4 */ /* 0x000fe2000f8e023f */
[----:B------:R-:W-:Y:S01]  /*d8d0*/  LOP3.LUT R12, R12, 0x1c0, RZ, 0xc0, !PT ;  /* 0x000001c00c0c7812 */ /* 0x000fe200078ec0ff */
[----:B------:R-:W-:Y:S01]  /*d8e0*/  IMAD R9, R2, c[0x0][0x4e8], R9 ;  /* 0x00013a0002097a24 */ /* 0x000fe200078e0209 */
[----:B------:R-:W-:Y:S01]  /*d8f0*/  UIADD3 UR19, UR19, UR17, URZ ;  /* 0x0000001113137290 */ /* 0x000fe2000fffe03f */
[----:B------:R-:W-:Y:S01]  /*d900*/  IMAD.U32 R2, RZ, RZ, UR7 ;  /* 0x00000007ff027e24 */ /* 0x000fe2000f8e00ff */
[----:B------:R-:W-:Y:S01]  /*d910*/  UIMAD UR5, UR9, UR5, UR8 ;  /* 0x00000005090572a4 */ /* 0x000fe2000f8e0208 */
[----:B------:R-:W-:Y:S01]  /*d920*/  IMAD.SHL.U32 R5, R5, 0x8, RZ ;  /* 0x0000000805057824 */ /* 0x000fe200078e00ff */
[----:B------:R-:W-:Y:S01]  /*d930*/  SHF.R.S32.HI R11, RZ, 0x1f, R9 ;  /* 0x0000001fff0b7819 */ /* 0x000fe20000011409 */
[----:B------:R-:W-:Y:S01]  /*d940*/  UIMAD.WIDE.U32 UR18, UR9, UR4, UR18 ;  /* 0x00000004091272a5 */ /* 0x000fe2000f8e0012 */
[----:B------:R-:W-:Y:S01]  /*d950*/  IADD3.X R17, R10, UR15, R2, P0, !PT ;  /* 0x0000000f0a117c10 */ /* 0x000fe200087fe402 */
[----:B------:R-:W-:Y:S01]  /*d960*/  ULDC.64 UR6, c[0x0][0x3f0] ;  /* 0x0000fc0000067ab9 */ /* 0x000fe20000000a00 */
[----:B------:R-:W-:Y:S01]  /*d970*/  LEA R2, R0, R3, 0x5 ;  /* 0x0000000300027211 */ /* 0x000fe200078e28ff */
[----:B------:R-:W-:Y:S01]  /*d980*/  IMAD R11, R11, c[0x0][0x488], RZ ;  /* 0x000122000b0b7a24 */ /* 0x000fe200078e02ff */
[----:B------:R-:W-:Y:S01]  /*d990*/  UIMAD UR16, UR16, UR6, URZ ;  /* 0x00000006101072a4 */ /* 0x000fe2000f8e023f */
[----:B------:R-:W-:Y:S01]  /*d9a0*/  IMAD.WIDE.U32 R16, R9, c[0x0][0x488], R16 ;  /* 0x0001220009107a25 */ /* 0x000fe200078e0010 */
[----:B------:R-:W-:-:S02]  /*d9b0*/  UIADD3 UR19, UR19, UR5, URZ ;  /* 0x0000000513137290 */ /* 0x000fc4000fffe03f */
[----:B------:R-:W-:Y:S01]  /*d9c0*/  UIMAD UR7, UR11, UR7, UR16 ;  /* 0x000000070b0772a4 */ /* 0x000fe2000f8e0210 */
[----:B------:R-:W-:Y:S01]  /*d9d0*/  IMAD R11, R9, c[0x0][0x48c], R11 ;  /* 0x00012300090b7a24 */ /* 0x000fe200078e020b */
[----:B------:R-:W-:Y:S01]  /*d9e0*/  LEA R10, P0, R16, c[0x0][0x450], 0x2 ;  /* 0x00011400100a7a11 */ /* 0x000fe200078010ff */
[----:B------:R-:W-:Y:S01]  /*d9f0*/  IMAD R2, R73, 0x80, R2 ;  /* 0x0000008049027824 */ /* 0x000fe200078e0202 */
[----:B------:R-:W-:Y:S01]  /*da00*/  SHF.R.U32.HI R9, RZ, 0x3, R12 ;  /* 0x00000003ff097819 */ /* 0x000fe2000001160c */
[----:B------:R-:W-:Y:S01]  /*da10*/  IMAD.SHL.U32 R0, R0, 0x8, RZ ;  /* 0x0000000800007824 */ /* 0x000fe200078e00ff */
[----:B------:R-:W-:Y:S01]  /*da20*/  UIMAD.WIDE.U32 UR18, UR11, UR6, UR18 ;  /* 0x000000060b1272a5 */ /* 0x000fe2000f8e0012 */
[----:B------:R-:W-:Y:S02]  /*da30*/  IMAD.IADD R11, R17, 0x1, R11 ;  /* 0x00000001110b7824 */ /* 0x000fe400078e020b */
[----:B------:R-:W-:Y:S01]  /*da40*/  @P1 IMAD.HI.U32 R13, R2, c[0x0][0x4ec], RZ ;  /* 0x00013b00020d1a27 */ /* 0x000fe200078e00ff */
[----:B------:R-:W-:Y:S01]  /*da50*/  LOP3.LUT R12, R12, 0x38, R0, 0xf8, !PT ;  /* 0x000000380c0c7812 */ /* 0x000fe200078ef800 */
[----:B------:R-:W-:Y:S01]  /*da60*/  UIADD3 UR7, UR19, UR7, URZ ;  /* 0x0000000713077290 */ /* 0x000fe2000fffe03f */
[----:B------:R-:W-:Y:S01]  /*da70*/  LEA.HI.X R11, R16, c[0x0][0x454], R11, 0x2, P0 ;  /* 0x00011500100b7a11 */ /* 0x000fe200000f140b */
[----:B------:R-:W-:Y:S01]  /*da80*/  IMAD.MOV.U32 R14, RZ, RZ, R2 ;  /* 0x000000ffff0e7224 */ /* 0x000fe200078e0002 */
[----:B------:R-:W-:Y:S01]  /*da90*/  @P1 SHF.R.U32.HI R14, RZ, c[0x0][0x4f0], R13 ;  /* 0x00013c00ff0e1a19 */ /* 0x000fe2000001160d */
[----:B------:R-:W-:Y:S01]  /*daa0*/  IMAD.U32 R19, RZ, RZ, UR19 ;  /* 0x00000013ff137e24 */ /* 0x000fe2000f8e00ff */
[----:B------:R-:W-:Y:S01]  /*dab0*/  LOP3.LUT R9, R12, R9, RZ, 0x3c, !PT ;  /* 0x000000090c097212 */ /* 0x000fe200078e3cff */
[----:B------:R-:W-:Y:S01]  /*dac0*/  SHFL.IDX PT, R13, R11, RZ, 0x1c1f ;  /* 0x001c1fff0b0d7589 */ /* 0x000fe200000e0000 */
[--C-:B------:R-:W-:Y:S01]  /*dad0*/  SHF.R.S32.HI R16, RZ, 0x1f, R14.reuse ;  /* 0x0000001fff107819 */ /* 0x100fe2000001140e */
[----:B------:R-:W-:Y:S01]  /*dae0*/  IMAD.MOV R15, RZ, RZ, -R14 ;  /* 0x000000ffff0f7224 */ /* 0x000fe200078e0a0e */
[----:B------:R-:W-:Y:S01]  /*daf0*/  MOV R18, UR18 ;  /* 0x0000001200127c02 */ /* 0x000fe20008000f00 */
[----:B------:R-:W1:Y:S01]  /*db00*/  SHFL.IDX PT, R12, R10, RZ, 0x1c1f ;  /* 0x001c1fff0a0c7589 */ /* 0x000e6200000e0000 */
[----:B------:R-:W-:Y:S01]  /*db10*/  IMAD.U32 R19, RZ, RZ, UR7 ;  /* 0x00000007ff137e24 */ /* 0x000fe2000f8e00ff */
[----:B------:R-:W-:Y:S01]  /*db20*/  LOP3.LUT R5, R9, 0x7ffffe00, R5, 0xf8, !PT ;  /* 0x7ffffe0009057812 */ /* 0x000fe200078ef805 */
[----:B------:R-:W-:Y:S01]  /*db30*/  IMAD R15, R15, c[0x0][0x4e8], R2 ;  /* 0x00013a000f0f7a24 */ /* 0x000fe200078e0202 */
[----:B------:R-:W-:Y:S01]  /*db40*/  SHFL.IDX PT, R10, R10, 0x1, 0x1c1f ;  /* 0x003c1f000a0a7f89 */ /* 0x000fe200000e0000 */
[----:B-----5:R-:W-:Y:S01]  /*db50*/  IMAD R2, R4, c[0x0][0x4e8], RZ ;  /* 0x00013a0004027a24 */ /* 0x020fe200078e02ff */
[----:B------:R-:W-:Y:S01]  /*db60*/  IADD3 R4, R6, 0x8, RZ ;  /* 0x0000000806047810 */ /* 0x000fe20007ffe0ff */
[----:B------:R-:W-:Y:S01]  /*db70*/  IMAD R16, R16, c[0x0][0x3e0], RZ ;  /* 0x0000f80010107a24 */ /* 0x000fe200078e02ff */
[----:B------:R-:W2:Y:S01]  /*db80*/  SHFL.IDX PT, R11, R11, 0x1, 0x1c1f ;  /* 0x003c1f000b0b7f89 */ /* 0x000ea200000e0000 */
[----:B------:R-:W-:Y:S01]  /*db90*/  IMAD.WIDE.U32 R18, R14, c[0x0][0x3e0], R18 ;  /* 0x0000f8000e127a25 */ /* 0x000fe200078e0012 */
[----:B------:R-:W-:-:S02]  /*dba0*/  ISETP.GE.OR P1, PT, R6, R2, P2 ;  /* 0x000000020600720c */ /* 0x000fc40001726670 */
[----:B------:R-:W-:Y:S01]  /*dbb0*/  ISETP.GE.OR P0, PT, R4, R2, P2 ;  /* 0x000000020400720c */ /* 0x000fe20001706670 */
[----:B------:R-:W-:Y:S01]  /*dbc0*/  IMAD R16, R14, c[0x0][0x3e4], R16 ;  /* 0x0000f9000e107a24 */ /* 0x000fe200078e0210 */
[----:B------:R-:W-:Y:S01]  /*dbd0*/  SHF.R.S32.HI R6, RZ, 0x1f, R15 ;  /* 0x0000001fff067819 */ /* 0x000fe2000001140f */
[----:B------:R-:W-:-:S03]  /*dbe0*/  IMAD R73, R73, 0x80, R3 ;  /* 0x0000008049497824 */ /* 0x000fc600078e0203 */
[----:B------:R-:W-:Y:S01]  /*dbf0*/  IADD3 R19, R19, R16, RZ ;  /* 0x0000001013137210 */ /* 0x000fe20007ffe0ff */
[----:B------:R-:W-:Y:S02]  /*dc00*/  IMAD R6, R6, c[0x0][0x3d8], RZ ;  /* 0x0000f60006067a24 */ /* 0x000fe400078e02ff */
[----:B------:R-:W-:Y:S02]  /*dc10*/  IMAD.SHL.U32 R16, R5, 0x2, RZ ;  /* 0x0000000205107824 */ /* 0x000fe400078e00ff */
[C---:B------:R-:W-:Y:S01]  /*dc20*/  IMAD R17, R15.reuse, c[0x0][0x3dc], R6 ;  /* 0x0000f7000f117a24 */ /* 0x040fe200078e0206 */
[----:B-1----:R1:W-:Y:S01]  /*dc30*/  @!P1 ST.E [R12.64], R7 ;  /* 0x000000070c009985 */ /* 0x0023e2000c10190c */
[----:B------:R-:W-:-:S04]  /*dc40*/  IMAD.WIDE.U32 R74, R15, c[0x0][0x3d8], R18 ;  /* 0x0000f6000f4a7a25 */ /* 0x000fc800078e0012 */
[----:B------:R-:W-:Y:S01]  /*dc50*/  IMAD.IADD R17, R75, 0x1, R17 ;  /* 0x000000014b117824 */ /* 0x000fe200078e0211 */
[----:B--2---:R1:W-:Y:S01]  /*dc60*/  @!P0 ST.E [R10.64], R8 ;  /* 0x000000080a008985 */ /* 0x0043e2000c10190c */
        /* <DEDUP_REMOVED lines=46> */
.L_x_808:
[----:B--234-:R-:W-:Y:S05]  /*df50*/  BSYNC B0 ;  /* 0x0000000000007941 */ /* 0x01cfea0003800000 */
.L_x_807:
        /* <DEDUP_REMOVED lines=30> */
.L_x_810:
[----:B------:R-:W-:Y:S05]  /*e140*/  BSYNC B0 ;  /* 0x0000000000007941 */ /* 0x000fea0003800000 */
.L_x_809:
        /* <DEDUP_REMOVED lines=30> */
.L_x_812:
[----:B------:R-:W-:Y:S05]  /*e330*/  BSYNC B0 ;  /* 0x0000000000007941 */ /* 0x000fea0003800000 */
.L_x_811:
        /* <DEDUP_REMOVED lines=31> */
.L_x_805:
        /* <DEDUP_REMOVED lines=10> */
[----:B-----5:R-:W2:Y:S01]  /*e5d0*/  @P0 LDG.E R0, [R6.64] ;  /* 0x0000000c06000981 */ /* 0x020ea2000c1e1900 */
        /* <DEDUP_REMOVED lines=20> */
.L_x_813:
        /* <DEDUP_REMOVED lines=43> */
.L_x_815:
[----:B------:R-:W-:Y:S05]  /*e9d0*/  BSYNC B0 ;  /* 0x0000000000007941 */ /* 0x000fea0003800000 */
.L_x_814:
        /* <DEDUP_REMOVED lines=20> */
[----:B------:R-:W-:Y:S01]  /*eb20*/  UIMAD UR7, UR9, UR5, UR7 ;  /* 0x00000005090772a4 */ /* 0x000fe2000f8e0207 */
[C---:B-1----:R-:W-:Y:S02]  /*eb30*/  IMAD R4, R0.reuse, 0x80, R4 ;  /* 0x0000008000047824 */ /* 0x042fe400078e0204 */
[----:B------:R-:W-:Y:S01]  /*eb40*/  IMAD R3, R0, 0x80, R3 ;  /* 0x0000008000037824 */ /* 0x000fe200078e0203 */
[----:B------:R-:W-:Y:S01]  /*eb50*/  ULDC.64 UR4, c[0x0][0x3f0] ;  /* 0x0000fc0000047ab9 */ /* 0x000fe20000000a00 */
[----:B------:R-:W-:Y:S01]  /*eb60*/  IADD3 R8, R9, 0x40, RZ ;  /* 0x0000004009087810 */ /* 0x000fe20007ffe0ff */
[----:B------:R-:W-:Y:S01]  /*eb70*/  UIMAD UR6, UR6, UR4, URZ ;  /* 0x00000004060672a4 */ /* 0x000fe2000f8e023f */
[----:B------:R-:W-:Y:S01]  /*eb80*/  @P0 IMAD.HI.U32 R2, R3, c[0x0][0x4ec], RZ ;  /* 0x00013b0003020a27 */ /* 0x000fe200078e00ff */
[----:B------:R-:W-:-:S02]  /*eb90*/  UIADD3 UR17, UR7, UR17, URZ ;  /* 0x0000001107117290 */ /* 0x000fc4000fffe03f */
        /* <DEDUP_REMOVED lines=49> */
.L_x_817:
[----:B------:R-:W-:Y:S05]  /*eeb0*/  BSYNC B0 ;  /* 0x0000000000007941 */ /* 0x000fea0003800000 */
.L_x_816:
        /* <DEDUP_REMOVED lines=27> */
.L_x_819:
[----:B------:R-:W-:Y:S05]  /*f070*/  BSYNC B0 ;  /* 0x0000000000007941 */ /* 0x000fea0003800000 */
.L_x_818:
        /* <DEDUP_REMOVED lines=27> */
.L_x_821:
[----:B------:R-:W-:Y:S05]  /*f230*/  BSYNC B0 ;  /* 0x0000000000007941 */ /* 0x000fea0003800000 */
.L_x_820:
        /* <DEDUP_REMOVED lines=28> */
.L_x_822:
        /* <DEDUP_REMOVED lines=16> */
.L_x_1780:


//--------------------- .text._ZN7cutlass13device_kernelIN5flash19enable_sm80_to_sm89INS1_16FlashAttnFwdSm80INS1_25CollectiveMainloopFwdSm80ILi8ELi1ELb0EN4cute5tupleIJNS5_1CILi128EEENS7_ILi48EEENS7_ILi256EEEEEELi256ENS_10bfloat16_tEfNS_4arch4Sm80ELb0ELb0ELb1ELb1ELb1ELb1ELb1ELb0EEENS1_21CollectiveEpilogueFwdINS6_IJS8_SA_S9_EEENS6_IJNS7_ILi1EEESI_SI_EEESC_SE_Li256ELb1ELb1ELb0ELb0EEENS1_19SingleTileSchedulerILb1ELb0ELb1ELi128EEEEEEEEEvNT_6ParamsE --------------------------
	.section	.text._ZN7cutlass13device_kernelIN5flash19enable_sm80_to_sm89INS1_16FlashAttnFwdSm80INS1_25CollectiveMainloopFwdSm80ILi8ELi1ELb0EN4cute5tupleIJNS5_1CILi128EEENS7_ILi48EEENS7_ILi256EEEEEELi256ENS_10bfloat16_tEfNS_4arch4Sm80ELb0ELb0ELb1ELb1ELb1ELb1ELb1ELb0EEENS1_21CollectiveEpilogueFwdINS6_IJS8_SA_S9_EEENS6_IJNS7_ILi1EEESI_SI_EEESC_SE_Li256ELb1ELb1ELb0ELb0EEENS1_19SingleTileSchedulerILb1ELb0ELb1ELi128EEEEEEEEEvNT_6ParamsE,"ax",@progbits
	.sectioninfo	@"SHI_REGISTERS=255"
	.align	128
.text._ZN7cutlass13device_kernelIN5flash19enable_sm80_to_sm89INS1_16FlashAttnFwdSm80INS1_25CollectiveMainloopFwdSm80ILi8ELi1ELb0EN4cute5tupleIJNS5_1CILi128EEENS7_ILi48EEENS7_ILi256EEEEEELi256ENS_10bfloat16_tEfNS_4arch4Sm80ELb0ELb0ELb1ELb1ELb1ELb1ELb1ELb0EEENS1_21CollectiveEpilogueFwdINS6_IJS8_SA_S9_EEENS6_IJNS7_ILi1EEESI_SI_EEESC_SE_Li256ELb1ELb1ELb0ELb0EEENS1_19SingleTileSchedulerILb1ELb0ELb1ELi128EEEEEEEEEvNT_6ParamsE:
        .type           _ZN7cutlass13device_kernelIN5flash19enable_sm80_to_sm89INS1_16FlashAttnFwdSm80INS1_25CollectiveMainloopFwdSm80ILi8ELi1ELb0EN4cute5tupleIJNS5_1CILi128EEENS7_ILi48EEENS7_ILi256EEEEEELi256ENS_10bfloat16_tEfNS_4arch4Sm80ELb0ELb0ELb1ELb1ELb1ELb1ELb1ELb0EEENS1_21CollectiveEpilogueFwdINS6_IJS8_SA_S9_EEENS6_IJNS7_ILi1EEESI_SI_EEESC_SE_Li256ELb1ELb1ELb0ELb0EEENS1_19SingleTileSchedulerILb1ELb0ELb1ELi128EEEEEEEEEvNT_6ParamsE,@function
        .size           _ZN7cutlass13device_kernelIN5flash19enable_sm80_to_sm89INS1_16FlashAttnFwdSm80INS1_25CollectiveMainloopFwdSm80ILi8ELi1ELb0EN4cute5tupleIJNS5_1CILi128EEENS7_ILi48EEENS7_ILi256EEEEEELi256ENS_10bfloat16_tEfNS_4arch4Sm80ELb0ELb0ELb1ELb1ELb1ELb1ELb1ELb0EEENS1_21CollectiveEpilogueFwdINS6_IJS8_SA_S9_EEENS6_IJNS7_ILi1EEESI_SI_EEESC_SE_Li256ELb1ELb1ELb0ELb0EEENS1_19SingleTileSchedulerILb1ELb0ELb1ELi128EEEEEEEEEvNT_6ParamsE,(.L_x_1781 - _ZN7cutlass13device_kernelIN5flash19enable_sm80_to_sm89INS1_16FlashAttnFwdSm80INS1_25CollectiveMainloopFwdSm80ILi8ELi1ELb0EN4cute5tupleIJNS5_1CILi128EEENS7_ILi48EEENS7_ILi256EEEEEELi256ENS_10bfloat16_tEfNS_4arch4Sm80ELb0ELb0ELb1ELb1ELb1ELb1ELb1ELb0EEENS1_21CollectiveEpilogueFwdINS6_IJS8_SA_S9_EEENS6_IJNS7_ILi1EEESI_SI_EEESC_SE_Li256ELb1ELb1ELb0ELb0EEENS1_19SingleTileSchedulerILb1ELb0ELb1ELi128EEEEEEEEEvNT_6ParamsE)
        .other          _ZN7cutlass13device_kernelIN5flash19enable_sm80_to_sm89INS1_16FlashAttnFwdSm80INS1_25CollectiveMainloopFwdSm80ILi8ELi1ELb0EN4cute5tupleIJNS5_1CILi128EEENS7_ILi48EEENS7_ILi256EEEEEELi256ENS_10bfloat16_tEfNS_4arch4Sm80ELb0ELb0ELb1ELb1ELb1ELb1ELb1ELb0EEENS1_21CollectiveEpilogueFwdINS6_IJS8_SA_S9_EEENS6_IJNS7_ILi1EEESI_SI_EEESC_SE_Li256ELb1ELb1ELb0ELb0EEENS1_19SingleTileSchedulerILb1ELb0ELb1ELi128EEEEEEEEEvNT_6ParamsE,@"STO_CUDA_ENTRY STV_DEFAULT"
_ZN7cutlass13device_kernelIN5flash19enable_sm80_to_sm89INS1_16FlashAttnFwdSm80INS1_25CollectiveMainloopFwdSm80ILi8ELi1ELb0EN4cute5tupleIJNS5_1CILi128EEENS7_ILi48EEENS7_ILi256EEEEEELi256ENS_10bfloat16_tEfNS_4arch4Sm80ELb0ELb0ELb1ELb1ELb1ELb1ELb1ELb0EEENS1_21CollectiveEpilogueFwdINS6_IJS8_SA_S9_EEENS6_IJNS7_ILi1EEESI_SI_EEESC_SE_Li256ELb1ELb1ELb0ELb0EEENS1_19SingleTileSchedulerILb1ELb0ELb1ELi128EEEEEEEEEvNT_6ParamsE:
[----:B------:R-:W-:Y:S02]  /*0000*/  MOV R1, c[0x0][0x28] ;  /* 0x00000a0000017a02 */ /* 0x000fe40000000f00 */
[----:B------:R-:W1:Y:S01]  /*0010*/  S2R R224, SR_TID.X ;  /* 0x0000000000e07919 */ /* 0x000e620000002100 */
[----:B------:R-:W-:Y:S01]  /*0020*/  MOV R7, 0x4 ;  /* 0x0000000400077802 */ /* 0x000fe20000000f00 */
[----:B------:R-:W-:Y:S02]  /*0030*/  ULDC.64 UR16, c[0x0][0x118] ;  /* 0x0000460000107ab9 */ /* 0x000fe40000000a00 */
[----:B------:R-:W2:Y:S04]  /*0040*/  S2R R226, SR_CTAID.Z ;  /* 0x0000000000e27919 */ /* 0x000ea80000002700 */
[----:B------:R-:W3:Y:S01]  /*0050*/  S2R R109, SR_CTAID.X ;  /* 0x00000000006d7919 */ /* 0x000ee20000002500 */
[----:B-1----:R-:W-:Y:S01]  /*0060*/  SHF.R.U32.HI R0, RZ, 0x5, R224 ;  /* 0x00000005ff007819 */ /* 0x002fe200000116e0 */
[----:B--2---:R-:W-:-:S05]  /*0070*/  IMAD.WIDE R2, R226, R7, c[0x0][0x568] ;  /* 0x00015a00e2027625 */ /* 0x004fca00078e0207 */
[----:B------:R-:W1:Y:S02]  /*0080*/  SHFL.IDX PT, R0, R0, RZ, 0x1f ;  /* 0x00001fff00007589 */ /* 0x000e6400000e0000 */
[----:B-1----:R-:W-:-:S13]  /*0090*/  ISETP.NE.AND P0, PT, R0, RZ, PT ;  /* 0x000000ff0000720c */ /* 0x002fda0003f05270 */
[----:B------:R-:W-:Y:S05]  /*00a0*/  @!P0 BRA `(.L_x_823) ;  /* 0x0000013000008947 */ /* 0x000fea0003800000 */
[----:B---3--:R-:W-:-:S04]  /*00b0*/  ISETP.NE.U32.AND P0, PT, RZ, c[0x0][0x568], PT ;  /* 0x00015a00ff007a0c */ /* 0x008fc80003f05070 */
[----:B------:R-:W-:-:S13]  /*00c0*/  ISETP.NE.AND.EX P0, PT, RZ, c[0x0][0x56c], PT, P0 ;  /* 0x00015b00ff007a0c */ /* 0x000fda0003f05300 */
[----:B------:R-:W-:Y:S05]  /*00d0*/  @!P0 BRA `(.L_x_824) ;  /* 0x0000002000008947 */ /* 0x000fea0003800000 */
[----:B------:R1:W5:Y:S01]  /*00e0*/  LDG.E R3, [R2.64] ;  /* 0x0000001002037981 */ /* 0x000362000c1e1900 */
[----:B------:R-:W-:Y:S05]  /*00f0*/  BRA `(.L_x_825) ;  /* 0x0000009000007947 */ /* 0x000fea0003800000 */
.L_x_824:
[----:B------:R-:W-:-:S04]  /*0100*/  ISETP.NE.U32.AND P0, PT, RZ, c[0x0][0x560], PT ;  /* 0x00015800ff007a0c */ /* 0x000fc80003f05070 */
[----:B------:R-:W-:-:S13]  /*0110*/  ISETP.NE.AND.EX P0, PT, RZ, c[0x0][0x564], PT, P0 ;  /* 0x00015900ff007a0c */ /* 0x000fda0003f05300 */
[----:B------:R-:W-:Y:S05]  /*0120*/  @!P0 BRA `(.L_x_826) ;  /* 0x0000005000008947 */ /* 0x000fea0003800000 */
[----:B------:R-:W-:-:S05]  /*0130*/  IMAD.WIDE R4, R226, R7, c[0x0][0x560] ;  /* 0x00015800e2047625 */ /* 0x000fca00078e0207 */
[----:B------:R-:W2:Y:S04]  /*0140*/  LDG.E R3, [R4.64] ;  /* 0x0000001004037981 */ /* 0x000ea8000c1e1900 */
[----:B------:R-:W2:Y:S02]  /*0150*/  LDG.E R0, [R4.64+0x4] ;  /* 0x0000041004007981 */ /* 0x000ea4000c1e1900 */
[----:B--2---:R-:W-:Y:S01]  /*0160*/  IADD3 R3, -R3, R0, RZ ;  /* 0x0000000003037210 */ /* 0x004fe20007ffe1ff */
[----:B------:R-:W-:Y:S05]  /*0170*/  BRA `(.L_x_825) ;  /* 0x0000001000007947 */ /* 0x000fea0003800000 */
.L_x_826:
[----:B------:R-:W-:-:S05]  /*0180*/  MOV R3, c[0x0][0x54c] ;  /* 0x0001530000037a02 */ /* 0x000fca0000000f00 */
.L_x_825:
[----:B-----5:R-:W-:Y:S01]  /*0190*/  IMAD R3, R3, c[0x0][0x548], RZ ;  /* 0x0001520003037a24 */ /* 0x020fe200078e02ff */
[----:B------:R-:W-:-:S04]  /*01a0*/  SHF.L.U32 R0, R109, 0x7, RZ ;  /* 0x000000076d007819 */ /* 0x000fc800000006ff */
[----:B------:R-:W-:-:S04]  /*01b0*/  ISETP.GE.AND P0, PT, R0, R3, PT ;  /* 0x000000030000720c */ /* 0x000fc80003f06270 */
[----:B------:R-:W-:Y:S01]  /*01c0*/  SEL R226, R226, 0xffffffff, !P0 ;  /* 0xffffffffe2e27807 */ /* 0x000fe20004000000 */
[----:B------:R-:W-:Y:S05]  /*01d0*/  BRA `(.L_x_827) ;  /* 0x0000012000007947 */ /* 0x000fea0003800000 */
.L_x_823:
[----:B---3--:R-:W-:-:S04]  /*01e0*/  ISETP.NE.U32.AND P0, PT, RZ, c[0x0][0x568], PT ;  /* 0x00015a00ff007a0c */ /* 0x008fc80003f05070 */
[----:B------:R-:W-:-:S13]  /*01f0*/  ISETP.NE.AND.EX P0, PT, RZ, c[0x0][0x56c], PT, P0 ;  /* 0x00015b00ff007a0c */ /* 0x000fda0003f05300 */
[----:B------:R-:W-:Y:S05]  /*0200*/  @!P0 BRA `(.L_x_828) ;  /* 0x0000002000008947 */ /* 0x000fea0003800000 */
[----:B------:R1:W5:Y:S01]  /*0210*/  LDG.E R3, [R2.64] ;  /* 0x0000001002037981 */ /* 0x000362000c1e1900 */
[----:B------:R-:W-:Y:S05]  /*0220*/  BRA `(.L_x_829) ;  /* 0x0000009000007947 */ /* 0x000fea0003800000 */
.L_x_828:
        /* <DEDUP_REMOVED lines=8> */
.L_x_830:
[----:B------:R-:W-:-:S05]  /*02b0*/  MOV R3, c[0x0][0x54c] ;  /* 0x0001530000037a02 */ /* 0x000fca0000000f00 */
.L_x_829:
[----:B-----5:R-:W-:Y:S01]  /*02c0*/  IMAD R3, R3, c[0x0][0x548], RZ ;  /* 0x0001520003037a24 */ /* 0x020fe200078e02ff */
[----:B------:R-:W-:-:S04]  /*02d0*/  SHF.L.U32 R0, R109, 0x7, RZ ;  /* 0x000000076d007819 */ /* 0x000fc800000006ff */
[----:B------:R-:W-:-:S04]  /*02e0*/  ISETP.GE.AND P0, PT, R0, R3, PT ;  /* 0x000000030000720c */ /* 0x000fc80003f06270 */
[----:B------:R-:W-:-:S04]  /*02f0*/  SEL R226, R226, 0xffffffff, !P0 ;  /* 0xffffffffe2e27807 */ /* 0x000fc80004000000 */
.L_x_827:
[----:B------:R-:W-:-:S13]  /*0300*/  ISETP.GE.AND P0, PT, R226, RZ, PT ;  /* 0x000000ffe200720c */ /* 0x000fda0003f06270 */
[----:B------:R-:W-:Y:S05]  /*0310*/  @!P0 EXIT ;  /* 0x000000000000894d */ /* 0x000fea0003800000 */
[----:B------:R-:W-:Y:S01]  /*0320*/  ISETP.NE.U32.AND P0, PT, RZ, c[0x0][0x370], PT ;  /* 0x0000dc00ff007a0c */ /* 0x000fe20003f05070 */
[----:B------:R-:W-:Y:S01]  /*0330*/  IMAD.MOV.U32 R225, RZ, RZ, RZ ;  /* 0x000000ffffe17224 */ /* 0x000fe200078e00ff */
[----:B------:R-:W-:Y:S01]  /*0340*/  ISETP.NE.U32.AND P1, PT, RZ, c[0x0][0x360], PT ;  /* 0x0000d800ff007a0c */ /* 0x000fe20003f25070 */
[----:B------:R-:W-:Y:S01]  /*0350*/  IMAD.MOV.U32 R111, RZ, RZ, c[0x0][0x168] ;  /* 0x00005a00ff6f7624 */ /* 0x000fe200078e00ff */
[----:B------:R-:W-:Y:S01]  /*0360*/  ISETP.NE.AND.EX P2, PT, RZ, c[0x0][0x374], PT, P0 ;  /* 0x0000dd00ff007a0c */ /* 0x000fe20003f45300 */
[----:B------:R-:W-:Y:S01]  /*0370*/  CS2R R112, SRZ ;  /* 0x0000000000707805 */ /* 0x000fe2000001ff00 */
[----:B------:R-:W-:Y:S01]  /*0380*/  ISETP.NE.AND.EX P0, PT, RZ, c[0x0][0x364], PT, P1 ;  /* 0x0000d900ff007a0c */ /* 0x000fe20003f05310 */
[----:B------:R-:W-:Y:S01]  /*0390*/  IMAD.MOV.U32 R4, RZ, RZ, RZ ;  /* 0x000000ffff047224 */ /* 0x000fe200078e00ff */
[----:B------:R-:W-:Y:S01]  /*03a0*/  ISETP.NE.U32.AND P1, PT, RZ, c[0x0][0x348], PT ;  /* 0x0000d200ff007a0c */ /* 0x000fe20003f25070 */
[----:B------:R-:W-:Y:S01]  /*03b0*/  IMAD.WIDE R12, R226, R7, c[0x0][0x348] ;  /* 0x0000d200e20c7625 */ /* 0x000fe200078e0207 */
[----:B------:R-:W-:-:S02]  /*03c0*/  ISETP.NE.U32.AND P3, PT, RZ, c[0x0][0x350], PT ;  /* 0x0000d400ff007a0c */ /* 0x000fc40003f65070 */
[----:B------:R-:W-:Y:S01]  /*03d0*/  ISETP.NE.U32.AND P4, PT, RZ, c[0x0][0x358], PT ;  /* 0x0000d600ff007a0c */ /* 0x000fe20003f85070 */
[CC--:B------:R-:W-:Y:S01]  /*03e0*/  IMAD.WIDE R8, R226.reuse, R7.reuse, c[0x0][0x350] ;  /* 0x0000d400e2087625 */ /* 0x0c0fe200078e0207 */
[----:B------:R-:W-:Y:S02]  /*03f0*/  ISETP.NE.AND.EX P1, PT, RZ, c[0x0][0x34c], PT, P1 ;  /* 0x0000d300ff007a0c */ /* 0x000fe40003f25310 */
[----:B------:R-:W-:Y:S01]  /*0400*/  ISETP.NE.AND.EX P3, PT, RZ, c[0x0][0x354], PT, P3 ;  /* 0x0000d500ff007a0c */ /* 0x000fe20003f65330 */
[----:B------:R-:W-:Y:S01]  /*0410*/  @P2 IMAD.WIDE R16, R226, R7, c[0x0][0x370] ;  /* 0x0000dc00e2102625 */ /* 0x000fe200078e0207 */
[----:B------:R-:W-:-:S03]  /*0420*/  ISETP.NE.AND.EX P4, PT, RZ, c[0x0][0x35c], PT, P4 ;  /* 0x0000d700ff007a0c */ /* 0x000fc60003f85340 */
[CC--:B------:R-:W-:Y:S01]  /*0430*/  @P0 IMAD.WIDE R14, R226.reuse, R7.reuse, c[0x0][0x360] ;  /* 0x0000d800e20e0625 */ /* 0x0c0fe200078e0207 */
[----:B------:R2:W5:Y:S03]  /*0440*/  @P2 LDG.E R225, [R16.64] ;  /* 0x0000001010e12981 */ /* 0x000566000c1e1900 */
[----:B------:R-:W-:Y:S01]  /*0450*/  IMAD.WIDE R10, R226, R7, c[0x0][0x358] ;  /* 0x0000d600e20a7625 */ /* 0x000fe200078e0207 */
[----:B------:R2:W5:Y:S04]  /*0460*/  @P0 LDG.E R111, [R14.64] ;  /* 0x000000100e6f0981 */ /* 0x000568000c1e1900 */
[----:B------:R2:W5:Y:S04]  /*0470*/  @P1 LDG.E R113, [R12.64] ;  /* 0x000000100c711981 */ /* 0x000568000c1e1900 */
[----:B------:R2:W5:Y:S04]  /*0480*/  @P3 LDG.E R112, [R8.64] ;  /* 0x0000001008703981 */ /* 0x000568000c1e1900 */
[----:B------:R2:W5:Y:S04]  /*0490*/  @P4 LDG.E R4, [R10.64] ;  /* 0x000000100a044981 */ /* 0x000568000c1e1900 */
[----:B------:R-:W3:Y:S01]  /*04a0*/  S2R R223, SR_CTAID.Y ;  /* 0x0000000000df7919 */ /* 0x000ee20000002600 */
[----:B------:R-:W-:-:S02]  /*04b0*/  IMAD.MOV.U32 R5, RZ, RZ, c[0x0][0x2ac] ;  /* 0x0000ab00ff057624 */ /* 0x000fc400078e00ff */
[----:B-1----:R-:W-:Y:S02]  /*04c0*/  IMAD.MOV.U32 R2, RZ, RZ, c[0x0][0x228] ;  /* 0x00008a00ff027624 */ /* 0x002fe400078e00ff */
[----:B------:R-:W-:Y:S01]  /*04d0*/  IMAD R5, R5, c[0x0][0x1d0], RZ ;  /* 0x0000740005057a24 */ /* 0x000fe200078e02ff */
[----:B---3--:R-:W-:Y:S01]  /*04e0*/  SHF.R.S32.HI R108, RZ, 0x1f, R223 ;  /* 0x0000001fff6c7819 */ /* 0x008fe200000114df */
[----:B------:R-:W-:Y:S05]  /*04f0*/  @P0 BRA `(.L_x_831) ;  /* 0x0000004000000947 */ /* 0x000fea0003800000 */
[----:B--2---:R-:W-:Y:S05]  /*0500*/  @!P1 BRA `(.L_x_831) ;  /* 0x0000003000009947 */ /* 0x004fea0003800000 */
[----:B-----5:R-:W2:Y:S04]  /*0510*/  LDG.E R111, [R12.64] ;  /* 0x000000100c6f7981 */ /* 0x020ea8000c1e1900 */
[----:B------:R-:W2:Y:S02]  /*0520*/  LDG.E R0, [R12.64+0x4] ;  /* 0x000004100c007981 */ /* 0x000ea4000c1e1900 */
[----:B--2---:R-:W-:-:S02]  /*0530*/  IADD3 R111, -R111, R0, RZ ;  /* 0x000000006f6f7210 */ /* 0x004fc40007ffe1ff */
.L_x_831:
[----:B--2---:R-:W-:-:S04]  /*0540*/  ISETP.NE.U32.AND P0, PT, RZ, c[0x0][0x368], PT ;  /* 0x0000da00ff007a0c */ /* 0x004fc80003f05070 */
[----:B------:R-:W-:-:S13]  /*0550*/  ISETP.NE.AND.EX P0, PT, RZ, c[0x0][0x36c], PT, P0 ;  /* 0x0000db00ff007a0c */ /* 0x000fda0003f05300 */
[----:B------:R-:W-:Y:S05]  /*0560*/  @!P0 BRA `(.L_x_832) ;  /* 0x0000003000008947 */ /* 0x000fea0003800000 */
[----:B------:R-:W-:-:S05]  /*0570*/  IMAD.WIDE R8, R226, R7, c[0x0][0x368] ;  /* 0x0000da00e2087625 */ /* 0x000fca00078e0207 */
[----:B------:R1:W5:Y:S01]  /*0580*/  LDG.E R5, [R8.64] ;  /* 0x0000001008057981 */ /* 0x000362000c1e1900 */
[----:B------:R-:W-:Y:S05]  /*0590*/  BRA `(.L_x_833) ;  /* 0x0000004000007947 */ /* 0x000fea0003800000 */
.L_x_832:
[----:B------:R-:W-:Y:S05]  /*05a0*/  @!P3 BRA `(.L_x_833) ;  /* 0x000000300000b947 */ /* 0x000fea0003800000 */
[----:B------:R-:W2:Y:S04]  /*05b0*/  LDG.E R5, [R8.64] ;  /* 0x0000001008057981 */ /* 0x000ea8000c1e1900 */
[----:B------:R-:W2:Y:S02]  /*05c0*/  LDG.E R0, [R8.64+0x4] ;  /* 0x0000041008007981 */ /* 0x000ea4000c1e1900 */
[----:B--2---:R-:W-:Y:S02]  /*05d0*/  IADD3 R5, -R5, R0, RZ ;  /* 0x0000000005057210 */ /* 0x004fe40007ffe1ff */
.L_x_833:
[----:B------:R-:W2:Y:S04]  /*05e0*/  @P4 LDG.E R0, [R10.64] ;  /* 0x000000100a004981 */ /* 0x000ea8000c1e1900 */
[----:B------:R-:W2:Y:S01]  /*05f0*/  @P4 LDG.E R3, [R10.64+0x4] ;  /* 0x000004100a034981 */ /* 0x000ea2000c1e1900 */
[----:B-1---5:R-:W-:Y:S01]  /*0600*/  IMAD.IADD R9, R5, 0x1, -R225 ;  /* 0x0000000105097824 */ /* 0x022fe200078e0ae1 */
[----:B------:R-:W-:Y:S01]  /*0610*/  ISETP.NE.U32.AND P0, PT, RZ, c[0x0][0x378], PT ;  /* 0x0000de00ff007a0c */ /* 0x000fe20003f05070 */
[----:B------:R-:W-:-:S03]  /*0620*/  IMAD.MOV.U32 R110, RZ, RZ, R5 ;  /* 0x000000ffff6e7224 */ /* 0x000fc600078e0005 */
[----:B------:R-:W-:Y:S01]  /*0630*/  ISETP.NE.AND.EX P0, PT, RZ, c[0x0][0x37c], PT, P0 ;  /* 0x0000df00ff007a0c */ /* 0x000fe20003f05300 */
[----:B------:R-:W-:-:S05]  /*0640*/  IMAD.MOV R114, RZ, RZ, -R9 ;  /* 0x000000ffff727224 */ /* 0x000fca00078e0a09 */
[----:B------:R-:W-:-:S07]  /*0650*/  IMNMX R114, RZ, R114, !PT ;  /* 0x00000072ff727217 */ /* 0x000fce0007800200 */
[----:B------:R-:W-:-:S05]  /*0660*/  @P0 IMAD.WIDE R12, R226, R7, c[0x0][0x378] ;  /* 0x0000de00e20c0625 */ /* 0x000fca00078e0207 */
[----:B------:R1:W5:Y:S01]  /*0670*/  @P0 LDG.E R110, [R12.64] ;  /* 0x000000100c6e0981 */ /* 0x000362000c1e1900 */
[----:B--2---:R-:W-:-:S04]  /*0680*/  @P4 IMAD.IADD R2, R3, 0x1, -R0 ;  /* 0x0000000103024824 */ /* 0x004fc800078e0a00 */
[----:B------:R-:W-:-:S05]  /*0690*/  IMAD.IADD R107, R9, 0x1, R2 ;  /* 0x00000001096b7824 */ /* 0x000fca00078e0202 */
[----:B------:R-:W-:-:S05]  /*06a0*/  IADD3 R3, R107, 0x2f, RZ ;  /* 0x0000002f6b037810 */ /* 0x000fca0007ffe0ff */
[----:B------:R-:W-:-:S05]  /*06b0*/  IMAD.HI R3, R3, 0x2aaaaaab, RZ ;  /* 0x2aaaaaab03037827 */ /* 0x000fca00078e02ff */
[----:B------:R-:W-:-:S04]  /*06c0*/  SHF.R.U32.HI R156, RZ, 0x1f, R3 ;  /* 0x0000001fff9c7819 */ /* 0x000fc80000011603 */
[----:B------:R-:W-:-:S05]  /*06d0*/  LEA.HI.SX32 R156, R3, R156, 0x1d ;  /* 0x0000009c039c7211 */ /* 0x000fca00078feaff */
[----:B------:R-:W-:-:S05]  /*06e0*/  IMAD R9, R156, 0x30, -R9 ;  /* 0x000000309c097824 */ /* 0x000fca00078e0a09 */
[----:B------:R-:W-:-:S04]  /*06f0*/  IMNMX R9, R9, R2, PT ;  /* 0x0000000209097217 */ /* 0x000fc80003800200 */
[----:B------:R-:W-:Y:S01]  /*0700*/  ISETP.GT.AND P0, PT, R9, R114, PT ;  /* 0x000000720900720c */ /* 0x000fe20003f04270 */
[----:B------:R-:W-:-:S05]  /*0710*/  IMAD.WIDE.U32 R114, R114, -0x55555555, RZ ;  /* 0xaaaaaaab72727825 */ /* 0x000fca00078e00ff */
[----:B------:R-:W-:-:S05]  /*0720*/  SHF.R.U32.HI R114, RZ, 0x5, R115 ;  /* 0x00000005ff727819 */ /* 0x000fca0000011673 */
[----:B------:R-:W-:Y:S02]  /*0730*/  IMAD.MOV.U32 R3, RZ, RZ, R114 ;  /* 0x000000ffff037224 */ /* 0x000fe400078e0072 */
[----:B------:R-:W-:-:S05]  /*0740*/  @P0 IADD3 R9, R9, 0x2f, RZ ;  /* 0x0000002f09090810 */ /* 0x000fca0007ffe0ff */
[----:B------:R-:W-:-:S05]  /*0750*/  @P0 IMAD.HI R9, R9, 0x2aaaaaab, RZ ;  /* 0x2aaaaaab09090827 */ /* 0x000fca00078e02ff */
[----:B------:R-:W-:-:S04]  /*0760*/  @P0 SHF.R.U32.HI R0, RZ, 0x1f, R9 ;  /* 0x0000001fff000819 */ /* 0x000fc80000011609 */
[----:B------:R-:W-:-:S04]  /*0770*/  @P0 LEA.HI.SX32 R3, R9, R0, 0x1d ;  /* 0x0000000009030211 */ /* 0x000fc800078feaff */
[----:B------:R-:W-:-:S13]  /*0780*/  ISETP.GT.AND P0, PT, R3, R114, PT ;  /* 0x000000720300720c */ /* 0x000fda0003f04270 */
[----:B------:R-:W-:Y:S05]  /*0790*/  @!P0 BRA `(.L_x_834) ;  /* 0x00006d6000008947 */ /* 0x000fea0003800000 */
[----:B-1----:R-:W-:Y:S01]  /*07a0*/  ISETP.NE.U32.AND P1, PT, RZ, c[0x0][0x340], PT ;  /* 0x0000d000ff007a0c */ /* 0x002fe20003f25070 */
[----:B------:R-:W-:Y:S01]  /*07b0*/  UMOV UR7, 0x30 ;  /* 0x0000003000077882 */ /* 0x000fe20000000000 */
[----:B------:R-:W-:Y:S01]  /*07c0*/  IADD3 R61, R3, -0x1, RZ ;  /* 0xffffffff033d7810 */ /* 0x000fe20007ffe0ff */
[----:B------:R-:W-:Y:S01]  /*07d0*/  ULDC.64 UR4, c[0x0][0x238] ;  /* 0x00008e0000047ab9 */ /* 0x000fe20000000a00 */
[----:B------:R-:W-:-:S13]  /*07e0*/  ISETP.NE.AND.EX P1, PT, RZ, c[0x0][0x344], PT, P1 ;  /* 0x0000d100ff007a0c */ /* 0x000fda0003f25310 */
[----:B------:R-:W-:-:S06]  /*07f0*/  @P1 IMAD.WIDE R174, R226, R7, c[0x0][0x340] ;  /* 0x0000d000e2ae1625 */ /* 0x000fcc00078e0207 */
[----:B------:R-:W2:Y:S01]  /*0800*/  @P1 LDG.E R174, [R174.64] ;  /* 0x00000010aeae1981 */ /* 0x000ea2000c1e1900 */
[----:B------:R-:W-:Y:S01]  /*0810*/  SHF.R.S32.HI R7, RZ, 0x1f, R224 ;  /* 0x0000001fff077819 */ /* 0x000fe200000114e0 */
[----:B------:R-:W-:Y:S01]  /*0820*/  IMAD R162, R108, c[0x0][0x240], RZ ;  /* 0x000090006ca27a24 */ /* 0x000fe200078e02ff */
[----:B------:R-:W-:Y:S01]  /*0830*/  SHF.R.S32.HI R139, RZ, 0x1f, R226 ;  /* 0x0000001fff8b7819 */ /* 0x000fe200000114e2 */
[----:B------:R-:W-:Y:S01]  /*0840*/  UIMAD.WIDE.U32 UR10, UR7, UR4, URZ ;  /* 0x00000004070a72a5 */ /* 0x000fe2000f8e003f */
[----:B------:R-:W-:Y:S01]  /*0850*/  LEA.HI R9, R7, R224, RZ, 0x3 ;  /* 0x000000e007097211 */ /* 0x000fe200078f18ff */
[----:B------:R-:W-:Y:S01]  /*0860*/  IMAD R162, R223, c[0x0][0x244], R162 ;  /* 0x00009100dfa27a24 */ /* 0x000fe200078e02a2 */
[----:B------:R-:W-:Y:S01]  /*0870*/  SEL R160, R226, RZ, !P4 ;  /* 0x000000ffe2a07207 */ /* 0x000fe20006000000 */
[----:B------:R-:W-:Y:S01]  /*0880*/  UIMAD UR8, UR7, UR5, URZ ;  /* 0x00000005070872a4 */ /* 0x000fe2000f8e023f */
[----:B------:R-:W-:Y:S01]  /*0890*/  SHF.R.S32.HI R17, RZ, 0x3, R9 ;  /* 0x00000003ff117819 */ /* 0x000fe20000011409 */
[----:B------:R-:W-:Y:S01]  /*08a0*/  IMAD.IADD R112, R112, 0x1, R5 ;  /* 0x0000000170707824 */ /* 0x000fe200078e0205 */
[----:B------:R-:W-:Y:S01]  /*08b0*/  LOP3.LUT R9, R9, 0xfffffff8, RZ, 0xc0, !PT ;  /* 0xfffffff809097812 */ /* 0x000fe200078ec0ff */
[----:B------:R-:W-:Y:S01]  /*08c0*/  UIADD3 UR8, UR11, UR8, URZ ;  /* 0x000000080b087290 */ /* 0x000fe2000fffe03f */
[----:B------:R-:W-:Y:S01]  /*08d0*/  SHF.R.S32.HI R170, RZ, 0x1f, R17 ;  /* 0x0000001fffaa7819 */ /* 0x000fe20000011411 */
[C---:B------:R-:W-:Y:S01]  /*08e0*/  IMAD.SHL.U32 R119, R17.reuse, 0x40, RZ ;  /* 0x0000004011777824 */ /* 0x040fe200078e00ff */
[----:B------:R-:W-:Y:S01]  /*08f0*/  IADD3 R158, P0, R17, R4, RZ ;  /* 0x00000004119e7210 */ /* 0x000fe20007f1e0ff */
[----:B------:R-:W-:Y:S01]  /*0900*/  IMAD.IADD R0, R224, 0x1, -R9 ;  /* 0x00000001e0007824 */ /* 0x000fe200078e0a09 */
[----:B------:R-:W-:Y:S01]  /*0910*/  LEA.HI R7, R7, R224, RZ, 0x6 ;  /* 0x000000e007077211 */ /* 0x000fe200078f30ff */
[C---:B------:R-:W-:Y:S01]  /*0920*/  IMAD R3, R61.reuse, UR8, RZ ;  /* 0x000000083d037c24 */ /* 0x040fe2000f8e02ff */
[----:B------:R-:W-:Y:S01]  /*0930*/  LEA.HI.X.SX32 R159, R4, R170, 0x1, P0 ;  /* 0x000000aa049f7211 */ /* 0x000fe200000f0eff */
[C---:B------:R-:W-:Y:S01]  /*0940*/  IMAD.SHL.U32 R18, R0.reuse, 0x8, RZ ;  /* 0x0000000800127824 */ /* 0x040fe200078e00ff */
[----:B------:R-:W-:Y:S01]  /*0950*/  SHF.R.S32.HI R6, RZ, 0x1f, R61 ;  /* 0x0000001fff067819 */ /* 0x000fe2000001143d */
[----:B------:R-:W-:Y:S01]  /*0960*/  IMAD R4, R61, -0x30, R2 ;  /* 0xffffffd03d047824 */ /* 0x000fe200078e0202 */
[----:B------:R-:W-:Y:S01]  /*0970*/  LOP3.LUT R119, R119, 0x1c0, RZ, 0xc0, !PT ;  /* 0x000001c077777812 */ /* 0x000fe200078ec0ff */
[----:B------:R-:W-:Y:S01]  /*0980*/  IMAD R9, R159, c[0x0][0x238], RZ ;  /* 0x00008e009f097a24 */ /* 0x000fe200078e02ff */
[--C-:B------:R-:W-:Y:S01]  /*0990*/  SHF.R.S32.HI R19, RZ, 0x1f, R18.reuse ;  /* 0x0000001fff137819 */ /* 0x100fe20000011412 */
[----:B------:R-:W-:Y:S01]  /*09a0*/  IMAD.SHL.U32 R20, R0, 0x4, RZ ;  /* 0x0000000400147824 */ /* 0x000fe200078e00ff */
[----:B------:R-:W-:Y:S01]  /*09b0*/  IMNMX R4, R4, 0x30, PT ;  /* 0x0000003004047817 */ /* 0x000fe20003800200 */
[----:B------:R-:W-:Y:S01]  /*09c0*/  IMAD R8, R158, c[0x0][0x23c], R9 ;  /* 0x00008f009e087a24 */ /* 0x000fe200078e0209 */
[----:B------:R-:W-:Y:S01]  /*09d0*/  IADD3 R121, R18, 0x80, RZ ;  /* 0x0000008012797810 */ /* 0x000fe20007ffe0ff */
[----:B------:R-:W-:Y:S01]  /*09e0*/  IMAD.WIDE.U32 R10, R158, c[0x0][0x238], R18 ;  /* 0x00008e009e0a7a25 */ /* 0x000fe200078e0012 */
[----:B------:R-:W-:Y:S01]  /*09f0*/  IADD3 R16, R20, 0x40, RZ ;  /* 0x0000004014107810 */ /* 0x000fe20007ffe0ff */
[----:B------:R-:W-:Y:S01]  /*0a00*/  USHF.L.U32 UR12, UR4, 0x5, URZ ;  /* 0x00000005040c7899 */ /* 0x000fe2000800063f */
[----:B------:R-:W-:Y:S01]  /*0a10*/  LOP3.LUT R117, R119, 0x38, R18, 0xf8, !PT ;  /* 0x0000003877757812 */ /* 0x000fe200078ef812 */
[----:B------:R-:W-:Y:S01]  /*0a20*/  IMAD.IADD R9, R11, 0x1, R8 ;  /* 0x000000010b097824 */ /* 0x000fe200078e0208 */
[----:B------:R-:W-:Y:S01]  /*0a30*/  SHF.R.U32.HI R118, RZ, 0x3, R119 ;  /* 0x00000003ff767819 */ /* 0x000fe20000011677 */
[----:B------:R-:W-:Y:S01]  /*0a40*/  IMAD.MOV.U32 R8, RZ, RZ, R10 ;  /* 0x000000ffff087224 */ /* 0x000fe200078e000a */
[----:B------:R-:W-:Y:S01]  /*0a50*/  IADD3 R120, R18, 0xc0, RZ ;  /* 0x000000c012787810 */ /* 0x000fe20007ffe0ff */
[----:B------:R-:W-:Y:S01]  /*0a60*/  IMAD.IADD R4, R4, 0x1, -R17 ;  /* 0x0000000104047824 */ /* 0x000fe200078e0a11 */
[----:B------:R-:W-:Y:S01]  /*0a70*/  ISETP.GE.AND P2, PT, R18, c[0x0][0x1d4], PT ;  /* 0x0000750012007a0c */ /* 0x000fe20003f46270 */
[----:B------:R-:W-:Y:S01]  /*0a80*/  IMAD.WIDE.U32 R8, R223, c[0x0][0x240], R8 ;  /* 0x00009000df087a25 */ /* 0x000fe200078e0008 */
[----:B------:R-:W-:Y:S01]  /*0a90*/  ISETP.GE.AND P6, PT, R121, c[0x0][0x1d4], PT ;  /* 0x0000750079007a0c */ /* 0x000fe20003fc6270 */
[----:B------:R-:W-:Y:S01]  /*0aa0*/  UMOV UR6, 0x5 ;  /* 0x0000000500067882 */ /* 0x000fe20000000000 */
[C---:B------:R-:W-:Y:S01]  /*0ab0*/  ISETP.GE.AND P0, PT, R4.reuse, 0x1, PT ;  /* 0x000000010400780c */ /* 0x040fe20003f06270 */
[----:B------:R-:W-:Y:S01]  /*0ac0*/  IMAD.IADD R163, R9, 0x1, R162 ;  /* 0x0000000109a37824 */ /* 0x000fe200078e02a2 */
[----:B------:R-:W-:Y:S01]  /*0ad0*/  ISETP.GT.AND P3, PT, R4, 0x20, PT ;  /* 0x000000200400780c */ /* 0x000fe20003f64270 */
[----:B------:R-:W-:Y:S01]  /*0ae0*/  IMAD.MOV.U32 R162, RZ, RZ, R8 ;  /* 0x000000ffffa27224 */ /* 0x000fe200078e0008 */
[----:B------:R-:W-:Y:S01]  /*0af0*/  ISETP.GE.AND P5, PT, R120, c[0x0][0x1d4], PT ;  /* 0x0000750078007a0c */ /* 0x000fe20003fa6270 */
[----:B------:R-:W-:Y:S01]  /*0b00*/  IMAD.SHL.U32 R7, R7, 0x8, RZ ;  /* 0x0000000807077824 */ /* 0x000fe200078e00ff */
[----:B------:R-:W-:Y:S01]  /*0b10*/  USHF.L.U64.HI UR9, UR4, UR6, UR5 ;  /* 0x0000000604097299 */ /* 0x000fe20008010205 */
[----:B------:R-:W-:Y:S01]  /*0b20*/  IMAD.WIDE.U32 R162, R160, c[0x0][0x248], R162 ;  /* 0x00009200a0a27a25 */ /* 0x000fe200078e00a2 */
[----:B------:R-:W-:Y:S01]  /*0b30*/  P2R R125, PR, RZ, 0x4 ;  /* 0x00000004ff7d7803 */ /* 0x000fe20000000000 */
[----:B------:R-:W-:Y:S01]  /*0b40*/  ULDC.64 UR4, c[0x0][0x280] ;  /* 0x0000a00000047ab9 */ /* 0x000fe20000000a00 */
[----:B------:R-:W-:Y:S01]  /*0b50*/  LOP3.LUT R7, R7, 0xfffffe00, RZ, 0xc0, !PT ;  /* 0xfffffe0007077812 */ /* 0x000fe200078ec0ff */
[----:B------:R-:W-:Y:S01]  /*0b60*/  IMAD.IADD R15, R20, 0x1, R16 ;  /* 0x00000001140f7824 */ /* 0x000fe200078e0210 */
[----:B------:R-:W-:Y:S01]  /*0b70*/  MOV R164, R162 ;  /* 0x000000a200a47202 */ /* 0x000fe20000000f00 */
[----:B------:R-:W-:Y:S01]  /*0b80*/  IMAD R3, R6, UR10, R3 ;  /* 0x0000000a06037c24 */ /* 0x000fe2000f8e0203 */
[----:B------:R-:W-:Y:S01]  /*0b90*/  LOP3.LUT R117, R7, R117, R118, 0xf6, !PT ;  /* 0x0000007507757212 */ /* 0x000fe200078ef676 */
[----:B------:R-:W-:Y:S01]  /*0ba0*/  IMAD R22, R108, c[0x0][0x260], RZ ;  /* 0x000098006c167a24 */ /* 0x000fe200078e02ff */
[----:B------:R-:W-:Y:S01]  /*0bb0*/  SHF.R.S32.HI R21, RZ, 0x1f, R20 ;  /* 0x0000001fff157819 */ /* 0x000fe20000011414 */
[----:B------:R-:W-:Y:S01]  /*0bc0*/  IMAD.WIDE.U32 R10, R223, c[0x0][0x260], R18 ;  /* 0x00009800df0a7a25 */ /* 0x000fe200078e0012 */
[----:B------:R-:W-:Y:S01]  /*0bd0*/  IADD3 R116, R17, 0x20, RZ ;  /* 0x0000002011747810 */ /* 0x000fe20007ffe0ff */
[----:B------:R-:W-:Y:S01]  /*0be0*/  USHF.L.U64.HI UR13, UR4, UR6, UR5 ;  /* 0x00000006040d7299 */ /* 0x000fe20008010205 */
[----:B------:R-:W-:Y:S01]  /*0bf0*/  P2R R123, PR, RZ, 0x40 ;  /* 0x00000040ff7b7803 */ /* 0x000fe20000000000 */
[----:B------:R-:W-:Y:S01]  /*0c00*/  IMAD.SHL.U32 R117, R117, 0x2, RZ ;  /* 0x0000000275757824 */ /* 0x000fe200078e00ff */
[----:B------:R-:W-:Y:S01]  /*0c10*/  USHF.L.U32 UR14, UR4, 0x5, URZ ;  /* 0x00000005040e7899 */ /* 0x000fe2000800063f */
[----:B------:R-:W-:Y:S01]  /*0c20*/  IMAD R22, R223, c[0x0][0x264], R22 ;  /* 0x00009900df167a24 */ /* 0x000fe200078e0216 */
[----:B------:R-:W-:Y:S01]  /*0c30*/  UIMAD.WIDE.U32 UR20, UR4, 0x30, URZ ;  /* 0x00000030041478a5 */ /* 0x000fe2000f8e003f */
[C---:B------:R-:W-:Y:S01]  /*0c40*/  IMAD R172, R170.reuse, c[0x0][0x280], RZ ;  /* 0x0000a000aaac7a24 */ /* 0x040fe200078e02ff */
[----:B------:R-:W-:Y:S01]  /*0c50*/  UIMAD UR15, UR7, UR5, URZ ;  /* 0x00000005070f72a4 */ /* 0x000fe2000f8e023f */
[----:B------:R-:W-:Y:S01]  /*0c60*/  IMAD.IADD R23, R11, 0x1, R22 ;  /* 0x000000010b177824 */ /* 0x000fe200078e0216 */
[----:B------:R-:W-:Y:S01]  /*0c70*/  P2R R122, PR, RZ, 0x20 ;  /* 0x00000020ff7a7803 */ /* 0x000fe20000000000 */
[----:B------:R-:W-:Y:S01]  /*0c80*/  IMAD.MOV.U32 R22, RZ, RZ, R10 ;  /* 0x000000ffff167224 */ /* 0x000fe200078e000a */
[----:B------:R-:W-:Y:S01]  /*0c90*/  ULDC.64 UR4, c[0x0][0x290] ;  /* 0x0000a40000047ab9 */ /* 0x000fe20000000a00 */
[----:B------:R-:W-:Y:S01]  /*0ca0*/  IMAD R170, R170, c[0x0][0x290], RZ ;  /* 0x0000a400aaaa7a24 */ /* 0x000fe200078e02ff */
[----:B------:R-:W-:Y:S01]  /*0cb0*/  USHF.L.U64.HI UR6, UR4, UR6, UR5 ;  /* 0x0000000604067299 */ /* 0x000fe20008010205 */
[C---:B------:R-:W-:Y:S01]  /*0cc0*/  IMAD.WIDE.U32 R8, R17.reuse, c[0x0][0x290], R18 ;  /* 0x0000a40011087a25 */ /* 0x040fe200078e0012 */
[----:B------:R-:W-:Y:S01]  /*0cd0*/  UIMAD.WIDE.U32 UR22, UR4, 0x30, URZ ;  /* 0x00000030041678a5 */ /* 0x000fe2000f8e003f */
[C---:B------:R-:W-:Y:S01]  /*0ce0*/  IADD3 R129, -R17.reuse, 0x30, RZ ;  /* 0x0000003011817810 */ /* 0x040fe20007ffe1ff */
[----:B------:R-:W-:Y:S01]  /*0cf0*/  UIMAD UR5, UR7, UR5, URZ ;  /* 0x00000005070572a4 */ /* 0x000fe2000f8e023f */
[C---:B------:R-:W-:Y:S01]  /*0d00*/  IMAD R170, R17.reuse, c[0x0][0x294], R170 ;  /* 0x0000a50011aa7a24 */ /* 0x040fe200078e02aa */
[----:B------:R-:W-:Y:S01]  /*0d10*/  IADD3 R14, R20, 0x20, RZ ;  /* 0x00000020140e7810 */ /* 0x000fe20007ffe0ff */
[C---:B------:R-:W-:Y:S01]  /*0d20*/  IMAD R172, R17.reuse, c[0x0][0x284], R172 ;  /* 0x0000a10011ac7a24 */ /* 0x040fe200078e02ac */
[----:B------:R-:W-:Y:S01]  /*0d30*/  USHF.L.U32 UR18, UR4, 0x5, URZ ;  /* 0x0000000504127899 */ /* 0x000fe2000800063f */
[----:B------:R-:W-:Y:S01]  /*0d40*/  IMAD.WIDE.U32 R12, R17, c[0x0][0x280], R18 ;  /* 0x0000a000110c7a25 */ /* 0x000fe200078e0012 */
[----:B------:R-:W-:-:S02]  /*0d50*/  UIADD3 UR15, UR21, UR15, URZ ;  /* 0x0000000f150f7290 */ /* 0x000fc4000fffe03f */
[----:B------:R-:W-:Y:S01]  /*0d60*/  UIADD3 UR5, UR23, UR5, URZ ;  /* 0x0000000517057290 */ /* 0x000fe2000fffe03f */
[----:B------:R-:W-:Y:S01]  /*0d70*/  IMAD.IADD R171, R170, 0x1, R9 ;  /* 0x00000001aaab7824 */ /* 0x000fe200078e0209 */
[----:B------:R-:W-:Y:S01]  /*0d80*/  ULDC.U8 UR4, c[0x0][0x298] ;  /* 0x0000a60000047ab9 */ /* 0x000fe20000000000 */
[----:B------:R-:W-:-:S04]  /*0d90*/  IMAD.WIDE.U32 R178, R17, c[0x0][0x280], R20 ;  /* 0x0000a00011b27a25 */ /* 0x000fc800078e0014 */
[----:B------:R-:W-:Y:S01]  /*0da0*/  IMAD.IADD R173, R172, 0x1, R13 ;  /* 0x00000001acad7824 */ /* 0x000fe200078e020d */
[----:B------:R-:W-:Y:S01]  /*0db0*/  SHF.R.S32.HI R13, RZ, 0x1f, R116 ;  /* 0x0000001fff0d7819 */ /* 0x000fe20000011474 */
[----:B------:R-:W-:Y:S02]  /*0dc0*/  IMAD.IADD R179, R179, 0x1, R172 ;  /* 0x00000001b3b37824 */ /* 0x000fe400078e02ac */
[----:B------:R-:W-:Y:S01]  /*0dd0*/  IMAD.MOV.U32 R172, RZ, RZ, R12 ;  /* 0x000000ffffac7224 */ /* 0x000fe200078e000c */
[----:B------:R-:W-:Y:S01]  /*0de0*/  LEA.HI R12, R13, R116, RZ, 0x3 ;  /* 0x000000740d0c7211 */ /* 0x000fe200078f18ff */
[----:B------:R-:W-:Y:S02]  /*0df0*/  IMAD.SHL.U32 R115, R116, 0x40, RZ ;  /* 0x0000004074737824 */ /* 0x000fe400078e00ff */
[----:B------:R-:W-:Y:S01]  /*0e00*/  IMAD.WIDE.U32 R166, R223, c[0x0][0x210], RZ ;  /* 0x00008400dfa67a25 */ /* 0x000fe200078e00ff */
[----:B------:R-:W-:Y:S02]  /*0e10*/  SHF.L.U32 R12, R12, 0x6, RZ ;  /* 0x000000060c0c7819 */ /* 0x000fe400000006ff */
[----:B------:R-:W-:Y:S01]  /*0e20*/  LOP3.LUT R115, R115, 0x1c0, RZ, 0xc0, !PT ;  /* 0x000001c073737812 */ /* 0x000fe200078ec0ff */
[----:B------:R-:W-:Y:S01]  /*0e30*/  IMAD.WIDE.U32 R176, R17, c[0x0][0x290], R20 ;  /* 0x0000a40011b07a25 */ /* 0x000fe200078e0014 */
[----:B------:R-:W-:-:S02]  /*0e40*/  LOP3.LUT R12, R12, 0xfffffe00, RZ, 0xc0, !PT ;  /* 0xfffffe000c0c7812 */ /* 0x000fc400078ec0ff */
[----:B------:R-:W-:Y:S01]  /*0e50*/  SHF.R.U32.HI R126, RZ, 0x3, R115 ;  /* 0x00000003ff7e7819 */ /* 0x000fe20000011673 */
[----:B------:R-:W-:Y:S02]  /*0e60*/  IMAD.MOV.U32 R146, RZ, RZ, c[0x0][0x27c] ;  /* 0x00009f00ff927624 */ /* 0x000fe400078e00ff */
[----:B------:R-:W-:Y:S02]  /*0e70*/  IMAD.IADD R177, R177, 0x1, R170 ;  /* 0x00000001b1b17824 */ /* 0x000fe400078e02aa */
[----:B------:R-:W-:Y:S02]  /*0e80*/  IMAD.MOV.U32 R147, RZ, RZ, c[0x0][0x2b8] ;  /* 0x0000ae00ff937624 */ /* 0x000fe400078e00ff */
[----:B------:R-:W-:Y:S02]  /*0e90*/  IMAD.MOV.U32 R170, RZ, RZ, R8 ;  /* 0x000000ffffaa7224 */ /* 0x000fe400078e0008 */
[----:B-----5:R-:W-:-:S04]  /*0ea0*/  IMAD.WIDE.U32 R178, R110, c[0x0][0x280], R178 ;  /* 0x0000a0006eb27a25 */ /* 0x020fc800078e00b2 */
[----:B------:R-:W-:Y:S02]  /*0eb0*/  IMAD.MOV.U32 R74, RZ, RZ, c[0x0][0x27c] ;  /* 0x00009f00ff4a7624 */ /* 0x000fe400078e00ff */
[----:B------:R-:W-:-:S04]  /*0ec0*/  IMAD.WIDE.U32 R168, R223, c[0x0][0x1e8], RZ ;  /* 0x00007a00dfa87a25 */ /* 0x000fc800078e00ff */
[----:B------:R-:W-:-:S04]  /*0ed0*/  IMAD.WIDE.U32 R176, R110, c[0x0][0x290], R176 ;  /* 0x0000a4006eb07a25 */ /* 0x000fc800078e00b0 */
[----:B------:R-:W-:-:S04]  /*0ee0*/  IMAD.WIDE.U32 R172, R110, c[0x0][0x280], R172 ;  /* 0x0000a0006eac7a25 */ /* 0x000fc800078e00ac */
[----:B------:R-:W-:-:S04]  /*0ef0*/  IMAD.WIDE.U32 R170, R110, c[0x0][0x290], R170 ;  /* 0x0000a4006eaa7a25 */ /* 0x000fc800078e00aa */
[----:B------:R-:W-:Y:S02]  /*0f00*/  IMAD.SHL.U32 R74, R74, 0x2, RZ ;  /* 0x000000024a4a7824 */ /* 0x000fe400078e00ff */
[----:B------:R-:W-:Y:S01]  /*0f10*/  IMAD R0, R0, 0x20, R17 ;  /* 0x0000002000007824 */ /* 0x000fe200078e0211 */
[----:B--2---:R-:W-:Y:S01]  /*0f20*/  @P1 SHF.R.S32.HI R175, RZ, 0x1f, R174 ;  /* 0x0000001fffaf1819 */ /* 0x004fe200000114ae */
[----:B------:R-:W-:Y:S01]  /*0f30*/  @!P1 IMAD.MOV.U32 R175, RZ, RZ, R139 ;  /* 0x000000ffffaf9224 */ /* 0x000fe200078e008b */
[----:B------:R-:W-:Y:S01]  /*0f40*/  SEL R139, R139, RZ, !P4 ;  /* 0x000000ff8b8b7207 */ /* 0x000fe20006000000 */
[----:B------:R-:W-:Y:S01]  /*0f50*/  @!P1 IMAD.MOV.U32 R174, RZ, RZ, R226 ;  /* 0x000000ffffae9224 */ /* 0x000fe200078e00e2 */
[----:B------:R-:W-:-:S03]  /*0f60*/  ISETP.GE.AND P4, PT, R15, c[0x0][0x1d4], PT ;  /* 0x000075000f007a0c */ /* 0x000fc60003f86270 */
[C---:B------:R-:W-:Y:S01]  /*0f70*/  IMAD R165, R139.reuse, c[0x0][0x248], RZ ;  /* 0x000092008ba57a24 */ /* 0x040fe200078e02ff */
[----:B------:R-:W-:Y:S01]  /*0f80*/  P2R R124, PR, RZ, 0x10 ;  /* 0x00000010ff7c7803 */ /* 0x000fe20000000000 */
[----:B------:R-:W-:Y:S02]  /*0f90*/  IMAD R139, R139, c[0x0][0x268], RZ ;  /* 0x00009a008b8b7a24 */ /* 0x000fe400078e02ff */
[C---:B------:R-:W-:Y:S02]  /*0fa0*/  IMAD R165, R160.reuse, c[0x0][0x24c], R165 ;  /* 0x00009300a0a57a24 */ /* 0x040fe400078e02a5 */
[C---:B------:R-:W-:Y:S02]  /*0fb0*/  IMAD R139, R160.reuse, c[0x0][0x26c], R139 ;  /* 0x00009b00a08b7a24 */ /* 0x040fe400078e028b */
[----:B------:R-:W-:Y:S02]  /*0fc0*/  IMAD.IADD R165, R163, 0x1, R165 ;  /* 0x00000001a3a57824 */ /* 0x000fe400078e02a5 */
[----:B------:R-:W-:-:S04]  /*0fd0*/  IMAD.WIDE.U32 R160, R160, c[0x0][0x268], R22 ;  /* 0x00009a00a0a07a25 */ /* 0x000fc800078e0016 */
[----:B------:R-:W-:-:S04]  /*0fe0*/  IMAD.WIDE.U32 R4, R61, UR10, R164 ;  /* 0x0000000a3d047c25 */ /* 0x000fc8000f8e00a4 */
[----:B------:R-:W-:Y:S01]  /*0ff0*/  IMAD.IADD R3, R5, 0x1, R3 ;  /* 0x0000000105037824 */ /* 0x000fe200078e0203 */
[----:B------:R-:W-:Y:S01]  /*1000*/  @P0 LEA R24, P1, R4, c[0x0][0x220], 0x1 ;  /* 0x0000880004180a11 */ /* 0x000fe200078208ff */
[----:B------:R-:W-:-:S03]  /*1010*/  IMAD.IADD R139, R161, 0x1, R139 ;  /* 0x00000001a18b7824 */ /* 0x000fc600078e028b */
[C---:B------:R-:W-:Y:S02]  /*1020*/  @P0 LEA.HI.X R25, R4.reuse, c[0x0][0x224], R3, 0x1, P1 ;  /* 0x0000890004190a11 */ /* 0x040fe400008f0c03 */
[----:B------:R-:W-:-:S03]  /*1030*/  @P3 IADD3 R4, P1, R4, UR12, RZ ;  /* 0x0000000c04043c10 */ /* 0x000fc6000ff3e0ff */
[----:B------:R-:W-:Y:S01]  /*1040*/  @!PT LDS RZ, [RZ] ;  /* 0x00000000fffff984 */ /* 0x000fe20000000800 */
[----:B------:R-:W-:Y:S01]  /*1050*/  @!PT LDS RZ, [RZ] ;  /* 0x00000000fffff984 */ /* 0x000fe20000000800 */
[----:B------:R-:W-:Y:S01]  /*1060*/  @!PT LDS RZ, [RZ] ;  /* 0x00000000fffff984 */ /* 0x000fe20000000800 */
[----:B------:R1:W-:Y:S01]  /*1070*/  @P0 LDGSTS.E.BYPASS.LTC128B.128 [R117+0xa080], [R24.64], !P2 ;  /* 0x0a08000018750fae */ /* 0x0003e2000d101d50 */
[----:B------:R-:W-:Y:S02]  /*1080*/  @P3 IADD3.X R3, R3, UR9, RZ, P1, !PT ;  /* 0x0000000903033c10 */ /* 0x000fe40008ffe4ff */
[----:B------:R-:W-:Y:S01]  /*1090*/  ISETP.GE.AND P1, PT, R18, c[0x0][0x27c], PT ;  /* 0x00009f0012007a0c */ /* 0x000fe20003f26270 */
[----:B------:R1:W-:Y:S01]  /*10a0*/  @P0 LDGSTS.E.BYPASS.LTC128B.128 [R117+0xb880], [R24.64+0x80], !P4 ;  /* 0x0b88008018750fae */ /* 0x0003e2000e101d50 */
[----:B------:R-:W-:Y:S02]  /*10b0*/  ISETP.GE.AND P2, PT, R15, c[0x0][0x27c], PT ;  /* 0x00009f000f007a0c */ /* 0x000fe40003f46270 */
[----:B------:R-:W-:Y:S01]  /*10c0*/  SEL R5, RZ, c[0x0][0x27c], !P1 ;  /* 0x00009f00ff057a07 */ /* 0x000fe20004800000 */
[----:B------:R1:W-:Y:S01]  /*10d0*/  @P0 LDGSTS.E.BYPASS.LTC128B.128 [R117+0xd080], [R24.64+0x100], !P6 ;  /* 0x0d08010018750fae */ /* 0x0003e2000f101d50 */
[----:B------:R-:W-:-:S03]  /*10e0*/  SEL R6, RZ, c[0x0][0x27c], !P2 ;  /* 0x00009f00ff067a07 */ /* 0x000fc60005000000 */
[----:B------:R1:W-:Y:S01]  /*10f0*/  @P0 LDGSTS.E.BYPASS.LTC128B.128 [R117+0xe880], [R24.64+0x180], !P5 ;  /* 0x0e88018018750fae */ /* 0x0003e2000e901d50 */
[----:B------:R-:W-:Y:S01]  /*1100*/  @P3 LEA R10, P0, R4, c[0x0][0x220], 0x1 ;  /* 0x00008800040a3a11 */ /* 0x000fe200078008ff */
[----:B------:R-:W-:-:S03]  /*1110*/  IMAD.IADD R9, R15, 0x1, R6 ;  /* 0x000000010f097824 */ /* 0x000fc600078e0206 */
[----:B------:R-:W-:Y:S01]  /*1120*/  @P3 LEA.HI.X R11, R4, c[0x0][0x224], R3, 0x1, P0 ;  /* 0x00008900040b3a11 */ /* 0x000fe200000f0c03 */
[----:B------:R-:W-:Y:S01]  /*1130*/  IMAD.IADD R4, R18, 0x1, R5 ;  /* 0x0000000112047824 */ /* 0x000fe200078e0205 */
[----:B------:R-:W-:-:S04]  /*1140*/  ISETP.NE.AND P0, PT, R125, RZ, PT ;  /* 0x000000ff7d00720c */ /* 0x000fc80003f05270 */
[----:B------:R-:W-:-:S04]  /*1150*/  SHF.R.S32.HI R5, RZ, 0x1f, R4 ;  /* 0x0000001fff057819 */ /* 0x000fc80000011404 */
[CC--:B------:R-:W-:Y:S02]  /*1160*/  LEA.HI R3, R5.reuse, R4.reuse, RZ, 0x3 ;  /* 0x0000000405037211 */ /* 0x0c0fe400078f18ff */
[----:B------:R-:W-:Y:S02]  /*1170*/  LEA.HI R5, R5, R4, RZ, 0x6 ;  /* 0x0000000405057211 */ /* 0x000fe400078f30ff */
[----:B------:R-:W-:Y:S01]  /*1180*/  SHF.R.S32.HI R4, RZ, 0x1f, R9 ;  /* 0x0000001fff047819 */ /* 0x000fe20000011409 */
[----:B------:R2:W-:Y:S01]  /*1190*/  @P3 LDGSTS.E.BYPASS.LTC128B.128 [R117+0xb080], [R10.64], !P0 ;  /* 0x0b0800000a753fae */ /* 0x0005e2000c101d50 */
[----:B------:R-:W-:Y:S02]  /*11a0*/  SHF.R.S32.HI R5, RZ, 0x6, R5 ;  /* 0x00000006ff057819 */ /* 0x000fe40000011405 */
[CC--:B------:R-:W-:Y:S01]  /*11b0*/  LEA.HI R76, R4.reuse, R9.reuse, RZ, 0x3 ;  /* 0x00000009044c7211 */ /* 0x0c0fe200078f18ff */
[----:B------:R2:W-:Y:S01]  /*11c0*/  @P3 LDGSTS.E.BYPASS.LTC128B.128 [R117+0xc880], [R10.64+0x80], !P4 ;  /* 0x0c8800800a753fae */ /* 0x0005e2000e101d50 */
[----:B------:R-:W-:Y:S01]  /*11d0*/  LEA.HI R4, R4, R9, RZ, 0x6 ;  /* 0x0000000904047211 */ /* 0x000fe200078f30ff */
[----:B------:R-:W-:Y:S01]  /*11e0*/  IMAD R9, R5, 0xc00, R7 ;  /* 0x00000c0005097824 */ /* 0x000fe200078e0207 */
[----:B------:R-:W-:Y:S01]  /*11f0*/  LOP3.LUT R149, R115, 0x38, R76, 0xf8, !PT ;  /* 0x0000003873957812 */ /* 0x000fe200078ef84c */
[----:B------:R2:W-:Y:S01]  /*1200*/  @P3 LDGSTS.E.BYPASS.LTC128B.128 [R117+0xe080], [R10.64+0x100], !P6 ;  /* 0x0e0801000a753fae */ /* 0x0005e2000f101d50 */
[----:B------:R-:W-:Y:S01]  /*1210*/  SHF.R.S32.HI R4, RZ, 0x6, R4 ;  /* 0x00000006ff047819 */ /* 0x000fe20000011404 */
[--C-:B------:R-:W-:Y:S01]  /*1220*/  IMAD R5, R5, 0xc00, R12.reuse ;  /* 0x00000c0005057824 */ /* 0x100fe200078e020c */
[----:B------:R-:W-:Y:S01]  /*1230*/  LOP3.LUT R23, R119, 0x38, R3, 0xf8, !PT ;  /* 0x0000003877177812 */ /* 0x000fe200078ef803 */
[----:B------:R2:W-:Y:S01]  /*1240*/  @P3 LDGSTS.E.BYPASS.LTC128B.128 [R117+0xf880], [R10.64+0x180], !P5 ;  /* 0x0f8801800a753fae */ /* 0x0005e2000e901d50 */
[----:B------:R-:W-:Y:S01]  /*1250*/  LOP3.LUT R149, R149, R126, RZ, 0x3c, !PT ;  /* 0x0000007e95957212 */ /* 0x000fe200078e3cff */
[C---:B------:R-:W-:Y:S01]  /*1260*/  IMAD R6, R4.reuse, 0xc00, R7 ;  /* 0x00000c0004067824 */ /* 0x040fe200078e0207 */
[----:B------:R-:W-:Y:S01]  /*1270*/  LOP3.LUT R13, R115, 0x38, R3, 0xf8, !PT ;  /* 0x00000038730d7812 */ /* 0x000fe200078ef803 */
[----:B------:R-:W-:Y:S01]  /*1280*/  IMAD R4, R4, 0xc00, R12 ;  /* 0x00000c0004047824 */ /* 0x000fe200078e020c */
[----:B------:R-:W-:Y:S01]  /*1290*/  LOP3.LUT R152, R23, R118, RZ, 0x3c, !PT ;  /* 0x0000007617987212 */ /* 0x000fe200078e3cff */
[----:B------:R-:W0:Y:S01]  /*12a0*/  LDGDEPBAR ;  /* 0x00000000000079af */ /* 0x000e220000000000 */
[----:B------:R-:W-:Y:S01]  /*12b0*/  LOP3.LUT R150, R13, R126, RZ, 0x3c, !PT ;  /* 0x0000007e0d967212 */ /* 0x000fe200078e3cff */
[----:B------:R-:W-:Y:S01]  /*12c0*/  IMAD.IADD R149, R4, 0x1, R149 ;  /* 0x0000000104957824 */ /* 0x000fe200078e0295 */
[----:B------:R-:W-:Y:S01]  /*12d0*/  LOP3.LUT R151, R119, 0x38, R76, 0xf8, !PT ;  /* 0x0000003877977812 */ /* 0x000fe200078ef84c */
[----:B------:R-:W-:Y:S01]  /*12e0*/  IMAD R4, R108, c[0x0][0x210], RZ ;  /* 0x000084006c047a24 */ /* 0x000fe200078e02ff */
[----:B------:R-:W-:Y:S01]  /*12f0*/  ISETP.GE.AND P0, PT, R146, 0x1, PT ;  /* 0x000000019200780c */ /* 0x000fe20003f06270 */
[----:B------:R-:W-:Y:S01]  /*1300*/  IMAD.IADD R152, R9, 0x1, R152 ;  /* 0x0000000109987824 */ /* 0x000fe200078e0298 */
[----:B------:R-:W-:Y:S01]  /*1310*/  LOP3.LUT R151, R151, R118, RZ, 0x3c, !PT ;  /* 0x0000007697977212 */ /* 0x000fe200078e3cff */
[----:B------:R-:W-:Y:S01]  /*1320*/  IMAD R9, R223, c[0x0][0x214], R4 ;  /* 0x00008500df097a24 */ /* 0x000fe200078e0204 */
[----:B------:R-:W-:Y:S01]  /*1330*/  SHF.R.S32.HI R4, RZ, 0x1f, R121 ;  /* 0x0000001fff047819 */ /* 0x000fe20000011479 */
[----:B------:R-:W-:Y:S01]  /*1340*/  IMAD.IADD R150, R5, 0x1, R150 ;  /* 0x0000000105967824 */ /* 0x000fe200078e0296 */
[----:B------:R-:W-:Y:S01]  /*1350*/  SHF.R.S32.HI R5, RZ, 0x1f, R110 ;  /* 0x0000001fff057819 */ /* 0x000fe2000001146e */
[----:B------:R-:W-:Y:S01]  /*1360*/  IMAD.IADD R128, R167, 0x1, R9 ;  /* 0x00000001a7807824 */ /* 0x000fe200078e0209 */
[----:B------:R-:W-:Y:S01]  /*1370*/  LEA.HI R133, R4, R121, RZ, 0x3 ;  /* 0x0000007904857211 */ /* 0x000fe200078f18ff */
[----:B------:R-:W-:Y:S01]  /*1380*/  IMAD.IADD R151, R6, 0x1, R151 ;  /* 0x0000000106977824 */ /* 0x000fe200078e0297 */
[----:B------:R-:W-:Y:S01]  /*1390*/  SHF.R.S32.HI R4, RZ, 0x1f, R15 ;  /* 0x0000001fff047819 */ /* 0x000fe2000001140f */
[----:B------:R-:W-:Y:S01]  /*13a0*/  IMAD R137, R5, c[0x0][0x280], RZ ;  /* 0x0000a00005897a24 */ /* 0x000fe200078e02ff */
[----:B------:R-:W-:Y:S01]  /*13b0*/  LOP3.LUT R133, R133, 0xfffffff8, RZ, 0xc0, !PT ;  /* 0xfffffff885857812 */ /* 0x000fe200078ec0ff */
[----:B------:R-:W-:Y:S01]  /*13c0*/  IMAD R9, R175, c[0x0][0x2b0], RZ ;  /* 0x0000ac00af097a24 */ /* 0x000fe200078e02ff */
[----:B------:R-:W-:Y:S01]  /*13d0*/  LEA.HI R135, R4, R15, RZ, 0x3 ;  /* 0x0000000f04877211 */ /* 0x000fe200078f18ff */
[----:B------:R-:W-:Y:S01]  /*13e0*/  IMAD R6, R108, c[0x0][0x1e8], RZ ;  /* 0x00007a006c067a24 */ /* 0x000fe200078e02ff */
[----:B--2---:R-:W-:Y:S01]  /*13f0*/  SHF.R.S32.HI R11, RZ, 0x1f, R120 ;  /* 0x0000001fff0b7819 */ /* 0x004fe20000011478 */
[----:B------:R-:W-:Y:S01]  /*1400*/  IMAD R5, R5, c[0x0][0x290], RZ ;  /* 0x0000a40005057a24 */ /* 0x000fe200078e02ff */
[----:B------:R-:W-:Y:S01]  /*1410*/  LOP3.LUT R135, R135, 0xfffffff8, RZ, 0xc0, !PT ;  /* 0xfffffff887877812 */ /* 0x000fe200078ec0ff */
[----:B------:R-:W-:Y:S01]  /*1420*/  IMAD R137, R110, c[0x0][0x284], R137 ;  /* 0x0000a1006e897a24 */ /* 0x000fe200078e0289 */
[----:B------:R-:W-:Y:S01]  /*1430*/  LEA.HI R134, R11, R120, RZ, 0x3 ;  /* 0x000000780b867211 */ /* 0x000fe200078f18ff */
[----:B------:R-:W-:Y:S01]  /*1440*/  IMAD R9, R174, c[0x0][0x2b4], R9 ;  /* 0x0000ad00ae097a24 */ /* 0x000fe200078e0209 */
[----:B------:R-:W-:Y:S01]  /*1450*/  LOP3.LUT R145, R3, 0xfffffff8, RZ, 0xc0, !PT ;  /* 0xfffffff803917812 */ /* 0x000fe200078ec0ff */
[----:B------:R-:W-:Y:S01]  /*1460*/  IMAD R127, R223, c[0x0][0x1ec], R6 ;  /* 0x00007b00df7f7a24 */ /* 0x000fe200078e0206 */
[----:B------:R-:W-:Y:S01]  /*1470*/  LOP3.LUT R134, R134, 0xfffffff8, RZ, 0xc0, !PT ;  /* 0xfffffff886867812 */ /* 0x000fe200078ec0ff */
[----:B------:R-:W-:Y:S01]  /*1480*/  IMAD R5, R110, c[0x0][0x294], R5 ;  /* 0x0000a5006e057a24 */ /* 0x000fe200078e0205 */
[----:B------:R-:W-:Y:S01]  /*1490*/  LOP3.LUT R143, R76, 0xfffffff8, RZ, 0xc0, !PT ;  /* 0xfffffff84c8f7812 */ /* 0x000fe200078ec0ff */
[----:B------:R-:W-:Y:S01]  /*14a0*/  IMAD.WIDE.U32 R174, R174, c[0x0][0x2b0], RZ ;  /* 0x0000ac00aeae7a25 */ /* 0x000fe200078e00ff */
[----:B------:R-:W-:-:S02]  /*14b0*/  ISETP.NE.AND P3, PT, R147, 0x1, PT ;  /* 0x000000019300780c */ /* 0x000fc40003f65270 */
[----:B------:R-:W-:Y:S01]  /*14c0*/  SHF.R.S32.HI R77, RZ, 0x3, R3 ;  /* 0x00000003ff4d7819 */ /* 0x000fe20000011403 */
[----:B------:R-:W-:Y:S01]  /*14d0*/  IMAD.IADD R127, R169, 0x1, R127 ;  /* 0x00000001a97f7824 */ /* 0x000fe200078e027f */
[----:B------:R-:W-:Y:S01]  /*14e0*/  IADD3 R141, R179, R137, RZ ;  /* 0x00000089b38d7210 */ /* 0x000fe20007ffe0ff */
[----:B------:R-:W-:Y:S01]  /*14f0*/  IMAD.IADD R130, R175, 0x1, R9 ;  /* 0x00000001af827824 */ /* 0x000fe200078e0209 */
[----:B------:R-:W-:Y:S01]  /*1500*/  P2R R3, PR, RZ, 0x1 ;  /* 0x00000001ff037803 */ /* 0x000fe20000000000 */
[----:B------:R-:W-:Y:S01]  /*1510*/  IMAD.IADD R137, R137, 0x1, R173 ;  /* 0x0000000189897824 */ /* 0x000fe200078e02ad */
[----:B------:R-:W-:Y:S01]  /*1520*/  IADD3 R13, R20, 0x60, RZ ;  /* 0x00000060140d7810 */ /* 0x000fe20007ffe0ff */
[----:B------:R-:W-:Y:S01]  /*1530*/  IMAD.IADD R140, R177, 0x1, R5 ;  /* 0x00000001b18c7824 */ /* 0x000fe200078e0205 */
[----:B------:R-:W-:Y:S01]  /*1540*/  SHF.R.S32.HI R132, RZ, 0x1f, R133 ;  /* 0x0000001fff847819 */ /* 0x000fe20000011485 */
[----:B------:R-:W-:Y:S01]  /*1550*/  IMAD.IADD R136, R5, 0x1, R171 ;  /* 0x0000000105887824 */ /* 0x000fe200078e02ab */
[----:B------:R-:W-:Y:S01]  /*1560*/  SHF.R.S32.HI R131, RZ, 0x1f, R134 ;  /* 0x0000001fff837819 */ /* 0x000fe20000011486 */
[----:B------:R-:W-:Y:S01]  /*1570*/  IMAD.SHL.U32 R152, R152, 0x2, RZ ;  /* 0x0000000298987824 */ /* 0x000fe200078e00ff */
[----:B------:R-:W-:Y:S01]  /*1580*/  SHF.R.S32.HI R144, RZ, 0x1f, R135 ;  /* 0x0000001fff907819 */ /* 0x000fe20000011487 */
[----:B------:R-:W-:Y:S01]  /*1590*/  IMAD.SHL.U32 R150, R150, 0x2, RZ ;  /* 0x0000000296967824 */ /* 0x000fe200078e00ff */
[----:B------:R-:W-:Y:S01]  /*15a0*/  SHF.R.S32.HI R142, RZ, 0x1f, R145 ;  /* 0x0000001fff8e7819 */ /* 0x000fe20000011491 */
[----:B------:R-:W-:Y:S01]  /*15b0*/  IMAD.SHL.U32 R151, R151, 0x2, RZ ;  /* 0x0000000297977824 */ /* 0x000fe200078e00ff */
[----:B------:R-:W-:Y:S01]  /*15c0*/  SHF.R.S32.HI R76, RZ, 0x3, R76 ;  /* 0x00000003ff4c7819 */ /* 0x000fe2000001144c */
[----:B------:R-:W-:Y:S01]  /*15d0*/  IMAD.SHL.U32 R149, R149, 0x2, RZ ;  /* 0x0000000295957824 */ /* 0x000fe200078e00ff */
[----:B------:R-:W-:-:S02]  /*15e0*/  SHF.R.S32.HI R148, RZ, 0x1f, R143 ;  /* 0x0000001fff947819 */ /* 0x000fc4000001148f */
[----:B------:R-:W-:Y:S01]  /*15f0*/  P2R R3, PR, RZ, 0x8 ;  /* 0x00000008ff037803 */ /* 0x000fe20000000000 */
[----:B-1----:R-:W-:Y:S06]  /*1600*/  BAR.SYNC.DEFER_BLOCKING 0x0 ;  /* 0x0000000000007b1d */ /* 0x002fec0000010000 */
.L_x_874:
[----:B-1----:R-:W-:Y:S01]  /*1610*/  IMAD R3, R61, 0x30, R0 ;  /* 0x000000303d037824 */ /* 0x002fe200078e0200 */
[----:B------:R-:W-:Y:S01]  /*1620*/  ISETP.NE.AND P3, PT, R147, 0x1, PT ;  /* 0x000000019300780c */ /* 0x000fe20003f65270 */
[----:B------:R-:W-:Y:S01]  /*1630*/  IMAD.MOV.U32 R157, RZ, RZ, RZ ;  /* 0x000000ffff9d7224 */ /* 0x000fe200078e00ff */
[----:B------:R-:W-:Y:S04]  /*1640*/  DEPBAR.LE SB0, 0x0 ;  /* 0x000080000000791a */ /* 0x000fe80000000000 */
[----:B------:R-:W-:Y:S01]  /*1650*/  IMAD.IADD R155, R112, 0x1, R3 ;  /* 0x00000001709b7824 */ /* 0x000fe200078e0203 */
[----:B------:R-:W-:Y:S01]  /*1660*/  ISETP.GE.AND P0, PT, R3, R2, PT ;  /* 0x000000020300720c */ /* 0x000fe20003f06270 */
[----:B------:R-:W-:Y:S01]  /*1670*/  BSSY B2, `(.L_x_835) ;  /* 0x0000553000027945 */ /* 0x000fe20003800000 */
[----:B------:R-:W-:Y:S01]  /*1680*/  ISETP.GE.AND P4, PT, R146, 0x1, PT ;  /* 0x000000019200780c */ /* 0x000fe20003f86270 */
[----:B------:R-:W-:Y:S01]  /*1690*/  IMAD.MOV.U32 R5, RZ, RZ, R155 ;  /* 0x000000ffff057224 */ /* 0x000fe200078e009b */
[----:B------:R-:W-:Y:S02]  /*16a0*/  ISETP.GT.OR P0, PT, R0, 0x2f, P0 ;  /* 0x0000002f0000780c */ /* 0x000fe40000704670 */
[----:B--2---:R-:W-:Y:S05]  /*16b0*/  @P3 IMAD.HI.U32 R4, R155, c[0x0][0x2bc], RZ ;  /* 0x0000af009b043a27 */ /* 0x004fea00078e00ff */
[----:B------:R-:W-:Y:S06]  /*16c0*/  @P3 SHF.R.U32.HI R5, RZ, c[0x0][0x2c0], R4 ;  /* 0x0000b000ff053a19 */ /* 0x000fec0000011604 */
[C---:B------:R-:W-:Y:S04]  /*16d0*/  @!P0 IADD3 R9, P3, R5.reuse, R174, RZ ;  /* 0x000000ae05098210 */ /* 0x040fe80007f7e0ff */
[----:B------:R-:W-:Y:S02]  /*16e0*/  @!P0 LEA.HI.X.SX32 R4, R5, R130, 0x1, P3 ;  /* 0x0000008205048211 */ /* 0x000fe400018f0eff */
[C---:B------:R-:W-:Y:S04]  /*16f0*/  @!P0 LEA R10, P3, R9.reuse, c[0x0][0x2a0], 0x2 ;  /* 0x0000a800090a8a11 */ /* 0x040fe800078610ff */
[----:B------:R-:W-:Y:S01]  /*1700*/  @!P0 LEA.HI.X R11, R9, c[0x0][0x2a4], R4, 0x2, P3 ;  /* 0x0000a900090b8a11 */ /* 0x000fe200018f1404 */
[----:B------:R-:W-:Y:S04]  /*1710*/  IMAD.MOV R4, RZ, RZ, -R5 ;  /* 0x000000ffff047224 */ /* 0x000fe800078e0a05 */
[----:B------:R-:W-:Y:S01]  /*1720*/  IMAD R155, R4, c[0x0][0x2b8], R155 ;  /* 0x0000ae00049b7a24 */ /* 0x000fe200078e029b */
[----:B------:R-:W2:Y:S03]  /*1730*/  @!P0 LDG.E R157, [R10.64] ;  /* 0x000000100a9d8981 */ /* 0x000ea6000c1e1900 */
[C---:B------:R-:W-:Y:S01]  /*1740*/  IMAD.WIDE.U32 R8, R155.reuse, c[0x0][0x1e0], RZ ;  /* 0x000078009b087a25 */ /* 0x040fe200078e00ff */
[----:B------:R-:W-:Y:S01]  /*1750*/  SHF.R.S32.HI R154, RZ, 0x1f, R155 ;  /* 0x0000001fff9a7819 */ /* 0x000fe2000001149b */
[----:B------:R-:W-:Y:S04]  /*1760*/  BAR.SYNC.DEFER_BLOCKING 0x0 ;  /* 0x0000000000007b1d */ /* 0x000fe80000010000 */
[----:B------:R-:W-:Y:S04]  /*1770*/  IMAD R4, R154, c[0x0][0x1e0], RZ ;  /* 0x000078009a047a24 */ /* 0x000fe800078e02ff */
[----:B------:R-:W-:Y:S04]  /*1780*/  IMAD R4, R155, c[0x0][0x1e4], R4 ;  /* 0x000079009b047a24 */ /* 0x000fe800078e0204 */
[----:B------:R-:W-:Y:S01]  /*1790*/  IMAD.IADD R9, R9, 0x1, R4 ;  /* 0x0000000109097824 */ /* 0x000fe200078e0204 */
[----:B--2---:R-:W-:Y:S03]  /*17a0*/  SHF.R.S32.HI R153, RZ, 0x1f, R157 ;  /* 0x0000001fff997819 */ /* 0x004fe6000001149d */
[----:B------:R-:W-:Y:S04]  /*17b0*/  IMAD.WIDE.U32 R8, R157, c[0x0][0x1f0], R8 ;  /* 0x00007c009d087a25 */ /* 0x000fe800078e0008 */
[----:B------:R-:W-:Y:S01]  /*17c0*/  IMAD R180, R153, c[0x0][0x1f0], RZ ;  /* 0x00007c0099b47a24 */ /* 0x000fe200078e02ff */
[----:B------:R-:W-:Y:S03]  /*17d0*/  IADD3 R5, P0, R168, R8, RZ ;  /* 0x00000008a8057210 */ /* 0x000fe60007f1e0ff */
[----:B------:R-:W-:Y:S05]  /*17e0*/  IMAD R180, R157, c[0x0][0x1f4], R180 ;  /* 0x00007d009db47a24 */ /* 0x000fea00078e02b4 */
[----:B------:R-:W-:Y:S02]  /*17f0*/  IADD3.X R180, R127, R9, R180, P0, !PT ;  /* 0x000000097fb47210 */ /* 0x000fe400007fe4b4 */
[C---:B----4-:R-:W-:Y:S04]  /*1800*/  LEA R181, P0, R5.reuse, c[0x0][0x1c8], 0x1 ;  /* 0x0000720005b57a11 */ /* 0x050fe800078008ff */
[----:B------:R-:W-:Y:S01]  /*1810*/  LEA.HI.X R180, R5, c[0x0][0x1cc], R180, 0x1, P0 ;  /* 0x0000730005b47a11 */ /* 0x000fe200000f0cb4 */
[----:B------:R-:W-:-:S05]  /*1820*/  @!P4 BRA `(.L_x_836) ;  /* 0x00004ff00000c947 */ /* 0x000fca0003800000 */
[C---:B------:R-:W-:Y:S01]  /*1830*/  IMAD R5, R61.reuse, UR15, RZ ;  /* 0x0000000f3d057c24 */ /* 0x040fe2000f8e02ff */
[----:B------:R-:W-:Y:S01]  /*1840*/  ISETP.NE.AND P0, PT, RZ, UR4, PT ;  /* 0x00000004ff007c0c */ /* 0x000fe2000bf05270 */
[C---:B------:R-:W-:Y:S01]  /*1850*/  IMAD R71, R61.reuse, UR5, RZ ;  /* 0x000000053d477c24 */ /* 0x040fe2000f8e02ff */
[----:B------:R-:W-:Y:S01]  /*1860*/  SHF.R.S32.HI R4, RZ, 0x1f, R61 ;  /* 0x0000001fff047819 */ /* 0x000fe2000001143d */
[C---:B------:R-:W-:Y:S02]  /*1870*/  IMAD R3, R61.reuse, -0x30, R2 ;  /* 0xffffffd03d037824 */ /* 0x040fe400078e0202 */
[----:B------:R-:W-:Y:S03]  /*1880*/  IMAD.WIDE.U32 R98, R61, UR20, RZ ;  /* 0x000000143d627c25 */ /* 0x000fe6000f8e00ff */
[----:B------:R-:W-:Y:S01]  /*1890*/  IMNMX R138, R3, 0x30, PT ;  /* 0x00000030038a7817 */ /* 0x000fe20003800200 */
[C---:B------:R-:W-:Y:S02]  /*18a0*/  IMAD R5, R4.reuse, UR20, R5 ;  /* 0x0000001404057c24 */ /* 0x040fe4000f8e0205 */
        /* <DEDUP_REMOVED lines=15> */
[----:B------:R-:W-:Y:S03]  /*19a0*/  CS2R R56, SRZ ;  /* 0x0000000000387805 */ /* 0x000fe6000001ff00 */
[----:B------:R-:W-:-:S05]  /*19b0*/  @P4 BRA `(.L_x_839) ;  /* 0x0000020000004947 */ /* 0x000fca0003800000 */
[----:B------:R-:W-:Y:S01]  /*19c0*/  IADD3 R4, P0, R178, R98, RZ ;  /* 0x00000062b2047210 */ /* 0x000fe20007f1e0ff */
[----:B------:R-:W-:Y:S01]  /*19d0*/  CS2R R48, SRZ ;  /* 0x0000000000307805 */ /* 0x000fe2000001ff00 */
[----:B------:R-:W-:Y:S01]  /*19e0*/  CS2R R56, SRZ ;  /* 0x0000000000387805 */ /* 0x000fe2000001ff00 */
[----:B------:R-:W-:Y:S01]  /*19f0*/  CS2R R54, SRZ ;  /* 0x0000000000367805 */ /* 0x000fe2000001ff00 */
[----:B------:R-:W-:Y:S01]  /*1a00*/  CS2R R92, SRZ ;  /* 0x00000000005c7805 */ /* 0x000fe2000001ff00 */
[----:B------:R-:W-:Y:S01]  /*1a10*/  IMAD.X R3, R58, 0x1, R141, P0 ;  /* 0x000000013a037824 */ /* 0x000fe200000e068d */
[----:B------:R-:W-:Y:S01]  /*1a20*/  IADD3 R6, P0, R176, R96, RZ ;  /* 0x00000060b0067210 */ /* 0x000fe20007f1e0ff */
[----:B------:R-:W-:Y:S01]  /*1a30*/  CS2R R50, SRZ ;  /* 0x0000000000327805 */ /* 0x000fe2000001ff00 */
[----:B------:R-:W-:Y:S01]  /*1a40*/  CS2R R88, SRZ ;  /* 0x0000000000587805 */ /* 0x000fe2000001ff00 */
[----:B------:R-:W-:Y:S01]  /*1a50*/  CS2R R42, SRZ ;  /* 0x00000000002a7805 */ /* 0x000fe2000001ff00 */
[----:B------:R-:W-:Y:S01]  /*1a60*/  CS2R R84, SRZ ;  /* 0x0000000000547805 */ /* 0x000fe2000001ff00 */
[----:B------:R-:W-:Y:S01]  /*1a70*/  IMAD.X R5, R71, 0x1, R140, P0 ;  /* 0x0000000147057824 */ /* 0x000fe200000e068c */
[C---:B------:R-:W-:Y:S04]  /*1a80*/  LEA R8, P0, R4.reuse, c[0x0][0x270], 0x1 ;  /* 0x00009c0004087a11 */ /* 0x040fe800078008ff */
[----:B------:R-:W-:Y:S02]  /*1a90*/  LEA.HI.X R9, R4, c[0x0][0x274], R3, 0x1, P0 ;  /* 0x00009d0004097a11 */ /* 0x000fe400000f0c03 */
[C---:B------:R-:W-:Y:S04]  /*1aa0*/  LEA R22, P0, R6.reuse, c[0x0][0x288], 0x1 ;  /* 0x0000a20006167a11 */ /* 0x040fe800078008ff */
[----:B------:R-:W-:Y:S02]  /*1ab0*/  LEA.HI.X R23, R6, c[0x0][0x28c], R5, 0x1, P0 ;  /* 0x0000a30006177a11 */ /* 0x000fe400000f0c05 */
[----:B------:R-:W-:Y:S11]  /*1ac0*/  ISETP.GE.AND P0, PT, R20, c[0x0][0x27c], PT ;  /* 0x00009f0014007a0c */ /* 0x000ff60003f06270 */
[----:B------:R-:W-:Y:S02]  /*1ad0*/  @!UPT UIADD3 URZ, URZ, URZ, URZ ;  /* 0x0000003f3f3ff290 */ /* 0x000fe4000fffe03f */
[----:B------:R1:W5:Y:S04]  /*1ae0*/  @!P0 LDG.E.64 R48, [R8.64] ;  /* 0x0000001008308981 */ /* 0x000368000c1e1b00 */
[----:B------:R1:W5:Y:S01]  /*1af0*/  @!P0 LDG.E.64 R56, [R22.64] ;  /* 0x0000001016388981 */ /* 0x000362000c1e1b00 */
[----:B------:R-:W-:Y:S11]  /*1b00*/  ISETP.GE.AND P0, PT, R14, c[0x0][0x27c], PT ;  /* 0x00009f000e007a0c */ /* 0x000ff60003f06270 */
[----:B------:R-:W-:Y:S02]  /*1b10*/  @!UPT UIADD3 URZ, URZ, URZ, URZ ;  /* 0x0000003f3f3ff290 */ /* 0x000fe4000fffe03f */
[----:B------:R1:W5:Y:S04]  /*1b20*/  @!P0 LDG.E.64 R54, [R8.64+0x40] ;  /* 0x0000401008368981 */ /* 0x000368000c1e1b00 */
[----:B------:R1:W5:Y:S01]  /*1b30*/  @!P0 LDG.E.64 R92, [R22.64+0x40] ;  /* 0x00004010165c8981 */ /* 0x000362000c1e1b00 */
[----:B------:R-:W-:Y:S11]  /*1b40*/  ISETP.GE.AND P0, PT, R16, c[0x0][0x27c], PT ;  /* 0x00009f0010007a0c */ /* 0x000ff60003f06270 */
[----:B------:R-:W-:Y:S02]  /*1b50*/  @!UPT UIADD3 URZ, URZ, URZ, URZ ;  /* 0x0000003f3f3ff290 */ /* 0x000fe4000fffe03f */
[----:B------:R1:W5:Y:S04]  /*1b60*/  @!P0 LDG.E.64 R50, [R8.64+0x80] ;  /* 0x0000801008328981 */ /* 0x000368000c1e1b00 */
[----:B------:R1:W5:Y:S01]  /*1b70*/  @!P0 LDG.E.64 R88, [R22.64+0x80] ;  /* 0x0000801016588981 */ /* 0x000362000c1e1b00 */
[----:B------:R-:W-:Y:S11]  /*1b80*/  ISETP.GE.AND P0, PT, R13, c[0x0][0x27c], PT ;  /* 0x00009f000d007a0c */ /* 0x000ff60003f06270 */
[----:B------:R-:W-:Y:S02]  /*1b90*/  @!UPT UIADD3 URZ, URZ, URZ, URZ ;  /* 0x0000003f3f3ff290 */ /* 0x000fe4000fffe03f */
[----:B------:R1:W5:Y:S04]  /*1ba0*/  @!P0 LDG.E.64 R42, [R8.64+0xc0] ;  /* 0x0000c010082a8981 */ /* 0x000368000c1e1b00 */
[----:B------:R1:W5:Y:S02]  /*1bb0*/  @!P0 LDG.E.64 R84, [R22.64+0xc0] ;  /* 0x0000c01016548981 */ /* 0x000364000c1e1b00 */
.L_x_839:
[----:B------:R-:W-:Y:S05]  /*1bc0*/  BSYNC B0 ;  /* 0x0000000000007941 */ /* 0x000fea0003800000 */
.L_x_838:
[----:B------:R-:W-:Y:S01]  /*1bd0*/  ISETP.GE.AND P5, PT, R116, R138, PT ;  /* 0x0000008a7400720c */ /* 0x000fe20003fa6270 */
[----:B-----5:R-:W-:Y:S01]  /*1be0*/  IMAD.MOV.U32 R6, RZ, RZ, R42 ;  /* 0x000000ffff067224 */ /* 0x020fe200078e002a */
[----:B------:R-:W-:Y:S01]  /*1bf0*/  BSSY B0, `(.L_x_840) ;  /* 0x0000048000007945 */ /* 0x000fe20003800000 */
[----:B------:R-:W-:Y:S01]  /*1c00*/  IMAD.MOV.U32 R5, RZ, RZ, R43 ;  /* 0x000000ffff057224 */ /* 0x000fe200078e002b */
[----:B------:R-:W-:Y:S01]  /*1c10*/  CS2R R34, SRZ ;  /* 0x0000000000227805 */ /* 0x000fe2000001ff00 */
[----:B------:R-:W-:Y:S01]  /*1c20*/  IMAD.MOV.U32 R4, RZ, RZ, R50 ;  /* 0x000000ffff047224 */ /* 0x000fe200078e0032 */
[----:B------:R-:W-:Y:S01]  /*1c30*/  PRMT R33, R6, 0x7610, R33 ;  /* 0x0000761006217816 */ /* 0x000fe20000000021 */
[----:B------:R-:W-:Y:S01]  /*1c40*/  IMAD.MOV.U32 R3, RZ, RZ, R51 ;  /* 0x000000ffff037224 */ /* 0x000fe200078e0033 */
[----:B------:R-:W-:Y:S01]  /*1c50*/  PRMT R32, R5, 0x7610, R32 ;  /* 0x0000761005207816 */ /* 0x000fe20000000020 */
        /* <DEDUP_REMOVED lines=29> */
[----:B------:R-:W-:Y:S01]  /*1e30*/  CS2R R68, SRZ ;  /* 0x0000000000447805 */ /* 0x000fe2000001ff00 */
[----:B------:R-:W-:Y:S01]  /*1e40*/  CS2R R72, SRZ ;  /* 0x0000000000487805 */ /* 0x000fe2000001ff00 */
[----:B------:R-:W-:Y:S01]  /*1e50*/  CS2R R80, SRZ ;  /* 0x0000000000507805 */ /* 0x000fe2000001ff00 */
[----:B------:R-:W-:-:S05]  /*1e60*/  @P5 BRA `(.L_x_841) ;  /* 0x0000020000005947 */ /* 0x000fca0003800000 */
[----:B------:R-:W-:Y:S01]  /*1e70*/  IADD3 R98, P3, P0, R178, UR14, R98 ;  /* 0x0000000eb2627c10 */ /* 0x000fe2000f87e062 */
[----:B------:R-:W-:Y:S01]  /*1e80*/  CS2R R40, SRZ ;  /* 0x0000000000287805 */ /* 0x000fe2000001ff00 */
[----:B------:R-:W-:Y:S01]  /*1e90*/  CS2R R80, SRZ ;  /* 0x0000000000507805 */ /* 0x000fe2000001ff00 */
[----:B------:R-:W-:Y:S01]  /*1ea0*/  CS2R R36, SRZ ;  /* 0x0000000000247805 */ /* 0x000fe2000001ff00 */
[----:B------:R-:W-:Y:S01]  /*1eb0*/  IADD3.X R3, R141, UR13, R58, P3, P0 ;  /* 0x0000000d8d037c10 */ /* 0x000fe20009fe043a */
[----:B------:R-:W-:Y:S01]  /*1ec0*/  CS2R R72, SRZ ;  /* 0x0000000000487805 */ /* 0x000fe2000001ff00 */
[----:B------:R-:W-:Y:S01]  /*1ed0*/  IADD3 R96, P3, P0, R176, UR18, R96 ;  /* 0x00000012b0607c10 */ /* 0x000fe2000f87e060 */
[----:B------:R-:W-:Y:S01]  /*1ee0*/  CS2R R34, SRZ ;  /* 0x0000000000227805 */ /* 0x000fe2000001ff00 */
[----:B------:R-:W-:Y:S01]  /*1ef0*/  CS2R R68, SRZ ;  /* 0x0000000000447805 */ /* 0x000fe2000001ff00 */
[----:B------:R-:W-:Y:S01]  /*1f00*/  CS2R R10, SRZ ;  /* 0x00000000000a7805 */ /* 0x000fe2000001ff00 */
[----:B------:R-:W-:Y:S01]  /*1f10*/  IADD3.X R71, R140, UR6, R71, P3, P0 ;  /* 0x000000068c477c10 */ /* 0x000fe20009fe0447 */
[----:B------:R-:W-:Y:S01]  /*1f20*/  CS2R R64, SRZ ;  /* 0x0000000000407805 */ /* 0x000fe2000001ff00 */
        /* <DEDUP_REMOVED lines=20> */
.L_x_841:
[----:B------:R-:W-:Y:S05]  /*2070*/  BSYNC B0 ;  /* 0x0000000000007941 */ /* 0x000fea0003800000 */
.L_x_840:
[----:B------:R2:W3:Y:S01]  /*2080*/  SHFL.IDX PT, R95, R180, RZ, 0x181f ;  /* 0x00181fffb45f7589 */ /* 0x0004e200000e0000 */
[----:B-1---5:R-:W-:Y:S01]  /*2090*/  IMAD.MOV.U32 R4, RZ, RZ, R11 ;  /* 0x000000ffff047224 */ /* 0x022fe200078e000b */
[----:B------:R-:W-:Y:S01]  /*20a0*/  BSSY B1, `(.L_x_842) ;  /* 0x000010c000017945 */ /* 0x000fe20003800000 */
[----:B------:R-:W-:Y:S02]  /*20b0*/  IMAD.MOV.U32 R3, RZ, RZ, R34 ;  /* 0x000000ffff037224 */ /* 0x000fe400078e0022 */
[----:B------:R-:W-:Y:S01]  /*20c0*/  IMAD.MOV.U32 R5, RZ, RZ, R10 ;  /* 0x000000ffff057224 */ /* 0x000fe200078e000a */
[----:B------:R-:W-:Y:S01]  /*20d0*/  PRMT R8, R4, 0x7610, R8 ;  /* 0x0000761004087816 */ /* 0x000fe20000000008 */
[----:B------:R-:W-:Y:S01]  /*20e0*/  IMAD.MOV.U32 R4, RZ, RZ, R35 ;  /* 0x000000ffff047224 */ /* 0x000fe200078e0023 */
[----:B------:R-:W-:Y:S01]  /*20f0*/  PRMT R23, R3, 0x7610, R23 ;  /* 0x0000761003177816 */ /* 0x000fe20000000017 */
[----:B------:R2:W1:Y:S01]  /*2100*/  SHFL.IDX PT, R91, R181, RZ, 0x181f ;  /* 0x00181fffb55b7589 */ /* 0x00046200000e0000 */
[----:B------:R-:W-:Y:S01]  /*2110*/  PRMT R9, R5, 0x7610, R9 ;  /* 0x0000761005097816 */ /* 0x000fe20000000009 */
[----:B------:R-:W-:Y:S01]  /*2120*/  IMAD.MOV.U32 R3, RZ, RZ, R37 ;  /* 0x000000ffff037224 */ /* 0x000fe200078e0025 */
[----:B------:R-:W-:Y:S01]  /*2130*/  PRMT R22, R4, 0x7610, R22 ;  /* 0x0000761004167816 */ /* 0x000fe20000000016 */
        /* <DEDUP_REMOVED lines=24> */
[----:B-123--:R-:W-:Y:S01]  /*22c0*/  ISETP.GE.AND P0, PT, R18, c[0x0][0x1d4], PT ;  /* 0x0000750012007a0c */ /* 0x00efe20003f06270 */
[----:B------:R-:W-:Y:S01]  /*22d0*/  @!UPT UIADD3 URZ, URZ, URZ, URZ ;  /* 0x0000003f3f3ff290 */ /* 0x000fe2000fffe03f */
[----:B------:R-:W-:Y:S11]  /*22e0*/  BSSY B0, `(.L_x_844) ;  /* 0x0000038000007945 */ /* 0x000ff60003800000 */
[----:B------:R-:W-:-:S05]  /*22f0*/  @P0 BRA `(.L_x_845) ;  /* 0x0000036000000947 */ /* 0x000fca0003800000 */
[C---:B------:R-:W-:Y:S01]  /*2300*/  LEA R100, P0, R18.reuse, R91, 0x1 ;  /* 0x0000005b12647211 */ /* 0x040fe200078008ff */
[----:B------:R-:W1:Y:S03]  /*2310*/  LDS.128 R24, [R117+0xa080] ;  /* 0x00a0800075187984 */ /* 0x000e660000000c00 */
[----:B------:R-:W-:Y:S02]  /*2320*/  LEA.HI.X R101, R18, R95, R19, 0x1, P0 ;  /* 0x0000005f12657211 */ /* 0x000fe400000f0c13 */
[----:B------:R-:W-:Y:S11]  /*2330*/  ISETP.GE.AND P0, PT, R20, c[0x0][0x27c], PT ;  /* 0x00009f0014007a0c */ /* 0x000ff60003f06270 */
[----:B------:R-:W-:Y:S02]  /*2340*/  @!UPT UIADD3 URZ, URZ, URZ, URZ ;  /* 0x0000003f3f3ff290 */ /* 0x000fe4000fffe03f */
[----:B------:R-:W-:Y:S02]  /*2350*/  @!P0 SHF.R.U64 R58, R56, 0x10, R57 ;  /* 0x00000010383a8819 */ /* 0x000fe40000001239 */
[----:B------:R-:W-:Y:S02]  /*2360*/  @!P0 SHF.R.U64 R48, R48, 0x10, R49 ;  /* 0x0000001030308819 */ /* 0x000fe40000001231 */
[----:B------:R-:W-:Y:S02]  /*2370*/  @!P0 SHF.R.U32.HI R56, RZ, 0x10, R57 ;  /* 0x00000010ff388819 */ /* 0x000fe40000011639 */
[----:B------:R-:W-:Y:S02]  /*2380*/  @!P0 PRMT R57, R53, 0x5410, R58 ;  /* 0x0000541035398816 */ /* 0x000fe4000000003a */
[----:B------:R-:W-:Y:S02]  /*2390*/  @!P0 SHF.R.U32.HI R49, RZ, 0x10, R49 ;  /* 0x00000010ff318819 */ /* 0x000fe40000011631 */
[----:B------:R-:W-:Y:S02]  /*23a0*/  @!P0 PRMT R47, R47, 0x5410, R48 ;  /* 0x000054102f2f8816 */ /* 0x000fe40000000030 */
[----:B------:R-:W-:Y:S02]  /*23b0*/  @!P0 PRMT R46, R46, 0x5410, R49 ;  /* 0x000054102e2e8816 */ /* 0x000fe40000000031 */
[----:B------:R-:W-:Y:S01]  /*23c0*/  @!P0 PRMT R59, R59, 0x5410, R56 ;  /* 0x000054103b3b8816 */ /* 0x000fe20000000038 */
[C---:B------:R-:W-:Y:S01]  /*23d0*/  @!P0 IMAD.U32 R56, R57.reuse, 0x10000, RZ ;  /* 0x0001000039388824 */ /* 0x040fe200078e00ff */
[----:B------:R-:W-:Y:S01]  /*23e0*/  @!P0 LOP3.LUT R57, R57, 0xffff0000, RZ, 0xc0, !PT ;  /* 0xffff000039398812 */ /* 0x000fe200078ec0ff */
[C---:B------:R-:W-:Y:S01]  /*23f0*/  @!P0 IMAD.U32 R48, R47.reuse, 0x10000, RZ ;  /* 0x000100002f308824 */ /* 0x040fe200078e00ff */
        /* <DEDUP_REMOVED lines=17> */
[C---:B------:R-:W-:Y:S01]  /*2510*/  @!P0 IMAD.U32 R53, R59.reuse, 0x10000, RZ ;  /* 0x000100003b358824 */ /* 0x040fe200078e00ff */
[----:B------:R-:W-:Y:S01]  /*2520*/  @!P0 LOP3.LUT R59, R59, 0xffff0000, RZ, 0xc0, !PT ;  /* 0xffff00003b3b8812 */ /* 0x000fe200078ec0ff */
        /* <DEDUP_REMOVED lines=19> */
.L_x_845:
[----:B------:R-:W-:Y:S05]  /*2660*/  BSYNC B0 ;  /* 0x0000000000007941 */ /* 0x000fea0003800000 */
.L_x_844:
[----:B------:R-:W-:Y:S01]  /*2670*/  ISETP.GE.AND P0, PT, R15, c[0x0][0x1d4], PT ;  /* 0x000075000f007a0c */ /* 0x000fe20003f06270 */
[----:B------:R-:W-:Y:S01]  /*2680*/  @!UPT UIADD3 URZ, URZ, URZ, URZ ;  /* 0x0000003f3f3ff290 */ /* 0x000fe2000fffe03f */
[----:B------:R-:W-:Y:S11]  /*2690*/  BSSY B0, `(.L_x_846) ;  /* 0x0000038000007945 */ /* 0x000ff60003800000 */
[----:B------:R-:W-:-:S05]  /*26a0*/  @P0 BRA `(.L_x_847) ;  /* 0x0000036000000947 */ /* 0x000fca0003800000 */
[C---:B------:R-:W-:Y:S01]  /*26b0*/  LEA R98, P0, R135.reuse, R91, 0x1 ;  /* 0x0000005b87627211 */ /* 0x040fe200078008ff */
[----:B-1----:R-:W1:Y:S03]  /*26c0*/  LDS.128 R24, [R117+0xb880] ;  /* 0x00b8800075187984 */ /* 0x002e660000000c00 */
[----:B------:R-:W-:Y:S02]  /*26d0*/  LEA.HI.X R99, R135, R95, R144, 0x1, P0 ;  /* 0x0000005f87637211 */ /* 0x000fe400000f0c90 */
[----:B------:R-:W-:Y:S11]  /*26e0*/  ISETP.GE.AND P0, PT, R14, c[0x0][0x27c], PT ;  /* 0x00009f000e007a0c */ /* 0x000ff60003f06270 */
[----:B------:R-:W-:Y:S02]  /*26f0*/  @!UPT UIADD3 URZ, URZ, URZ, URZ ;  /* 0x0000003f3f3ff290 */ /* 0x000fe4000fffe03f */
        /* <DEDUP_REMOVED lines=11> */
[----:B------:R-:W-:Y:S01]  /*27b0*/  @!P0 PRMT R87, R87, 0x5410, R92 ;  /* 0x0000541057578816 */ /* 0x000fe2000000005c */
[C---:B-1----:R-:W-:Y:S01]  /*27c0*/  @!P0 IMAD.U32 R49, R24.reuse, 0x10000, RZ ;  /* 0x0001000018318824 */ /* 0x042fe200078e00ff */
[----:B------:R-:W-:Y:S01]  /*27d0*/  @!P0 LOP3.LUT R47, R24, 0xffff0000, RZ, 0xc0, !PT ;  /* 0xffff0000182f8812 */ /* 0x000fe200078ec0ff */
[----:B------:R-:W-:Y:S01]  /*27e0*/  @!P0 IMAD.U32 R59, R27, 0x10000, RZ ;  /* 0x000100001b3b8824 */ /* 0x000fe200078e00ff */
[C---:B------:R-:W-:Y:S02]  /*27f0*/  @!P0 LOP3.LUT R48, R25.reuse, 0xffff0000, RZ, 0xc0, !PT ;  /* 0xffff000019308812 */ /* 0x040fe400078ec0ff */
[----:B------:R-:W-:Y:S01]  /*2800*/  @!P0 SHF.L.U32 R56, R25, 0x10, RZ ;  /* 0x0000001019388819 */ /* 0x000fe200000006ff */
[----:B------:R-:W-:Y:S01]  /*2810*/  @!P0 FMUL.FTZ R58, R47, R52 ;  /* 0x000000342f3a8220 */ /* 0x000fe20000410000 */
[----:B------:R-:W-:Y:S01]  /*2820*/  @!P0 LOP3.LUT R57, R87, 0xffff0000, RZ, 0xc0, !PT ;  /* 0xffff000057398812 */ /* 0x000fe200078ec0ff */
        /* <DEDUP_REMOVED lines=30> */
.L_x_847:
[----:B------:R-:W-:Y:S05]  /*2a10*/  BSYNC B0 ;  /* 0x0000000000007941 */ /* 0x000fea0003800000 */
.L_x_846:
        /* <DEDUP_REMOVED lines=58> */
.L_x_849:
[----:B------:R-:W-:Y:S05]  /*2dc0*/  BSYNC B0 ;  /* 0x0000000000007941 */ /* 0x000fea0003800000 */
.L_x_848:
[----:B------:R-:W-:Y:S11]  /*2dd0*/  ISETP.GE.AND P0, PT, R120, c[0x0][0x1d4], PT ;  /* 0x0000750078007a0c */ /* 0x000ff60003f06270 */
[----:B------:R-:W-:Y:S02]  /*2de0*/  @!UPT UIADD3 URZ, URZ, URZ, URZ ;  /* 0x0000003f3f3ff290 */ /* 0x000fe4000fffe03f */
        /* <DEDUP_REMOVED lines=21> */
[----:B------:R-:W-:Y:S01]  /*2f40*/  @!P0 LOP3.LUT R42, R25, 0xffff0000, RZ, 0xc0, !PT ;  /* 0xffff0000192a8812 */ /* 0x000fe200078ec0ff */
[----:B------:R-:W-:Y:S01]  /*2f50*/  @!P0 IMAD.U32 R49, R27, 0x10000, RZ ;  /* 0x000100001b318824 */ /* 0x000fe200078e00ff */
        /* <DEDUP_REMOVED lines=11> */
[C---:B------:R-:W-:Y:S01]  /*3010*/  @!P0 LOP3.LUT R45, R79.reuse, 0xffff0000, RZ, 0xc0, !PT ;  /* 0xffff00004f2d8812 */ /* 0x040fe200078ec0ff */
[----:B------:R-:W-:Y:S01]  /*3020*/  @!P0 IMAD.U32 R44, R79, 0x10000, RZ ;  /* 0x000100004f2c8824 */ /* 0x000fe200078e00ff */
[----:B------:R-:W-:Y:S01]  /*3030*/  @!P0 LOP3.LUT R32, R32, 0xffff0000, RZ, 0xc0, !PT ;  /* 0xffff000020208812 */ /* 0x000fe200078ec0ff */
[C---:B------:R-:W-:Y:S01]  /*3040*/  @!P0 FMUL.FTZ R5, R38.reuse, R33 ;  /* 0x0000002126058220 */ /* 0x040fe20000410000 */
[----:B------:R-:W-:Y:S01]  /*3050*/  @!P0 F2FP.BF16.PACK_AB R50, R3, R50 ;  /* 0x000000320332823e */ /* 0x000fe200000010ff */
        /* <DEDUP_REMOVED lines=16> */
.L_x_843:
[----:B-123--:R-:W-:Y:S05]  /*3160*/  BSYNC B1 ;  /* 0x0000000000017941 */ /* 0x00efea0003800000 */
.L_x_842:
[----:B------:R1:W2:Y:S04]  /*3170*/  SHFL.IDX PT, R49, R180, 0x1, 0x181f ;  /* 0x00381f00b4317f89 */ /* 0x0002a800000e0000 */
[----:B------:R-:W3:Y:S01]  /*3180*/  SHFL.IDX PT, R181, R181, 0x1, 0x181f ;  /* 0x00381f00b5b57f89 */ /* 0x000ee200000e0000 */
[----:B------:R-:W-:-:S05]  /*3190*/  @P5 BRA `(.L_x_850) ;  /* 0x00003a0000005947 */ /* 0x000fca0003800000 */
[----:B------:R-:W-:Y:S01]  /*31a0*/  ISETP.GE.AND P0, PT, R18, c[0x0][0x1d4], PT ;  /* 0x0000750012007a0c */ /* 0x000fe20003f06270 */
[----:B------:R-:W-:Y:S01]  /*31b0*/  @!UPT UIADD3 URZ, URZ, URZ, URZ ;  /* 0x0000003f3f3ff290 */ /* 0x000fe2000fffe03f */
[----:B------:R-:W-:Y:S11]  /*31c0*/  BSSY B0, `(.L_x_851) ;  /* 0x0000038000007945 */ /* 0x000ff60003800000 */
[----:B------:R-:W-:-:S05]  /*31d0*/  @P0 BRA `(.L_x_852) ;  /* 0x0000036000000947 */ /* 0x000fca0003800000 */
[C---:B---3--:R-:W-:Y:S01]  /*31e0*/  LEA R52, P0, R18.reuse, R181, 0x1 ;  /* 0x000000b512347211 */ /* 0x048fe200078008ff */
[----:B------:R-:W3:Y:S03]  /*31f0*/  LDS.128 R24, [R117+0xb080] ;  /* 0x00b0800075187984 */ /* 0x000ee60000000c00 */
[----:B--2---:R-:W-:Y:S02]  /*3200*/  LEA.HI.X R53, R18, R49, R19, 0x1, P0 ;  /* 0x0000003112357211 */ /* 0x004fe400000f0c13 */
        /* <DEDUP_REMOVED lines=14> */
[C---:B---3--:R-:W-:Y:S01]  /*32f0*/  @!P0 IMAD.U32 R39, R24.reuse, 0x10000, RZ ;  /* 0x0001000018278824 */ /* 0x048fe200078e00ff */
        /* <DEDUP_REMOVED lines=36> */
.L_x_852:
[----:B------:R-:W-:Y:S05]  /*3540*/  BSYNC B0 ;  /* 0x0000000000007941 */ /* 0x000fea0003800000 */
.L_x_851:
[----:B------:R-:W-:Y:S01]  /*3550*/  ISETP.GE.AND P0, PT, R15, c[0x0][0x1d4], PT ;  /* 0x000075000f007a0c */ /* 0x000fe20003f06270 */
[----:B------:R-:W-:Y:S01]  /*3560*/  @!UPT UIADD3 URZ, URZ, URZ, URZ ;  /* 0x0000003f3f3ff290 */ /* 0x000fe2000fffe03f */
[----:B------:R-:W-:Y:S11]  /*3570*/  BSSY B0, `(.L_x_853) ;  /* 0x0000038000007945 */ /* 0x000ff60003800000 */
[----:B------:R-:W-:-:S05]  /*3580*/  @P0 BRA `(.L_x_854) ;  /* 0x0000036000000947 */ /* 0x000fca0003800000 */
[C---:B---3--:R-:W-:Y:S01]  /*3590*/  LEA R46, P0, R135.reuse, R181, 0x1 ;  /* 0x000000b5872e7211 */ /* 0x048fe200078008ff */
[----:B--2---:R-:W2:Y:S03]  /*35a0*/  LDS.128 R24, [R117+0xc880] ;  /* 0x00c8800075187984 */ /* 0x004ea60000000c00 */
[----:B------:R-:W-:Y:S02]  /*35b0*/  LEA.HI.X R47, R135, R49, R144, 0x1, P0 ;  /* 0x00000031872f7211 */ /* 0x000fe400000f0c90 */
[----:B------:R-:W-:Y:S11]  /*35c0*/  ISETP.GE.AND P0, PT, R14, c[0x0][0x27c], PT ;  /* 0x00009f000e007a0c */ /* 0x000ff60003f06270 */
[----:B------:R-:W-:Y:S02]  /*35d0*/  @!UPT UIADD3 URZ, URZ, URZ, URZ ;  /* 0x0000003f3f3ff290 */ /* 0x000fe4000fffe03f */
[----:B------:R-:W-:Y:S02]  /*35e0*/  @!P0 SHF.R.U64 R38, R72, 0x10, R73 ;  /* 0x0000001048268819 */ /* 0x000fe40000001249 */
[--C-:B------:R-:W-:Y:S02]  /*35f0*/  @!P0 SHF.R.U64 R30, R36, 0x10, R37.reuse ;  /* 0x00000010241e8819 */ /* 0x100fe40000001225 */
        /* <DEDUP_REMOVED lines=10> */
[C---:B--2---:R-:W-:Y:S01]  /*36a0*/  @!P0 IMAD.U32 R33, R24.reuse, 0x10000, RZ ;  /* 0x0001000018218824 */ /* 0x044fe200078e00ff */
[----:B------:R-:W-:Y:S01]  /*36b0*/  @!P0 LOP3.LUT R31, R24, 0xffff0000, RZ, 0xc0, !PT ;  /* 0xffff0000181f8812 */ /* 0x000fe200078ec0ff */
[----:B------:R-:W-:Y:S01]  /*36c0*/  @!P0 IMAD.U32 R43, R27, 0x10000, RZ ;  /* 0x000100001b2b8824 */ /* 0x000fe200078e00ff */
[C---:B------:R-:W-:Y:S02]  /*36d0*/  @!P0 LOP3.LUT R32, R25.reuse, 0xffff0000, RZ, 0xc0, !PT ;  /* 0xffff000019208812 */ /* 0x040fe400078ec0ff */
[----:B------:R-:W-:Y:S01]  /*36e0*/  @!P0 SHF.L.U32 R40, R25, 0x10, RZ ;  /* 0x0000001019288819 */ /* 0x000fe200000006ff */
[C---:B------:R-:W-:Y:S01]  /*36f0*/  @!P0 FMUL.FTZ R42, R31.reuse, R38 ;  /* 0x000000261f2a8220 */ /* 0x040fe20000410000 */
        /* <DEDUP_REMOVED lines=31> */
.L_x_854:
[----:B------:R-:W-:Y:S05]  /*38f0*/  BSYNC B0 ;  /* 0x0000000000007941 */ /* 0x000fea0003800000 */
.L_x_853:
        /* <DEDUP_REMOVED lines=58> */
.L_x_856:
[----:B------:R-:W-:Y:S05]  /*3ca0*/  BSYNC B0 ;  /* 0x0000000000007941 */ /* 0x000fea0003800000 */
.L_x_855:
[----:B------:R-:W-:Y:S11]  /*3cb0*/  ISETP.GE.AND P0, PT, R120, c[0x0][0x1d4], PT ;  /* 0x0000750078007a0c */ /* 0x000ff60003f06270 */
[----:B------:R-:W-:Y:S02]  /*3cc0*/  @!UPT UIADD3 URZ, URZ, URZ, URZ ;  /* 0x0000003f3f3ff290 */ /* 0x000fe4000fffe03f */
        /* <DEDUP_REMOVED lines=8> */
[----:B------:R-:W-:Y:S02]  /*3d50*/  @!P0 SHF.R.U32.HI R11, RZ, 0x10, R11 ;  /* 0x00000010ff0b8819 */ /* 0x000fe4000001160b */
[----:B------:R-:W-:Y:S02]  /*3d60*/  @!P0 PRMT R62, R62, 0x5410, R23 ;  /* 0x000054103e3e8816 */ /* 0x000fe40000000017 */
[----:B------:R-:W-:Y:S02]  /*3d70*/  @!P0 PRMT R9, R9, 0x5410, R10 ;  /* 0x0000541009098816 */ /* 0x000fe4000000000a */
[----:B------:R-:W-:Y:S01]  /*3d80*/  @!P0 PRMT R8, R8, 0x5410, R11 ;  /* 0x0000541008088816 */ /* 0x000fe2000000000b */
[C---:B------:R-:W-:Y:S01]  /*3d90*/  @!P0 IMAD.U32 R28, R62.reuse, 0x10000, RZ ;  /* 0x000100003e1c8824 */ /* 0x040fe200078e00ff */
[----:B------:R-:W-:Y:S01]  /*3da0*/  @!P0 LOP3.LUT R29, R62, 0xffff0000, RZ, 0xc0, !PT ;  /* 0xffff00003e1d8812 */ /* 0x000fe200078ec0ff */
[C---:B------:R-:W-:Y:S01]  /*3db0*/  @!P0 IMAD.U32 R10, R9.reuse, 0x10000, RZ ;  /* 0x00010000090a8824 */ /* 0x040fe200078e00ff */
[----:B------:R-:W-:Y:S02]  /*3dc0*/  @!P0 SHF.R.U32.HI R65, RZ, 0x10, R65 ;  /* 0x00000010ff418819 */ /* 0x000fe40000011641 */
[----:B------:R-:W-:Y:S02]  /*3dd0*/  @!P0 LOP3.LUT R9, R9, 0xffff0000, RZ, 0xc0, !PT ;  /* 0xffff000009098812 */ /* 0x000fe400078ec0ff */
        /* <DEDUP_REMOVED lines=39> */
.L_x_837:
        /* <DEDUP_REMOVED lines=30> */
[----:B------:R1:W5:Y:S04]  /*4230*/  @!P0 LDG.E.128 R48, [R8.64] ;  /* 0x0000001008308981 */ /* 0x000368000c1e1d00 */
[----:B------:R1:W5:Y:S01]  /*4240*/  @!P0 LDG.E.128 R64, [R4.64] ;  /* 0x0000001004408981 */ /* 0x000362000c1e1d00 */
[----:B------:R-:W-:Y:S11]  /*4250*/  ISETP.GE.AND P0, PT, R15, c[0x0][0x27c], PT ;  /* 0x00009f000f007a0c */ /* 0x000ff60003f06270 */
[----:B------:R-:W-:Y:S02]  /*4260*/  @!UPT UIADD3 URZ, URZ, URZ, URZ ;  /* 0x0000003f3f3ff290 */ /* 0x000fe4000fffe03f */
[----:B------:R1:W5:Y:S04]  /*4270*/  @!P0 LDG.E.128 R36, [R8.64+0x80] ;  /* 0x0000801008248981 */ /* 0x000368000c1e1d00 */
[----:B------:R1:W5:Y:S02]  /*4280*/  @!P0 LDG.E.128 R92, [R4.64+0x80] ;  /* 0x00008010045c8981 */ /* 0x000364000c1e1d00 */
.L_x_858:
[----:B------:R-:W-:Y:S05]  /*4290*/  BSYNC B0 ;  /* 0x0000000000007941 */ /* 0x000fea0003800000 */
.L_x_857:
[----:B------:R-:W-:Y:S01]  /*42a0*/  ISETP.GE.AND P5, PT, R116, R138, PT ;  /* 0x0000008a7400720c */ /* 0x000fe20003fa6270 */
[----:B-----5:R-:W-:Y:S01]  /*42b0*/  IMAD.MOV.U32 R6, RZ, RZ, R38 ;  /* 0x000000ffff067224 */ /* 0x020fe200078e0026 */
[----:B------:R-:W-:Y:S01]  /*42c0*/  BSSY B0, `(.L_x_859) ;  /* 0x0000040000007945 */ /* 0x000fe20003800000 */
[----:B-1----:R-:W-:Y:S01]  /*42d0*/  IMAD.MOV.U32 R5, RZ, RZ, R39 ;  /* 0x000000ffff057224 */ /* 0x002fe200078e0027 */
[----:B------:R-:W-:Y:S01]  /*42e0*/  CS2R R24, SRZ ;  /* 0x0000000000187805 */ /* 0x000fe2000001ff00 */
        /* <DEDUP_REMOVED lines=61> */
.L_x_860:
[----:B------:R-:W-:Y:S05]  /*46c0*/  BSYNC B0 ;  /* 0x0000000000007941 */ /* 0x000fea0003800000 */
.L_x_859:
[----:B------:R-:W-:Y:S01]  /*46d0*/  IADD3 R91, -R74, c[0x0][0x1d4], RZ ;  /* 0x000075004a5b7a10 */ /* 0x000fe20007ffe1ff */
[----:B------:R2:W3:Y:S01]  /*46e0*/  SHFL.IDX PT, R183, R180, RZ, 0x181f ;  /* 0x00181fffb4b77589 */ /* 0x0004e200000e0000 */
[----:B-----5:R-:W-:Y:S01]  /*46f0*/  IMAD.MOV.U32 R6, RZ, RZ, R26 ;  /* 0x000000ffff067224 */ /* 0x020fe200078e001a */
[----:B------:R-:W-:Y:S01]  /*4700*/  BSSY B1, `(.L_x_861) ;  /* 0x0000116000017945 */ /* 0x000fe20003800000 */
[----:B-1----:R-:W-:Y:S02]  /*4710*/  IMAD.MOV.U32 R5, RZ, RZ, R27 ;  /* 0x000000ffff057224 */ /* 0x002fe400078e001b */
        /* <DEDUP_REMOVED lines=36> */
[----:B------:R-:W-:Y:S01]  /*4960*/  SEL R69, R74, R91, !P1 ;  /* 0x0000005b4a457207 */ /* 0x000fe20004800000 */
[----:B------:R-:W1:Y:S01]  /*4970*/  LDS.128 R96, [R152+0xa080] ;  /* 0x00a0800098607984 */ /* 0x000e620000000c00 */
[----:B------:R-:W-:Y:S02]  /*4980*/  ISETP.GE.AND P0, PT, R18, c[0x0][0x27c], PT ;  /* 0x00009f0012007a0c */ /* 0x000fe40003f06270 */
[----:B------:R-:W-:Y:S04]  /*4990*/  SHF.R.S32.HI R60, RZ, 0x1f, R69 ;  /* 0x0000001fff3c7819 */ /* 0x000fe80000011445 */
[----:B------:R-:W-:Y:S04]  /*49a0*/  LEA.HI R60, R60, R69, RZ, 0x4 ;  /* 0x000000453c3c7211 */ /* 0x000fe800078f20ff */
[----:B------:R-:W-:Y:S03]  /*49b0*/  LEA.HI.SX32 R69, R60, R77, 0x1c ;  /* 0x0000004d3c457211 */ /* 0x000fe600078fe2ff */
[----:B------:R-:W-:Y:S02]  /*49c0*/  @!P0 SHF.R.U64 R48, R48, 0x10, R49 ;  /* 0x0000001030308819 */ /* 0x000fe40000001231 */
[----:B------:R-:W-:Y:S01]  /*49d0*/  IMAD.SHL.U32 R184, R69, 0x8, RZ ;  /* 0x0000000845b87824 */ /* 0x000fe200078e00ff */
[----:B------:R-:W-:Y:S02]  /*49e0*/  SHF.R.S32.HI R60, RZ, 0x1f, R69 ;  /* 0x0000001fff3c7819 */ /* 0x000fe40000011445 */
[----:B------:R-:W-:Y:S02]  /*49f0*/  @!P0 SHF.R.U32.HI R49, RZ, 0x10, R49 ;  /* 0x00000010ff318819 */ /* 0x000fe40000011631 */
[----:B------:R-:W-:Y:S02]  /*4a00*/  LEA.HI R60, R60, R69, RZ, 0x3 ;  /* 0x000000453c3c7211 */ /* 0x000fe400078f18ff */
[----:B------:R-:W-:Y:S02]  /*4a10*/  LOP3.LUT R187, R119, 0x38, R184, 0xf8, !PT ;  /* 0x0000003877bb7812 */ /* 0x000fe400078ef8b8 */
[----:B------:R-:W-:Y:S02]  /*4a20*/  SHF.R.S32.HI R60, RZ, 0x3, R60 ;  /* 0x00000003ff3c7819 */ /* 0x000fe4000001143c */
[----:B------:R-:W-:Y:S02]  /*4a30*/  LOP3.LUT R187, R187, R118, RZ, 0x3c, !PT ;  /* 0x00000076bbbb7212 */ /* 0x000fe400078e3cff */
[----:B------:R-:W-:Y:S01]  /*4a40*/  @!P0 SHF.R.U32.HI R71, RZ, 0x10, R67 ;  /* 0x00000010ff478819 */ /* 0x000fe20000011643 */
[----:B------:R-:W-:Y:S01]  /*4a50*/  IMAD R58, R60, 0xc00, R7 ;  /* 0x00000c003c3a7824 */ /* 0x000fe200078e0207 */
[--C-:B------:R-:W-:Y:S02]  /*4a60*/  @!P0 SHF.R.U64 R60, R64, 0x10, R65.reuse ;  /* 0x00000010403c8819 */ /* 0x100fe40000001241 */
[----:B------:R-:W-:Y:S01]  /*4a70*/  @!P0 SHF.R.U32.HI R65, RZ, 0x10, R65 ;  /* 0x00000010ff418819 */ /* 0x000fe20000011641 */
[----:B------:R-:W-:Y:S01]  /*4a80*/  IMAD.IADD R187, R58, 0x1, R187 ;  /* 0x000000013abb7824 */ /* 0x000fe200078e02bb */
[----:B------:R-:W-:Y:S02]  /*4a90*/  @!P0 SHF.R.U64 R69, R66, 0x10, R67 ;  /* 0x0000001042458819 */ /* 0x000fe40000001243 */
[----:B------:R-:W-:Y:S01]  /*4aa0*/  @!P0 PRMT R67, R62, 0x5410, R65 ;  /* 0x000054103e438816 */ /* 0x000fe20000000041 */
[----:B------:R-:W-:Y:S01]  /*4ab0*/  IMAD.SHL.U32 R185, R187, 0x2, RZ ;  /* 0x00000002bbb97824 */ /* 0x000fe200078e00ff */
[----:B------:R-:W-:Y:S01]  /*4ac0*/  @!P0 SHF.R.U64 R50, R50, 0x10, R51 ;  /* 0x0000001032328819 */ /* 0x000fe20000001233 */
[----:B-1----:R-:W-:Y:S01]  /*4ad0*/  @!P0 IMAD.U32 R62, R96, 0x10000, RZ ;  /* 0x00010000603e8824 */ /* 0x002fe200078e00ff */
[----:B------:R-:W-:Y:S01]  /*4ae0*/  @!P0 PRMT R63, R63, 0x5410, R60 ;  /* 0x000054103f3f8816 */ /* 0x000fe2000000003c */
[----:B------:R-:W-:Y:S01]  /*4af0*/  @!P0 IMAD.U32 R64, R67, 0x10000, RZ ;  /* 0x0001000043408824 */ /* 0x000fe200078e00ff */
[----:B------:R-:W1:Y:S01]  /*4b00*/  LDS.128 R32, [R185+0xa080] ;  /* 0x00a08000b9207984 */ /* 0x000e620000000c00 */
[----:B------:R-:W-:Y:S01]  /*4b10*/  @!P0 IMAD.U32 R70, R99, 0x10000, RZ ;  /* 0x0001000063468824 */ /* 0x000fe200078e00ff */
[----:B------:R-:W-:Y:S01]  /*4b20*/  @!P0 PRMT R55, R55, 0x5410, R48 ;  /* 0x0000541037378816 */ /* 0x000fe20000000030 */
[----:B------:R-:W-:Y:S01]  /*4b30*/  @!P0 IMAD.U32 R60, R63, 0x10000, RZ ;  /* 0x000100003f3c8824 */ /* 0x000fe200078e00ff */
[----:B------:R-:W-:Y:S02]  /*4b40*/  @!P0 PRMT R54, R54, 0x5410, R49 ;  /* 0x0000541036368816 */ /* 0x000fe40000000031 */
[----:B------:R-:W-:Y:S01]  /*4b50*/  @!P0 SHF.R.U32.HI R59, RZ, 0x10, R51 ;  /* 0x00000010ff3b8819 */ /* 0x000fe20000011633 */
[----:B------:R-:W-:Y:S01]  /*4b60*/  @!P0 IMAD.U32 R49, R55, 0x10000, RZ ;  /* 0x0001000037318824 */ /* 0x000fe200078e00ff */
[----:B------:R-:W-:Y:S01]  /*4b70*/  @!P0 PRMT R57, R57, 0x5410, R50 ;  /* 0x0000541039398816 */ /* 0x000fe20000000032 */
[----:B------:R-:W-:Y:S01]  /*4b80*/  @!P0 IMAD.U32 R48, R54, 0x10000, RZ ;  /* 0x0001000036308824 */ /* 0x000fe200078e00ff */
[----:B------:R-:W-:Y:S02]  /*4b90*/  @!P0 SHF.L.U32 R65, R97, 0x10, RZ ;  /* 0x0000001061418819 */ /* 0x000fe400000006ff */
[----:B------:R-:W-:Y:S02]  /*4ba0*/  @!P0 LOP3.LUT R63, R63, 0xffff0000, RZ, 0xc0, !PT ;  /* 0xffff00003f3f8812 */ /* 0x000fe400078ec0ff */
[----:B------:R-:W-:Y:S02]  /*4bb0*/  @!P0 PRMT R72, R72, 0x5410, R71 ;  /* 0x0000541048488816 */ /* 0x000fe40000000047 */
[----:B------:R-:W-:Y:S02]  /*4bc0*/  @!P0 LOP3.LUT R67, R67, 0xffff0000, RZ, 0xc0, !PT ;  /* 0xffff000043438812 */ /* 0x000fe400078ec0ff */
[----:B------:R-:W-:Y:S01]  /*4bd0*/  @!P0 PRMT R56, R56, 0x5410, R59 ;  /* 0x0000541038388816 */ /* 0x000fe2000000003b */
[C---:B------:R-:W-:Y:S01]  /*4be0*/  @!P0 IMAD.U32 R73, R72.reuse, 0x10000, RZ ;  /* 0x0001000048498824 */ /* 0x040fe200078e00ff */
[----:B------:R-:W-:Y:S02]  /*4bf0*/  @!P0 LOP3.LUT R72, R72, 0xffff0000, RZ, 0xc0, !PT ;  /* 0xffff000048488812 */ /* 0x000fe400078ec0ff */
[----:B------:R-:W-:Y:S02]  /*4c00*/  @!P0 LOP3.LUT R75, R99, 0xffff0000, RZ, 0xc0, !PT ;  /* 0xffff0000634b8812 */ /* 0x000fe400078ec0ff */
[----:B------:R-:W-:Y:S02]  /*4c10*/  @!P0 PRMT R68, R68, 0x5410, R69 ;  /* 0x0000541044448816 */ /* 0x000fe40000000045 */
[C---:B------:R-:W-:Y:S02]  /*4c20*/  @!P0 SHF.L.U32 R66, R98.reuse, 0x10, RZ ;  /* 0x0000001062428819 */ /* 0x040fe400000006ff */
[----:B------:R-:W-:Y:S01]  /*4c30*/  @!P0 LOP3.LUT R71, R98, 0xffff0000, RZ, 0xc0, !PT ;  /* 0xffff000062478812 */ /* 0x000fe200078ec0ff */
[C---:B------:R-:W-:Y:S01]  /*4c40*/  @!P0 IMAD.U32 R69, R68.reuse, 0x10000, RZ ;  /* 0x0001000044458824 */ /* 0x040fe200078e00ff */
[----:B------:R-:W-:Y:S01]  /*4c50*/  @!P0 LOP3.LUT R68, R68, 0xffff0000, RZ, 0xc0, !PT ;  /* 0xffff000044448812 */ /* 0x000fe200078ec0ff */
[----:B-1----:R-:W-:Y:S01]  /*4c60*/  @!P0 IMAD.U32 R51, R33, 0x10000, RZ ;  /* 0x0001000021338824 */ /* 0x002fe200078e00ff */
[----:B------:R-:W-:Y:S03]  /*4c70*/  @!P0 SHF.L.U32 R50, R32, 0x10, RZ ;  /* 0x0000001020328819 */ /* 0x000fe600000006ff */
[----:B------:R-:W-:Y:S02]  /*4c80*/  @!P0 FMUL.FTZ R186, R51, R64 ;  /* 0x0000004033ba8220 */ /* 0x000fe40000410000 */
[C---:B------:R-:W-:Y:S02]  /*4c90*/  @!P0 FMUL.FTZ R185, R50.reuse, R60 ;  /* 0x0000003c32b98220 */ /* 0x040fe40000410000 */
[-C--:B------:R-:W-:Y:S01]  /*4ca0*/  @!P0 FMUL.FTZ R3, R50, R49.reuse ;  /* 0x0000003132038220 */ /* 0x080fe20000410000 */
[----:B------:R-:W-:Y:S01]  /*4cb0*/  @!P0 LOP3.LUT R50, R33, 0xffff0000, RZ, 0xc0, !PT ;  /* 0xffff000021328812 */ /* 0x000fe200078ec0ff */
[-C--:B------:R-:W-:Y:S01]  /*4cc0*/  @!P0 FMUL.FTZ R5, R51, R48.reuse ;  /* 0x0000003033058220 */ /* 0x080fe20000410000 */
[----:B------:R-:W-:Y:S01]  /*4cd0*/  @!P0 LOP3.LUT R51, R55, 0xffff0000, RZ, 0xc0, !PT ;  /* 0xffff000037338812 */ /* 0x000fe200078ec0ff */
[----:B------:R-:W-:Y:S01]  /*4ce0*/  @!P0 FFMA.FTZ R186, R65, R48, -R186 ;  /* 0x0000003041ba8223 */ /* 0x000fe200000108ba */
[----:B------:R-:W-:Y:S01]  /*4cf0*/  @!P0 LOP3.LUT R48, R32, 0xffff0000, RZ, 0xc0, !PT ;  /* 0xffff000020308812 */ /* 0x000fe200078ec0ff */
[----:B------:R-:W-:Y:S01]  /*4d00*/  @!P0 FFMA.FTZ R185, R62, R49, -R185 ;  /* 0x000000313eb98223 */ /* 0x000fe200000108b9 */
[----:B------:R-:W-:Y:S01]  /*4d10*/  @!P0 LOP3.LUT R49, R54, 0xffff0000, RZ, 0xc0, !PT ;  /* 0xffff000036318812 */ /* 0x000fe200078ec0ff */
[----:B------:R-:W-:Y:S01]  /*4d20*/  @!P0 FFMA.FTZ R3, R60, R62, R3 ;  /* 0x0000003e3c038223 */ /* 0x000fe20000010003 */
[----:B------:R-:W-:Y:S01]  /*4d30*/  @!P0 LOP3.LUT R60, R96, 0xffff0000, RZ, 0xc0, !PT ;  /* 0xffff0000603c8812 */ /* 0x000fe200078ec0ff */
[----:B------:R-:W-:Y:S01]  /*4d40*/  @!P0 FMUL.FTZ R188, R48, R63 ;  /* 0x0000003f30bc8220 */ /* 0x000fe20000410000 */
[----:B------:R-:W-:Y:S01]  /*4d50*/  @!P0 LOP3.LUT R62, R97, 0xffff0000, RZ, 0xc0, !PT ;  /* 0xffff0000613e8812 */ /* 0x000fe200078ec0ff */
[C---:B------:R-:W-:Y:S02]  /*4d60*/  @!P0 FMUL.FTZ R187, R50.reuse, R67 ;  /* 0x0000004332bb8220 */ /* 0x040fe40000410000 */
[----:B------:R-:W-:Y:S02]  /*4d70*/  @!P0 FMUL.FTZ R6, R50, R49 ;  /* 0x0000003132068220 */ /* 0x000fe40000410000 */
[-C--:B------:R-:W-:Y:S01]  /*4d80*/  @!P0 FMUL.FTZ R4, R48, R51.reuse ;  /* 0x0000003330048220 */ /* 0x080fe20000410000 */
[----:B------:R-:W-:Y:S01]  /*4d90*/  @!P0 LOP3.LUT R48, R56, 0xffff0000, RZ, 0xc0, !PT ;  /* 0xffff000038308812 */ /* 0x000fe200078ec0ff */
[----:B------:R-:W-:Y:S01]  /*4da0*/  @!P0 FFMA.FTZ R188, R60, R51, -R188 ;  /* 0x000000333cbc8223 */ /* 0x000fe200000108bc */
[C---:B------:R-:W-:Y:S01]  /*4db0*/  @!P0 LOP3.LUT R51, R35.reuse, 0xffff0000, RZ, 0xc0, !PT ;  /* 0xffff000023338812 */ /* 0x040fe200078ec0ff */
[----:B------:R-:W-:Y:S02]  /*4dc0*/  @!P0 IMAD.U32 R50, R35, 0x10000, RZ ;  /* 0x0001000023328824 */ /* 0x000fe400078e00ff */
[----:B------:R-:W-:Y:S01]  /*4dd0*/  @!P0 FFMA.FTZ R187, R62, R49, -R187 ;  /* 0x000000313ebb8223 */ /* 0x000fe200000108bb */
[----:B------:R-:W-:Y:S01]  /*4de0*/  @!P0 F2FP.BF16.PACK_AB R185, R188, R185 ;  /* 0x000000b9bcb9823e */ /* 0x000fe200000010ff */
[----:B------:R-:W-:Y:S02]  /*4df0*/  @!P0 IMAD.U32 R49, R56, 0x10000, RZ ;  /* 0x0001000038318824 */ /* 0x000fe400078e00ff */
[C---:B------:R-:W-:Y:S01]  /*4e00*/  @!P0 FMUL.FTZ R189, R50.reuse, R73 ;  /* 0x0000004932bd8220 */ /* 0x040fe20000410000 */
[----:B------:R-:W-:Y:S01]  /*4e10*/  @!P0 F2FP.BF16.PACK_AB R186, R187, R186 ;  /* 0x000000babbba823e */ /* 0x000fe200000010ff */
[----:B------:R-:W-:Y:S02]  /*4e20*/  @!P0 FMUL.FTZ R192, R51, R72 ;  /* 0x0000004833c08220 */ /* 0x000fe40000410000 */
[-C--:B------:R-:W-:Y:S01]  /*4e30*/  @!P0 FMUL.FTZ R10, R50, R49.reuse ;  /* 0x00000031320a8220 */ /* 0x080fe20000410000 */
[----:B------:R-:W-:Y:S01]  /*4e40*/  @!P0 MOV R97, R186 ;  /* 0x000000ba00618202 */ /* 0x000fe20000000f00 */
[----:B------:R-:W-:Y:S02]  /*4e50*/  @!P0 FFMA.FTZ R189, R70, R49, -R189 ;  /* 0x0000003146bd8223 */ /* 0x000fe400000108bd */
[C---:B------:R-:W-:Y:S02]  /*4e60*/  @!P0 IMAD.U32 R50, R34.reuse, 0x10000, RZ ;  /* 0x0001000022328824 */ /* 0x040fe400078e00ff */
[----:B------:R-:W-:Y:S02]  /*4e70*/  @!P0 IMAD.U32 R49, R57, 0x10000, RZ ;  /* 0x0001000039318824 */ /* 0x000fe400078e00ff */
[-C--:B------:R-:W-:Y:S01]  /*4e80*/  @!P0 FMUL.FTZ R11, R51, R48.reuse ;  /* 0x00000030330b8220 */ /* 0x080fe20000410000 */
[----:B------:R-:W-:Y:S01]  /*4e90*/  @!P0 LOP3.LUT R51, R34, 0xffff0000, RZ, 0xc0, !PT ;  /* 0xffff000022338812 */ /* 0x000fe200078ec0ff */
[----:B------:R-:W-:Y:S01]  /*4ea0*/  @!P0 FFMA.FTZ R192, R75, R48, -R192 ;  /* 0x000000304bc08223 */ /* 0x000fe200000108c0 */
[----:B------:R-:W-:Y:S01]  /*4eb0*/  @!P0 LOP3.LUT R48, R57, 0xffff0000, RZ, 0xc0, !PT ;  /* 0xffff000039308812 */ /* 0x000fe200078ec0ff */
[----:B------:R-:W-:Y:S02]  /*4ec0*/  @!P0 FFMA.FTZ R4, R63, R60, R4 ;  /* 0x0000003c3f048223 */ /* 0x000fe40000010004 */
[----:B------:R-:W-:Y:S01]  /*4ed0*/  @!P0 FMUL.FTZ R8, R50, R49 ;  /* 0x0000003132088220 */ /* 0x000fe20000410000 */
[----:B------:R-:W-:Y:S01]  /*4ee0*/  @!P0 F2FP.BF16.PACK_AB R189, R192, R189 ;  /* 0x000000bdc0bd823e */ /* 0x000fe200000010ff */
[----:B------:R-:W-:Y:S01]  /*4ef0*/  @!P0 FFMA.FTZ R5, R64, R65, R5 ;  /* 0x0000004140058223 */ /* 0x000fe20000010005 */
[----:B------:R-:W-:Y:S01]  /*4f00*/  @!P0 F2FP.BF16.PACK_AB R187, R4, R3 ;  /* 0x0000000304bb823e */ /* 0x000fe200000010ff */
[----:B------:R-:W-:Y:S02]  /*4f10*/  @!P0 FMUL.FTZ R9, R51, R48 ;  /* 0x0000003033098220 */ /* 0x000fe40000410000 */
[----:B------:R-:W-:Y:S02]  /*4f20*/  @!P0 FFMA.FTZ R6, R67, R62, R6 ;  /* 0x0000003e43068223 */ /* 0x000fe40000010006 */
[----:B------:R-:W-:Y:S02]  /*4f30*/  @!P0 FFMA.FTZ R8, R69, R66, R8 ;  /* 0x0000004245088223 */ /* 0x000fe40000010008 */
[----:B------:R-:W-:Y:S01]  /*4f40*/  @!P0 FMUL.FTZ R190, R50, R69 ;  /* 0x0000004532be8220 */ /* 0x000fe20000410000 */
[----:B------:R-:W-:Y:S01]  /*4f50*/  @!P0 F2FP.BF16.PACK_AB R188, R6, R5 ;  /* 0x0000000506bc823e */ /* 0x000fe200000010ff */
[----:B------:R-:W-:Y:S02]  /*4f60*/  @!P0 FMUL.FTZ R191, R51, R68 ;  /* 0x0000004433bf8220 */ /* 0x000fe40000410000 */
[----:B------:R-:W-:Y:S01]  /*4f70*/  @!P0 FFMA.FTZ R9, R68, R71, R9 ;  /* 0x0000004744098223 */ /* 0x000fe20000010009 */
[----:B------:R-:W-:Y:S01]  /*4f80*/  @!P0 MOV R33, R188 ;  /* 0x000000bc00218202 */ /* 0x000fe20000000f00 */
[----:B------:R-:W-:Y:S02]  /*4f90*/  @!P0 FFMA.FTZ R10, R73, R70, R10 ;  /* 0x00000046490a8223 */ /* 0x000fe4000001000a */
[----:B------:R-:W-:Y:S02]  /*4fa0*/  @!P0 FFMA.FTZ R190, R66, R49, -R190 ;  /* 0x0000003142be8223 */ /* 0x000fe400000108be */
[----:B------:R-:W-:Y:S02]  /*4fb0*/  @!P0 FFMA.FTZ R191, R71, R48, -R191 ;  /* 0x0000003047bf8223 */ /* 0x000fe400000108bf */
[----:B------:R-:W-:Y:S02]  /*4fc0*/  @!P0 FFMA.FTZ R11, R72, R75, R11 ;  /* 0x0000004b480b8223 */ /* 0x000fe4000001000b */
[----:B------:R-:W-:Y:S01]  /*4fd0*/  @!P0 IMAD.MOV.U32 R96, RZ, RZ, R185 ;  /* 0x000000ffff608224 */ /* 0x000fe200078e00b9 */
[----:B------:R-:W-:Y:S01]  /*4fe0*/  @!P0 F2FP.BF16.PACK_AB R190, R191, R190 ;  /* 0x000000bebfbe823e */ /* 0x000fe200000010ff */
[----:B------:R-:W-:Y:S01]  /*4ff0*/  @!P0 IMAD.MOV.U32 R99, RZ, RZ, R189 ;  /* 0x000000ffff638224 */ /* 0x000fe200078e00bd */
[----:B------:R-:W-:Y:S01]  /*5000*/  @!P0 F2FP.BF16.PACK_AB R191, R9, R8 ;  /* 0x0000000809bf823e */ /* 0x000fe200000010ff */
[----:B------:R-:W-:Y:S01]  /*5010*/  @!P0 IMAD.MOV.U32 R32, RZ, RZ, R187 ;  /* 0x000000ffff208224 */ /* 0x000fe200078e00bb */
[----:B------:R-:W-:Y:S01]  /*5020*/  @!P0 F2FP.BF16.PACK_AB R192, R11, R10 ;  /* 0x0000000a0bc0823e */ /* 0x000fe200000010ff */
[----:B------:R-:W-:Y:S02]  /*5030*/  @!P0 IMAD.MOV.U32 R98, RZ, RZ, R190 ;  /* 0x000000ffff628224 */ /* 0x000fe400078e00be */
[----:B------:R-:W-:Y:S02]  /*5040*/  @!P0 IMAD.MOV.U32 R34, RZ, RZ, R191 ;  /* 0x000000ffff228224 */ /* 0x000fe400078e00bf */
[----:B------:R-:W-:Y:S01]  /*5050*/  @!P0 IMAD.MOV.U32 R35, RZ, RZ, R192 ;  /* 0x000000ffff238224 */ /* 0x000fe200078e00c0 */
[C---:B------:R-:W-:Y:S04]  /*5060*/  LEA R186, P0, R145.reuse, R182, 0x1 ;  /* 0x000000b691ba7211 */ /* 0x040fe800078008ff */
[----:B------:R-:W-:Y:S02]  /*5070*/  LEA.HI.X R187, R145, R183, R142, 0x1, P0 ;  /* 0x000000b791bb7211 */ /* 0x000fe400000f0c8e */
[C---:B------:R-:W-:Y:S03]  /*5080*/  ISETP.GE.AND P0, PT, R184.reuse, c[0x0][0x1d4], PT ;  /* 0x00007500b8007a0c */ /* 0x040fe60003f06270 */
[----:B------:R1:W-:Y:S10]  /*5090*/  ST.E.128 [R186.64], R96 ;  /* 0x00000060ba007985 */ /* 0x0003f4000c101d10 */
[----:B------:R-:W-:Y:S05]  /*50a0*/  @!P0 IMAD.WIDE R184, R184, 0x2, R182 ;  /* 0x00000002b8b88825 */ /* 0x000fea00078e02b6 */
[----:B------:R1:W-:Y:S02]  /*50b0*/  @!P0 ST.E.128 [R184.64], R32 ;  /* 0x00000020b8008985 */ /* 0x0003e4000c101d10 */
.L_x_864:
[----:B------:R-:W-:Y:S05]  /*50c0*/  BSYNC B0 ;  /* 0x0000000000007941 */ /* 0x000fea0003800000 */
.L_x_863:
        /* <DEDUP_REMOVED lines=17> */
[----:B------:R-:W-:Y:S01]  /*51e0*/  @!P0 SHF.R.U64 R51, R92, 0x10, R93 ;  /* 0x000000105c338819 */ /* 0x000fe2000000125d */
[----:B------:R-:W-:Y:S01]  /*51f0*/  IMAD R48, R50, 0xc00, R7 ;  /* 0x00000c0032307824 */ /* 0x000fe200078e0207 */
[----:B------:R-:W-:Y:S02]  /*5200*/  @!P0 SHF.R.U32.HI R92, RZ, 0x10, R93 ;  /* 0x00000010ff5c8819 */ /* 0x000fe4000001165d */
[----:B------:R-:W-:Y:S01]  /*5210*/  @!P0 SHF.R.U32.HI R55, RZ, 0x10, R95 ;  /* 0x00000010ff378819 */ /* 0x000fe2000001165f */
[----:B------:R-:W-:Y:S01]  /*5220*/  IMAD.IADD R73, R48, 0x1, R73 ;  /* 0x0000000130497824 */ /* 0x000fe200078e0249 */
[----:B------:R-:W-:Y:S02]  /*5230*/  @!P0 PRMT R105, R105, 0x5410, R92 ;  /* 0x0000541069698816 */ /* 0x000fe4000000005c */
[----:B------:R-:W-:Y:S01]  /*5240*/  @!P0 SHF.R.U64 R38, R38, 0x10, R39 ;  /* 0x0000001026268819 */ /* 0x000fe20000001227 */
[----:B------:R-:W-:Y:S01]  /*5250*/  IMAD.SHL.U32 R72, R73, 0x2, RZ ;  /* 0x0000000249487824 */ /* 0x000fe200078e00ff */
[----:B------:R-:W-:Y:S01]  /*5260*/  @!P0 PRMT R106, R106, 0x5410, R51 ;  /* 0x000054106a6a8816 */ /* 0x000fe20000000033 */
[----:B------:R-:W-:Y:S01]  /*5270*/  @!P0 IMAD.U32 R56, R105, 0x10000, RZ ;  /* 0x0001000069388824 */ /* 0x000fe200078e00ff */
[----:B------:R-:W-:Y:S01]  /*5280*/  @!P0 PRMT R47, R47, 0x5410, R36 ;  /* 0x000054102f2f8816 */ /* 0x000fe20000000024 */
[----:B--2---:R-:W-:Y:S01]  /*5290*/  @!P0 IMAD.U32 R54, R68, 0x10000, RZ ;  /* 0x0001000044368824 */ /* 0x004fe200078e00ff */
[----:B-1----:R-:W1:Y:S01]  /*52a0*/  LDS.128 R32, [R72+0xa080] ;  /* 0x00a0800048207984 */ /* 0x002e620000000c00 */
[----:B------:R-:W-:Y:S01]  /*52b0*/  @!P0 IMAD.U32 R50, R106, 0x10000, RZ ;  /* 0x000100006a328824 */ /* 0x000fe200078e00ff */
[----:B------:R-:W-:Y:S01]  /*52c0*/  @!P0 PRMT R46, R46, 0x5410, R37 ;  /* 0x000054102e2e8816 */ /* 0x000fe20000000025 */
[----:B------:R-:W-:Y:S01]  /*52d0*/  @!P0 IMAD.U32 R37, R47, 0x10000, RZ ;  /* 0x000100002f258824 */ /* 0x000fe200078e00ff */
[----:B------:R-:W-:Y:S01]  /*52e0*/  @!P0 SHF.R.U32.HI R49, RZ, 0x10, R39 ;  /* 0x00000010ff318819 */ /* 0x000fe20000011627 */
[----:B------:R-:W-:Y:S01]  /*52f0*/  @!P0 IMAD.U32 R62, R71, 0x10000, RZ ;  /* 0x00010000473e8824 */ /* 0x000fe200078e00ff */
[----:B------:R-:W-:Y:S01]  /*5300*/  @!P0 PRMT R104, R104, 0x5410, R55 ;  /* 0x0000541068688816 */ /* 0x000fe20000000037 */
[----:B------:R-:W-:Y:S01]  /*5310*/  @!P0 IMAD.U32 R36, R46, 0x10000, RZ ;  /* 0x000100002e248824 */ /* 0x000fe200078e00ff */
[----:B------:R-:W-:Y:S02]  /*5320*/  @!P0 PRMT R53, R53, 0x5410, R38 ;  /* 0x0000541035358816 */ /* 0x000fe40000000026 */
[----:B------:R-:W-:Y:S01]  /*5330*/  @!P0 SHF.L.U32 R55, R69, 0x10, RZ ;  /* 0x0000001045378819 */ /* 0x000fe200000006ff */
[----:B------:R-:W-:Y:S01]  /*5340*/  @!P0 IMAD.U32 R65, R104, 0x10000, RZ ;  /* 0x0001000068418824 */ /* 0x000fe200078e00ff */
[----:B------:R-:W-:Y:S02]  /*5350*/  @!P0 LOP3.LUT R51, R106, 0xffff0000, RZ, 0xc0, !PT ;  /* 0xffff00006a338812 */ /* 0x000fe400078ec0ff */
[----:B------:R-:W-:Y:S02]  /*5360*/  @!P0 LOP3.LUT R57, R105, 0xffff0000, RZ, 0xc0, !PT ;  /* 0xffff000069398812 */ /* 0x000fe400078ec0ff */
[----:B------:R-:W-:Y:S02]  /*5370*/  @!P0 PRMT R52, R52, 0x5410, R49 ;  /* 0x0000541034348816 */ /* 0x000fe40000000031 */
[----:B------:R-:W-:Y:S02]  /*5380*/  @!P0 LOP3.LUT R64, R104, 0xffff0000, RZ, 0xc0, !PT ;  /* 0xffff000068408812 */ /* 0x000fe400078ec0ff */
[----:B------:R-:W-:Y:S02]  /*5390*/  @!P0 SHF.R.U64 R94, R94, 0x10, R95 ;  /* 0x000000105e5e8819 */ /* 0x000fe4000000125f */
[----:B------:R-:W-:Y:S02]  /*53a0*/  @!P0 LOP3.LUT R67, R71, 0xffff0000, RZ, 0xc0, !PT ;  /* 0xffff000047438812 */ /* 0x000fe400078ec0ff */
[----:B------:R-:W-:Y:S02]  /*53b0*/  @!P0 PRMT R103, R103, 0x5410, R94 ;  /* 0x0000541067678816 */ /* 0x000fe4000000005e */
[C---:B------:R-:W-:Y:S02]  /*53c0*/  @!P0 SHF.L.U32 R58, R70.reuse, 0x10, RZ ;  /* 0x00000010463a8819 */ /* 0x040fe400000006ff */
[C---:B------:R-:W-:Y:S01]  /*53d0*/  @!P0 LOP3.LUT R60, R103.reuse, 0xffff0000, RZ, 0xc0, !PT ;  /* 0xffff0000673c8812 */ /* 0x040fe200078ec0ff */
[----:B------:R-:W-:Y:S01]  /*53e0*/  @!P0 IMAD.U32 R59, R103, 0x10000, RZ ;  /* 0x00010000673b8824 */ /* 0x000fe200078e00ff */
        /* <DEDUP_REMOVED lines=27> */
[----:B------:R-:W-:Y:S01]  /*55a0*/  @!P0 FMUL.FTZ R97, R38, R65 ;  /* 0x0000004126618220 */ /* 0x000fe20000410000 */
[----:B------:R-:W-:Y:S01]  /*55b0*/  @!P0 F2FP.BF16.PACK_AB R73, R96, R73 ;  /* 0x000000496049823e */ /* 0x000fe200000010ff */
[----:B------:R-:W-:Y:S02]  /*55c0*/  @!P0 FMUL.FTZ R184, R39, R64 ;  /* 0x0000004027b88220 */ /* 0x000fe40000410000 */
[----:B------:R-:W-:Y:S01]  /*55d0*/  @!P0 FMUL.FTZ R10, R38, R37 ;  /* 0x00000025260a8220 */ /* 0x000fe20000410000 */
        /* <DEDUP_REMOVED lines=40> */
.L_x_862:
[----:B-123--:R-:W-:Y:S05]  /*5860*/  BSYNC B1 ;  /* 0x0000000000017941 */ /* 0x00efea0003800000 */
.L_x_861:
[----:B------:R1:W2:Y:S04]  /*5870*/  SHFL.IDX PT, R59, R180, 0x1, 0x181f ;  /* 0x00381f00b43b7f89 */ /* 0x0002a800000e0000 */
[----:B------:R1:W3:Y:S01]  /*5880*/  SHFL.IDX PT, R58, R181, 0x1, 0x181f ;  /* 0x00381f00b53a7f89 */ /* 0x0002e200000e0000 */
[----:B------:R-:W-:-:S05]  /*5890*/  @P5 BRA `(.L_x_850) ;  /* 0x0000130000005947 */ /* 0x000fca0003800000 */
[----:B------:R-:W-:Y:S01]  /*58a0*/  ISETP.GE.AND P0, PT, R18, c[0x0][0x1d4], PT ;  /* 0x0000750012007a0c */ /* 0x000fe20003f06270 */
[----:B------:R-:W-:Y:S01]  /*58b0*/  @!UPT UIADD3 URZ, URZ, URZ, URZ ;  /* 0x0000003f3f3ff290 */ /* 0x000fe2000fffe03f */
[----:B------:R-:W-:Y:S11]  /*58c0*/  BSSY B0, `(.L_x_865) ;  /* 0x0000078000007945 */ /* 0x000ff60003800000 */
[----:B------:R-:W-:-:S05]  /*58d0*/  @P0 BRA `(.L_x_866) ;  /* 0x0000076000000947 */ /* 0x000fca0003800000 */
[----:B------:R-:W-:Y:S01]  /*58e0*/  SEL R39, R74, R91, !P1 ;  /* 0x0000005b4a277207 */ /* 0x000fe20004800000 */
[----:B------:R-:W4:Y:S01]  /*58f0*/  LDS.128 R64, [R150+0xa080] ;  /* 0x00a0800096407984 */ /* 0x000f220000000c00 */
[----:B------:R-:W-:Y:S02]  /*5900*/  ISETP.GE.AND P0, PT, R18, c[0x0][0x27c], PT ;  /* 0x00009f0012007a0c */ /* 0x000fe40003f06270 */
[----:B------:R-:W-:Y:S04]  /*5910*/  SHF.R.S32.HI R38, RZ, 0x1f, R39 ;  /* 0x0000001fff267819 */ /* 0x000fe80000011427 */
[----:B------:R-:W-:Y:S04]  /*5920*/  LEA.HI R38, R38, R39, RZ, 0x4 ;  /* 0x0000002726267211 */ /* 0x000fe800078f20ff */
[----:B------:R-:W-:Y:S03]  /*5930*/  LEA.HI.SX32 R38, R38, R77, 0x1c ;  /* 0x0000004d26267211 */ /* 0x000fe600078fe2ff */
[--C-:B------:R-:W-:Y:S02]  /*5940*/  @!P0 SHF.R.U64 R28, R28, 0x10, R29.reuse ;  /* 0x000000101c1c8819 */ /* 0x100fe4000000121d */
        /* <DEDUP_REMOVED lines=15> */
[----:B------:R-:W-:Y:S01]  /*5a40*/  @!P0 PRMT R102, R102, 0x5410, R39 ;  /* 0x0000541066668816 */ /* 0x000fe20000000027 */
[----:B----4-:R-:W-:Y:S01]  /*5a50*/  @!P0 IMAD.U32 R46, R64, 0x10000, RZ ;  /* 0x00010000402e8824 */ /* 0x010fe200078e00ff */
[----:B------:R-:W-:Y:S01]  /*5a60*/  @!P0 PRMT R43, R43, 0x5410, R28 ;  /* 0x000054102b2b8816 */ /* 0x000fe2000000001c */
[----:B------:R-:W-:Y:S01]  /*5a70*/  @!P0 IMAD.U32 R48, R101, 0x10000, RZ ;  /* 0x0001000065308824 */ /* 0x000fe200078e00ff */
[----:B------:R-:W4:Y:S01]  /*5a80*/  LDS.128 R32, [R62+0xa080] ;  /* 0x00a080003e207984 */ /* 0x000f220000000c00 */
        /* <DEDUP_REMOVED lines=17> */
[----:B------:R-:W-:Y:S02]  /*5ba0*/  @!P0 SHF.L.U32 R50, R66, 0x10, RZ ;  /* 0x0000001042328819 */ /* 0x000fe400000006ff */
[C---:B------:R-:W-:Y:S01]  /*5bb0*/  @!P0 LOP3.LUT R52, R90.reuse, 0xffff0000, RZ, 0xc0, !PT ;  /* 0xffff00005a348812 */ /* 0x040fe200078ec0ff */
[----:B------:R-:W-:Y:S01]  /*5bc0*/  @!P0 IMAD.U32 R51, R90, 0x10000, RZ ;  /* 0x000100005a338824 */ /* 0x000fe200078e00ff */
[----:B------:R-:W-:Y:S01]  /*5bd0*/  @!P0 LOP3.LUT R53, R66, 0xffff0000, RZ, 0xc0, !PT ;  /* 0xffff000042358812 */ /* 0x000fe200078ec0ff */
[----:B----4-:R-:W-:Y:S01]  /*5be0*/  @!P0 IMAD.U32 R31, R33, 0x10000, RZ ;  /* 0x00010000211f8824 */ /* 0x010fe200078e00ff */
        /* <DEDUP_REMOVED lines=63> */
[C---:B---3--:R-:W-:Y:S04]  /*5fe0*/  LEA R62, P0, R145.reuse, R58, 0x1 ;  /* 0x0000003a913e7211 */ /* 0x048fe800078008ff */
[----:B--2---:R-:W-:Y:S02]  /*5ff0*/  LEA.HI.X R63, R145, R59, R142, 0x1, P0 ;  /* 0x0000003b913f7211 */ /* 0x004fe400000f0c8e */
[C---:B------:R-:W-:Y:S03]  /*6000*/  ISETP.GE.AND P0, PT, R60.reuse, c[0x0][0x1d4], PT ;  /* 0x000075003c007a0c */ /* 0x040fe60003f06270 */
[----:B------:R2:W-:Y:S10]  /*6010*/  ST.E.128 [R62.64], R64 ;  /* 0x000000403e007985 */ /* 0x0005f4000c101d10 */
[----:B------:R-:W-:Y:S05]  /*6020*/  @!P0 IMAD.WIDE R68, R60, 0x2, R58 ;  /* 0x000000023c448825 */ /* 0x000fea00078e023a */
[----:B------:R2:W-:Y:S02]  /*6030*/  @!P0 ST.E.128 [R68.64], R32 ;  /* 0x0000002044008985 */ /* 0x0005e4000c101d10 */
.L_x_866:
[----:B------:R-:W-:Y:S05]  /*6040*/  BSYNC B0 ;  /* 0x0000000000007941 */ /* 0x000fea0003800000 */
.L_x_865:
[----:B------:R-:W-:Y:S11]  /*6050*/  ISETP.GE.AND P0, PT, R15, c[0x0][0x1d4], PT ;  /* 0x000075000f007a0c */ /* 0x000ff60003f06270 */
[----:B------:R-:W-:Y:S02]  /*6060*/  @!UPT UIADD3 URZ, URZ, URZ, URZ ;  /* 0x0000003f3f3ff290 */ /* 0x000fe4000fffe03f */
[----:B------:R-:W-:-:S05]  /*6070*/  @P0 BRA `(.L_x_850) ;  /* 0x00000b2000000947 */ /* 0x000fca0003800000 */
[----:B------:R-:W-:Y:S01]  /*6080*/  SEL R91, R74, R91, !P2 ;  /* 0x0000005b4a5b7207 */ /* 0x000fe20005000000 */
[----:B------:R-:W4:Y:S01]  /*6090*/  LDS.128 R52, [R149+0xa080] ;  /* 0x00a0800095347984 */ /* 0x000f220000000c00 */
[C---:B---3--:R-:W-:Y:S02]  /*60a0*/  LEA R56, P0, R143.reuse, R58, 0x1 ;  /* 0x0000003a8f387211 */ /* 0x048fe400078008ff */
[----:B--2---:R-:W-:Y:S02]  /*60b0*/  SHF.R.S32.HI R34, RZ, 0x1f, R91 ;  /* 0x0000001fff227819 */ /* 0x004fe4000001145b */
[----:B------:R-:W-:Y:S02]  /*60c0*/  LEA.HI.X R57, R143, R59, R148, 0x1, P0 ;  /* 0x0000003b8f397211 */ /* 0x000fe400000f0c94 */
[----:B------:R-:W-:Y:S02]  /*60d0*/  LEA.HI R91, R34, R91, RZ, 0x4 ;  /* 0x0000005b225b7211 */ /* 0x000fe400078f20ff */
[----:B------:R-:W-:Y:S02]  /*60e0*/  ISETP.GE.AND P0, PT, R15, c[0x0][0x27c], PT ;  /* 0x00009f000f007a0c */ /* 0x000fe40003f06270 */
[----:B------:R-:W-:Y:S04]  /*60f0*/  LEA.HI.SX32 R34, R91, R76, 0x1c ;  /* 0x0000004c5b227211 */ /* 0x000fe800078fe2ff */
[----:B------:R-:W-:Y:S01]  /*6100*/  SHF.R.S32.HI R35, RZ, 0x1f, R34 ;  /* 0x0000001fff237819 */ /* 0x000fe20000011422 */
[----:B------:R-:W-:Y:S03]  /*6110*/  IMAD.SHL.U32 R51, R34, 0x8, RZ ;  /* 0x0000000822337824 */ /* 0x000fe600078e00ff */
[----:B------:R-:W-:Y:S02]  /*6120*/  LEA.HI R35, R35, R34, RZ, 0x3 ;  /* 0x0000002223237211 */ /* 0x000fe400078f18ff */
[----:B------:R-:W-:Y:S02]  /*6130*/  LOP3.LUT R63, R115, 0x38, R51, 0xf8, !PT ;  /* 0x00000038733f7812 */ /* 0x000fe400078ef833 */
[----:B------:R-:W-:Y:S02]  /*6140*/  SHF.R.S32.HI R35, RZ, 0x3, R35 ;  /* 0x00000003ff237819 */ /* 0x000fe40000011423 */
[----:B------:R-:W-:Y:S02]  /*6150*/  LOP3.LUT R63, R63, R126, RZ, 0x3c, !PT ;  /* 0x0000007e3f3f7212 */ /* 0x000fe400078e3cff */
[----:B------:R-:W-:Y:S01]  /*6160*/  @!P0 SHF.R.U32.HI R36, RZ, 0x10, R83 ;  /* 0x00000010ff248819 */ /* 0x000fe20000011653 */
[----:B------:R-:W-:Y:S01]  /*6170*/  IMAD R32, R35, 0xc00, R12 ;  /* 0x00000c0023207824 */ /* 0x000fe200078e020c */
[----:B------:R-:W-:Y:S02]  /*6180*/  @!P0 SHF.R.U64 R34, R80, 0x10, R81 ;  /* 0x0000001050228819 */ /* 0x000fe40000001251 */
[----:B------:R-:W-:Y:S01]  /*6190*/  @!P0 PRMT R79, R79, 0x5410, R36 ;  /* 0x000054104f4f8816 */ /* 0x000fe20000000024 */
[----:B------:R-:W-:Y:S01]  /*61a0*/  IMAD.IADD R63, R32, 0x1, R63 ;  /* 0x00000001203f7824 */ /* 0x000fe200078e023f */
[----:B------:R-:W-:Y:S02]  /*61b0*/  @!P0 PRMT R89, R89, 0x5410, R34 ;  /* 0x0000541059598816 */ /* 0x000fe40000000022 */
[----:B------:R-:W-:Y:S01]  /*61c0*/  @!P0 SHF.R.U64 R24, R24, 0x10, R25 ;  /* 0x0000001018188819 */ /* 0x000fe20000001219 */
[----:B------:R-:W-:Y:S01]  /*61d0*/  IMAD.SHL.U32 R50, R63, 0x2, RZ ;  /* 0x000000023f327824 */ /* 0x000fe200078e00ff */
[----:B------:R-:W-:Y:S01]  /*61e0*/  @!P0 SHF.R.U64 R26, R26, 0x10, R27 ;  /* 0x000000101a1a8819 */ /* 0x000fe2000000121b */
[----:B------:R-:W-:Y:S01]  /*61f0*/  @!P0 IMAD.U32 R34, R89, 0x10000, RZ ;  /* 0x0001000059228824 */ /* 0x000fe200078e00ff */
[----:B------:R-:W-:Y:S01]  /*6200*/  @!P0 PRMT R23, R23, 0x5410, R24 ;  /* 0x0000541017178816 */ /* 0x000fe20000000018 */
[----:B----4-:R-:W-:Y:S01]  /*6210*/  @!P0 IMAD.U32 R36, R52, 0x10000, RZ ;  /* 0x0001000034248824 */ /* 0x010fe200078e00ff */
[----:B------:R-:W2:Y:S01]  /*6220*/  LDS.128 R28, [R50+0xa080] ;  /* 0x00a08000321c7984 */ /* 0x000ea20000000c00 */
[----:B------:R-:W-:Y:S01]  /*6230*/  @!P0 IMAD.U32 R47, R79, 0x10000, RZ ;  /* 0x000100004f2f8824 */ /* 0x000fe200078e00ff */
[----:B------:R-:W-:Y:S01]  /*6240*/  @!P0 SHF.L.U32 R37, R53, 0x10, RZ ;  /* 0x0000001035258819 */ /* 0x000fe200000006ff */
[----:B------:R-:W-:Y:S01]  /*6250*/  @!P0 IMAD.U32 R46, R55, 0x10000, RZ ;  /* 0x00010000372e8824 */ /* 0x000fe200078e00ff */
[----:B------:R-:W-:Y:S02]  /*6260*/  @!P0 LOP3.LUT R39, R53, 0xffff0000, RZ, 0xc0, !PT ;  /* 0xffff000035278812 */ /* 0x000fe400078ec0ff */
[----:B------:R-:W-:Y:S02]  /*6270*/  @!P0 LOP3.LUT R49, R55, 0xffff0000, RZ, 0xc0, !PT ;  /* 0xffff000037318812 */ /* 0x000fe400078ec0ff */
[C---:B------:R-:W-:Y:S02]  /*6280*/  @!P0 SHF.L.U32 R42, R54.reuse, 0x10, RZ ;  /* 0x00000010362a8819 */ /* 0x040fe400000006ff */
[----:B------:R-:W-:Y:S02]  /*6290*/  @!P0 LOP3.LUT R45, R54, 0xffff0000, RZ, 0xc0, !PT ;  /* 0xffff0000362d8812 */ /* 0x000fe400078ec0ff */
[----:B------:R-:W-:Y:S02]  /*62a0*/  @!P0 SHF.R.U32.HI R25, RZ, 0x10, R25 ;  /* 0x00000010ff198819 */ /* 0x000fe40000011619 */
[----:B------:R-:W-:Y:S02]  /*62b0*/  @!P0 PRMT R41, R41, 0x5410, R26 ;  /* 0x0000541029298816 */ /* 0x000fe4000000001a */
[----:B------:R-:W-:Y:S01]  /*62c0*/  @!P0 PRMT R22, R22, 0x5410, R25 ;  /* 0x0000541016168816 */ /* 0x000fe20000000019 */
[C---:B------:R-:W-:Y:S01]  /*62d0*/  @!P0 IMAD.U32 R25, R23.reuse, 0x10000, RZ ;  /* 0x0001000017198824 */ /* 0x040fe200078e00ff */
[----:B------:R-:W-:Y:S02]  /*62e0*/  @!P0 LOP3.LUT R23, R23, 0xffff0000, RZ, 0xc0, !PT ;  /* 0xffff000017178812 */ /* 0x000fe400078ec0ff */
[----:B------:R-:W-:Y:S01]  /*62f0*/  @!P0 LOP3.LUT R35, R89, 0xffff0000, RZ, 0xc0, !PT ;  /* 0xffff000059238812 */ /* 0x000fe200078ec0ff */
[C---:B------:R-:W-:Y:S01]  /*6300*/  @!P0 IMAD.U32 R24, R22.reuse, 0x10000, RZ ;  /* 0x0001000016188824 */ /* 0x040fe200078e00ff */
[----:B------:R-:W-:Y:S02]  /*6310*/  @!P0 LOP3.LUT R22, R22, 0xffff0000, RZ, 0xc0, !PT ;  /* 0xffff000016168812 */ /* 0x000fe400078ec0ff */
[----:B------:R-:W-:Y:S02]  /*6320*/  @!P0 LOP3.LUT R48, R79, 0xffff0000, RZ, 0xc0, !PT ;  /* 0xffff00004f308812 */ /* 0x000fe400078ec0ff */
[----:B------:R-:W-:Y:S02]  /*6330*/  @!P0 SHF.R.U32.HI R33, RZ, 0x10, R27 ;  /* 0x00000010ff218819 */ /* 0x000fe4000001161b */
[----:B------:R-:W-:Y:S02]  /*6340*/  @!P0 SHF.R.U32.HI R81, RZ, 0x10, R81 ;  /* 0x00000010ff518819 */ /* 0x000fe40000011651 */
[----:B------:R-:W-:Y:S02]  /*6350*/  @!P0 PRMT R40, R40, 0x5410, R33 ;  /* 0x0000541028288816 */ /* 0x000fe40000000021 */
[----:B------:R-:W-:Y:S02]  /*6360*/  @!P0 PRMT R88, R88, 0x5410, R81 ;  /* 0x0000541058588816 */ /* 0x000fe40000000051 */
[----:B------:R-:W-:Y:S03]  /*6370*/  @!P0 SHF.R.U64 R83, R82, 0x10, R83 ;  /* 0x0000001052538819 */ /* 0x000fe60000001253 */
[----:B------:R-:W-:Y:S01]  /*6380*/  @!P0 IMAD.U32 R38, R88, 0x10000, RZ ;  /* 0x0001000058268824 */ /* 0x000fe200078e00ff */
[----:B------:R-:W-:Y:S01]  /*6390*/  @!P0 PRMT R78, R78, 0x5410, R83 ;  /* 0x000054104e4e8816 */ /* 0x000fe20000000053 */
[----:B--2---:R-:W-:Y:S01]  /*63a0*/  @!P0 IMAD.U32 R27, R29, 0x10000, RZ ;  /* 0x000100001d1b8824 */ /* 0x004fe200078e00ff */
[----:B------:R-:W-:Y:S03]  /*63b0*/  @!P0 SHF.L.U32 R26, R28, 0x10, RZ ;  /* 0x000000101c1a8819 */ /* 0x000fe600000006ff */
[C---:B------:R-:W-:Y:S01]  /*63c0*/  @!P0 IMAD.U32 R43, R78.reuse, 0x10000, RZ ;  /* 0x000100004e2b8824 */ /* 0x040fe200078e00ff */
[----:B------:R-:W-:Y:S01]  /*63d0*/  @!P0 LOP3.LUT R44, R78, 0xffff0000, RZ, 0xc0, !PT ;  /* 0xffff00004e2c8812 */ /* 0x000fe200078ec0ff */
[----:B------:R-:W-:Y:S02]  /*63e0*/  @!P0 FMUL.FTZ R60, R27, R38 ;  /* 0x000000261b3c8220 */ /* 0x000fe40000410000 */
[C---:B------:R-:W-:Y:S02]  /*63f0*/  @!P0 FMUL.FTZ R50, R26.reuse, R34 ;  /* 0x000000221a328220 */ /* 0x040fe40000410000 */
[-C--:B------:R-:W-:Y:S02]  /*6400*/  @!P0 FMUL.FTZ R3, R26, R25.reuse ;  /* 0x000000191a038220 */ /* 0x080fe40000410000 */
[----:B------:R-:W-:Y:S01]  /*6410*/  @!P0 FFMA.FTZ R50, R36, R25, -R50 ;  /* 0x0000001924328223 */ /* 0x000fe20000010832 */
[----:B------:R-:W-:Y:S01]  /*6420*/  @!P0 LOP3.LUT R25, R29, 0xffff0000, RZ, 0xc0, !PT ;  /* 0xffff00001d198812 */ /* 0x000fe200078ec0ff */
[----:B------:R-:W-:Y:S01]  /*6430*/  @!P0 FFMA.FTZ R3, R34, R36, R3 ;  /* 0x0000002422038223 */ /* 0x000fe20000010003 */
[----:B------:R-:W-:Y:S01]  /*6440*/  @!P0 LOP3.LUT R34, R52, 0xffff0000, RZ, 0xc0, !PT ;  /* 0xffff000034228812 */ /* 0x000fe200078ec0ff */
[-C--:B------:R-:W-:Y:S01]  /*6450*/  @!P0 FMUL.FTZ R5, R27, R24.reuse ;  /* 0x000000181b058220 */ /* 0x080fe20000410000 */
[----:B------:R-:W-:Y:S01]  /*6460*/  @!P0 LOP3.LUT R36, R88, 0xffff0000, RZ, 0xc0, !PT ;  /* 0xffff000058248812 */ /* 0x000fe200078ec0ff */
[----:B------:R-:W-:Y:S01]  /*6470*/  @!P0 FFMA.FTZ R60, R37, R24, -R60 ;  /* 0x00000018253c8223 */ /* 0x000fe2000001083c */
[----:B------:R-:W-:Y:S01]  /*6480*/  @!P0 LOP3.LUT R24, R28, 0xffff0000, RZ, 0xc0, !PT ;  /* 0xffff00001c188812 */ /* 0x000fe200078ec0ff */
[C---:B------:R-:W-:Y:S02]  /*6490*/  @!P0 FMUL.FTZ R6, R25.reuse, R22 ;  /* 0x0000001619068220 */ /* 0x040fe40000410000 */
[----:B------:R-:W-:Y:S01]  /*64a0*/  @!P0 FMUL.FTZ R63, R25, R36 ;  /* 0x00000024193f8220 */ /* 0x000fe20000410000 */
[----:B------:R-:W-:Y:S01]  /*64b0*/  @!P0 LOP3.LUT R25, R31, 0xffff0000, RZ, 0xc0, !PT ;  /* 0xffff00001f198812 */ /* 0x000fe200078ec0ff */
[----:B------:R-:W-:Y:S02]  /*64c0*/  @!P0 FMUL.FTZ R65, R24, R35 ;  /* 0x0000002318418220 */ /* 0x000fe40000410000 */
[----:B------:R-:W-:Y:S01]  /*64d0*/  @!P0 FFMA.FTZ R63, R39, R22, -R63 ;  /* 0x00000016273f8223 */ /* 0x000fe2000001083f */
[----:B------:R-:W-:Y:S01]  /*64e0*/  @!P0 LOP3.LUT R22, R40, 0xffff0000, RZ, 0xc0, !PT ;  /* 0xffff000028168812 */ /* 0x000fe200078ec0ff */
[-C--:B------:R-:W-:Y:S02]  /*64f0*/  @!P0 FMUL.FTZ R4, R24, R23.reuse ;  /* 0x0000001718048220 */ /* 0x080fe40000410000 */
[----:B------:R-:W-:Y:S01]  /*6500*/  @!P0 FFMA.FTZ R65, R34, R23, -R65 ;  /* 0x0000001722418223 */ /* 0x000fe20000010841 */
[----:B------:R-:W-:Y:S01]  /*6510*/  @!P0 F2FP.BF16.PACK_AB R60, R63, R60 ;  /* 0x0000003c3f3c823e */ /* 0x000fe200000010ff */
[----:B------:R-:W-:Y:S02]  /*6520*/  @!P0 IMAD.U32 R24, R31, 0x10000, RZ ;  /* 0x000100001f188824 */ /* 0x000fe400078e00ff */
[----:B------:R-:W-:Y:S01]  /*6530*/  @!P0 IMAD.U32 R23, R40, 0x10000, RZ ;  /* 0x0001000028178824 */ /* 0x000fe200078e00ff */
[----:B------:R-:W-:Y:S01]  /*6540*/  @!P0 MOV R53, R60 ;  /* 0x0000003c00358202 */ /* 0x000fe20000000f00 */
[----:B------:R-:W-:Y:S01]  /*6550*/  @!P0 FMUL.FTZ R67, R25, R48 ;  /* 0x0000003019438220 */ /* 0x000fe20000410000 */
[----:B------:R-:W-:Y:S01]  /*6560*/  @!P0 F2FP.BF16.PACK_AB R65, R65, R50 ;  /* 0x000000324141823e */ /* 0x000fe200000010ff */
[-C--:B------:R-:W-:Y:S01]  /*6570*/  @!P0 FMUL.FTZ R11, R25, R22.reuse ;  /* 0x00000016190b8220 */ /* 0x080fe20000410000 */
[----:B------:R-:W-:Y:S01]  /*6580*/  @!P0 LOP3.LUT R25, R30, 0xffff0000, RZ, 0xc0, !PT ;  /* 0xffff00001e198812 */ /* 0x000fe200078ec0ff */
[C---:B------:R-:W-:Y:S02]  /*6590*/  @!P0 FMUL.FTZ R62, R24.reuse, R47 ;  /* 0x0000002f183e8220 */ /* 0x040fe40000410000 */
[-C--:B------:R-:W-:Y:S02]  /*65a0*/  @!P0 FMUL.FTZ R10, R24, R23.reuse ;  /* 0x00000017180a8220 */ /* 0x080fe40000410000 */
[----:B------:R-:W-:Y:S02]  /*65b0*/  @!P0 IMAD.U32 R24, R30, 0x10000, RZ ;  /* 0x000100001e188824 */ /* 0x000fe400078e00ff */
[----:B------:R-:W-:Y:S01]  /*65c0*/  @!P0 FFMA.FTZ R67, R49, R22, -R67 ;  /* 0x0000001631438223 */ /* 0x000fe20000010843 */
[C---:B------:R-:W-:Y:S01]  /*65d0*/  @!P0 LOP3.LUT R22, R41.reuse, 0xffff0000, RZ, 0xc0, !PT ;  /* 0xffff000029168812 */ /* 0x040fe200078ec0ff */
[----:B------:R-:W-:Y:S02]  /*65e0*/  @!P0 FFMA.FTZ R62, R46, R23, -R62 ;  /* 0x000000172e3e8223 */ /* 0x000fe4000001083e */
[----:B------:R-:W-:Y:S02]  /*65f0*/  @!P0 IMAD.U32 R23, R41, 0x10000, RZ ;  /* 0x0001000029178824 */ /* 0x000fe400078e00ff */
[C---:B------:R-:W-:Y:S01]  /*6600*/  @!P0 FMUL.FTZ R64, R24.reuse, R43 ;  /* 0x0000002b18408220 */ /* 0x040fe20000410000 */
[----:B------:R-:W-:Y:S01]  /*6610*/  @!P0 F2FP.BF16.PACK_AB R62, R67, R62 ;  /* 0x0000003e433e823e */ /* 0x000fe200000010ff */
[----:B------:R-:W-:Y:S02]  /*6620*/  @!P0 FMUL.FTZ R69, R25, R44 ;  /* 0x0000002c19458220 */ /* 0x000fe40000410000 */
[----:B------:R-:W-:Y:S02]  /*6630*/  @!P0 FFMA.FTZ R4, R35, R34, R4 ;  /* 0x0000002223048223 */ /* 0x000fe40000010004 */
[-C--:B------:R-:W-:Y:S02]  /*6640*/  @!P0 FMUL.FTZ R8, R24, R23.reuse ;  /* 0x0000001718088220 */ /* 0x080fe40000410000 */
[----:B------:R-:W-:Y:S01]  /*6650*/  @!P0 FFMA.FTZ R64, R42, R23, -R64 ;  /* 0x000000172a408223 */ /* 0x000fe20000010840 */
[----:B------:R-:W-:Y:S01]  /*6660*/  @!P0 F2FP.BF16.PACK_AB R50, R4, R3 ;  /* 0x000000030432823e */ /* 0x000fe200000010ff */
[-C--:B------:R-:W-:Y:S02]  /*6670*/  @!P0 FFMA.FTZ R69, R45, R22.reuse, -R69 ;  /* 0x000000162d458223 */ /* 0x080fe40000010845 */
[----:B------:R-:W-:Y:S02]  /*6680*/  @!P0 FFMA.FTZ R5, R38, R37, R5 ;  /* 0x0000002526058223 */ /* 0x000fe40000010005 */
[----:B------:R-:W-:Y:S01]  /*6690*/  @!P0 FMUL.FTZ R9, R25, R22 ;  /* 0x0000001619098220 */ /* 0x000fe20000410000 */
[----:B------:R-:W-:Y:S01]  /*66a0*/  @!P0 F2FP.BF16.PACK_AB R69, R69, R64 ;  /* 0x000000404545823e */ /* 0x000fe200000010ff */
[----:B------:R-:W-:Y:S02]  /*66b0*/  @!P0 FFMA.FTZ R6, R36, R39, R6 ;  /* 0x0000002724068223 */ /* 0x000fe40000010006 */
[----:B------:R-:W-:Y:S02]  /*66c0*/  @!P0 FFMA.FTZ R8, R43, R42, R8 ;  /* 0x0000002a2b088223 */ /* 0x000fe40000010008 */
[----:B------:R-:W-:Y:S01]  /*66d0*/  @!P0 FFMA.FTZ R9, R44, R45, R9 ;  /* 0x0000002d2c098223 */ /* 0x000fe20000010009 */
[----:B------:R-:W-:Y:S01]  /*66e0*/  @!P0 F2FP.BF16.PACK_AB R63, R6, R5 ;  /* 0x00000005063f823e */ /* 0x000fe200000010ff */
[----:B------:R-:W-:Y:S02]  /*66f0*/  @!P0 FFMA.FTZ R10, R47, R46, R10 ;  /* 0x0000002e2f0a8223 */ /* 0x000fe4000001000a */
[----:B------:R-:W-:Y:S01]  /*6700*/  @!P0 FFMA.FTZ R11, R48, R49, R11 ;  /* 0x00000031300b8223 */ /* 0x000fe2000001000b */
[----:B------:R-:W-:Y:S01]  /*6710*/  @!P0 F2FP.BF16.PACK_AB R64, R9, R8 ;  /* 0x000000080940823e */ /* 0x000fe200000010ff */
[----:B------:R-:W-:Y:S01]  /*6720*/  @!P0 IMAD.MOV.U32 R52, RZ, RZ, R65 ;  /* 0x000000ffff348224 */ /* 0x000fe200078e0041 */
[----:B------:R-:W-:Y:S01]  /*6730*/  @!P0 MOV R29, R63 ;  /* 0x0000003f001d8202 */ /* 0x000fe20000000f00 */
[----:B------:R-:W-:Y:S01]  /*6740*/  @!P0 IMAD.MOV.U32 R54, RZ, RZ, R69 ;  /* 0x000000ffff368224 */ /* 0x000fe200078e0045 */
[----:B------:R-:W-:Y:S01]  /*6750*/  @!P0 F2FP.BF16.PACK_AB R67, R11, R10 ;  /* 0x0000000a0b43823e */ /* 0x000fe200000010ff */
[----:B------:R-:W-:Y:S02]  /*6760*/  @!P0 IMAD.MOV.U32 R55, RZ, RZ, R62 ;  /* 0x000000ffff378224 */ /* 0x000fe400078e003e */
[----:B------:R-:W-:Y:S02]  /*6770*/  @!P0 IMAD.MOV.U32 R28, RZ, RZ, R50 ;  /* 0x000000ffff1c8224 */ /* 0x000fe400078e0032 */
[----:B------:R-:W-:Y:S01]  /*6780*/  @!P0 IMAD.MOV.U32 R30, RZ, RZ, R64 ;  /* 0x000000ffff1e8224 */ /* 0x000fe200078e0040 */
[----:B------:R2:W-:Y:S01]  /*6790*/  ST.E.128 [R56.64], R52 ;  /* 0x0000003438007985 */ /* 0x0005e2000c101d10 */
[----:B------:R-:W-:Y:S01]  /*67a0*/  @!P0 IMAD.MOV.U32 R31, RZ, RZ, R67 ;  /* 0x000000ffff1f8224 */ /* 0x000fe200078e0043 */
[----:B------:R-:W-:Y:S11]  /*67b0*/  ISETP.GE.AND P0, PT, R51, c[0x0][0x1d4], PT ;  /* 0x0000750033007a0c */ /* 0x000ff60003f06270 */
[----:B------:R-:W-:Y:S02]  /*67c0*/  @!UPT UIADD3 URZ, URZ, URZ, URZ ;  /* 0x0000003f3f3ff290 */ /* 0x000fe4000fffe03f */
[----:B------:R-:W-:-:S05]  /*67d0*/  @P0 BRA `(.L_x_850) ;  /* 0x000003c000000947 */ /* 0x000fca0003800000 */
[C---:B------:R-:W-:Y:S04]  /*67e0*/  LEA R4, P0, R51.reuse, R58, 0x1 ;  /* 0x0000003a33047211 */ /* 0x040fe800078008ff */
[----:B------:R-:W-:Y:S05]  /*67f0*/  LEA.HI.X.SX32 R5, R51, R59, 0x1, P0 ;  /* 0x0000003b33057211 */ /* 0x000fea00000f0eff */
[----:B------:R3:W-:Y:S01]  /*6800*/  ST.E.128 [R4.64], R28 ;  /* 0x0000001c04007985 */ /* 0x0007e2000c101d10 */
[----:B------:R-:W-:-:S05]  /*6810*/  BRA `(.L_x_850) ;  /* 0x0000038000007947 */ /* 0x000fca0003800000 */
.L_x_836:
[----:B------:R1:W2:Y:S01]  /*6820*/  SHFL.IDX PT, R9, R180, RZ, 0x181f ;  /* 0x00181fffb4097589 */ /* 0x0002a200000e0000 */
[----:B------:R-:W-:Y:S01]  /*6830*/  IMAD R3, R61, -0x30, R2 ;  /* 0xffffffd03d037824 */ /* 0x000fe200078e0202 */
[----:B------:R-:W-:Y:S02]  /*6840*/  BSSY B0, `(.L_x_867) ;  /* 0x000001c000007945 */ /* 0x000fe40003800000 */
[----:B------:R1:W3:Y:S02]  /*6850*/  SHFL.IDX PT, R5, R181, RZ, 0x181f ;  /* 0x00181fffb5057589 */ /* 0x0002e400000e0000 */
[----:B------:R-:W-:Y:S04]  /*6860*/  IMNMX R138, R3, 0x30, PT ;  /* 0x00000030038a7817 */ /* 0x000fe80003800200 */
[----:B------:R-:W-:Y:S04]  /*6870*/  IADD3 R4, -R17, R138, RZ ;  /* 0x0000008a11047210 */ /* 0x000fe80007ffe1ff */
[----:B------:R-:W-:Y:S11]  /*6880*/  ISETP.GE.AND P0, PT, R4, 0x1, PT ;  /* 0x000000010400780c */ /* 0x000ff60003f06270 */
[----:B------:R-:W-:Y:S02]  /*6890*/  @!UPT UIADD3 URZ, URZ, URZ, URZ ;  /* 0x0000003f3f3ff290 */ /* 0x000fe4000fffe03f */
[----:B------:R-:W-:-:S05]  /*68a0*/  @!P0 BRA `(.L_x_868) ;  /* 0x0000015000008947 */ /* 0x000fca0003800000 */
[C---:B-12---:R-:W-:Y:S02]  /*68b0*/  ISETP.GE.AND P0, PT, R18.reuse, c[0x0][0x1d4], PT ;  /* 0x0000750012007a0c */ /* 0x046fe40003f06270 */
[----:B------:R-:W-:Y:S11]  /*68c0*/  ISETP.GE.AND P4, PT, R15, c[0x0][0x1d4], PT ;  /* 0x000075000f007a0c */ /* 0x000ff60003f86270 */
[----:B------:R-:W1:Y:S01]  /*68d0*/  @!P0 LDS.128 R32, [R117+0xa080] ;  /* 0x00a0800075208984 */ /* 0x000e620000000c00 */
[C---:B---3--:R-:W-:Y:S04]  /*68e0*/  @!P0 LEA R40, P3, R18.reuse, R5, 0x1 ;  /* 0x0000000512288211 */ /* 0x048fe800078608ff */
[----:B------:R-:W-:Y:S02]  /*68f0*/  @!P0 LEA.HI.X R41, R18, R9, R19, 0x1, P3 ;  /* 0x0000000912298211 */ /* 0x000fe400018f0c13 */
[C---:B------:R-:W-:Y:S04]  /*6900*/  @!P4 LEA R38, P3, R135.reuse, R5, 0x1 ;  /* 0x000000058726c211 */ /* 0x040fe800078608ff */
[----:B------:R-:W-:Y:S02]  /*6910*/  @!P4 LEA.HI.X R39, R135, R9, R144, 0x1, P3 ;  /* 0x000000098727c211 */ /* 0x000fe400018f0c90 */
[----:B------:R-:W-:Y:S11]  /*6920*/  ISETP.GE.AND P3, PT, R121, c[0x0][0x1d4], PT ;  /* 0x0000750079007a0c */ /* 0x000ff60003f66270 */
[----:B------:R-:W-:Y:S02]  /*6930*/  @!UPT UIADD3 URZ, URZ, URZ, URZ ;  /* 0x0000003f3f3ff290 */ /* 0x000fe4000fffe03f */
[C---:B------:R-:W-:Y:S04]  /*6940*/  @!P3 LEA R22, P5, R133.reuse, R5, 0x1 ;  /* 0x000000058516b211 */ /* 0x040fe800078a08ff */
[----:B------:R-:W-:Y:S01]  /*6950*/  @!P3 LEA.HI.X R23, R133, R9, R132, 0x1, P5 ;  /* 0x000000098517b211 */ /* 0x000fe200028f0c84 */
[----:B-1----:R-:W-:Y:S01]  /*6960*/  @!P0 ST.E.128 [R40.64], R32 ;  /* 0x0000002028008985 */ /* 0x002fe2000c101d10 */
[----:B------:R-:W-:Y:S03]  /*6970*/  ISETP.GE.AND P0, PT, R120, c[0x0][0x1d4], PT ;  /* 0x0000750078007a0c */ /* 0x000fe60003f06270 */
[----:B------:R-:W1:Y:S10]  /*6980*/  @!P4 LDS.128 R28, [R117+0xb880] ;  /* 0x00b88000751cc984 */ /* 0x000e740000000c00 */
[C---:B------:R-:W-:Y:S04]  /*6990*/  @!P0 LEA R36, P5, R134.reuse, R5, 0x1 ;  /* 0x0000000586248211 */ /* 0x040fe800078a08ff */
[----:B------:R-:W-:Y:S01]  /*69a0*/  @!P0 LEA.HI.X R37, R134, R9, R131, 0x1, P5 ;  /* 0x0000000986258211 */ /* 0x000fe200028f0c83 */
[----:B-1----:R-:W-:Y:S04]  /*69b0*/  @!P4 ST.E.128 [R38.64], R28 ;  /* 0x0000001c2600c985 */ /* 0x002fe8000c101d10 */
[----:B------:R-:W1:Y:S04]  /*69c0*/  @!P3 LDS.128 R24, [R117+0xd080] ;  /* 0x00d080007518b984 */ /* 0x000e680000000c00 */
[----:B-1----:R-:W-:Y:S04]  /*69d0*/  @!P3 ST.E.128 [R22.64], R24 ;  /* 0x000000181600b985 */ /* 0x002fe8000c101d10 */
[----:B------:R-:W1:Y:S04]  /*69e0*/  @!P0 LDS.128 R8, [R117+0xe880] ;  /* 0x00e8800075088984 */ /* 0x000e680000000c00 */
[----:B-1----:R1:W-:Y:S02]  /*69f0*/  @!P0 ST.E.128 [R36.64], R8 ;  /* 0x0000000824008985 */ /* 0x0023e4000c101d10 */
.L_x_868:
[----:B-12---:R-:W-:Y:S05]  /*6a00*/  BSYNC B0 ;  /* 0x0000000000007941 */ /* 0x006fea0003800000 */
.L_x_867:
[----:B------:R1:W2:Y:S01]  /*6a10*/  SHFL.IDX PT, R3, R180, 0x1, 0x181f ;  /* 0x00381f00b4037f89 */ /* 0x0002a200000e0000 */
[----:B------:R-:W-:Y:S03]  /*6a20*/  ISETP.GE.AND P0, PT, R4, 0x21, PT ;  /* 0x000000210400780c */ /* 0x000fe60003f06270 */
[----:B------:R-:W4:Y:S10]  /*6a30*/  SHFL.IDX PT, R181, R181, 0x1, 0x181f ;  /* 0x00381f00b5b57f89 */ /* 0x000f3400000e0000 */
[----:B------:R-:W-:-:S05]  /*6a40*/  @!P0 BRA `(.L_x_850) ;  /* 0x0000015000008947 */ /* 0x000fca0003800000 */
[C---:B------:R-:W-:Y:S02]  /*6a50*/  ISETP.GE.AND P0, PT, R18.reuse, c[0x0][0x1d4], PT ;  /* 0x0000750012007a0c */ /* 0x040fe40003f06270 */
[----:B------:R-:W-:Y:S11]  /*6a60*/  ISETP.GE.AND P4, PT, R15, c[0x0][0x1d4], PT ;  /* 0x000075000f007a0c */ /* 0x000ff60003f86270 */
[----:B------:R-:W5:Y:S01]  /*6a70*/  @!P0 LDS.128 R32, [R117+0xb080] ;  /* 0x00b0800075208984 */ /* 0x000f620000000c00 */
[C---:B----4-:R-:W-:Y:S04]  /*6a80*/  @!P0 LEA R38, P3, R18.reuse, R181, 0x1 ;  /* 0x000000b512268211 */ /* 0x050fe800078608ff */
[----:B--2---:R-:W-:Y:S02]  /*6a90*/  @!P0 LEA.HI.X R39, R18, R3, R19, 0x1, P3 ;  /* 0x0000000312278211 */ /* 0x004fe400018f0c13 */
[C---:B------:R-:W-:Y:S04]  /*6aa0*/  @!P4 LEA R36, P3, R135.reuse, R181, 0x1 ;  /* 0x000000b58724c211 */ /* 0x040fe800078608ff */
[----:B------:R-:W-:Y:S02]  /*6ab0*/  @!P4 LEA.HI.X R37, R135, R3, R144, 0x1, P3 ;  /* 0x000000038725c211 */ /* 0x000fe400018f0c90 */
[----:B------:R-:W-:Y:S11]  /*6ac0*/  ISETP.GE.AND P3, PT, R121, c[0x0][0x1d4], PT ;  /* 0x0000750079007a0c */ /* 0x000ff60003f66270 */
[----:B------:R-:W-:Y:S02]  /*6ad0*/  @!UPT UIADD3 URZ, URZ, URZ, URZ ;  /* 0x0000003f3f3ff290 */ /* 0x000fe4000fffe03f */
[C---:B------:R-:W-:Y:S04]  /*6ae0*/  @!P3 LEA R4, P5, R133.reuse, R181, 0x1 ;  /* 0x000000b58504b211 */ /* 0x040fe800078a08ff */
[----:B---3--:R-:W-:Y:S01]  /*6af0*/  @!P3 LEA.HI.X R5, R133, R3, R132, 0x1, P5 ;  /* 0x000000038505b211 */ /* 0x008fe200028f0c84 */
[----:B-----5:R-:W-:Y:S01]  /*6b00*/  @!P0 ST.E.128 [R38.64], R32 ;  /* 0x0000002026008985 */ /* 0x020fe2000c101d10 */
[----:B------:R-:W-:Y:S03]  /*6b10*/  ISETP.GE.AND P0, PT, R120, c[0x0][0x1d4], PT ;  /* 0x0000750078007a0c */ /* 0x000fe60003f06270 */
[----:B------:R-:W2:Y:S10]  /*6b20*/  @!P4 LDS.128 R28, [R117+0xc880] ;  /* 0x00c88000751cc984 */ /* 0x000eb40000000c00 */
[C---:B------:R-:W-:Y:S04]  /*6b30*/  @!P0 LEA R22, P5, R134.reuse, R181, 0x1 ;  /* 0x000000b586168211 */ /* 0x040fe800078a08ff */
[----:B------:R-:W-:Y:S01]  /*6b40*/  @!P0 LEA.HI.X R23, R134, R3, R131, 0x1, P5 ;  /* 0x0000000386178211 */ /* 0x000fe200028f0c83 */
[----:B--2---:R-:W-:Y:S04]  /*6b50*/  @!P4 ST.E.128 [R36.64], R28 ;  /* 0x0000001c2400c985 */ /* 0x004fe8000c101d10 */
[----:B------:R-:W2:Y:S04]  /*6b60*/  @!P3 LDS.128 R24, [R117+0xe080] ;  /* 0x00e080007518b984 */ /* 0x000ea80000000c00 */
[----:B--2---:R-:W-:Y:S04]  /*6b70*/  @!P3 ST.E.128 [R4.64], R24 ;  /* 0x000000180400b985 */ /* 0x004fe8000c101d10 */
[----:B------:R-:W2:Y:S04]  /*6b80*/  @!P0 LDS.128 R8, [R117+0xf880] ;  /* 0x00f8800075088984 */ /* 0x000ea80000000c00 */
[----:B--2---:R2:W-:Y:S02]  /*6b90*/  @!P0 ST.E.128 [R22.64], R8 ;  /* 0x0000000816008985 */ /* 0x0045e4000c101d10 */
.L_x_850:
[----:B------:R-:W-:Y:S05]  /*6ba0*/  BSYNC B2 ;  /* 0x0000000000027941 */ /* 0x000fea0003800000 */
.L_x_835:
[----:B------:R-:W-:Y:S01]  /*6bb0*/  IMAD.IADD R138, R138, 0x1, -R17 ;  /* 0x000000018a8a7824 */ /* 0x000fe200078e0a11 */
[----:B---3--:R-:W-:Y:S01]  /*6bc0*/  P2R R5, PR, RZ, 0x2 ;  /* 0x00000002ff057803 */ /* 0x008fe20000000000 */
[----:B--2---:R-:W-:Y:S01]  /*6bd0*/  IMAD.WIDE R22, R61, 0x30, R158 ;  /* 0x000000303d167825 */ /* 0x004fe200078e029e */
[----:B------:R-:W-:Y:S01]  /*6be0*/  ISETP.NE.AND P1, PT, R125, RZ, PT ;  /* 0x000000ff7d00720c */ /* 0x000fe20003f25270 */
[----:B------:R-:W-:Y:S01]  /*6bf0*/  BSSY B0, `(.L_x_869) ;  /* 0x0000049000007945 */ /* 0x000fe20003800000 */
[----:B------:R-:W-:Y:S01]  /*6c00*/  ISETP.GE.AND P3, PT, R138, 0x21, PT ;  /* 0x000000218a00780c */ /* 0x000fe20003f66270 */
[----:B------:R-:W-:Y:S01]  /*6c10*/  IMAD.WIDE.U32 R24, R155, c[0x0][0x208], RZ ;  /* 0x000082009b187a25 */ /* 0x000fe200078e00ff */
[----:B------:R-:W-:Y:S02]  /*6c20*/  ISETP.NE.AND P6, PT, R123, RZ, PT ;  /* 0x000000ff7b00720c */ /* 0x000fe40003fc5270 */
[----:B------:R-:W-:Y:S09]  /*6c30*/  ISETP.NE.AND P5, PT, R122, RZ, PT ;  /* 0x000000ff7a00720c */ /* 0x000ff20003fa5270 */
[----:B------:R-:W-:Y:S05]  /*6c40*/  @P3 IADD3 R9, P0, R22, 0x20, RZ ;  /* 0x0000002016093810 */ /* 0x000fea0007f1e0ff */
[----:B------:R-:W-:Y:S01]  /*6c50*/  @P3 IMAD.X R3, RZ, RZ, R23, P0 ;  /* 0x000000ffff033224 */ /* 0x000fe200000e0617 */
[----:B------:R-:W-:Y:S11]  /*6c60*/  ISETP.GE.AND P0, PT, R138, 0x1, PT ;  /* 0x000000018a00780c */ /* 0x000ff60003f06270 */
[----:B------:R-:W-:Y:S02]  /*6c70*/  @!UPT UIADD3 URZ, URZ, URZ, URZ ;  /* 0x0000003f3f3ff290 */ /* 0x000fe4000fffe03f */
[----:B------:R-:W-:Y:S01]  /*6c80*/  @P0 MOV R138, R160 ;  /* 0x000000a0008a0202 */ /* 0x000fe20000000f00 */
[----:B------:R-:W-:Y:S04]  /*6c90*/  @P0 IMAD R4, R23, c[0x0][0x258], RZ ;  /* 0x0000960017040a24 */ /* 0x000fe800078e02ff */
[C---:B------:R-:W-:Y:S04]  /*6ca0*/  @P0 IMAD.WIDE.U32 R10, R22.reuse, c[0x0][0x258], R138 ;  /* 0x00009600160a0a25 */ /* 0x040fe800078e008a */
[----:B------:R-:W-:Y:S01]  /*6cb0*/  @P0 IMAD R4, R22, c[0x0][0x25c], R4 ;  /* 0x0000970016040a24 */ /* 0x000fe200078e0204 */
[C---:B------:R-:W-:Y:S01]  /*6cc0*/  @P0 LEA R22, P4, R10.reuse, c[0x0][0x250], 0x1 ;  /* 0x000094000a160a11 */ /* 0x040fe200078808ff */
[----:B------:R-:W-:Y:S02]  /*6cd0*/  @P3 IMAD.MOV.U32 R138, RZ, RZ, R160 ;  /* 0x000000ffff8a3224 */ /* 0x000fe400078e00a0 */
[----:B------:R-:W-:Y:S05]  /*6ce0*/  @P0 IMAD.IADD R4, R11, 0x1, R4 ;  /* 0x000000010b040824 */ /* 0x000fea00078e0204 */
[----:B------:R-:W-:Y:S01]  /*6cf0*/  @P0 LEA.HI.X R23, R10, c[0x0][0x254], R4, 0x1, P4 ;  /* 0x000095000a170a11 */ /* 0x000fe200020f0c04 */
[----:B------:R-:W-:Y:S04]  /*6d00*/  IMAD R4, R154, c[0x0][0x208], RZ ;  /* 0x000082009a047a24 */ /* 0x000fe800078e02ff */
[----:B------:R-:W-:Y:S01]  /*6d10*/  @!PT LDS RZ, [RZ] ;  /* 0x00000000fffff984 */ /* 0x000fe20000000800 */
[----:B------:R-:W-:Y:S01]  /*6d20*/  @!PT LDS RZ, [RZ] ;  /* 0x00000000fffff984 */ /* 0x000fe20000000800 */
[----:B------:R-:W-:Y:S01]  /*6d30*/  @!PT LDS RZ, [RZ] ;  /* 0x00000000fffff984 */ /* 0x000fe20000000800 */
[----:B------:R2:W-:Y:S01]  /*6d40*/  @P0 LDGSTS.E.BYPASS.LTC128B.128 [R117+0x4080], [R22.64], !P1 ;  /* 0x0408000016750fae */ /* 0x0005e2000c901d50 */
[----:B------:R-:W-:Y:S05]  /*6d50*/  IMAD R4, R155, c[0x0][0x20c], R4 ;  /* 0x000083009b047a24 */ /* 0x000fea00078e0204 */
[----:B------:R-:W-:Y:S01]  /*6d60*/  IADD3 R25, R25, R4, RZ ;  /* 0x0000000419197210 */ /* 0x000fe20007ffe0ff */
[----:B------:R-:W-:Y:S04]  /*6d70*/  IMAD R4, R153, c[0x0][0x218], RZ ;  /* 0x0000860099047a24 */ /* 0x000fe800078e02ff */
[C---:B------:R-:W-:Y:S04]  /*6d80*/  IMAD.WIDE.U32 R24, R157.reuse, c[0x0][0x218], R24 ;  /* 0x000086009d187a25 */ /* 0x040fe800078e0018 */
[----:B------:R-:W-:Y:S01]  /*6d90*/  IMAD R157, R157, c[0x0][0x21c], R4 ;  /* 0x000087009d9d7a24 */ /* 0x000fe200078e0204 */
[----:B------:R-:W-:Y:S01]  /*6da0*/  IADD3 R11, P4, R166, R24, RZ ;  /* 0x00000018a60b7210 */ /* 0x000fe20007f9e0ff */
[----:B------:R-:W-:Y:S03]  /*6db0*/  @P3 IMAD R4, R3, c[0x0][0x258], RZ ;  /* 0x0000960003043a24 */ /* 0x000fe600078e02ff */
[----:B------:R-:W-:Y:S01]  /*6dc0*/  IADD3.X R6, R128, R25, R157, P4, !PT ;  /* 0x0000001980067210 */ /* 0x000fe200027fe49d */
[C---:B------:R-:W-:Y:S04]  /*6dd0*/  @P3 IMAD.WIDE.U32 R24, R9.reuse, c[0x0][0x258], R138 ;  /* 0x0000960009183a25 */ /* 0x040fe800078e008a */
[----:B------:R-:W-:Y:S01]  /*6de0*/  @P3 IMAD R4, R9, c[0x0][0x25c], R4 ;  /* 0x0000970009043a24 */ /* 0x000fe200078e0204 */
[C---:B------:R-:W-:Y:S04]  /*6df0*/  @P3 LEA R26, P4, R24.reuse, c[0x0][0x250], 0x1 ;  /* 0x00009400181a3a11 */ /* 0x040fe800078808ff */
[----:B------:R-:W-:Y:S04]  /*6e00*/  @P3 IADD3 R4, R25, R4, RZ ;  /* 0x0000000419043210 */ /* 0x000fe80007ffe0ff */
[----:B------:R-:W-:Y:S02]  /*6e10*/  @P3 LEA.HI.X R27, R24, c[0x0][0x254], R4, 0x1, P4 ;  /* 0x00009500181b3a11 */ /* 0x000fe400020f0c04 */
[C---:B------:R-:W-:Y:S04]  /*6e20*/  LEA R4, P4, R11.reuse, c[0x0][0x1f8], 0x1 ;  /* 0x00007e000b047a11 */ /* 0x040fe800078808ff */
[----:B------:R-:W-:Y:S02]  /*6e30*/  LEA.HI.X R3, R11, c[0x0][0x1fc], R6, 0x1, P4 ;  /* 0x00007f000b037a11 */ /* 0x000fe400020f0c06 */
[----:B------:R-:W-:Y:S03]  /*6e40*/  ISETP.NE.AND P4, PT, R124, RZ, PT ;  /* 0x000000ff7c00720c */ /* 0x000fe60003f85270 */
[----:B------:R2:W3:Y:S10]  /*6e50*/  SHFL.IDX PT, R9, R3, RZ, 0x181f ;  /* 0x00181fff03097589 */ /* 0x0004f400000e0000 */
[----:B------:R2:W-:Y:S04]  /*6e60*/  @P0 LDGSTS.E.BYPASS.LTC128B.128 [R117+0x5880], [R22.64+0x80], !P4 ;  /* 0x0588008016750fae */ /* 0x0005e8000e101d50 */
[----:B------:R2:W-:Y:S04]  /*6e70*/  @P0 LDGSTS.E.BYPASS.LTC128B.128 [R117+0x7080], [R22.64+0x100], !P6 ;  /* 0x0708010016750fae */ /* 0x0005e8000f101d50 */
[----:B------:R2:W-:Y:S04]  /*6e80*/  @P0 LDGSTS.E.BYPASS.LTC128B.128 [R117+0x8880], [R22.64+0x180], !P5 ;  /* 0x0888018016750fae */ /* 0x0005e8000e901d50 */
[----:B------:R2:W-:Y:S01]  /*6e90*/  @P3 LDGSTS.E.BYPASS.LTC128B.128 [R117+0x5080], [R26.64], !P1 ;  /* 0x050800001a753fae */ /* 0x0005e2000c901d50 */
[----:B------:R-:W-:Y:S03]  /*6ea0*/  ISETP.NE.AND P1, PT, R5, RZ, PT ;  /* 0x000000ff0500720c */ /* 0x000fe60003f25270 */
[----:B------:R2:W-:Y:S04]  /*6eb0*/  @P3 LDGSTS.E.BYPASS.LTC128B.128 [R117+0x6880], [R26.64+0x80], !P4 ;  /* 0x068800801a753fae */ /* 0x0005e8000e101d50 */
[----:B------:R2:W-:Y:S04]  /*6ec0*/  @P3 LDGSTS.E.BYPASS.LTC128B.128 [R117+0x8080], [R26.64+0x100], !P6 ;  /* 0x080801001a753fae */ /* 0x0005e8000f101d50 */
[----:B------:R2:W-:Y:S04]  /*6ed0*/  @P3 LDGSTS.E.BYPASS.LTC128B.128 [R117+0x9880], [R26.64+0x180], !P5 ;  /* 0x098801801a753fae */ /* 0x0005e8000e901d50 */
[----:B------:R-:W0:Y:S04]  /*6ee0*/  LDGDEPBAR ;  /* 0x00000000000079af */ /* 0x000e280000000000 */
[----:B------:R2:W1:Y:S01]  /*6ef0*/  SHFL.IDX PT, R5, R4, RZ, 0x181f ;  /* 0x00181fff04057589 */ /* 0x00046200000e0000 */
[----:B------:R-:W-:Y:S04]  /*6f00*/  DEPBAR.LE SB0, 0x0 ;  /* 0x000080000000791a */ /* 0x000fe80000000000 */
[----:B------:R-:W-:Y:S06]  /*6f10*/  BAR.SYNC.DEFER_BLOCKING 0x0 ;  /* 0x0000000000007b1d */ /* 0x000fec0000010000 */
[----:B------:R-:W-:-:S05]  /*6f20*/  @!P0 BRA `(.L_x_870) ;  /* 0x0000015000008947 */ /* 0x000fca0003800000 */
[C---:B-123--:R-:W-:Y:S02]  /*6f30*/  ISETP.GE.AND P0, PT, R18.reuse, c[0x0][0x1d4], PT ;  /* 0x0000750012007a0c */ /* 0x04efe40003f06270 */
[----:B------:R-:W-:Y:S11]  /*6f40*/  ISETP.GE.AND P5, PT, R15, c[0x0][0x1d4], PT ;  /* 0x000075000f007a0c */ /* 0x000ff60003fa6270 */
[----:B------:R-:W1:Y:S01]  /*6f50*/  @!P0 LDS.128 R32, [R117+0x4080] ;  /* 0x0040800075208984 */ /* 0x000e620000000c00 */
[C---:B------:R-:W-:Y:S04]  /*6f60*/  @!P0 LEA R40, P4, R18.reuse, R5, 0x1 ;  /* 0x0000000512288211 */ /* 0x040fe800078808ff */
        /* <DEDUP_REMOVED lines=17> */
.L_x_870:
[----:B-123--:R-:W-:Y:S05]  /*7080*/  BSYNC B0 ;  /* 0x0000000000007941 */ /* 0x00efea0003800000 */
.L_x_869:
[----:B------:R-:W1:Y:S01]  /*7090*/  SHFL.IDX PT, R3, R3, 0x1, 0x181f ;  /* 0x00381f0003037f89 */ /* 0x000e6200000e0000 */
[----:B------:R-:W-:Y:S03]  /*70a0*/  BSSY B0, `(.L_x_871) ;  /* 0x0000018000007945 */ /* 0x000fe60003800000 */
[----:B------:R-:W2:Y:S01]  /*70b0*/  SHFL.IDX PT, R4, R4, 0x1, 0x181f ;  /* 0x00381f0004047f89 */ /* 0x000ea200000e0000 */
[----:B------:R-:W-:-:S05]  /*70c0*/  @!P3 BRA `(.L_x_872) ;  /* 0x000001500000b947 */ /* 0x000fca0003800000 */
[C---:B------:R-:W-:Y:S02]  /*70d0*/  ISETP.GE.AND P0, PT, R18.reuse, c[0x0][0x1d4], PT ;  /* 0x0000750012007a0c */ /* 0x040fe40003f06270 */
[----:B------:R-:W-:Y:S11]  /*70e0*/  ISETP.GE.AND P4, PT, R15, c[0x0][0x1d4], PT ;  /* 0x000075000f007a0c */ /* 0x000ff60003f86270 */
[----:B------:R-:W3:Y:S01]  /*70f0*/  @!P0 LDS.128 R32, [R117+0x5080] ;  /* 0x0050800075208984 */ /* 0x000ee20000000c00 */
[CC--:B--2---:R-:W-:Y:S04]  /*7100*/  @!P0 LEA R38, P3, R18.reuse, R4.reuse, 0x1 ;  /* 0x0000000412268211 */ /* 0x0c4fe800078608ff */
[-C--:B-1----:R-:W-:Y:S02]  /*7110*/  @!P0 LEA.HI.X R39, R18, R3.reuse, R19, 0x1, P3 ;  /* 0x0000000312278211 */ /* 0x082fe400018f0c13 */
[CC--:B------:R-:W-:Y:S04]  /*7120*/  @!P4 LEA R36, P3, R135.reuse, R4.reuse, 0x1 ;  /* 0x000000048724c211 */ /* 0x0c0fe800078608ff */
[-C--:B------:R-:W-:Y:S02]  /*7130*/  @!P4 LEA.HI.X R37, R135, R3.reuse, R144, 0x1, P3 ;  /* 0x000000038725c211 */ /* 0x080fe400018f0c90 */
[----:B------:R-:W-:Y:S11]  /*7140*/  ISETP.GE.AND P3, PT, R121, c[0x0][0x1d4], PT ;  /* 0x0000750079007a0c */ /* 0x000ff60003f66270 */
[----:B------:R-:W-:Y:S02]  /*7150*/  @!UPT UIADD3 URZ, URZ, URZ, URZ ;  /* 0x0000003f3f3ff290 */ /* 0x000fe4000fffe03f */
[CC--:B------:R-:W-:Y:S04]  /*7160*/  @!P3 LEA R22, P5, R133.reuse, R4.reuse, 0x1 ;  /* 0x000000048516b211 */ /* 0x0c0fe800078a08ff */
[-C--:B------:R-:W-:Y:S01]  /*7170*/  @!P3 LEA.HI.X R23, R133, R3.reuse, R132, 0x1, P5 ;  /* 0x000000038517b211 */ /* 0x080fe200028f0c84 */
[----:B---3--:R-:W-:Y:S01]  /*7180*/  @!P0 ST.E.128 [R38.64], R32 ;  /* 0x0000002026008985 */ /* 0x008fe2000c101d10 */
        /* <DEDUP_REMOVED lines=9> */
.L_x_872:
[----:B------:R-:W-:Y:S05]  /*7220*/  BSYNC B0 ;  /* 0x0000000000007941 */ /* 0x000fea0003800000 */
.L_x_871:
[----:B------:R-:W-:Y:S11]  /*7230*/  ISETP.GT.AND P5, PT, R61, R114, PT ;  /* 0x000000723d00720c */ /* 0x000ff60003fa4270 */
[----:B------:R-:W-:Y:S02]  /*7240*/  @!UPT UIADD3 URZ, URZ, URZ, URZ ;  /* 0x0000003f3f3ff290 */ /* 0x000fe4000fffe03f */
[----:B------:R-:W-:-:S05]  /*7250*/  @!P5 BRA `(.L_x_873) ;  /* 0x000002600000d947 */ /* 0x000fca0003800000 */
[----:B-1----:R-:W-:Y:S01]  /*7260*/  IADD3 R5, R61, -0x1, RZ ;  /* 0xffffffff3d057810 */ /* 0x002fe20007ffe0ff */
[----:B------:R-:W-:Y:S01]  /*7270*/  IMAD.MOV.U32 R10, RZ, RZ, R162 ;  /* 0x000000ffff0a7224 */ /* 0x000fe200078e00a2 */
[----:B------:R-:W-:Y:S01]  /*7280*/  ISETP.GE.AND P3, PT, R129, 0x1, PT ;  /* 0x000000018100780c */ /* 0x000fe20003f66270 */
[----:B------:R-:W-:Y:S01]  /*7290*/  IMAD.MOV.U32 R11, RZ, RZ, R165 ;  /* 0x000000ffff0b7224 */ /* 0x000fe200078e00a5 */
[----:B--2---:R-:W-:Y:S01]  /*72a0*/  SHF.R.S32.HI R4, RZ, 0x1f, R5 ;  /* 0x0000001fff047819 */ /* 0x004fe20000011405 */
[C---:B------:R-:W-:Y:S01]  /*72b0*/  IMAD R3, R5.reuse, UR8, RZ ;  /* 0x0000000805037c24 */ /* 0x040fe2000f8e02ff */
[----:B------:R-:W-:Y:S01]  /*72c0*/  P2R R8, PR, RZ, 0x4 ;  /* 0x00000004ff087803 */ /* 0x000fe20000000000 */
[----:B------:R-:W-:Y:S01]  /*72d0*/  IMAD.WIDE.U32 R10, R5, UR10, R10 ;  /* 0x0000000a050a7c25 */ /* 0x000fe2000f8e000a */
[----:B------:R-:W-:Y:S02]  /*72e0*/  ISETP.NE.AND P2, PT, R125, RZ, PT ;  /* 0x000000ff7d00720c */ /* 0x000fe40003f45270 */
[----:B------:R-:W-:Y:S01]  /*72f0*/  P2R R6, PR, RZ, 0x2 ;  /* 0x00000002ff067803 */ /* 0x000fe20000000000 */
[----:B------:R-:W-:Y:S01]  /*7300*/  IMAD R3, R4, UR10, R3 ;  /* 0x0000000a04037c24 */ /* 0x000fe2000f8e0203 */
[----:B------:R-:W-:Y:S02]  /*7310*/  ISETP.NE.AND P1, PT, R124, RZ, PT ;  /* 0x000000ff7c00720c */ /* 0x000fe40003f25270 */
[----:B------:R-:W-:Y:S01]  /*7320*/  ISETP.NE.AND P6, PT, R122, RZ, PT ;  /* 0x000000ff7a00720c */ /* 0x000fe20003fc5270 */
[----:B------:R-:W-:Y:S01]  /*7330*/  IMAD.IADD R3, R11, 0x1, R3 ;  /* 0x000000010b037824 */ /* 0x000fe200078e0203 */
[C---:B------:R-:W-:Y:S04]  /*7340*/  @P3 LEA R22, P0, R10.reuse, c[0x0][0x220], 0x1 ;  /* 0x000088000a163a11 */ /* 0x040fe800078008ff */
[----:B------:R-:W-:Y:S02]  /*7350*/  @P3 LEA.HI.X R23, R10, c[0x0][0x224], R3, 0x1, P0 ;  /* 0x000089000a173a11 */ /* 0x000fe400000f0c03 */
[----:B------:R-:W-:Y:S03]  /*7360*/  ISETP.GE.AND P0, PT, R129, 0x21, PT ;  /* 0x000000218100780c */ /* 0x000fe60003f06270 */
[----:B------:R-:W-:Y:S01]  /*7370*/  @!PT LDS RZ, [RZ] ;  /* 0x00000000fffff984 */ /* 0x000fe20000000800 */
[----:B------:R-:W-:Y:S01]  /*7380*/  @!PT LDS RZ, [RZ] ;  /* 0x00000000fffff984 */ /* 0x000fe20000000800 */
[----:B------:R-:W-:Y:S01]  /*7390*/  @!PT LDS RZ, [RZ] ;  /* 0x00000000fffff984 */ /* 0x000fe20000000800 */
[----:B------:R1:W-:Y:S01]  /*73a0*/  @P3 LDGSTS.E.BYPASS.LTC128B.128 [R117+0xa080], [R22.64], !P2 ;  /* 0x0a08000016753fae */ /* 0x0003e2000d101d50 */
[----:B------:R-:W-:Y:S03]  /*73b0*/  ISETP.NE.AND P2, PT, R8, RZ, PT ;  /* 0x000000ff0800720c */ /* 0x000fe60003f45270 */
[----:B------:R1:W-:Y:S06]  /*73c0*/  @P3 LDGSTS.E.BYPASS.LTC128B.128 [R117+0xb880], [R22.64+0x80], !P1 ;  /* 0x0b88008016753fae */ /* 0x0003ec000c901d50 */
[----:B------:R-:W-:Y:S04]  /*73d0*/  @P0 IADD3 R4, P4, R10, UR12, RZ ;  /* 0x0000000c0a040c10 */ /* 0x000fe8000ff9e0ff */
[----:B------:R-:W-:Y:S02]  /*73e0*/  @P0 IADD3.X R3, R3, UR9, RZ, P4, !PT ;  /* 0x0000000903030c10 */ /* 0x000fe4000a7fe4ff */
[C---:B------:R-:W-:Y:S04]  /*73f0*/  @P0 LEA R10, P4, R4.reuse, c[0x0][0x220], 0x1 ;  /* 0x00008800040a0a11 */ /* 0x040fe800078808ff */
[----:B------:R-:W-:Y:S02]  /*7400*/  @P0 LEA.HI.X R11, R4, c[0x0][0x224], R3, 0x1, P4 ;  /* 0x00008900040b0a11 */ /* 0x000fe400020f0c03 */
[----:B------:R-:W-:Y:S11]  /*7410*/  ISETP.NE.AND P4, PT, R123, RZ, PT ;  /* 0x000000ff7b00720c */ /* 0x000ff60003f85270 */
[----:B------:R-:W-:Y:S02]  /*7420*/  @!UPT UIADD3 URZ, URZ, URZ, URZ ;  /* 0x0000003f3f3ff290 */ /* 0x000fe4000fffe03f */
[----:B------:R1:W-:Y:S04]  /*7430*/  @P3 LDGSTS.E.BYPASS.LTC128B.128 [R117+0xd080], [R22.64+0x100], !P4 ;  /* 0x0d08010016753fae */ /* 0x0003e8000e101d50 */
[----:B------:R1:W-:Y:S01]  /*7440*/  @P3 LDGSTS.E.BYPASS.LTC128B.128 [R117+0xe880], [R22.64+0x180], !P6 ;  /* 0x0e88018016753fae */ /* 0x0003e2000f101d50 */
[----:B------:R-:W-:Y:S11]  /*7450*/  ISETP.NE.AND P3, PT, R125, RZ, PT ;  /* 0x000000ff7d00720c */ /* 0x000ff60003f65270 */
[----:B------:R-:W-:Y:S02]  /*7460*/  @!UPT UIADD3 URZ, URZ, URZ, URZ ;  /* 0x0000003f3f3ff290 */ /* 0x000fe4000fffe03f */
[----:B------:R1:W-:Y:S04]  /*7470*/  @P0 LDGSTS.E.BYPASS.LTC128B.128 [R117+0xb080], [R10.64], !P3 ;  /* 0x0b0800000a750fae */ /* 0x0003e8000d901d50 */
[----:B------:R1:W-:Y:S01]  /*7480*/  @P0 LDGSTS.E.BYPASS.LTC128B.128 [R117+0xc880], [R10.64+0x80], !P1 ;  /* 0x0c8800800a750fae */ /* 0x0003e2000c901d50 */
[----:B------:R-:W-:Y:S03]  /*7490*/  ISETP.NE.AND P1, PT, R6, RZ, PT ;  /* 0x000000ff0600720c */ /* 0x000fe60003f25270 */
[----:B------:R1:W-:Y:S04]  /*74a0*/  @P0 LDGSTS.E.BYPASS.LTC128B.128 [R117+0xe080], [R10.64+0x100], !P4 ;  /* 0x0e0801000a750fae */ /* 0x0003e8000e101d50 */
[----:B------:R1:W-:Y:S04]  /*74b0*/  @P0 LDGSTS.E.BYPASS.LTC128B.128 [R117+0xf880], [R10.64+0x180], !P6 ;  /* 0x0f8801800a750fae */ /* 0x0003e8000f101d50 */
.L_x_873:
[----:B------:R-:W0:Y:S01]  /*74c0*/  LDGDEPBAR ;  /* 0x00000000000079af */ /* 0x000e220000000000 */
[----:B------:R-:W-:Y:S01]  /*74d0*/  IADD3 R61, R61, -0x1, RZ ;  /* 0xffffffff3d3d7810 */ /* 0x000fe20007ffe0ff */
[----:B------:R-:W-:-:S05]  /*74e0*/  @P5 BRA `(.L_x_874) ;  /* 0xffffa12000005947 */ /* 0x000fca000383ffff */
[----:B------:R-:W-:Y:S06]  /*74f0*/  BAR.SYNC.DEFER_BLOCKING 0x0 ;  /* 0x0000000000007b1d */ /* 0x000fec0000010000 */
.L_x_834:
[----:B-1----:R-:W-:Y:S01]  /*7500*/  ISETP.GE.AND P0, PT, R107, 0x1, PT ;  /* 0x000000016b00780c */ /* 0x002fe20003f06270 */
[----:B------:R-:W-:Y:S01]  /*7510*/  CS2R R2, SRZ ;  /* 0x0000000000027805 */ /* 0x000fe2000001ff00 */
[----:B------:R-:W-:Y:S01]  /*7520*/  PLOP3.LUT P2, PT, PT, PT, PT, 0x80, 0x0 ;  /* 0x000000000000781c */ /* 0x000fe20003f4f070 */
        /* <DEDUP_REMOVED lines=11> */
[----:B------:R-:W-:Y:S01]  /*75e0*/  MOV R13, RZ ;  /* 0x000000ff000d7202 */ /* 0x000fe20000000f00 */
[----:B--2---:R-:W-:Y:S01]  /*75f0*/  IMAD.MOV.U32 R4, RZ, RZ, RZ ;  /* 0x000000ffff047224 */ /* 0x004fe200078e00ff */
[----:B------:R-:W-:Y:S01]  /*7600*/  CS2R R6, SRZ ;  /* 0x0000000000067805 */ /* 0x000fe2000001ff00 */
[----:B------:R-:W-:Y:S01]  /*7610*/  MOV R11, RZ ;  /* 0x000000ff000b7202 */ /* 0x000fe20000000f00 */
        /* <DEDUP_REMOVED lines=52> */
[----:B------:R-:W-:Y:S05]  /*7960*/  @!P0 BRA `(.L_x_875) ;  /* 0x0000e5d000008947 */ /* 0x000fea0003800000 */
[----:B------:R-:W-:-:S04]  /*7970*/  ISETP.NE.U32.AND P0, PT, RZ, c[0x0][0x340], PT ;  /* 0x0000d000ff007a0c */ /* 0x000fc80003f05070 */
[----:B------:R-:W-:-:S13]  /*7980*/  ISETP.NE.AND.EX P2, PT, RZ, c[0x0][0x344], PT, P0 ;  /* 0x0000d100ff007a0c */ /* 0x000fda0003f45300 */
[----:B------:R-:W-:-:S04]  /*7990*/  @P2 IMAD.MOV.U32 R237, RZ, RZ, 0x4 ;  /* 0x00000004ffed2424 */ /* 0x000fc800078e00ff */
[----:B------:R-:W-:-:S06]  /*79a0*/  @P2 IMAD.WIDE R236, R226, R237, c[0x0][0x340] ;  /* 0x0000d000e2ec2625 */ /* 0x000fcc00078e02ed */
[----:B------:R1:W5:Y:S01]  /*79b0*/  @P2 LDG.E R236, [R236.64] ;  /* 0x00000010ecec2981 */ /* 0x000362000c1e1900 */
[----:B------:R-:W-:Y:S01]  /*79c0*/  SHF.R.S32.HI R0, RZ, 0x1f, R113 ;  /* 0x0000001fff007819 */ /* 0x000fe20000011471 */
[----:B------:R-:W-:Y:S01]  /*79d0*/  IMAD.WIDE.U32 R2, R113, c[0x0][0x178], RZ ;  /* 0x00005e0071027a25 */ /* 0x000fe200078e00ff */
[----:B------:R-:W-:Y:S01]  /*79e0*/  SHF.R.S32.HI R15, RZ, 0x1f, R224 ;  /* 0x0000001fff0f7819 */ /* 0x000fe200000114e0 */
[----:B------:R-:W-:Y:S01]  /*79f0*/  BSSY B0, `(.L_x_876) ;  /* 0x0000064000007945 */ /* 0x000fe20003800000 */
[----:B------:R-:W-:Y:S01]  /*7a00*/  ISETP.NE.U32.AND P0, PT, RZ, c[0x0][0x348], PT ;  /* 0x0000d200ff007a0c */ /* 0x000fe20003f05070 */
[----:B------:R-:W-:Y:S01]  /*7a10*/  IMAD R0, R0, c[0x0][0x178], RZ ;  /* 0x00005e0000007a24 */ /* 0x000fe200078e02ff */
[-C--:B------:R-:W-:Y:S01]  /*7a20*/  LEA.HI R80, R15, R224.reuse, RZ, 0x3 ;  /* 0x000000e00f507211 */ /* 0x080fe200078f18ff */
[----:B------:R-:W-:Y:S01]  /*7a30*/  IMAD R26, R111, c[0x0][0x2c4], RZ ;  /* 0x0000b1006f1a7a24 */ /* 0x000fe200078e02ff */
[----:B------:R-:W-:Y:S01]  /*7a40*/  SHF.R.S32.HI R9, RZ, 0x1f, R226 ;  /* 0x0000001fff097819 */ /* 0x000fe200000114e2 */
[----:B------:R-:W-:Y:S01]  /*7a50*/  IMAD R113, R113, c[0x0][0x17c], R0 ;  /* 0x00005f0071717a24 */ /* 0x000fe200078e0200 */
[----:B------:R-:W-:Y:S01]  /*7a60*/  LOP3.LUT R13, R80, 0xfffffff8, RZ, 0xc0, !PT ;  /* 0xfffffff8500d7812 */ /* 0x000fe200078ec0ff */
[----:B------:R-:W-:Y:S01]  /*7a70*/  IMAD.MOV.U32 R0, RZ, RZ, c[0x0][0x2c4] ;  /* 0x0000b100ff007624 */ /* 0x000fe200078e00ff */
[----:B------:R-:W-:Y:S01]  /*7a80*/  SHF.R.S32.HI R80, RZ, 0x3, R80 ;  /* 0x00000003ff507819 */ /* 0x000fe20000011450 */
[----:B------:R-:W-:Y:S01]  /*7a90*/  IMAD.IADD R3, R3, 0x1, R113 ;  /* 0x0000000103037824 */ /* 0x000fe200078e0271 */
[----:B------:R-:W-:Y:S01]  /*7aa0*/  ISETP.NE.AND.EX P0, PT, RZ, c[0x0][0x34c], PT, P0 ;  /* 0x0000d300ff007a0c */ /* 0x000fe20003f05300 */
[----:B------:R-:W-:Y:S01]  /*7ab0*/  IMAD.IADD R13, R224, 0x1, -R13 ;  /* 0x00000001e00d7824 */ /* 0x000fe200078e0a0d */
[----:B------:R-:W-:Y:S01]  /*7ac0*/  ISETP.NE.AND P1, PT, R0, 0x1, PT ;  /* 0x000000010000780c */ /* 0x000fe20003f25270 */
[----:B------:R-:W-:Y:S01]  /*7ad0*/  IMAD R0, R108, c[0x0][0x1b8], RZ ;  /* 0x00006e006c007a24 */ /* 0x000fe200078e02ff */
[----:B------:R-:W-:Y:S01]  /*7ae0*/  SEL R9, R9, RZ, !P0 ;  /* 0x000000ff09097207 */ /* 0x000fe20004000000 */
[----:B------:R-:W-:Y:S01]  /*7af0*/  IMAD R228, R13, 0x20, R80 ;  /* 0x000000200de47824 */ /* 0x000fe200078e0250 */
[----:B------:R-:W-:Y:S01]  /*7b00*/  SEL R4, R226, RZ, !P0 ;  /* 0x000000ffe2047207 */ /* 0x000fe20004000000 */
[----:B------:R-:W-:Y:S01]  /*7b10*/  IMAD R5, R223, c[0x0][0x1bc], R0 ;  /* 0x00006f00df057a24 */ /* 0x000fe200078e0200 */
[-C--:B------:R-:W-:Y:S01]  /*7b20*/  LEA.HI R14, R15, R224.reuse, RZ, 0x4 ;  /* 0x000000e00f0e7211 */ /* 0x080fe200078f20ff */
[----:B------:R-:W-:Y:S01]  /*7b30*/  IMAD R7, R109, 0x80, R228 ;  /* 0x000000806d077824 */ /* 0x000fe200078e02e4 */
[----:B------:R-:W-:Y:S01]  /*7b40*/  LEA.HI R42, R15, R224, RZ, 0x6 ;  /* 0x000000e00f2a7211 */ /* 0x000fe200078f30ff */
[----:B------:R-:W-:-:S04]  /*7b50*/  IMAD.WIDE.U32 R2, R223, c[0x0][0x1b8], R2 ;  /* 0x00006e00df027a25 */ /* 0x000fc800078e0002 */
[----:B------:R-:W-:-:S04]  /*7b60*/  @P1 IMAD.HI.U32 R0, R7, c[0x0][0x2c8], RZ ;  /* 0x0000b20007001a27 */ /* 0x000fc800078e00ff */
[----:B------:R-:W-:Y:S02]  /*7b70*/  IMAD R9, R9, c[0x0][0x1c0], RZ ;  /* 0x0000700009097a24 */ /* 0x000fe400078e02ff */
[----:B------:R-:W-:Y:S02]  /*7b80*/  IMAD.IADD R3, R3, 0x1, R5 ;  /* 0x0000000103037824 */ /* 0x000fe400078e0205 */
[----:B------:R-:W-:Y:S01]  /*7b90*/  IMAD.MOV.U32 R8, RZ, RZ, R7 ;  /* 0x000000ffff087224 */ /* 0x000fe200078e0007 */
[----:B------:R-:W-:Y:S01]  /*7ba0*/  @P1 SHF.R.U32.HI R8, RZ, c[0x0][0x2cc], R0 ;  /* 0x0000b300ff081a19 */ /* 0x000fe20000011600 */
[C---:B------:R-:W-:Y:S02]  /*7bb0*/  IMAD R9, R4.reuse, c[0x0][0x1c4], R9 ;  /* 0x0000710004097a24 */ /* 0x040fe400078e0209 */
[----:B------:R-:W-:Y:S01]  /*7bc0*/  IMAD.WIDE.U32 R4, R4, c[0x0][0x1c0], R2 ;  /* 0x0000700004047a25 */ /* 0x000fe200078e0002 */
[----:B------:R-:W-:-:S03]  /*7bd0*/  SHF.R.S32.HI R3, RZ, 0x1f, R8 ;  /* 0x0000001fff037819 */ /* 0x000fc60000011408 */
[----:B------:R-:W-:Y:S02]  /*7be0*/  IMAD.IADD R5, R5, 0x1, R9 ;  /* 0x0000000105057824 */ /* 0x000fe400078e0209 */
[----:B------:R-:W-:Y:S02]  /*7bf0*/  IMAD R3, R3, c[0x0][0x1b0], RZ ;  /* 0x00006c0003037a24 */ /* 0x000fe400078e02ff */
[----:B------:R-:W-:Y:S02]  /*7c00*/  IMAD.MOV R2, RZ, RZ, -R8 ;  /* 0x000000ffff027224 */ /* 0x000fe400078e0a08 */
[C---:B------:R-:W-:Y:S02]  /*7c10*/  IMAD R3, R8.reuse, c[0x0][0x1b4], R3 ;  /* 0x00006d0008037a24 */ /* 0x040fe400078e0203 */
[----:B------:R-:W-:Y:S01]  /*7c20*/  IMAD.WIDE.U32 R8, R8, c[0x0][0x1b0], R4 ;  /* 0x00006c0008087a25 */ /* 0x000fe200078e0004 */
[----:B------:R-:W-:-:S03]  /*7c30*/  LOP3.LUT R5, R14, 0xfffffff0, RZ, 0xc0, !PT ;  /* 0xfffffff00e057812 */ /* 0x000fc600078ec0ff */
[----:B------:R-:W-:Y:S02]  /*7c40*/  IMAD R2, R2, c[0x0][0x2c4], R7 ;  /* 0x0000b10002027a24 */ /* 0x000fe400078e0207 */
[----:B------:R-:W-:Y:S02]  /*7c50*/  IMAD.IADD R5, R224, 0x1, -R5 ;  /* 0x00000001e0057824 */ /* 0x000fe400078e0a05 */
[----:B------:R-:W-:Y:S01]  /*7c60*/  IMAD.IADD R9, R9, 0x1, R3 ;  /* 0x0000000109097824 */ /* 0x000fe200078e0203 */
[----:B------:R-:W-:Y:S01]  /*7c70*/  SHF.R.S32.HI R7, RZ, 0x1f, R2 ;  /* 0x0000001fff077819 */ /* 0x000fe20000011402 */
[----:B------:R-:W-:Y:S01]  /*7c80*/  IMAD.SHL.U32 R44, R80, 0x40, RZ ;  /* 0x00000040502c7824 */ /* 0x000fe200078e00ff */
[----:B------:R-:W-:Y:S01]  /*7c90*/  SHF.R.S32.HI R0, RZ, 0x1f, R5 ;  /* 0x0000001fff007819 */ /* 0x000fe20000011405 */
[----:B------:R-:W-:Y:S02]  /*7ca0*/  IMAD.SHL.U32 R42, R42, 0x8, RZ ;  /* 0x000000082a2a7824 */ /* 0x000fe400078e00ff */
[----:B------:R-:W-:Y:S01]  /*7cb0*/  IMAD R7, R7, c[0x0][0x1a8], RZ ;  /* 0x00006a0007077a24 */ /* 0x000fe200078e02ff */
[----:B------:R-:W-:Y:S01]  /*7cc0*/  LEA.HI R0, R0, R5, RZ, 0x3 ;  /* 0x0000000500007211 */ /* 0x000fe200078f18ff */
[----:B------:R-:W-:Y:S01]  /*7cd0*/  IMAD.MOV.U32 R221, RZ, RZ, 0x10 ;  /* 0x00000010ffdd7424 */ /* 0x000fe200078e00ff */
[----:B------:R-:W-:Y:S01]  /*7ce0*/  LOP3.LUT R44, R44, 0x1c0, RZ, 0xc0, !PT ;  /* 0x000001c02c2c7812 */ /* 0x000fe200078ec0ff */
[----:B------:R-:W-:Y:S01]  /*7cf0*/  IMAD R7, R2, c[0x0][0x1ac], R7 ;  /* 0x00006b0002077a24 */ /* 0x000fe200078e0207 */
[----:B------:R-:W-:Y:S01]  /*7d00*/  LOP3.LUT R12, R0, 0xfffffff8, RZ, 0xc0, !PT ;  /* 0xfffffff8000c7812 */ /* 0x000fe200078ec0ff */
[----:B------:R-:W-:Y:S01]  /*7d10*/  IMAD.WIDE.U32 R2, R2, c[0x0][0x1a8], R8 ;  /* 0x00006a0002027a25 */ /* 0x000fe200078e0008 */
[----:B------:R-:W-:-:S02]  /*7d20*/  SHF.R.U32.HI R43, RZ, 0x3, R44 ;  /* 0x00000003ff2b7819 */ /* 0x000fc4000001162c */
[----:B------:R-:W-:Y:S01]  /*7d30*/  LOP3.LUT R42, R42, 0xfffffe00, RZ, 0xc0, !PT ;  /* 0xfffffe002a2a7812 */ /* 0x000fe200078ec0ff */
[----:B------:R-:W-:Y:S01]  /*7d40*/  IMAD.IADD R12, R5, 0x1, -R12 ;  /* 0x00000001050c7824 */ /* 0x000fe200078e0a0c */
[----:B------:R-:W-:Y:S01]  /*7d50*/  IADD3 R7, R3, R7, RZ ;  /* 0x0000000703077210 */ /* 0x000fe20007ffe0ff */
[----:B------:R-:W-:Y:S01]  /*7d60*/  IMAD R5, R109, 0x80, R80 ;  /* 0x000000806d057824 */ /* 0x000fe200078e0250 */
[C---:B------:R-:W-:Y:S01]  /*7d70*/  LEA R6, P0, R2.reuse, c[0x0][0x160], 0x1 ;  /* 0x0000580002067a11 */ /* 0x040fe200078008ff */
[----:B------:R-:W-:Y:S02]  /*7d80*/  IMAD.SHL.U32 R3, R13, 0x8, RZ ;  /* 0x000000080d037824 */ /* 0x000fe400078e00ff */
[----:B------:R-:W-:Y:S01]  /*7d90*/  IMAD.MOV.U32 R219, RZ, RZ, 0x20 ;  /* 0x00000020ffdb7424 */ /* 0x000fe200078e00ff */
[----:B------:R-:W-:Y:S01]  /*7da0*/  LEA.HI.X R7, R2, c[0x0][0x164], R7, 0x1, P0 ;  /* 0x0000590002077a11 */ /* 0x000fe200000f0c07 */
[----:B------:R1:W2:Y:S01]  /*7db0*/  SHFL.IDX PT, R8, R6, RZ, 0x181f ;  /* 0x00181fff06087589 */ /* 0x0002a200000e0000 */
[----:B------:R-:W-:Y:S01]  /*7dc0*/  ISETP.GE.AND P0, PT, R5, R26, PT ;  /* 0x0000001a0500720c */ /* 0x000fe20003f06270 */
[----:B------:R-:W-:Y:S01]  /*7dd0*/  IMAD.MOV.U32 R230, RZ, RZ, 0x181f ;  /* 0x0000181fffe67424 */ /* 0x000fe200078e00ff */
[C---:B------:R-:W-:Y:S01]  /*7de0*/  IADD3 R229, R3.reuse, 0x40, RZ ;  /* 0x0000004003e57810 */ /* 0x040fe20007ffe0ff */
[----:B------:R1:W3:Y:S01]  /*7df0*/  SHFL.IDX PT, R9, R7, RZ, 0x181f ;  /* 0x00181fff07097589 */ /* 0x0002e200000e0000 */
[C---:B------:R-:W-:Y:S01]  /*7e00*/  IADD3 R19, R3.reuse, 0x80, RZ ;  /* 0x0000008003137810 */ /* 0x040fe20007ffe0ff */
[----:B------:R-:W-:Y:S01]  /*7e10*/  IMAD.MOV.U32 R227, RZ, RZ, -0x1 ;  /* 0xffffffffffe37424 */ /* 0x000fe200078e00ff */
[----:B------:R-:W-:-:S02]  /*7e20*/  IADD3 R18, R3, 0xc0, RZ ;  /* 0x000000c003127810 */ /* 0x000fc40007ffe0ff */
[----:B------:R-:W-:Y:S02]  /*7e30*/  ISETP.GE.AND P3, PT, R3, c[0x0][0x198], PT ;  /* 0x0000660003007a0c */ /* 0x000fe40003f66270 */
[----:B------:R-:W-:Y:S02]  /*7e40*/  LOP3.LUT R2, R44, 0x38, R3, 0xf8, !PT ;  /* 0x000000382c027812 */ /* 0x000fe400078ef803 */
[----:B------:R-:W-:Y:S02]  /*7e50*/  ISETP.GE.AND P4, PT, R229, c[0x0][0x198], PT ;  /* 0x00006600e5007a0c */ /* 0x000fe40003f86270 */
[----:B------:R-:W-:Y:S02]  /*7e60*/  ISETP.GE.AND P6, PT, R18, c[0x0][0x198], PT ;  /* 0x0000660012007a0c */ /* 0x000fe40003fc6270 */
[----:B------:R-:W-:Y:S02]  /*7e70*/  ISETP.GE.AND P5, PT, R19, c[0x0][0x198], PT ;  /* 0x0000660013007a0c */ /* 0x000fe40003fa6270 */
[----:B------:R-:W-:-:S02]  /*7e80*/  LOP3.LUT R11, R2, R43, RZ, 0x3c, !PT ;  /* 0x0000002b020b7212 */ /* 0x000fc400078e3cff */
[----:B------:R-:W-:-:S03]  /*7e90*/  P2R R4, PR, RZ, 0x1 ;  /* 0x00000001ff047803 */ /* 0x000fc60000000000 */
[----:B------:R-:W-:Y:S01]  /*7ea0*/  IMAD.IADD R2, R11, 0x1, R42 ;  /* 0x000000010b027824 */ /* 0x000fe200078e022a */
[----:B------:R-:W-:Y:S02]  /*7eb0*/  @!P2 MOV R236, R226 ;  /* 0x000000e200eca202 */ /* 0x000fe40000000f00 */
[----:B------:R-:W-:-:S05]  /*7ec0*/  R2P PR, R12, 0x6 ;  /* 0x000000060c007804 */ /* 0x000fca0000000000 */
[----:B------:R-:W-:Y:S02]  /*7ed0*/  SEL R221, R221, 0xfffffff0, !P1 ;  /* 0xfffffff0dddd7807 */ /* 0x000fe40004800000 */
[----:B------:R-:W-:Y:S01]  /*7ee0*/  SEL R219, R219, 0xffffffe0, !P2 ;  /* 0xffffffe0dbdb7807 */ /* 0x000fe20005000000 */
[----:B------:R-:W-:Y:S05]  /*7ef0*/  @P0 BRA `(.L_x_877) ;  /* 0x0000013000000947 */ /* 0x000fea0003800000 */
[----:B-123--:R-:W-:Y:S01]  /*7f00*/  SHF.R.S32.HI R16, RZ, 0x1f, R229 ;  /* 0x0000001fff107819 */ /* 0x00efe200000114e5 */
[----:B------:R-:W-:Y:S01]  /*7f10*/  IMAD.WIDE R22, R3, 0x2, R8 ;  /* 0x0000000203167825 */ /* 0x000fe200078e0208 */
[----:B------:R-:W-:Y:S02]  /*7f20*/  SHF.R.S32.HI R10, RZ, 0x1f, R19 ;  /* 0x0000001fff0a7819 */ /* 0x000fe40000011413 */
[----:B------:R-:W-:Y:S02]  /*7f30*/  SHF.R.S32.HI R11, RZ, 0x1f, R18 ;  /* 0x0000001fff0b7819 */ /* 0x000fe40000011412 */
[----:B------:R-:W-:Y:S02]  /*7f40*/  LEA.HI R21, R16, R229, RZ, 0x3 ;  /* 0x000000e510157211 */ /* 0x000fe400078f18ff */
[----:B------:R-:W-:Y:S01]  /*7f50*/  LEA.HI R17, R10, R19, RZ, 0x3 ;  /* 0x000000130a117211 */ /* 0x000fe200078f18ff */
[----:B------:R-:W-:Y:S01]  /*7f60*/  IMAD.SHL.U32 R10, R2, 0x2, RZ ;  /* 0x00000002020a7824 */ /* 0x000fe200078e00ff */
[----:B------:R-:W-:-:S02]  /*7f70*/  LEA.HI R11, R11, R18, RZ, 0x3 ;  /* 0x000000120b0b7211 */ /* 0x000fc400078f18ff */
[----:B------:R-:W-:Y:S02]  /*7f80*/  LOP3.LUT R21, R21, 0xfffffff8, RZ, 0xc0, !PT ;  /* 0xfffffff815157812 */ /* 0x000fe400078ec0ff */
[----:B------:R-:W-:Y:S01]  /*7f90*/  LOP3.LUT R17, R17, 0xfffffff8, RZ, 0xc0, !PT ;  /* 0xfffffff811117812 */ /* 0x000fe200078ec0ff */
[----:B------:R-:W-:Y:S01]  /*7fa0*/  @!PT LDS RZ, [RZ] ;  /* 0x00000000fffff984 */ /* 0x000fe20000000800 */
[----:B------:R1:W-:Y:S01]  /*7fb0*/  LDGSTS.E.BYPASS.LTC128B.128 [R10+0x10080], [R22.64], !P3 ;  /* 0x10080000160a7fae */ /* 0x0003e2000d901d50 */
[----:B------:R-:W-:Y:S01]  /*7fc0*/  LOP3.LUT R11, R11, 0xfffffff8, RZ, 0xc0, !PT ;  /* 0xfffffff80b0b7812 */ /* 0x000fe200078ec0ff */
[----:B------:R-:W-:-:S04]  /*7fd0*/  IMAD.WIDE R20, R21, 0x2, R8 ;  /* 0x0000000215147825 */ /* 0x000fc800078e0208 */
[--C-:B------:R-:W-:Y:S01]  /*7fe0*/  IMAD.WIDE R16, R17, 0x2, R8.reuse ;  /* 0x0000000211107825 */ /* 0x100fe200078e0208 */
[----:B------:R1:W-:Y:S03]  /*7ff0*/  LDGSTS.E.BYPASS.LTC128B.128 [R10+0x14080], [R20.64], !P4 ;  /* 0x14080000140a7fae */ /* 0x0003e6000e101d50 */
[----:B------:R-:W-:Y:S01]  /*8000*/  IMAD.WIDE R8, R11, 0x2, R8 ;  /* 0x000000020b087825 */ /* 0x000fe200078e0208 */
[----:B------:R1:W-:Y:S04]  /*8010*/  LDGSTS.E.BYPASS.LTC128B.128 [R10+0x18080], [R16.64], !P5 ;  /* 0x18080000100a7fae */ /* 0x0003e8000e901d50 */
[----:B------:R1:W-:Y:S02]  /*8020*/  LDGSTS.E.BYPASS.LTC128B.128 [R10+0x1c080], [R8.64], !P6 ;  /* 0x1c080000080a7fae */ /* 0x0003e4000f101d50 */
.L_x_877:
[----:B-123--:R-:W-:Y:S05]  /*8030*/  BSYNC B0 ;  /* 0x0000000000007941 */ /* 0x00efea0003800000 */
.L_x_876:
[----:B------:R-:W-:Y:S01]  /*8040*/  IADD3 R9, R5, 0x20, RZ ;  /* 0x0000002005097810 */ /* 0x000fe20007ffe0ff */
[----:B------:R1:W2:Y:S01]  /*8050*/  SHFL.IDX PT, R17, R7, 0x1, 0x181f ;  /* 0x00381f0007117f89 */ /* 0x0002a200000e0000 */
[----:B------:R-:W-:Y:S02]  /*8060*/  BSSY B0, `(.L_x_878) ;  /* 0x0000017000007945 */ /* 0x000fe40003800000 */
[----:B------:R-:W-:Y:S01]  /*8070*/  ISETP.GE.AND P0, PT, R9, R26, PT ;  /* 0x0000001a0900720c */ /* 0x000fe20003f06270 */
[----:B------:R1:W3:-:S12]  /*8080*/  SHFL.IDX PT, R16, R6, 0x1, 0x181f ;  /* 0x00381f0006107f89 */ /* 0x0002d800000e0000 */
        /* <DEDUP_REMOVED lines=20> */
.L_x_879:
[----:B------:R-:W-:Y:S05]  /*81d0*/  BSYNC B0 ;  /* 0x0000000000007941 */ /* 0x000fea0003800000 */
.L_x_878:
[----:B--2---:R-:W-:Y:S01]  /*81e0*/  IADD3 R9, R5, 0x40, RZ ;  /* 0x0000004005097810 */ /* 0x004fe20007ffe0ff */
[----:B------:R2:W1:Y:S01]  /*81f0*/  SHFL.IDX PT, R17, R7, 0x2, 0x181f ;  /* 0x00581f0007117f89 */ /* 0x00046200000e0000 */
[----:B------:R-:W-:Y:S02]  /*8200*/  BSSY B0, `(.L_x_880) ;  /* 0x0000017000007945 */ /* 0x000fe40003800000 */
[----:B------:R-:W-:Y:S01]  /*8210*/  ISETP.GE.AND P0, PT, R9, R26, PT ;  /* 0x0000001a0900720c */ /* 0x000fe20003f06270 */
[----:B---3--:R2:W3:-:S12]  /*8220*/  SHFL.IDX PT, R16, R6, 0x2, 0x181f ;  /* 0x00581f0006107f89 */ /* 0x0084d800000e0000 */
[----:B------:R-:W-:Y:S05]  /*8230*/  @P0 BRA `(.L_x_881) ;  /* 0x0000013000000947 */ /* 0x000fea0003800000 */
[----:B------:R-:W-:Y:S01]  /*8240*/  SHF.R.S32.HI R10, RZ, 0x1f, R229 ;  /* 0x0000001fff0a7819 */ /* 0x000fe200000114e5 */
[----:B-1-3--:R-:W-:Y:S01]  /*8250*/  IMAD.WIDE R20, R3, 0x2, R16 ;  /* 0x0000000203147825 */ /* 0x00afe200078e0210 */
        /* <DEDUP_REMOVED lines=17> */
.L_x_881:
[----:B------:R-:W-:Y:S05]  /*8370*/  BSYNC B0 ;  /* 0x0000000000007941 */ /* 0x000fea0003800000 */
.L_x_880:
[----:B-1----:R1:W-:Y:S01]  /*8380*/  SHFL.IDX PT, R20, R6, 0x3, 0x181f ;  /* 0x00781f0006147f89 */ /* 0x0023e200000e0000 */
[----:B------:R-:W-:Y:S01]  /*8390*/  IADD3 R5, R5, 0x60, RZ ;  /* 0x0000006005057810 */ /* 0x000fe20007ffe0ff */
[----:B------:R-:W-:Y:S01]  /*83a0*/  IMAD.MOV.U32 R85, RZ, RZ, 0x30 ;  /* 0x00000030ff557424 */ /* 0x000fe200078e00ff */
[----:B-----5:R-:W-:Y:S01]  /*83b0*/  SHF.R.S32.HI R9, RZ, 0x1f, R236 ;  /* 0x0000001fff097819 */ /* 0x020fe200000114ec */
[----:B------:R-:W2:Y:S01]  /*83c0*/  SHFL.IDX PT, R21, R7, 0x3, 0x181f ;  /* 0x00781f0007157f89 */ /* 0x000ea200000e0000 */
[----:B------:R-:W-:Y:S01]  /*83d0*/  ISETP.GE.AND P0, PT, R5, R26, PT ;  /* 0x0000001a0500720c */ /* 0x000fe20003f06270 */
[----:B------:R-:W-:Y:S01]  /*83e0*/  IMAD.MOV.U32 R231, RZ, RZ, c[0x0][0x2b8] ;  /* 0x0000ae00ffe77624 */ /* 0x000fe200078e00ff */
[----:B---3--:R-:W-:Y:S01]  /*83f0*/  LOP3.LUT R16, R16, 0xffffffef, RZ, 0xc0, !PT ;  /* 0xffffffef10107812 */ /* 0x008fe200078ec0ff */
[----:B------:R-:W-:-:S02]  /*8400*/  IMAD R85, R156, R85, -0x30 ;  /* 0xffffffd09c557424 */ /* 0x000fc400078e0255 */
[----:B------:R-:W-:Y:S01]  /*8410*/  IMAD R9, R9, c[0x0][0x2b0], RZ ;  /* 0x0000ac0009097a24 */ /* 0x000fe200078e02ff */
[----:B------:R-:W-:Y:S01]  /*8420*/  ISETP.NE.AND P2, PT, R231, 0x1, PT ;  /* 0x00000001e700780c */ /* 0x000fe20003f45270 */
[----:B------:R-:W-:Y:S02]  /*8430*/  IMAD.IADD R234, R228, 0x1, R85 ;  /* 0x00000001e4ea7824 */ /* 0x000fe400078e0255 */
[C---:B------:R-:W-:Y:S02]  /*8440*/  IMAD R9, R236.reuse, c[0x0][0x2b4], R9 ;  /* 0x0000ad00ec097a24 */ /* 0x040fe400078e0209 */
[----:B------:R-:W-:Y:S01]  /*8450*/  IMAD.WIDE.U32 R236, R236, c[0x0][0x2b0], RZ ;  /* 0x0000ac00ecec7a25 */ /* 0x000fe200078e00ff */
[----:B------:R-:W-:-:S03]  /*8460*/  ISETP.GE.AND P1, PT, R234, R107, PT ;  /* 0x0000006bea00720c */ /* 0x000fc60003f26270 */
[----:B------:R-:W-:Y:S01]  /*8470*/  @!P0 IMAD.SHL.U32 R5, R2, 0x2, RZ ;  /* 0x0000000202058824 */ /* 0x000fe200078e00ff */
[----:B------:R-:W-:Y:S01]  /*8480*/  ISETP.GT.OR P1, PT, R228, 0x2f, P1 ;  /* 0x0000002fe400780c */ /* 0x000fe20000f24670 */
[----:B------:R-:W-:Y:S01]  /*8490*/  IMAD.IADD R234, R234, 0x1, R225 ;  /* 0x00000001eaea7824 */ /* 0x000fe200078e02e1 */
[----:B-12---:R-:W-:Y:S01]  /*84a0*/  @!P0 SHF.R.S32.HI R6, RZ, 0x1f, R229 ;  /* 0x0000001fff068819 */ /* 0x006fe200000114e5 */
[----:B------:R-:W-:Y:S01]  /*84b0*/  IMAD.IADD R232, R237, 0x1, R9 ;  /* 0x00000001ede87824 */ /* 0x000fe200078e0209 */
[----:B------:R-:W-:Y:S01]  /*84c0*/  @P2 LOP3.LUT R16, R16, 0x10, RZ, 0xfc, !PT ;  /* 0x0000001010102812 */ /* 0x000fe200078efcff */
[----:B------:R-:W-:Y:S01]  /*84d0*/  @P2 IMAD.HI.U32 R8, R234, c[0x0][0x2bc], RZ ;  /* 0x0000af00ea082a27 */ /* 0x000fe200078e00ff */
[----:B------:R-:W-:Y:S02]  /*84e0*/  @!P0 LEA.HI R23, R6, R229, RZ, 0x3 ;  /* 0x000000e506178211 */ /* 0x000fe400078f18ff */
[----:B------:R-:W-:Y:S01]  /*84f0*/  @!P0 SHF.R.S32.HI R6, RZ, 0x1f, R19 ;  /* 0x0000001fff068819 */ /* 0x000fe20000011413 */
[----:B------:R-:W-:Y:S01]  /*8500*/  @!P0 IMAD.WIDE R10, R3, 0x2, R20 ;  /* 0x00000002030a8825 */ /* 0x000fe200078e0214 */
[----:B------:R-:W-:-:S02]  /*8510*/  @!P0 LOP3.LUT R23, R23, 0xfffffff8, RZ, 0xc0, !PT ;  /* 0xfffffff817178812 */ /* 0x000fc400078ec0ff */
[----:B------:R-:W-:Y:S01]  /*8520*/  @!P0 LEA.HI R6, R6, R19, RZ, 0x3 ;  /* 0x0000001306068211 */ /* 0x000fe200078f18ff */
[----:B------:R-:W-:Y:S01]  /*8530*/  IMAD.MOV.U32 R7, RZ, RZ, R234 ;  /* 0x000000ffff077224 */ /* 0x000fe200078e00ea */
[----:B------:R-:W-:Y:S01]  /*8540*/  @!PT LDS RZ, [RZ] ;  /* 0x00000000fffff984 */ /* 0x000fe20000000800 */
[----:B------:R1:W-:Y:S01]  /*8550*/  @!P0 LDGSTS.E.BYPASS.LTC128B.128 [R5+0x13080], [R10.64], !P3 ;  /* 0x130800000a058fae */ /* 0x0003e2000d901d50 */
[----:B------:R-:W-:Y:S01]  /*8560*/  @!P0 IMAD.WIDE R22, R23, 0x2, R20 ;  /* 0x0000000217168825 */ /* 0x000fe200078e0214 */
[----:B------:R-:W-:Y:S02]  /*8570*/  @!P0 LOP3.LUT R17, R6, 0xfffffff8, RZ, 0xc0, !PT ;  /* 0xfffffff806118812 */ /* 0x000fe400078ec0ff */
[----:B------:R-:W-:Y:S01]  /*8580*/  @P2 SHF.R.U32.HI R7, RZ, c[0x0][0x2c0], R8 ;  /* 0x0000b000ff072a19 */ /* 0x000fe20000011608 */
[----:B------:R-:W-:Y:S01]  /*8590*/  IMAD.MOV.U32 R233, RZ, RZ, RZ ;  /* 0x000000ffffe97224 */ /* 0x000fe200078e00ff */
[----:B------:R2:W-:Y:S01]  /*85a0*/  @!P0 LDGSTS.E.BYPASS.LTC128B.128 [R5+0x17080], [R22.64], !P4 ;  /* 0x1708000016058fae */ /* 0x0005e2000e101d50 */
[----:B------:R-:W-:Y:S01]  /*85b0*/  @!P0 IMAD.WIDE R24, R17, 0x2, R20 ;  /* 0x0000000211188825 */ /* 0x000fe200078e0214 */
[----:B------:R-:W-:-:S04]  /*85c0*/  @!P1 IADD3 R6, P2, R7, R236, RZ ;  /* 0x000000ec07069210 */ /* 0x000fc80007f5e0ff */
[----:B------:R3:W-:Y:S01]  /*85d0*/  @!P0 LDGSTS.E.BYPASS.LTC128B.128 [R5+0x1b080], [R24.64], !P5 ;  /* 0x1b08000018058fae */ /* 0x0007e2000e901d50 */
[----:B------:R-:W-:Y:S02]  /*85e0*/  @!P1 LEA.HI.X.SX32 R9, R7, R232, 0x1, P2 ;  /* 0x000000e807099211 */ /* 0x000fe400010f0eff */
[----:B------:R-:W-:-:S04]  /*85f0*/  @!P1 LEA R8, P2, R6, c[0x0][0x2a0], 0x2 ;  /* 0x0000a80006089a11 */ /* 0x000fc800078410ff */
[----:B------:R-:W-:Y:S02]  /*8600*/  @!P1 LEA.HI.X R9, R6, c[0x0][0x2a4], R9, 0x2, P2 ;  /* 0x0000a90006099a11 */ /* 0x000fe400010f1409 */
[----:B-1----:R-:W-:-:S04]  /*8610*/  @!P0 SHF.R.S32.HI R11, RZ, 0x1f, R18 ;  /* 0x0000001fff0b8819 */ /* 0x002fc80000011412 */
[----:B------:R-:W-:-:S04]  /*8620*/  @!P0 LEA.HI R11, R11, R18, RZ, 0x3 ;  /* 0x000000120b0b8211 */ /* 0x000fc800078f18ff */
[----:B------:R-:W-:-:S05]  /*8630*/  @!P0 LOP3.LUT R11, R11, 0xfffffff8, RZ, 0xc0, !PT ;  /* 0xfffffff80b0b8812 */ /* 0x000fca00078ec0ff */
[----:B------:R-:W-:-:S05]  /*8640*/  @!P0 IMAD.WIDE R28, R11, 0x2, R20 ;  /* 0x000000020b1c8825 */ /* 0x000fca00078e0214 */
[----:B------:R3:W-:Y:S04]  /*8650*/  @!P0 LDGSTS.E.BYPASS.LTC128B.128 [R5+0x1f080], [R28.64], !P6 ;  /* 0x1f0800001c058fae */ /* 0x0007e8000f101d50 */
[----:B------:R-:W0:Y:S04]  /*8660*/  LDGDEPBAR ;  /* 0x00000000000079af */ /* 0x000e280000000000 */
[----:B------:R-:W-:Y:S06]  /*8670*/  BAR.SYNC.DEFER_BLOCKING 0x0 ;  /* 0x0000000000007b1d */ /* 0x000fec0000010000 */
[----:B----4-:R1:W4:Y:S01]  /*8680*/  @!P1 LDG.E R233, [R8.64] ;  /* 0x0000001008e99981 */ /* 0x010322000c1e1900 */
[----:B------:R-:W-:Y:S01]  /*8690*/  IMAD.MOV R7, RZ, RZ, -R7 ;  /* 0x000000ffff077224 */ /* 0x000fe200078e0a07 */
[----:B------:R-:W-:Y:S01]  /*86a0*/  ISETP.GE.AND P6, PT, R3, c[0x0][0x1d4], PT ;  /* 0x0000750003007a0c */ /* 0x000fe20003fc6270 */
[----:B------:R-:W-:Y:S01]  /*86b0*/  IMAD R6, R108, c[0x0][0x1e8], RZ ;  /* 0x00007a006c067a24 */ /* 0x000fe200078e02ff */
[----:B------:R-:W-:Y:S01]  /*86c0*/  ISETP.GE.AND P3, PT, R229, c[0x0][0x1d4], PT ;  /* 0x00007500e5007a0c */ /* 0x000fe20003f66270 */
[----:B------:R-:W-:Y:S01]  /*86d0*/  IMAD R234, R7, c[0x0][0x2b8], R234 ;  /* 0x0000ae0007ea7a24 */ /* 0x000fe200078e02ea */
[----:B------:R-:W-:Y:S01]  /*86e0*/  ISETP.GE.AND P5, PT, R19, c[0x0][0x1d4], PT ;  /* 0x0000750013007a0c */ /* 0x000fe20003fa6270 */
[----:B------:R-:W-:Y:S01]  /*86f0*/  IMAD R81, R223, c[0x0][0x1ec], R6 ;  /* 0x00007b00df517a24 */ /* 0x000fe200078e0206 */
[----:B------:R-:W-:Y:S01]  /*8700*/  ISETP.GE.AND P4, PT, R18, c[0x0][0x1d4], PT ;  /* 0x0000750012007a0c */ /* 0x000fe20003f86270 */
[----:B--2---:R-:W-:Y:S01]  /*8710*/  IMAD.WIDE.U32 R22, R234, c[0x0][0x1e0], RZ ;  /* 0x00007800ea167a25 */ /* 0x004fe200078e00ff */
[----:B------:R-:W-:-:S02]  /*8720*/  SHF.R.S32.HI R21, RZ, 0x1f, R234 ;  /* 0x0000001fff157819 */ /* 0x000fc400000114ea */
[----:B------:R-:W-:Y:S01]  /*8730*/  LOP3.LUT R16, R16, 0xfffffffe, RZ, 0xc0, !PT ;  /* 0xfffffffe10107812 */ /* 0x000fe200078ec0ff */
[----:B------:R-:W-:-:S04]  /*8740*/  IMAD.WIDE.U32 R86, R223, c[0x0][0x1e8], RZ ;  /* 0x00007a00df567a25 */ /* 0x000fc800078e00ff */
[----:B------:R-:W-:Y:S01]  /*8750*/  IMAD R7, R21, c[0x0][0x1e0], RZ ;  /* 0x0000780015077a24 */ /* 0x000fe200078e02ff */
[----:B------:R-:W-:Y:S01]  /*8760*/  @P3 LOP3.LUT R16, R16, 0x1, RZ, 0xfc, !PT ;  /* 0x0000000110103812 */ /* 0x000fe200078efcff */
[----:B------:R-:W-:Y:S02]  /*8770*/  IMAD.IADD R81, R87, 0x1, R81 ;  /* 0x0000000157517824 */ /* 0x000fe400078e0251 */
[----:B------:R-:W-:Y:S02]  /*8780*/  IMAD R10, R234, c[0x0][0x1e4], R7 ;  /* 0x00007900ea0a7a24 */ /* 0x000fe400078e0207 */
[----:B------:R-:W-:Y:S02]  /*8790*/  IMAD R108, R108, c[0x0][0x210], RZ ;  /* 0x000084006c6c7a24 */ /* 0x000fe400078e02ff */
[----:B------:R-:W-:Y:S01]  /*87a0*/  IMAD.IADD R11, R23, 0x1, R10 ;  /* 0x00000001170b7824 */ /* 0x000fe200078e020a */
[----:B-1----:R-:W-:Y:S01]  /*87b0*/  IADD3 R8, R156, -0x1, RZ ;  /* 0xffffffff9c087810 */ /* 0x002fe20007ffe0ff */
[----:B------:R-:W-:-:S04]  /*87c0*/  IMAD.MOV.U32 R10, RZ, RZ, R22 ;  /* 0x000000ffff0a7224 */ /* 0x000fc800078e0016 */
[----:B------:R-:W-:-:S05]  /*87d0*/  IMAD R83, R8, -0x30, R107 ;  /* 0xffffffd008537824 */ /* 0x000fca00078e026b */
[----:B------:R-:W-:-:S05]  /*87e0*/  IMNMX R9, R83, 0x30, PT ;  /* 0x0000003053097817 */ /* 0x000fca0003800200 */
[----:B------:R-:W-:Y:S01]  /*87f0*/  IMAD.IADD R9, R9, 0x1, -R80 ;  /* 0x0000000109097824 */ /* 0x000fe200078e0a50 */
[----:B----4-:R-:W-:Y:S01]  /*8800*/  SHF.R.S32.HI R20, RZ, 0x1f, R233 ;  /* 0x0000001fff147819 */ /* 0x010fe200000114e9 */
[----:B------:R-:W-:-:S04]  /*8810*/  IMAD.WIDE.U32 R6, R233, c[0x0][0x1f0], R10 ;  /* 0x00007c00e9067a25 */ /* 0x000fc800078e000a */
[----:B------:R-:W-:Y:S01]  /*8820*/  IMAD R10, R20, c[0x0][0x1f0], RZ ;  /* 0x00007c00140a7a24 */ /* 0x000fe200078e02ff */
[----:B---3--:R-:W-:-:S03]  /*8830*/  IADD3 R5, P0, R86, R6, RZ ;  /* 0x0000000656057210 */ /* 0x008fc60007f1e0ff */
[----:B------:R-:W-:-:S05]  /*8840*/  IMAD R10, R233, c[0x0][0x1f4], R10 ;  /* 0x00007d00e90a7a24 */ /* 0x000fca00078e020a */
[----:B------:R-:W-:Y:S02]  /*8850*/  IADD3.X R10, R81, R7, R10, P0, !PT ;  /* 0x00000007510a7210 */ /* 0x000fe400007fe40a */
[----:B------:R-:W-:-:S04]  /*8860*/  LEA R11, P0, R5, c[0x0][0x1c8], 0x1 ;  /* 0x00007200050b7a11 */ /* 0x000fc800078008ff */
[----:B------:R-:W-:Y:S01]  /*8870*/  LEA.HI.X R10, R5, c[0x0][0x1cc], R10, 0x1, P0 ;  /* 0x00007300050a7a11 */ /* 0x000fe200000f0c0a */
[----:B------:R-:W-:Y:S01]  /*8880*/  SHFL.IDX PT, R22, R11, RZ, 0x181f ;  /* 0x00181fff0b167589 */ /* 0x000fe200000e0000 */
[----:B------:R-:W-:-:S03]  /*8890*/  ISETP.GE.AND P0, PT, R9, 0x1, PT ;  /* 0x000000010900780c */ /* 0x000fc60003f06270 */
[----:B------:R-:W1:Y:S10]  /*88a0*/  SHFL.IDX PT, R23, R10, RZ, 0x181f ;  /* 0x00181fff0a177589 */ /* 0x000e7400000e0000 */
[----:B------:R-:W-:-:S02]  /*88b0*/  @P0 SHF.R.S32.HI R8, RZ, 0x1f, R229 ;  /* 0x0000001fff080819 */ /* 0x000fc400000114e5 */
[----:B------:R-:W-:Y:S02]  /*88c0*/  @P0 SHF.R.S32.HI R6, RZ, 0x1f, R19 ;  /* 0x0000001fff060819 */ /* 0x000fe40000011413 */
[----:B------:R-:W-:Y:S02]  /*88d0*/  @P0 SHF.R.S32.HI R5, RZ, 0x1f, R18 ;  /* 0x0000001fff050819 */ /* 0x000fe40000011412 */
[----:B------:R-:W-:Y:S01]  /*88e0*/  @P0 LEA.HI R7, R8, R229, RZ, 0x3 ;  /* 0x000000e508070211 */ /* 0x000fe200078f18ff */
[----:B------:R-:W-:Y:S01]  /*88f0*/  @P0 IMAD.SHL.U32 R8, R2, 0x2, RZ ;  /* 0x0000000202080824 */ /* 0x000fe200078e00ff */
[----:B------:R-:W-:Y:S02]  /*8900*/  @P0 LEA.HI R6, R6, R19, RZ, 0x3 ;  /* 0x0000001306060211 */ /* 0x000fe400078f18ff */
[----:B------:R-:W-:Y:S02]  /*8910*/  @P0 LEA.HI R5, R5, R18, RZ, 0x3 ;  /* 0x0000001205050211 */ /* 0x000fe400078f18ff */
[----:B------:R-:W-:-:S02]  /*8920*/  @P0 LOP3.LUT R7, R7, 0xfffffff8, RZ, 0xc0, !PT ;  /* 0xfffffff807070812 */ /* 0x000fc400078ec0ff */
[----:B------:R-:W-:Y:S01]  /*8930*/  @P0 LOP3.LUT R6, R6, 0xfffffff8, RZ, 0xc0, !PT ;  /* 0xfffffff806060812 */ /* 0x000fe200078ec0ff */
[----:B-1----:R-:W-:Y:S01]  /*8940*/  @P0 IMAD.WIDE R24, R3, 0x2, R22 ;  /* 0x0000000203180825 */ /* 0x002fe200078e0216 */
[----:B------:R-:W-:-:S03]  /*8950*/  @P0 LOP3.LUT R5, R5, 0xfffffff8, RZ, 0xc0, !PT ;  /* 0xfffffff805050812 */ /* 0x000fc600078ec0ff */
        /* <DEDUP_REMOVED lines=8> */
[----:B------:R-:W-:-:S03]  /*89e0*/  ISETP.GE.AND P0, PT, R9, 0x21, PT ;  /* 0x000000210900780c */ /* 0x000fc60003f06270 */
[----:B------:R-:W-:Y:S04]  /*89f0*/  SHFL.IDX PT, R22, R11, 0x1, 0x181f ;  /* 0x00381f000b167f89 */ /* 0x000fe800000e0000 */
[----:B------:R-:W1:Y:S06]  /*8a00*/  SHFL.IDX PT, R23, R10, 0x1, 0x181f ;  /* 0x00381f000a177f89 */ /* 0x000e6c00000e0000 */
[----:B------:R-:W-:Y:S01]  /*8a10*/  @P0 SHF.R.S32.HI R34, RZ, 0x1f, R229 ;  /* 0x0000001fff220819 */ /* 0x000fe200000114e5 */
[----:B------:R-:W-:Y:S01]  /*8a20*/  @P0 IMAD.SHL.U32 R9, R2, 0x2, RZ ;  /* 0x0000000202090824 */ /* 0x000fe200078e00ff */
[----:B------:R-:W-:-:S02]  /*8a30*/  @P0 SHF.R.S32.HI R32, RZ, 0x1f, R19 ;  /* 0x0000001fff200819 */ /* 0x000fc40000011413 */
[----:B------:R-:W-:Y:S02]  /*8a40*/  @P0 SHF.R.S32.HI R5, RZ, 0x1f, R18 ;  /* 0x0000001fff050819 */ /* 0x000fe40000011412 */
[----:B------:R-:W-:Y:S02]  /*8a50*/  @P0 LEA.HI R27, R34, R229, RZ, 0x3 ;  /* 0x000000e5221b0211 */ /* 0x000fe400078f18ff */
[----:B------:R-:W-:Y:S02]  /*8a60*/  @P0 LEA.HI R17, R32, R19, RZ, 0x3 ;  /* 0x0000001320110211 */ /* 0x000fe400078f18ff */
[----:B------:R-:W-:Y:S02]  /*8a70*/  @P0 LEA.HI R5, R5, R18, RZ, 0x3 ;  /* 0x0000001205050211 */ /* 0x000fe400078f18ff */
[----:B---3--:R-:W-:Y:S02]  /*8a80*/  @P0 LOP3.LUT R7, R27, 0xfffffff8, RZ, 0xc0, !PT ;  /* 0xfffffff81b070812 */ /* 0x008fe400078ec0ff */
[----:B------:R-:W-:Y:S01]  /*8a90*/  @P0 LOP3.LUT R6, R17, 0xfffffff8, RZ, 0xc0, !PT ;  /* 0xfffffff811060812 */ /* 0x000fe200078ec0ff */
[----:B------:R-:W-:Y:S01]  /*8aa0*/  IMAD R17, R223, c[0x0][0x214], R108 ;  /* 0x00008500df117a24 */ /* 0x000fe200078e026c */
[----:B------:R-:W-:Y:S01]  /*8ab0*/  @P0 LOP3.LUT R5, R5, 0xfffffff8, RZ, 0xc0, !PT ;  /* 0xfffffff805050812 */ /* 0x000fe200078ec0ff */
[----:B-1----:R-:W-:-:S04]  /*8ac0*/  @P0 IMAD.WIDE R10, R3, 0x2, R22 ;  /* 0x00000002030a0825 */ /* 0x002fc800078e0216 */
[--C-:B------:R-:W-:Y:S01]  /*8ad0*/  @P0 IMAD.WIDE R24, R7, 0x2, R22.reuse ;  /* 0x0000000207180825 */ /* 0x100fe200078e0216 */
[----:B------:R4:W-:Y:S03]  /*8ae0*/  @P0 LDGSTS.E.BYPASS.LTC128B.128 [R9+0xb080], [R10.64], !P6 ;  /* 0x0b0800000a090fae */ /* 0x0009e6000f101d50 */
[--C-:B------:R-:W-:Y:S01]  /*8af0*/  @P0 IMAD.WIDE R6, R6, 0x2, R22.reuse ;  /* 0x0000000206060825 */ /* 0x100fe200078e0216 */
[----:B------:R4:W-:Y:S01]  /*8b00*/  @P0 LDGSTS.E.BYPASS.LTC128B.128 [R9+0xc880], [R24.64], !P3 ;  /* 0x0c88000018090fae */ /* 0x0009e2000d901d50 */
[----:B------:R-:W-:Y:S02]  /*8b10*/  ISETP.GT.AND P3, PT, R228, 0x2f, PT ;  /* 0x0000002fe400780c */ /* 0x000fe40003f64270 */
[----:B--2---:R-:W-:Y:S01]  /*8b20*/  @P0 IMAD.WIDE R28, R5, 0x2, R22 ;  /* 0x00000002051c0825 */ /* 0x004fe200078e0216 */
[----:B------:R4:W-:Y:S03]  /*8b30*/  @P0 LDGSTS.E.BYPASS.LTC128B.128 [R9+0xe080], [R6.64], !P5 ;  /* 0x0e08000006090fae */ /* 0x0009e6000e901d50 */
[----:B------:R-:W-:Y:S01]  /*8b40*/  IMAD.WIDE.U32 R22, R223, c[0x0][0x210], RZ ;  /* 0x00008400df167a25 */ /* 0x000fe200078e00ff */
[----:B------:R4:W-:Y:S01]  /*8b50*/  @P0 LDGSTS.E.BYPASS.LTC128B.128 [R9+0xf880], [R28.64], !P4 ;  /* 0x0f8800001c090fae */ /* 0x0009e2000e101d50 */
[----:B------:R-:W-:-:S02]  /*8b60*/  ISETP.LT.AND P0, PT, RZ, c[0x0][0x27c], PT ;  /* 0x00009f00ff007a0c */ /* 0x000fc40003f01270 */
[----:B------:R-:W-:Y:S01]  /*8b70*/  IMAD.IADD R17, R23, 0x1, R17 ;  /* 0x0000000117117824 */ /* 0x000fe200078e0211 */
[----:B------:R-:W0:Y:S10]  /*8b80*/  LDGDEPBAR ;  /* 0x00000000000079af */ /* 0x000e340000000000 */
[----:B------:R-:W-:Y:S05]  /*8b90*/  @P0 BRA `(.L_x_882) ;  /* 0x0000002000000947 */ /* 0x000fea0003800000 */
[----:B------:R-:W-:-:S04]  /*8ba0*/  DEPBAR.LE SB0, 0x1 ;  /* 0x000080400000791a */ /* 0x000fc80000000000 */
[----:B------:R-:W-:Y:S05]  /*8bb0*/  BRA `(.L_x_883) ;  /* 0x00006bf000007947 */ /* 0x000fea0003800000 */
.L_x_882:
[----:B------:R-:W-:Y:S01]  /*8bc0*/  SHF.R.S32.HI R5, RZ, 0x1f, R110 ;  /* 0x0000001fff057819 */ /* 0x000fe2000001146e */
[----:B----4-:R-:W-:Y:S01]  /*8bd0*/  IMAD.WIDE.U32 R8, R110, c[0x0][0x280], RZ ;  /* 0x0000a0006e087a25 */ /* 0x010fe200078e00ff */
[----:B------:R-:W-:Y:S01]  /*8be0*/  ULDC.U8 UR4, c[0x0][0x298] ;  /* 0x0000a60000047ab9 */ /* 0x000fe20000000000 */
[----:B------:R-:W-:Y:S01]  /*8bf0*/  BSSY B2, `(.L_x_883) ;  /* 0x00006bb000027945 */ /* 0x000fe20003800000 */
[----:B------:R-:W-:Y:S01]  /*8c00*/  SHF.L.U32 R24, R2, 0x1, RZ ;  /* 0x0000000102187819 */ /* 0x000fe200000006ff */
[C---:B------:R-:W-:Y:S01]  /*8c10*/  IMAD R7, R5.reuse, c[0x0][0x280], RZ ;  /* 0x0000a00005077a24 */ /* 0x040fe200078e02ff */
[----:B------:R-:W-:Y:S01]  /*8c20*/  LEA R36, P0, R8, c[0x0][0x270], 0x1 ;  /* 0x00009c0008247a11 */ /* 0x000fe200078008ff */
[----:B------:R-:W-:Y:S02]  /*8c30*/  IMAD R5, R5, c[0x0][0x290], RZ ;  /* 0x0000a40005057a24 */ /* 0x000fe400078e02ff */
[C---:B------:R-:W-:Y:S02]  /*8c40*/  IMAD R6, R110.reuse, c[0x0][0x284], R7 ;  /* 0x0000a1006e067a24 */ /* 0x040fe400078e0207 */
[----:B------:R-:W-:-:S03]  /*8c50*/  IMAD R5, R110, c[0x0][0x294], R5 ;  /* 0x0000a5006e057a24 */ /* 0x000fc600078e0205 */
[----:B------:R-:W-:-:S04]  /*8c60*/  IADD3 R6, R6, R9, RZ ;  /* 0x0000000906067210 */ /* 0x000fc80007ffe0ff */
[----:B------:R-:W-:Y:S01]  /*8c70*/  LEA.HI.X R37, R8, c[0x0][0x274], R6, 0x1, P0 ;  /* 0x00009d0008257a11 */ /* 0x000fe200000f0c06 */
[----:B------:R-:W-:-:S05]  /*8c80*/  IMAD.WIDE.U32 R6, R110, c[0x0][0x290], RZ ;  /* 0x0000a4006e067a25 */ /* 0x000fca00078e00ff */
[----:B------:R-:W-:Y:S02]  /*8c90*/  IADD3 R5, R5, R7, RZ ;  /* 0x0000000705057210 */ /* 0x000fe40007ffe0ff */
[----:B------:R-:W-:-:S04]  /*8ca0*/  LEA R38, P0, R6, c[0x0][0x288], 0x1 ;  /* 0x0000a20006267a11 */ /* 0x000fc800078008ff */
        /* <DEDUP_REMOVED lines=35> */
[----:B-1----:R-:W-:-:S12]  /*8ee0*/  CS2R R40, SRZ ;  /* 0x0000000000287805 */ /* 0x002fd8000001ff00 */
[----:B------:R-:W-:-:S04]  /*8ef0*/  @!P0 SHF.R.S32.HI R5, RZ, 0x1f, R4 ;  /* 0x0000001fff058819 */ /* 0x000fc80000011404 */
[----:B------:R-:W-:-:S04]  /*8f00*/  @!P0 LEA.HI R5, R5, R4, RZ, 0x2 ;  /* 0x0000000405058211 */ /* 0x000fc800078f10ff */
[----:B------:R-:W-:Y:S02]  /*8f10*/  @!P0 LOP3.LUT R9, R5, 0xfffffffc, RZ, 0xc0, !PT ;  /* 0xfffffffc05098812 */ /* 0x000fe400078ec0ff */
[----:B------:R-:W-:-:S03]  /*8f20*/  CS2R R4, SRZ ;  /* 0x0000000000047805 */ /* 0x000fc6000001ff00 */
[----:B--2---:R-:W-:-:S04]  /*8f30*/  @!P0 IMAD.WIDE R34, R9, 0x2, R36 ;  /* 0x0000000209228825 */ /* 0x004fc800078e0224 */
        /* <DEDUP_REMOVED lines=14> */
.L_x_886:
[----:B------:R-:W-:Y:S05]  /*9020*/  BSYNC B0 ;  /* 0x0000000000007941 */ /* 0x000fea0003800000 */
.L_x_885:
[----:B-----5:R-:W-:Y:S01]  /*9030*/  IMAD.MOV.U32 R49, RZ, RZ, R32 ;  /* 0x000000ffff317224 */ /* 0x020fe200078e0020 */
[----:B----4-:R-:W-:Y:S01]  /*9040*/  SHF.R.U64 R38, R32, 0x10, R33 ;  /* 0x0000001020267819 */ /* 0x010fe20000001221 */
[--C-:B------:R-:W-:Y:S01]  /*9050*/  IMAD.MOV.U32 R35, RZ, RZ, R29.reuse ;  /* 0x000000ffff237224 */ /* 0x100fe200078e001d */
[----:B------:R-:W-:Y:S01]  /*9060*/  SHF.R.U32.HI R32, RZ, 0x10, R29 ;  /* 0x00000010ff207819 */ /* 0x000fe2000001161d */
[----:B------:R-:W-:Y:S01]  /*9070*/  IMAD R26, R109, -0x80, R26 ;  /* 0xffffff806d1a7824 */ /* 0x000fe200078e021a */
[--C-:B------:R-:W-:Y:S01]  /*9080*/  SHF.R.U32.HI R37, RZ, 0x10, R33.reuse ;  /* 0x00000010ff257819 */ /* 0x100fe20000011621 */
[----:B------:R-:W-:Y:S01]  /*9090*/  IMAD.MOV.U32 R47, RZ, RZ, R33 ;  /* 0x000000ffff2f7224 */ /* 0x000fe200078e0021 */
[----:B------:R-:W-:Y:S01]  /*90a0*/  PRMT R32, R35, 0x5410, R32 ;  /* 0x0000541023207816 */ /* 0x000fe20000000020 */
[----:B------:R-:W-:Y:S01]  /*90b0*/  IMAD.MOV.U32 R50, RZ, RZ, R28 ;  /* 0x000000ffff327224 */ /* 0x000fe200078e001c */
[----:B------:R-:W-:Y:S01]  /*90c0*/  IMNMX R35, R26, 0x80, PT ;  /* 0x000000801a237817 */ /* 0x000fe20003800200 */
[----:B------:R-:W-:Y:S01]  /*90d0*/  IMAD.MOV.U32 R45, RZ, RZ, R41 ;  /* 0x000000ffff2d7224 */ /* 0x000fe200078e0029 */
[----:B------:R-:W-:Y:S01]  /*90e0*/  SHF.R.U64 R33, R28, 0x10, R29 ;  /* 0x000000101c217819 */ /* 0x000fe2000000121d */
[----:B------:R-:W-:Y:S01]  /*90f0*/  IMAD.MOV.U32 R43, RZ, RZ, R30 ;  /* 0x000000ffff2b7224 */ /* 0x000fe200078e001e */
[----:B------:R-:W-:Y:S01]  /*9100*/  ISETP.GE.AND P0, PT, R80, R35, PT ;  /* 0x000000235000720c */ /* 0x000fe20003f06270 */
[----:B------:R-:W-:Y:S01]  /*9110*/  IMAD.MOV.U32 R48, RZ, RZ, R40 ;  /* 0x000000ffff307224 */ /* 0x000fe200078e0028 */
[--C-:B------:R-:W-:Y:S01]  /*9120*/  SHF.R.U64 R29, R40, 0x10, R41.reuse ;  /* 0x00000010281d7819 */ /* 0x100fe20000001229 */
[----:B------:R-:W-:Y:S01]  /*9130*/  IMAD.MOV.U32 R42, RZ, RZ, R6 ;  /* 0x000000ffff2a7224 */ /* 0x000fe200078e0006 */
[----:B------:R-:W-:Y:S01]  /*9140*/  SHF.R.U32.HI R28, RZ, 0x10, R41 ;  /* 0x00000010ff1c7819 */ /* 0x000fe20000011629 */
[--C-:B------:R-:W-:Y:S01]  /*9150*/  IMAD.MOV.U32 R41, RZ, RZ, R31.reuse ;  /* 0x000000ffff297224 */ /* 0x100fe200078e001f */
[----:B------:R-:W-:Y:S01]  /*9160*/  SHF.R.U64 R36, R30, 0x10, R31 ;  /* 0x000000101e247819 */ /* 0x000fe2000000121f */
[----:B------:R-:W-:Y:S01]  /*9170*/  IMAD.MOV.U32 R39, RZ, RZ, R7 ;  /* 0x000000ffff277224 */ /* 0x000fe200078e0007 */
[----:B------:R-:W-:Y:S01]  /*9180*/  SHF.R.U32.HI R34, RZ, 0x10, R31 ;  /* 0x00000010ff227819 */ /* 0x000fe2000001161f */
        /* <DEDUP_REMOVED lines=9> */
[----:B------:R-:W-:Y:S01]  /*9220*/  SHF.R.U64 R25, R10, 0x10, R11 ;  /* 0x000000100a197819 */ /* 0x000fe2000000120b */
[----:B------:R-:W-:Y:S01]  /*9230*/  IMAD.MOV.U32 R4, RZ, RZ, R53 ;  /* 0x000000ffff047224 */ /* 0x000fe200078e0035 */
[----:B------:R-:W-:Y:S01]  /*9240*/  SHF.R.U32.HI R11, RZ, 0x10, R11 ;  /* 0x00000010ff0b7819 */ /* 0x000fe2000001160b */
[----:B------:R-:W-:-:S04]  /*9250*/  DEPBAR.LE SB0, 0x1 ;  /* 0x000080400000791a */ /* 0x000fc80000000000 */
[--C-:B------:R-:W-:Y:S01]  /*9260*/  SHF.R.U64 R10, R52, 0x10, R53.reuse ;  /* 0x00000010340a7819 */ /* 0x100fe20000001235 */
[----:B------:R-:W-:Y:S01]  /*9270*/  BSSY B1, `(.L_x_887) ;  /* 0x00000bc000017945 */ /* 0x000fe20003800000 */
[----:B------:R-:W-:Y:S02]  /*9280*/  SHF.R.U32.HI R9, RZ, 0x10, R53 ;  /* 0x00000010ff097819 */ /* 0x000fe40000011635 */
        /* <DEDUP_REMOVED lines=37> */
[C---:B------:R-:W-:Y:S01]  /*94e0*/  SHF.L.U32 R44, R37.reuse, 0x10, RZ ;  /* 0x00000010252c7819 */ /* 0x040fe200000006ff */
[----:B------:R-:W-:Y:S01]  /*94f0*/  FFMA.FTZ R40, R40, R42, R39 ;  /* 0x0000002a28287223 */ /* 0x000fe20000010027 */
[----:B------:R-:W-:Y:S01]  /*9500*/  SHF.L.U32 R42, R34, 0x10, RZ ;  /* 0x00000010222a7819 */ /* 0x000fe200000006ff */
        /* <DEDUP_REMOVED lines=18> */
.L_x_890:
[----:B------:R-:W-:Y:S05]  /*9630*/  BSYNC B0 ;  /* 0x0000000000007941 */ /* 0x000fea0003800000 */
.L_x_889:
        /* <DEDUP_REMOVED lines=20> */
[----:B------:R-:W-:Y:S01]  /*9780*/  FFMA.FTZ R5, R40, R44, -R5 ;  /* 0x0000002c28057223 */ /* 0x000fe20000010805 */
[----:B------:R-:W-:Y:S01]  /*9790*/  SHF.L.U32 R44, R32, 0x10, RZ ;  /* 0x00000010202c7819 */ /* 0x000fe200000006ff */
[----:B------:R-:W-:Y:S01]  /*97a0*/  FFMA.FTZ R40, R40, R42, R39 ;  /* 0x0000002a28287223 */ /* 0x000fe20000010027 */
[----:B------:R-:W-:Y:S01]  /*97b0*/  SHF.L.U32 R42, R30, 0x10, RZ ;  /* 0x000000101e2a7819 */ /* 0x000fe200000006ff */
[-C--:B------:R-:W-:Y:S01]  /*97c0*/  FMUL.FTZ R48, R48, R43.reuse ;  /* 0x0000002b30307220 */ /* 0x080fe20000410000 */
[----:B------:R-:W-:Y:S01]  /*97d0*/  LOP3.LUT R39, R30, 0xffff0000, RZ, 0xc0, !PT ;  /* 0xffff00001e277812 */ /* 0x000fe200078ec0ff */
[----:B------:R-:W-:Y:S01]  /*97e0*/  FFMA.FTZ R7, R4, R43, -R7 ;  /* 0x0000002b04077223 */ /* 0x000fe20000010807 */
        /* <DEDUP_REMOVED lines=15> */
.L_x_892:
[----:B------:R-:W-:Y:S05]  /*98e0*/  BSYNC B0 ;  /* 0x0000000000007941 */ /* 0x000fea0003800000 */
.L_x_891:
        /* <DEDUP_REMOVED lines=42> */
.L_x_894:
[----:B------:R-:W-:Y:S05]  /*9b90*/  BSYNC B0 ;  /* 0x0000000000007941 */ /* 0x000fea0003800000 */
.L_x_893:
[----:B-1----:R-:W-:-:S04]  /*9ba0*/  IADD3 R4, R8, 0x60, RZ ;  /* 0x0000006008047810 */ /* 0x002fc80007ffe0ff */
[----:B------:R-:W-:-:S13]  /*9bb0*/  ISETP.GE.AND P0, PT, R4, c[0x0][0x27c], PT ;  /* 0x00009f0004007a0c */ /* 0x000fda0003f06270 */
[----:B------:R-:W-:Y:S05]  /*9bc0*/  @P0 BRA `(.L_x_888) ;  /* 0x0000026000000947 */ /* 0x000fea0003800000 */
[----:B------:R-:W1:Y:S01]  /*9bd0*/  LDS.128 R4, [R24+0x1c080] ;  /* 0x01c0800018047984 */ /* 0x000e620000000c00 */
[C---:B------:R-:W-:Y:S01]  /*9be0*/  SHF.L.U32 R44, R25.reuse, 0x10, RZ ;  /* 0x00000010192c7819 */ /* 0x040fe200000006ff */
        /* <DEDUP_REMOVED lines=36> */
.L_x_888:
[----:B------:R-:W-:Y:S05]  /*9e30*/  BSYNC B1 ;  /* 0x0000000000017941 */ /* 0x000fea0003800000 */
.L_x_887:
[----:B-1----:R-:W-:Y:S01]  /*9e40*/  IADD3 R4, R80, 0x20, RZ ;  /* 0x0000002050047810 */ /* 0x002fe20007ffe0ff */
[----:B------:R-:W-:Y:S03]  /*9e50*/  BSSY B1, `(.L_x_895) ;  /* 0x00000ac000017945 */ /* 0x000fe60003800000 */
[----:B------:R-:W-:-:S13]  /*9e60*/  ISETP.GE.AND P0, PT, R4, R35, PT ;  /* 0x000000230400720c */ /* 0x000fda0003f06270 */
        /* <DEDUP_REMOVED lines=23> */
[C---:B------:R-:W-:Y:S01]  /*9fe0*/  SHF.L.U32 R41, R34.reuse, 0x10, RZ ;  /* 0x0000001022297819 */ /* 0x040fe200000006ff */
[C---:B------:R-:W-:Y:S01]  /*9ff0*/  FMUL.FTZ R48, R43.reuse, R48 ;  /* 0x000000302b307220 */ /* 0x040fe20000410000 */
        /* <DEDUP_REMOVED lines=17> */
.L_x_898:
[----:B------:R-:W-:Y:S05]  /*a110*/  BSYNC B0 ;  /* 0x0000000000007941 */ /* 0x000fea0003800000 */
.L_x_897:
        /* <DEDUP_REMOVED lines=42> */
.L_x_900:
[----:B------:R-:W-:Y:S05]  /*a3c0*/  BSYNC B0 ;  /* 0x0000000000007941 */ /* 0x000fea0003800000 */
.L_x_899:
        /* <DEDUP_REMOVED lines=42> */
.L_x_902:
[----:B------:R-:W-:Y:S05]  /*a670*/  BSYNC B0 ;  /* 0x0000000000007941 */ /* 0x000fea0003800000 */
.L_x_901:
[----:B-1----:R-:W-:-:S04]  /*a680*/  IADD3 R4, R8, 0x60, RZ ;  /* 0x0000006008047810 */ /* 0x002fc80007ffe0ff */
[----:B------:R-:W-:-:S13]  /*a690*/  ISETP.GE.AND P0, PT, R4, c[0x0][0x27c], PT ;  /* 0x00009f0004007a0c */ /* 0x000fda0003f06270 */
[----:B------:R-:W-:Y:S05]  /*a6a0*/  @P0 BRA `(.L_x_896) ;  /* 0x0000026000000947 */ /* 0x000fea0003800000 */
[----:B------:R-:W1:Y:S01]  /*a6b0*/  LDS.128 R4, [R24+0x1d080] ;  /* 0x01d0800018047984 */ /* 0x000e620000000c00 */
[C---:B------:R-:W-:Y:S01]  /*a6c0*/  SHF.L.U32 R42, R25.reuse, 0x10, RZ ;  /* 0x00000010192a7819 */ /* 0x040fe200000006ff */
        /* <DEDUP_REMOVED lines=36> */
.L_x_896:
[----:B------:R-:W-:Y:S05]  /*a910*/  BSYNC B1 ;  /* 0x0000000000017941 */ /* 0x000fea0003800000 */
.L_x_895:
        /* <DEDUP_REMOVED lines=45> */
.L_x_906:
[----:B------:R-:W-:Y:S05]  /*abf0*/  BSYNC B0 ;  /* 0x0000000000007941 */ /* 0x000fea0003800000 */
.L_x_905:
        /* <DEDUP_REMOVED lines=42> */
.L_x_908:
[----:B------:R-:W-:Y:S05]  /*aea0*/  BSYNC B0 ;  /* 0x0000000000007941 */ /* 0x000fea0003800000 */
.L_x_907:
        /* <DEDUP_REMOVED lines=42> */
.L_x_910:
[----:B------:R-:W-:Y:S05]  /*b150*/  BSYNC B0 ;  /* 0x0000000000007941 */ /* 0x000fea0003800000 */
.L_x_909:
        /* <DEDUP_REMOVED lines=41> */
.L_x_904:
[----:B------:R-:W-:Y:S05]  /*b3f0*/  BSYNC B1 ;  /* 0x0000000000017941 */ /* 0x000fea0003800000 */
.L_x_903:
[----:B-1----:R-:W-:-:S04]  /*b400*/  IADD3 R4, R80, 0x60, RZ ;  /* 0x0000006050047810 */ /* 0x002fc80007ffe0ff */
[----:B------:R-:W-:-:S13]  /*b410*/  ISETP.GE.AND P0, PT, R4, R35, PT ;  /* 0x000000230400720c */ /* 0x000fda0003f06270 */
[----:B------:R-:W-:Y:S05]  /*b420*/  @P0 BRA `(.L_x_911) ;  /* 0x0000437000000947 */ /* 0x000fea0003800000 */
[----:B------:R-:W-:Y:S01]  /*b430*/  ISETP.GE.AND P0, PT, R8, c[0x0][0x27c], PT ;  /* 0x00009f0008007a0c */ /* 0x000fe20003f06270 */
[----:B------:R-:W-:-:S12]  /*b440*/  BSSY B0, `(.L_x_912) ;  /* 0x0000028000007945 */ /* 0x000fd80003800000 */
[----:B------:R-:W-:Y:S05]  /*b450*/  @P0 BRA `(.L_x_913) ;  /* 0x0000026000000947 */ /* 0x000fea0003800000 */
[----:B------:R-:W1:Y:S01]  /*b460*/  LDS.128 R4, [R24+0x13080] ;  /* 0x0130800018047984 */ /* 0x000e620000000c00 */
[C---:B------:R-:W-:Y:S02]  /*b470*/  SHF.L.U32 R40, R38.reuse, 0x10, RZ ;  /* 0x0000001026287819 */ /* 0x040fe400000006ff */
[----:B------:R-:W-:Y:S01]  /*b480*/  LOP3.LUT R41, R38, 0xffff0000, RZ, 0xc0, !PT ;  /* 0xffff000026297812 */ /* 0x000fe200078ec0ff */
[C---:B------:R-:W-:Y:S01]  /*b490*/  IMAD.U32 R38, R36.reuse, 0x10000, RZ ;  /* 0x0001000024267824 */ /* 0x040fe200078e00ff */
[----:B------:R-:W-:Y:S02]  /*b4a0*/  LOP3.LUT R36, R36, 0xffff0000, RZ, 0xc0, !PT ;  /* 0xffff000024247812 */ /* 0x000fe400078ec0ff */
[C---:B-1----:R-:W-:Y:S01]  /*b4b0*/  LOP3.LUT R35, R4.reuse, 0xffff0000, RZ, 0xc0, !PT ;  /* 0xffff000004237812 */ /* 0x042fe200078ec0ff */
[----:B------:R-:W-:Y:S01]  /*b4c0*/  IMAD.U32 R42, R7, 0x10000, RZ ;  /* 0x00010000072a7824 */ /* 0x000fe200078e00ff */
[----:B------:R-:W-:Y:S02]  /*b4d0*/  SHF.L.U32 R39, R4, 0x10, RZ ;  /* 0x0000001004277819 */ /* 0x000fe400000006ff */
[----:B------:R-:W-:-:S02]  /*b4e0*/  SHF.L.U32 R44, R6, 0x10, RZ ;  /* 0x00000010062c7819 */ /* 0x000fc400000006ff */
[----:B------:R-:W-:Y:S01]  /*b4f0*/  LOP3.LUT R43, R6, 0xffff0000, RZ, 0xc0, !PT ;  /* 0xffff0000062b7812 */ /* 0x000fe200078ec0ff */
[-C--:B------:R-:W-:Y:S01]  /*b500*/  FMUL.FTZ R6, R38, R35.reuse ;  /* 0x0000002326067220 */ /* 0x080fe20000410000 */
[C---:B------:R-:W-:Y:S01]  /*b510*/  SHF.L.U32 R4, R5.reuse, 0x10, RZ ;  /* 0x0000001005047819 */ /* 0x040fe200000006ff */
[C---:B------:R-:W-:Y:S01]  /*b520*/  FMUL.FTZ R35, R40.reuse, R35 ;  /* 0x0000002328237220 */ /* 0x040fe20000410000 */
[----:B------:R-:W-:Y:S01]  /*b530*/  LOP3.LUT R5, R5, 0xffff0000, RZ, 0xc0, !PT ;  /* 0xffff000005057812 */ /* 0x000fe200078ec0ff */
[-C--:B------:R-:W-:Y:S01]  /*b540*/  FFMA.FTZ R6, R40, R39.reuse, -R6 ;  /* 0x0000002728067223 */ /* 0x080fe20000010806 */
[----:B------:R-:W-:Y:S01]  /*b550*/  LOP3.LUT R45, R7, 0xffff0000, RZ, 0xc0, !PT ;  /* 0xffff0000072d7812 */ /* 0x000fe200078ec0ff */
[----:B------:R-:W-:Y:S01]  /*b560*/  FFMA.FTZ R35, R38, R39, R35 ;  /* 0x0000002726237223 */ /* 0x000fe20000010023 */
[----:B------:R-:W-:Y:S01]  /*b570*/  SHF.L.U32 R38, R34, 0x10, RZ ;  /* 0x0000001022267819 */ /* 0x000fe200000006ff */
[-C--:B------:R-:W-:Y:S01]  /*b580*/  FMUL.FTZ R7, R36, R5.reuse ;  /* 0x0000000524077220 */ /* 0x080fe20000410000 */
[----:B------:R-:W-:Y:S01]  /*b590*/  SHF.L.U32 R39, R37, 0x10, RZ ;  /* 0x0000001025277819 */ /* 0x000fe200000006ff */
[C---:B------:R-:W-:Y:S01]  /*b5a0*/  FMUL.FTZ R5, R41.reuse, R5 ;  /* 0x0000000529057220 */ /* 0x040fe20000410000 */
[----:B------:R-:W-:Y:S01]  /*b5b0*/  LOP3.LUT R34, R34, 0xffff0000, RZ, 0xc0, !PT ;  /* 0xffff000022227812 */ /* 0x000fe200078ec0ff */
[-C--:B------:R-:W-:Y:S01]  /*b5c0*/  FFMA.FTZ R7, R41, R4.reuse, -R7 ;  /* 0x0000000429077223 */ /* 0x080fe20000010807 */
[----:B------:R-:W-:Y:S01]  /*b5d0*/  LOP3.LUT R37, R37, 0xffff0000, RZ, 0xc0, !PT ;  /* 0xffff000025257812 */ /* 0x000fe200078ec0ff */
[----:B------:R-:W-:-:S02]  /*b5e0*/  FFMA.FTZ R36, R36, R4, R5 ;  /* 0x0000000424247223 */ /* 0x000fc40000010005 */
[----:B------:R-:W-:Y:S02]  /*b5f0*/  FMUL.FTZ R4, R38, R43 ;  /* 0x0000002b26047220 */ /* 0x000fe40000410000 */
[----:B------:R-:W-:Y:S02]  /*b600*/  FMUL.FTZ R5, R34, R45 ;  /* 0x0000002d22057220 */ /* 0x000fe40000410000 */
[----:B------:R-:W-:Y:S02]  /*b610*/  FMUL.FTZ R43, R39, R43 ;  /* 0x0000002b272b7220 */ /* 0x000fe40000410000 */
[----:B------:R-:W-:Y:S02]  /*b620*/  FMUL.FTZ R45, R37, R45 ;  /* 0x0000002d252d7220 */ /* 0x000fe40000410000 */
[----:B------:R-:W-:Y:S01]  /*b630*/  FFMA.FTZ R39, R39, R44, -R4 ;  /* 0x0000002c27277223 */ /* 0x000fe20000010804 */
        /* <DEDUP_REMOVED lines=8> */
.L_x_913:
[----:B------:R-:W-:Y:S05]  /*b6c0*/  BSYNC B0 ;  /* 0x0000000000007941 */ /* 0x000fea0003800000 */
.L_x_912:
        /* <DEDUP_REMOVED lines=20> */
[-C--:B------:R-:W-:Y:S02]  /*b810*/  FFMA.FTZ R6, R5, R35.reuse, -R6 ;  /* 0x0000002305067223 */ /* 0x080fe40000010806 */
[----:B------:R-:W-:Y:S01]  /*b820*/  FFMA.FTZ R5, R37, R4, -R7 ;  /* 0x0000000425057223 */ /* 0x000fe20000010807 */
[----:B------:R-:W-:Y:S01]  /*b830*/  SHF.L.U32 R7, R30, 0x10, RZ ;  /* 0x000000101e077819 */ /* 0x000fe200000006ff */
[----:B------:R-:W-:Y:S01]  /*b840*/  FFMA.FTZ R33, R33, R35, R34 ;  /* 0x0000002321217223 */ /* 0x000fe20000010022 */
[----:B------:R-:W-:Y:S01]  /*b850*/  SHF.L.U32 R34, R32, 0x10, RZ ;  /* 0x0000001020227819 */ /* 0x000fe200000006ff */
[----:B------:R-:W-:Y:S01]  /*b860*/  FMUL.FTZ R36, R37, R36 ;  /* 0x0000002425247220 */ /* 0x000fe20000410000 */
[----:B------:R-:W-:-:S02]  /*b870*/  LOP3.LUT R30, R30, 0xffff0000, RZ, 0xc0, !PT ;  /* 0xffff00001e1e7812 */ /* 0x000fc400078ec0ff */
[----:B------:R-:W-:Y:S01]  /*b880*/  LOP3.LUT R32, R32, 0xffff0000, RZ, 0xc0, !PT ;  /* 0xffff000020207812 */ /* 0x000fe200078ec0ff */
[----:B------:R-:W-:Y:S01]  /*b890*/  FFMA.FTZ R36, R31, R4, R36 ;  /* 0x000000041f247223 */ /* 0x000fe20000010024 */
[----:B------:R-:W-:Y:S01]  /*b8a0*/  F2FP.BF16.PACK_AB R4, R33, R6 ;  /* 0x000000062104723e */ /* 0x000fe200000010ff */
[-C--:B------:R-:W-:Y:S02]  /*b8b0*/  FMUL.FTZ R31, R7, R39.reuse ;  /* 0x00000027071f7220 */ /* 0x080fe40000410000 */
[----:B------:R-:W-:Y:S01]  /*b8c0*/  FMUL.FTZ R39, R34, R39 ;  /* 0x0000002722277220 */ /* 0x000fe20000410000 */
[----:B------:R-:W-:Y:S01]  /*b8d0*/  F2FP.BF16.PACK_AB R5, R36, R5 ;  /* 0x000000052405723e */ /* 0x000fe200000010ff */
[-C--:B------:R-:W-:Y:S02]  /*b8e0*/  FMUL.FTZ R35, R30, R41.reuse ;  /* 0x000000291e237220 */ /* 0x080fe40000410000 */
[----:B------:R-:W-:Y:S02]  /*b8f0*/  FMUL.FTZ R41, R32, R41 ;  /* 0x0000002920297220 */ /* 0x000fe40000410000 */
[----:B------:R-:W-:-:S02]  /*b900*/  FFMA.FTZ R31, R34, R40, -R31 ;  /* 0x00000028221f7223 */ /* 0x000fc4000001081f */
[----:B------:R-:W-:Y:S02]  /*b910*/  FFMA.FTZ R40, R7, R40, R39 ;  /* 0x0000002807287223 */ /* 0x000fe40000010027 */
[-C--:B------:R-:W-:Y:S02]  /*b920*/  FFMA.FTZ R7, R32, R38.reuse, -R35 ;  /* 0x0000002620077223 */ /* 0x080fe40000010823 */
[----:B------:R-:W-:Y:S01]  /*b930*/  FFMA.FTZ R30, R30, R38, R41 ;  /* 0x000000261e1e7223 */ /* 0x000fe20000010029 */
[----:B------:R-:W-:-:S04]  /*b940*/  F2FP.BF16.PACK_AB R6, R40, R31 ;  /* 0x0000001f2806723e */ /* 0x000fc800000010ff */
[----:B------:R-:W-:-:S05]  /*b950*/  F2FP.BF16.PACK_AB R7, R30, R7 ;  /* 0x000000071e07723e */ /* 0x000fca00000010ff */
[----:B------:R1:W-:Y:S02]  /*b960*/  STS.128 [R24+0x17080], R4 ;  /* 0x0170800418007388 */ /* 0x0003e40000000c00 */
.L_x_915:
[----:B------:R-:W-:Y:S05]  /*b970*/  BSYNC B0 ;  /* 0x0000000000007941 */ /* 0x000fea0003800000 */
.L_x_914:
        /* <DEDUP_REMOVED lines=42> */
.L_x_917:
[----:B------:R-:W-:Y:S05]  /*bc20*/  BSYNC B0 ;  /* 0x0000000000007941 */ /* 0x000fea0003800000 */
.L_x_916:
[----:B------:R-:W-:-:S04]  /*bc30*/  IADD3 R8, R8, 0x60, RZ ;  /* 0x0000006008087810 */ /* 0x000fc80007ffe0ff */
[----:B------:R-:W-:-:S13]  /*bc40*/  ISETP.GE.AND P0, PT, R8, c[0x0][0x27c], PT ;  /* 0x00009f0008007a0c */ /* 0x000fda0003f06270 */
[----:B------:R-:W-:Y:S05]  /*bc50*/  @P0 BRA `(.L_x_911) ;  /* 0x00003b4000000947 */ /* 0x000fea0003800000 */
[----:B-1----:R-:W1:Y:S01]  /*bc60*/  LDS.128 R4, [R24+0x1f080] ;  /* 0x01f0800018047984 */ /* 0x002e620000000c00 */
        /* <DEDUP_REMOVED lines=11> */
[-C--:B------:R-:W-:Y:S01]  /*bd20*/  FMUL.FTZ R6, R25, R8.reuse ;  /* 0x0000000819067220 */ /* 0x080fe20000410000 */
[----:B------:R-:W-:Y:S01]  /*bd30*/  LOP3.LUT R32, R7, 0xffff0000, RZ, 0xc0, !PT ;  /* 0xffff000007207812 */ /* 0x000fe200078ec0ff */
[-C--:B------:R-:W-:Y:S02]  /*bd40*/  FMUL.FTZ R7, R10, R27.reuse ;  /* 0x0000001b0a077220 */ /* 0x080fe40000410000 */
[C---:B------:R-:W-:Y:S02]  /*bd50*/  FMUL.FTZ R8, R5.reuse, R8 ;  /* 0x0000000805087220 */ /* 0x040fe40000410000 */
[----:B------:R-:W-:Y:S02]  /*bd60*/  FFMA.FTZ R6, R5, R26, -R6 ;  /* 0x0000001a05067223 */ /* 0x000fe40000010806 */
[C---:B------:R-:W-:Y:S01]  /*bd70*/  FFMA.FTZ R5, R28.reuse, R4, -R7 ;  /* 0x000000041c057223 */ /* 0x040fe20000010807 */
        /* <DEDUP_REMOVED lines=19> */
[----:B------:R1:W-:Y:S01]  /*beb0*/  STS.128 [R24+0x1f080], R4 ;  /* 0x01f0800418007388 */ /* 0x0003e20000000c00 */
[----:B------:R-:W-:Y:S05]  /*bec0*/  BRA `(.L_x_911) ;  /* 0x000038d000007947 */ /* 0x000fea0003800000 */
.L_x_884:
        /* <DEDUP_REMOVED lines=28> */
.L_x_919:
[----:B------:R-:W-:Y:S05]  /*c090*/  BSYNC B0 ;  /* 0x0000000000007941 */ /* 0x000fea0003800000 */
.L_x_918:
[--C-:B-1---5:R-:W-:Y:S01]  /*c0a0*/  SHF.R.U64 R39, R30, 0x10, R31.reuse ;  /* 0x000000101e277819 */ /* 0x122fe2000000121f */
[--C-:B------:R-:W-:Y:S01]  /*c0b0*/  IMAD.MOV.U32 R38, RZ, RZ, R31.reuse ;  /* 0x000000ffff267224 */ /* 0x100fe200078e001f */
[----:B------:R-:W-:Y:S01]  /*c0c0*/  SHF.R.U32.HI R55, RZ, 0x10, R31 ;  /* 0x00000010ff377819 */ /* 0x000fe2000001161f */
[----:B------:R-:W-:Y:S01]  /*c0d0*/  IMAD.MOV.U32 R51, RZ, RZ, R32 ;  /* 0x000000ffff337224 */ /* 0x000fe200078e0020 */
[--C-:B------:R-:W-:Y:S01]  /*c0e0*/  SHF.R.U64 R32, R32, 0x10, R33.reuse ;  /* 0x0000001020207819 */ /* 0x100fe20000001221 */
[--C-:B------:R-:W-:Y:S01]  /*c0f0*/  IMAD.MOV.U32 R31, RZ, RZ, R33.reuse ;  /* 0x000000ffff1f7224 */ /* 0x100fe200078e0021 */
[----:B------:R-:W-:Y:S01]  /*c100*/  SHF.R.U32.HI R50, RZ, 0x10, R33 ;  /* 0x00000010ff327819 */ /* 0x000fe20000011621 */
[----:B------:R-:W-:Y:S01]  /*c110*/  IMAD R33, R109, -0x80, R26 ;  /* 0xffffff806d217824 */ /* 0x000fe200078e021a */
[--C-:B------:R-:W-:Y:S01]  /*c120*/  SHF.R.U64 R41, R28, 0x10, R29.reuse ;  /* 0x000000101c297819 */ /* 0x100fe2000000121d */
[--C-:B------:R-:W-:Y:S01]  /*c130*/  IMAD.MOV.U32 R40, RZ, RZ, R29.reuse ;  /* 0x000000ffff287224 */ /* 0x100fe200078e001d */
[----:B------:R-:W-:Y:S01]  /*c140*/  SHF.R.U32.HI R53, RZ, 0x10, R29 ;  /* 0x00000010ff357819 */ /* 0x000fe2000001161d */
[----:B------:R-:W-:Y:S01]  /*c150*/  IMAD.MOV.U32 R56, RZ, RZ, R30 ;  /* 0x000000ffff387224 */ /* 0x000fe200078e001e */
[----:B------:R-:W-:Y:S01]  /*c160*/  IMNMX R33, R33, 0x80, PT ;  /* 0x0000008021217817 */ /* 0x000fe20003800200 */
[----:B------:R-:W-:Y:S01]  /*c170*/  IMAD.MOV.U32 R45, RZ, RZ, R34 ;  /* 0x000000ffff2d7224 */ /* 0x000fe200078e0022 */
[--C-:B------:R-:W-:Y:S01]  /*c180*/  SHF.R.U64 R30, R34, 0x10, R35.reuse ;  /* 0x00000010221e7819 */ /* 0x100fe20000001223 */
[--C-:B------:R-:W-:Y:S01]  /*c190*/  IMAD.MOV.U32 R29, RZ, RZ, R35.reuse ;  /* 0x000000ffff1d7224 */ /* 0x100fe200078e0023 */
[----:B------:R-:W-:Y:S01]  /*c1a0*/  ISETP.GE.AND P0, PT, R80, R33, PT ;  /* 0x000000215000720c */ /* 0x000fe20003f06270 */
        /* <DEDUP_REMOVED lines=128> */
.L_x_923:
[----:B------:R-:W-:Y:S05]  /*c9b0*/  BSYNC B0 ;  /* 0x0000000000007941 */ /* 0x000fea0003800000 */
.L_x_922:
[----:B------:R-:W-:-:S13]  /*c9c0*/  ISETP.GE.AND P0, PT, R229, c[0x0][0x27c], PT ;  /* 0x00009f00e5007a0c */ /* 0x000fda0003f06270 */
[----:B------:R-:W-:Y:S05]  /*c9d0*/  @P0 BRA `(.L_x_921) ;  /* 0x0000061000000947 */ /* 0x000fea0003800000 */
[----:B-1----:R-:W-:Y:S01]  /*c9e0*/  SHF.R.S32.HI R6, RZ, 0x1f, R229 ;  /* 0x0000001fff067819 */ /* 0x002fe200000114e5 */
[----:B------:R-:W-:Y:S01]  /*c9f0*/  IMAD.MOV.U32 R7, RZ, RZ, c[0x0][0x27c] ;  /* 0x00009f00ff077624 */ /* 0x000fe200078e00ff */
[----:B------:R-:W-:Y:S01]  /*ca00*/  SHF.L.U32 R48, R32, 0x10, RZ ;  /* 0x0000001020307819 */ /* 0x000fe200000006ff */
[----:B------:R-:W-:Y:S01]  /*ca10*/  IMAD.U32 R50, R28, 0x10000, RZ ;  /* 0x000100001c327824 */ /* 0x000fe200078e00ff */
[CC--:B------:R-:W-:Y:S01]  /*ca20*/  LEA.HI R5, R6.reuse, R229.reuse, RZ, 0x3 ;  /* 0x000000e506057211 */ /* 0x0c0fe200078f18ff */
        /* <DEDUP_REMOVED lines=55> */
[----:B------:R-:W-:Y:S01]  /*cda0*/  FFMA.FTZ R50, R45, R50, -R55 ;  /* 0x000000322d327223 */ /* 0x000fe20000010837 */
[----:B------:R-:W-:Y:S01]  /*cdb0*/  SHF.L.U32 R7, R27, 0x10, RZ ;  /* 0x000000101b077819 */ /* 0x000fe200000006ff */
[----:B------:R-:W-:Y:S01]  /*cdc0*/  FFMA.FTZ R45, R45, R48, R51 ;  /* 0x000000302d2d7223 */ /* 0x000fe20000010033 */
[----:B------:R-:W-:Y:S01]  /*cdd0*/  F2FP.BF16.PACK_AB R4, R4, R43 ;  /* 0x0000002b0404723e */ /* 0x000fe200000010ff */
[----:B------:R-:W-:Y:S02]  /*cde0*/  FMUL.FTZ R51, R53, R6 ;  /* 0x0000000635337220 */ /* 0x000fe40000410000 */
        /* <DEDUP_REMOVED lines=32> */
.L_x_921:
[----:B------:R-:W-:Y:S05]  /*cff0*/  BSYNC B1 ;  /* 0x0000000000017941 */ /* 0x000fea0003800000 */
.L_x_920:
[----:B-1----:R-:W-:Y:S01]  /*d000*/  IADD3 R24, R80, 0x20, RZ ;  /* 0x0000002050187810 */ /* 0x002fe20007ffe0ff */
[----:B------:R-:W-:Y:S03]  /*d010*/  BSSY B1, `(.L_x_924) ;  /* 0x00000d2000017945 */ /* 0x000fe60003800000 */
[----:B------:R-:W-:-:S13]  /*d020*/  ISETP.GE.AND P0, PT, R24, R33, PT ;  /* 0x000000211800720c */ /* 0x000fda0003f06270 */
        /* <DEDUP_REMOVED lines=101> */
.L_x_927:
[----:B------:R-:W-:Y:S05]  /*d680*/  BSYNC B0 ;  /* 0x0000000000007941 */ /* 0x000fea0003800000 */
.L_x_926:
        /* <DEDUP_REMOVED lines=17> */
[----:B------:R-:W-:Y:S02]  /*d7a0*/  SHF.R.U32.HI R4, RZ, 0x3, R10 ;  /* 0x00000003ff047819 */ /* 0x000fe4000001160a */
[----:B------:R-:W-:Y:S02]  /*d7b0*/  LEA.HI R6, R6, R9, RZ, 0x3 ;  /* 0x0000000906067211 */ /* 0x000fe400078f18ff */
[----:B------:R-:W-:Y:S02]  /*d7c0*/  LOP3.LUT R7, R10, 0x38, R7, 0xf8, !PT ;  /* 0x000000380a077812 */ /* 0x000fe400078ef807 */
[----:B------:R-:W-:Y:S01]  /*d7d0*/  SHF.L.U32 R8, R8, 0x7, RZ ;  /* 0x0000000708087819 */ /* 0x000fe200000006ff */
[----:B------:R-:W-:Y:S01]  /*d7e0*/  IMAD.SHL.U32 R6, R6, 0x400, RZ ;  /* 0x0000040006067824 */ /* 0x000fe200078e00ff */
[----:B------:R-:W-:-:S02]  /*d7f0*/  LOP3.LUT R11, R10, 0x38, R11, 0xf8, !PT ;  /* 0x000000380a0b7812 */ /* 0x000fc400078ef80b */
[----:B------:R-:W-:Y:S02]  /*d800*/  LOP3.LUT R5, R5, 0xfffffe00, RZ, 0xc0, !PT ;  /* 0xfffffe0005057812 */ /* 0x000fe400078ec0ff */
[-C--:B------:R-:W-:Y:S02]  /*d810*/  LOP3.LUT R24, R7, R4.reuse, RZ, 0x3c, !PT ;  /* 0x0000000407187212 */ /* 0x080fe400078e3cff */
[----:B------:R-:W-:Y:S02]  /*d820*/  LOP3.LUT R6, R6, 0x7fffe000, RZ, 0xc0, !PT ;  /* 0x7fffe00006067812 */ /* 0x000fe400078ec0ff */
[----:B------:R-:W-:Y:S02]  /*d830*/  LOP3.LUT R8, R8, 0x7fffe000, RZ, 0xc0, !PT ;  /* 0x7fffe00008087812 */ /* 0x000fe400078ec0ff */
[----:B------:R-:W-:Y:S02]  /*d840*/  LOP3.LUT R11, R11, R4, RZ, 0x3c, !PT ;  /* 0x000000040b0b7212 */ /* 0x000fe400078e3cff */
        /* <DEDUP_REMOVED lines=11> */
[----:B--2---:R-:W-:Y:S01]  /*d900*/  IMAD.U32 R44, R8, 0x10000, RZ ;  /* 0x00010000082c7824 */ /* 0x004fe200078e00ff */
        /* <DEDUP_REMOVED lines=19> */
[----:B------:R-:W-:Y:S01]  /*da40*/  FMUL.FTZ R51, R52, R5 ;  /* 0x0000000534337220 */ /* 0x000fe20000410000 */
        /* <DEDUP_REMOVED lines=24> */
[C---:B------:R-:W-:Y:S01]  /*dbd0*/  FMUL.FTZ R45, R52.reuse, R45 ;  /* 0x0000002d342d7220 */ /* 0x040fe20000410000 */
        /* <DEDUP_REMOVED lines=21> */
.L_x_925:
[----:B------:R-:W-:Y:S05]  /*dd30*/  BSYNC B1 ;  /* 0x0000000000017941 */ /* 0x000fea0003800000 */
.L_x_924:
        /* <DEDUP_REMOVED lines=104> */
.L_x_931:
[----:B------:R-:W-:Y:S05]  /*e3c0*/  BSYNC B0 ;  /* 0x0000000000007941 */ /* 0x000fea0003800000 */
.L_x_930:
        /* <DEDUP_REMOVED lines=106> */
.L_x_929:
[----:B------:R-:W-:Y:S05]  /*ea70*/  BSYNC B1 ;  /* 0x0000000000017941 */ /* 0x000fea0003800000 */
.L_x_928:
[----:B-1----:R-:W-:-:S04]  /*ea80*/  IADD3 R24, R80, 0x60, RZ ;  /* 0x0000006050187810 */ /* 0x002fc80007ffe0ff */
        /* <DEDUP_REMOVED lines=8> */
[----:B------:R-:W-:Y:S01]  /*eb10*/  LOP3.LUT R54, R37, 0xffff0000, RZ, 0xc0, !PT ;  /* 0xffff000025367812 */ /* 0x000fe200078ec0ff */
[----:B------:R-:W-:Y:S01]  /*eb20*/  IMAD.U32 R48, R35, 0x10000, RZ ;  /* 0x0001000023307824 */ /* 0x000fe200078e00ff */
[----:B------:R-:W-:Y:S01]  /*eb30*/  LEA.HI R8, R8, R13, RZ, 0x1d ;  /* 0x0000000d08087211 */ /* 0x000fe200078fe8ff */
[----:B------:R-:W-:Y:S01]  /*eb40*/  IMAD.U32 R52, R39, 0x10000, RZ ;  /* 0x0001000027347824 */ /* 0x000fe200078e00ff */
[----:B------:R-:W-:Y:S02]  /*eb50*/  LEA.HI R4, R5, R24, RZ, 0x3 ;  /* 0x0000001805047211 */ /* 0x000fe400078f18ff */
[----:B------:R-:W-:Y:S01]  /*eb60*/  SHF.R.S32.HI R5, RZ, 0x1f, R8 ;  /* 0x0000001fff057819 */ /* 0x000fe20000011408 */
[----:B------:R-:W-:Y:S01]  /*eb70*/  IMAD.SHL.U32 R6, R8, 0x8, RZ ;  /* 0x0000000808067824 */ /* 0x000fe200078e00ff */
[----:B------:R-:W-:-:S02]  /*eb80*/  LOP3.LUT R10, R10, 0x1c0, RZ, 0xc0, !PT ;  /* 0x000001c00a0a7812 */ /* 0x000fc400078ec0ff */
[----:B------:R-:W-:Y:S02]  /*eb90*/  LEA.HI R5, R5, R8, RZ, 0x3 ;  /* 0x0000000805057211 */ /* 0x000fe400078f18ff */
[----:B------:R-:W-:Y:S02]  /*eba0*/  SHF.L.U32 R4, R4, 0x6, RZ ;  /* 0x0000000604047819 */ /* 0x000fe400000006ff */
[----:B------:R-:W-:Y:S01]  /*ebb0*/  SHF.R.U32.HI R7, RZ, 0x3, R10 ;  /* 0x00000003ff077819 */ /* 0x000fe2000001160a */
[----:B------:R-:W-:Y:S01]  /*ebc0*/  IMAD.SHL.U32 R5, R5, 0x400, RZ ;  /* 0x0000040005057824 */ /* 0x000fe200078e00ff */
[C---:B------:R-:W-:Y:S02]  /*ebd0*/  LOP3.LUT R6, R10.reuse, 0x38, R6, 0xf8, !PT ;  /* 0x000000380a067812 */ /* 0x040fe400078ef806 */
[----:B------:R-:W-:Y:S02]  /*ebe0*/  LOP3.LUT R9, R10, 0x38, R3, 0xf8, !PT ;  /* 0x000000380a097812 */ /* 0x000fe400078ef803 */
[----:B------:R-:W-:-:S02]  /*ebf0*/  LOP3.LUT R4, R4, 0xfffffe00, RZ, 0xc0, !PT ;  /* 0xfffffe0004047812 */ /* 0x000fc400078ec0ff */
[----:B------:R-:W-:Y:S02]  /*ec00*/  LOP3.LUT R33, R6, R7, RZ, 0x3c, !PT ;  /* 0x0000000706217212 */ /* 0x000fe400078e3cff */
[----:B------:R-:W-:Y:S02]  /*ec10*/  LOP3.LUT R5, R5, 0x7fffe000, RZ, 0xc0, !PT ;  /* 0x7fffe00005057812 */ /* 0x000fe400078ec0ff */
[----:B------:R-:W-:Y:S02]  /*ec20*/  LOP3.LUT R9, R4, R9, R7, 0xf6, !PT ;  /* 0x0000000904097212 */ /* 0x000fe400078ef607 */
[----:B------:R-:W-:Y:S02]  /*ec30*/  IADD3 R33, R33, R5, R4 ;  /* 0x0000000521217210 */ /* 0x000fe40007ffe004 */
[----:B------:R-:W-:Y:S02]  /*ec40*/  SHF.L.U32 R42, R9, 0x1, RZ ;  /* 0x00000001092a7819 */ /* 0x000fe400000006ff */
[----:B------:R-:W-:Y:S01]  /*ec50*/  LOP3.LUT R35, R35, 0xffff0000, RZ, 0xc0, !PT ;  /* 0xffff000023237812 */ /* 0x000fe200078ec0ff */
[----:B------:R-:W-:-:S02]  /*ec60*/  IMAD.SHL.U32 R33, R33, 0x2, RZ ;  /* 0x0000000221217824 */ /* 0x000fc400078e00ff */
[----:B------:R-:W1:Y:S04]  /*ec70*/  LDS.128 R8, [R42+0x10080] ;  /* 0x010080002a087984 */ /* 0x000e680000000c00 */
[----:B------:R-:W2:Y:S01]  /*ec80*/  LDS.128 R4, [R33+0x10080] ;  /* 0x0100800021047984 */ /* 0x000ea20000000c00 */
[C---:B-1----:R-:W-:Y:S01]  /*ec90*/  IMAD.U32 R44, R8.reuse, 0x10000, RZ ;  /* 0x00010000082c7824 */ /* 0x042fe200078e00ff */
[----:B------:R-:W-:Y:S01]  /*eca0*/  LOP3.LUT R43, R8, 0xffff0000, RZ, 0xc0, !PT ;  /* 0xffff0000082b7812 */ /* 0x000fe200078ec0ff */
[----:B------:R-:W-:Y:S01]  /*ecb0*/  IMAD.U32 R45, R10, 0x10000, RZ ;  /* 0x000100000a2d7824 */ /* 0x000fe200078e00ff */
[C---:B------:R-:W-:Y:S01]  /*ecc0*/  SHF.L.U32 R8, R9.reuse, 0x10, RZ ;  /* 0x0000001009087819 */ /* 0x040fe200000006ff */
[----:B--2---:R-:W-:Y:S01]  /*ecd0*/  IMAD.U32 R49, R4, 0x10000, RZ ;  /* 0x0001000004317824 */ /* 0x004fe200078e00ff */
[----:B------:R-:W-:-:S02]  /*ece0*/  LOP3.LUT R46, R9, 0xffff0000, RZ, 0xc0, !PT ;  /* 0xffff0000092e7812 */ /* 0x000fc400078ec0ff */
[C---:B------:R-:W-:Y:S02]  /*ecf0*/  SHF.L.U32 R9, R11.reuse, 0x10, RZ ;  /* 0x000000100b097819 */ /* 0x040fe400000006ff */
[----:B------:R-:W-:Y:S02]  /*ed00*/  LOP3.LUT R50, R11, 0xffff0000, RZ, 0xc0, !PT ;  /* 0xffff00000b327812 */ /* 0x000fe400078ec0ff */
[----:B------:R-:W-:Y:S02]  /*ed10*/  SHF.L.U32 R11, R6, 0x10, RZ ;  /* 0x00000010060b7819 */ /* 0x000fe400000006ff */
[----:B------:R-:W-:Y:S02]  /*ed20*/  LOP3.LUT R47, R4, 0xffff0000, RZ, 0xc0, !PT ;  /* 0xffff0000042f7812 */ /* 0x000fe400078ec0ff */
[C---:B------:R-:W-:Y:S02]  /*ed30*/  SHF.L.U32 R4, R5.reuse, 0x10, RZ ;  /* 0x0000001005047819 */ /* 0x040fe400000006ff */
        /* <DEDUP_REMOVED lines=9> */
[----:B------:R-:W-:Y:S01]  /*edd0*/  IMAD.U32 R39, R37, 0x10000, RZ ;  /* 0x0001000025277824 */ /* 0x000fe200078e00ff */
[----:B------:R-:W-:Y:S01]  /*ede0*/  SHF.L.U32 R6, R7, 0x10, RZ ;  /* 0x0000001007067819 */ /* 0x000fe200000006ff */
[-C--:B------:R-:W-:Y:S01]  /*edf0*/  FMUL.FTZ R55, R35, R51.reuse ;  /* 0x0000003323377220 */ /* 0x080fe20000410000 */
[----:B------:R-:W-:Y:S01]  /*ee00*/  LOP3.LUT R7, R7, 0xffff0000, RZ, 0xc0, !PT ;  /* 0xffff000007077812 */ /* 0x000fe200078ec0ff */
[----:B------:R-:W-:-:S02]  /*ee10*/  FMUL.FTZ R51, R52, R51 ;  /* 0x0000003334337220 */ /* 0x000fc40000410000 */
[-C--:B------:R-:W-:Y:S02]  /*ee20*/  FMUL.FTZ R48, R39, R49.reuse ;  /* 0x0000003127307220 */ /* 0x080fe40000410000 */
[----:B------:R-:W-:Y:S02]  /*ee30*/  FMUL.FTZ R49, R45, R49 ;  /* 0x000000312d317220 */ /* 0x000fe40000410000 */
[-C--:B------:R-:W-:Y:S02]  /*ee40*/  FFMA.FTZ R52, R52, R10.reuse, -R55 ;  /* 0x0000000a34347223 */ /* 0x080fe40000010837 */
[----:B------:R-:W-:Y:S01]  /*ee50*/  FFMA.FTZ R56, R35, R10, R51 ;  /* 0x0000000a23387223 */ /* 0x000fe20000010033 */
[----:B------:R-:W-:Y:S01]  /*ee60*/  LOP3.LUT R10, R41, 0xffff0000, RZ, 0xc0, !PT ;  /* 0xffff0000290a7812 */ /* 0x000fe200078ec0ff */
[-C--:B------:R-:W-:Y:S01]  /*ee70*/  FFMA.FTZ R49, R39, R44.reuse, R49 ;  /* 0x0000002c27317223 */ /* 0x080fe20000010031 */
[----:B------:R-:W-:Y:S01]  /*ee80*/  SHF.L.U32 R35, R36, 0x10, RZ ;  /* 0x0000001024237819 */ /* 0x000fe200000006ff */
[-C--:B------:R-:W-:Y:S01]  /*ee90*/  FMUL.FTZ R39, R54, R47.reuse ;  /* 0x0000002f36277220 */ /* 0x080fe20000410000 */
[----:B------:R-:W-:Y:S01]  /*eea0*/  SHF.L.U32 R41, R38, 0x10, RZ ;  /* 0x0000001026297819 */ /* 0x000fe200000006ff */
[----:B------:R-:W-:Y:S01]  /*eeb0*/  IMAD.U32 R37, R40, 0x10000, RZ ;  /* 0x0001000028257824 */ /* 0x000fe200078e00ff */
[----:B------:R-:W-:Y:S01]  /*eec0*/  LOP3.LUT R36, R36, 0xffff0000, RZ, 0xc0, !PT ;  /* 0xffff000024247812 */ /* 0x000fe200078ec0ff */
[----:B------:R-:W-:Y:S01]  /*eed0*/  FFMA.FTZ R48, R45, R44, -R48 ;  /* 0x0000002c2d307223 */ /* 0x000fe20000010830 */
[----:B------:R-:W-:Y:S01]  /*eee0*/  LOP3.LUT R40, R40, 0xffff0000, RZ, 0xc0, !PT ;  /* 0xffff000028287812 */ /* 0x000fe200078ec0ff */
[----:B------:R-:W-:Y:S01]  /*eef0*/  FMUL.FTZ R47, R10, R47 ;  /* 0x0000002f0a2f7220 */ /* 0x000fe20000410000 */
[----:B------:R-:W-:Y:S01]  /*ef00*/  LOP3.LUT R38, R38, 0xffff0000, RZ, 0xc0, !PT ;  /* 0xffff000026267812 */ /* 0x000fe200078ec0ff */
[----:B------:R-:W-:-:S02]  /*ef10*/  FFMA.FTZ R39, R10, R43, -R39 ;  /* 0x0000002b0a277223 */ /* 0x000fc40000010827 */
[-C--:B------:R-:W-:Y:S02]  /*ef20*/  FMUL.FTZ R44, R35, R4.reuse ;  /* 0x00000004232c7220 */ /* 0x080fe40000410000 */
[----:B------:R-:W-:Y:S02]  /*ef30*/  IMAD.U32 R10, R34, 0x10000, RZ ;  /* 0x00010000220a7824 */ /* 0x000fe400078e00ff */
[----:B------:R-:W-:Y:S02]  /*ef40*/  FMUL.FTZ R4, R37, R4 ;  /* 0x0000000425047220 */ /* 0x000fe40000410000 */
[----:B------:R-:W-:Y:S02]  /*ef50*/  FMUL.FTZ R58, R10, R6 ;  /* 0x000000060a3a7220 */ /* 0x000fe40000410000 */
[----:B------:R-:W-:Y:S01]  /*ef60*/  FFMA.FTZ R35, R35, R8, R4 ;  /* 0x0000000823237223 */ /* 0x000fe20000010004 */
[----:B------:R-:W-:Y:S01]  /*ef70*/  LOP3.LUT R4, R34, 0xffff0000, RZ, 0xc0, !PT ;  /* 0xffff000022047812 */ /* 0x000fe200078ec0ff */
[----:B------:R-:W-:-:S02]  /*ef80*/  FMUL.FTZ R6, R41, R6 ;  /* 0x0000000629067220 */ /* 0x000fc40000410000 */
[-C--:B------:R-:W-:Y:S02]  /*ef90*/  FFMA.FTZ R58, R41, R9.reuse, -R58 ;  /* 0x00000009293a7223 */ /* 0x080fe4000001083a */
[----:B------:R-:W-:Y:S01]  /*efa0*/  FFMA.FTZ R34, R10, R9, R6 ;  /* 0x000000090a227223 */ /* 0x000fe20000010006 */
[----:B------:R-:W-:Y:S01]  /*efb0*/  F2FP.BF16.PACK_AB R6, R56, R11 ;  /* 0x0000000b3806723e */ /* 0x000fe200000010ff */
[----:B------:R-:W-:Y:S01]  /*efc0*/  FFMA.FTZ R44, R37, R8, -R44 ;  /* 0x00000008252c7223 */ /* 0x000fe2000001082c */
[----:B------:R-:W-:Y:S01]  /*efd0*/  F2FP.BF16.PACK_AB R10, R52, R5 ;  /* 0x00000005340a723e */ /* 0x000fe200000010ff */
[----:B------:R-:W-:Y:S01]  /*efe0*/  FMUL.FTZ R9, R36, R53 ;  /* 0x0000003524097220 */ /* 0x000fe20000410000 */
[----:B------:R-:W-:Y:S01]  /*eff0*/  F2FP.BF16.PACK_AB R8, R39, R48 ;  /* 0x000000302708723e */ /* 0x000fe200000010ff */
[----:B------:R-:W-:Y:S02]  /*f000*/  FMUL.FTZ R41, R4, R7 ;  /* 0x0000000704297220 */ /* 0x000fe40000410000 */
[----:B------:R-:W-:-:S02]  /*f010*/  FMUL.FTZ R53, R40, R53 ;  /* 0x0000003528357220 */ /* 0x000fc40000410000 */
[----:B------:R-:W-:Y:S02]  /*f020*/  FMUL.FTZ R37, R38, R7 ;  /* 0x0000000726257220 */ /* 0x000fe40000410000 */
[----:B------:R-:W-:Y:S02]  /*f030*/  FFMA.FTZ R9, R40, R46, -R9 ;  /* 0x0000002e28097223 */ /* 0x000fe40000010809 */
[----:B------:R-:W-:Y:S02]  /*f040*/  FFMA.FTZ R7, R38, R50, -R41 ;  /* 0x0000003226077223 */ /* 0x000fe40000010829 */
[----:B------:R-:W-:Y:S01]  /*f050*/  FFMA.FTZ R54, R54, R43, R47 ;  /* 0x0000002b36367223 */ /* 0x000fe2000001002f */
[----:B------:R-:W-:Y:S01]  /*f060*/  F2FP.BF16.PACK_AB R9, R9, R44 ;  /* 0x0000002c0909723e */ /* 0x000fe200000010ff */
[----:B------:R-:W-:Y:S01]  /*f070*/  FFMA.FTZ R36, R36, R46, R53 ;  /* 0x0000002e24247223 */ /* 0x000fe20000010035 */
[----:B------:R-:W-:Y:S01]  /*f080*/  F2FP.BF16.PACK_AB R11, R7, R58 ;  /* 0x0000003a070b723e */ /* 0x000fe200000010ff */
[----:B------:R-:W-:Y:S01]  /*f090*/  FFMA.FTZ R37, R4, R50, R37 ;  /* 0x0000003204257223 */ /* 0x000fe20000010025 */
[----:B------:R-:W-:-:S02]  /*f0a0*/  F2FP.BF16.PACK_AB R4, R54, R49 ;  /* 0x000000313604723e */ /* 0x000fc400000010ff */
[----:B------:R-:W-:Y:S01]  /*f0b0*/  F2FP.BF16.PACK_AB R5, R36, R35 ;  /* 0x000000232405723e */ /* 0x000fe200000010ff */
[----:B------:R1:W-:Y:S01]  /*f0c0*/  STS.128 [R42+0x10080], R8 ;  /* 0x010080082a007388 */ /* 0x0003e20000000c00 */
[----:B------:R-:W-:-:S05]  /*f0d0*/  F2FP.BF16.PACK_AB R7, R37, R34 ;  /* 0x000000222507723e */ /* 0x000fca00000010ff */
[----:B------:R1:W-:Y:S02]  /*f0e0*/  STS.128 [R33+0x10080], R4 ;  /* 0x0100800421007388 */ /* 0x0003e40000000c00 */
.L_x_933:
[----:B------:R-:W-:Y:S05]  /*f0f0*/  BSYNC B0 ;  /* 0x0000000000007941 */ /* 0x000fea0003800000 */
.L_x_932:
[----:B------:R-:W-:-:S13]  /*f100*/  ISETP.GE.AND P0, PT, R229, c[0x0][0x27c], PT ;  /* 0x00009f00e5007a0c */ /* 0x000fda0003f06270 */
[----:B------:R-:W-:Y:S05]  /*f110*/  @P0 BRA `(.L_x_911) ;  /* 0x0000068000000947 */ /* 0x000fea0003800000 */
[----:B-1----:R-:W-:Y:S01]  /*f120*/  SHF.R.S32.HI R8, RZ, 0x1f, R229 ;  /* 0x0000001fff087819 */ /* 0x002fe200000114e5 */
[----:B------:R-:W-:Y:S01]  /*f130*/  IMAD.MOV.U32 R9, RZ, RZ, c[0x0][0x27c] ;  /* 0x00009f00ff097624 */ /* 0x000fe200078e00ff */
[----:B------:R-:W-:Y:S01]  /*f140*/  SHF.R.S32.HI R5, RZ, 0x1f, R24 ;  /* 0x0000001fff057819 */ /* 0x000fe20000011418 */
[----:B------:R-:W-:Y:S01]  /*f150*/  IMAD.SHL.U32 R10, R24, 0x40, RZ ;  /* 0x00000040180a7824 */ /* 0x000fe200078e00ff */
[-C--:B------:R-:W-:Y:S01]  /*f160*/  LEA.HI R11, R8, R229.reuse, RZ, 0x3 ;  /* 0x000000e5080b7211 */ /* 0x080fe200078f18ff */
[----:B------:R-:W-:Y:S01]  /*f170*/  IMAD.U32 R40, R32, 0x10000, RZ ;  /* 0x0001000020287824 */ /* 0x000fe200078e00ff */
[----:B------:R-:W-:Y:S01]  /*f180*/  LEA.HI R5, R5, R24, RZ, 0x3 ;  /* 0x0000001805057211 */ /* 0x000fe200078f18ff */
[----:B------:R-:W-:Y:S01]  /*f190*/  IMAD.U32 R49, R27, 0x10000, RZ ;  /* 0x000100001b317824 */ /* 0x000fe200078e00ff */
[----:B------:R-:W-:Y:S01]  /*f1a0*/  SHF.R.S32.HI R4, RZ, 0x3, R11 ;  /* 0x00000003ff047819 */ /* 0x000fe2000001140b */
[----:B------:R-:W-:Y:S01]  /*f1b0*/  IMAD.U32 R51, R31, 0x10000, RZ ;  /* 0x000100001f337824 */ /* 0x000fe200078e00ff */
        /* <DEDUP_REMOVED lines=23> */
[----:B------:R-:W-:Y:S02]  /*f330*/  SHF.L.U32 R24, R24, 0x1, RZ ;  /* 0x0000000118187819 */ /* 0x000fe400000006ff */
[----:B------:R-:W-:-:S03]  /*f340*/  LOP3.LUT R31, R31, 0xffff0000, RZ, 0xc0, !PT ;  /* 0xffff00001f1f7812 */ /* 0x000fc600078ec0ff */
        /* <DEDUP_REMOVED lines=22> */
[----:B------:R-:W-:Y:S01]  /*f4b0*/  IMAD.U32 R32, R26, 0x10000, RZ ;  /* 0x000100001a207824 */ /* 0x000fe200078e00ff */
[----:B------:R-:W-:Y:S01]  /*f4c0*/  LOP3.LUT R7, R7, 0xffff0000, RZ, 0xc0, !PT ;  /* 0xffff000007077812 */ /* 0x000fe200078ec0ff */
[----:B------:R-:W-:Y:S01]  /*f4d0*/  FFMA.FTZ R38, R5, R35, R38 ;  /* 0x0000002305267223 */ /* 0x000fe20000010026 */
[----:B------:R-:W-:Y:S01]  /*f4e0*/  SHF.L.U32 R5, R30, 0x10, RZ ;  /* 0x000000101e057819 */ /* 0x000fe200000006ff */
[----:B------:R-:W-:-:S02]  /*f4f0*/  FMUL.FTZ R35, R32, R43 ;  /* 0x0000002b20237220 */ /* 0x000fc40000410000 */
[----:B------:R-:W-:Y:S02]  /*f500*/  FMUL.FTZ R45, R28, R11 ;  /* 0x0000000b1c2d7220 */ /* 0x000fe40000410000 */
[C---:B------:R-:W-:Y:S02]  /*f510*/  FMUL.FTZ R43, R5.reuse, R43 ;  /* 0x0000002b052b7220 */ /* 0x040fe40000410000 */
[----:B------:R-:W-:Y:S01]  /*f520*/  FFMA.FTZ R35, R5, R36, -R35 ;  /* 0x0000002405237223 */ /* 0x000fe20000010823 */
[----:B------:R-:W-:Y:S01]  /*f530*/  LOP3.LUT R5, R30, 0xffff0000, RZ, 0xc0, !PT ;  /* 0xffff00001e057812 */ /* 0x000fe200078ec0ff */
[----:B------:R-:W-:Y:S02]  /*f540*/  FMUL.FTZ R11, R40, R11 ;  /* 0x0000000b280b7220 */ /* 0x000fe40000410000 */
[----:B------:R-:W-:Y:S02]  /*f550*/  FMUL.FTZ R26, R47, R42 ;  /* 0x0000002a2f1a7220 */ /* 0x000fe40000410000 */
[----:B------:R-:W-:Y:S01]  /*f560*/  FFMA.FTZ R11, R28, R34, R11 ;  /* 0x000000221c0b7223 */ /* 0x000fe2000001000b */
[----:B------:R-:W-:Y:S01]  /*f570*/  SHF.L.U32 R28, R25, 0x10, RZ ;  /* 0x00000010191c7819 */ /* 0x000fe200000006ff */
[----:B------:R-:W-:-:S02]  /*f580*/  FMUL.FTZ R42, R5, R42 ;  /* 0x0000002a052a7220 */ /* 0x000fc40000410000 */
[----:B------:R-:W-:Y:S02]  /*f590*/  FFMA.FTZ R26, R5, R10, -R26 ;  /* 0x0000000a051a7223 */ /* 0x000fe4000001081a */
[-C--:B------:R-:W-:Y:S02]  /*f5a0*/  FMUL.FTZ R5, R49, R4.reuse ;  /* 0x0000000431057220 */ /* 0x080fe40000410000 */
[----:B------:R-:W-:Y:S02]  /*f5b0*/  FMUL.FTZ R4, R51, R4 ;  /* 0x0000000433047220 */ /* 0x000fe40000410000 */
[----:B------:R-:W-:Y:S02]  /*f5c0*/  IMAD.U32 R30, R29, 0x10000, RZ ;  /* 0x000100001d1e7824 */ /* 0x000fe400078e00ff */
[----:B------:R-:W-:Y:S02]  /*f5d0*/  FFMA.FTZ R42, R47, R10, R42 ;  /* 0x0000000a2f2a7223 */ /* 0x000fe4000001002a */
[----:B------:R-:W-:-:S02]  /*f5e0*/  FMUL.FTZ R10, R28, R41 ;  /* 0x000000291c0a7220 */ /* 0x000fc40000410000 */
[-C--:B------:R-:W-:Y:S01]  /*f5f0*/  FFMA.FTZ R49, R49, R8.reuse, R4 ;  /* 0x0000000831317223 */ /* 0x080fe20000010004 */
[----:B------:R-:W-:Y:S01]  /*f600*/  LOP3.LUT R4, R25, 0xffff0000, RZ, 0xc0, !PT ;  /* 0xffff000019047812 */ /* 0x000fe200078ec0ff */
[----:B------:R-:W-:Y:S01]  /*f610*/  FFMA.FTZ R5, R51, R8, -R5 ;  /* 0x0000000833057223 */ /* 0x000fe20000010805 */
[----:B------:R-:W-:Y:S01]  /*f620*/  LOP3.LUT R8, R29, 0xffff0000, RZ, 0xc0, !PT ;  /* 0xffff00001d087812 */ /* 0x000fe200078ec0ff */
[C---:B------:R-:W-:Y:S02]  /*f630*/  FMUL.FTZ R41, R30.reuse, R41 ;  /* 0x000000291e297220 */ /* 0x040fe40000410000 */
[-C--:B------:R-:W-:Y:S02]  /*f640*/  FFMA.FTZ R30, R30, R9.reuse, -R10 ;  /* 0x000000091e1e7223 */ /* 0x080fe4000001080a */
[----:B------:R-:W-:Y:S02]  /*f650*/  FFMA.FTZ R41, R28, R9, R41 ;  /* 0x000000091c297223 */ /* 0x000fe40000010029 */
[----:B------:R-:W-:-:S02]  /*f660*/  FFMA.FTZ R43, R32, R36, R43 ;  /* 0x00000024202b7223 */ /* 0x000fc4000001002b */
[-C--:B------:R-:W-:Y:S02]  /*f670*/  FMUL.FTZ R28, R27, R44.reuse ;  /* 0x0000002c1b1c7220 */ /* 0x080fe40000410000 */
[-C--:B------:R-:W-:Y:S02]  /*f680*/  FMUL.FTZ R10, R4, R7.reuse ;  /* 0x00000007040a7220 */ /* 0x080fe40000410000 */
[C---:B------:R-:W-:Y:S02]  /*f690*/  FMUL.FTZ R32, R31.reuse, R44 ;  /* 0x0000002c1f207220 */ /* 0x040fe40000410000 */
[----:B------:R-:W-:Y:S02]  /*f6a0*/  FMUL.FTZ R9, R8, R7 ;  /* 0x0000000708097220 */ /* 0x000fe40000410000 */
[----:B------:R-:W-:Y:S02]  /*f6b0*/  FFMA.FTZ R45, R40, R34, -R45 ;  /* 0x00000022282d7223 */ /* 0x000fe4000001082d */
[----:B------:R-:W-:-:S02]  /*f6c0*/  FFMA.FTZ R28, R31, R37, -R28 ;  /* 0x000000251f1c7223 */ /* 0x000fc4000001081c */
[----:B------:R-:W-:Y:S01]  /*f6d0*/  FFMA.FTZ R7, R8, R39, -R10 ;  /* 0x0000002708077223 */ /* 0x000fe2000001080a */
[----:B------:R-:W-:Y:S01]  /*f6e0*/  F2FP.BF16.PACK_AB R8, R45, R6 ;  /* 0x000000062d08723e */ /* 0x000fe200000010ff */
        /* <DEDUP_REMOVED lines=8> */
[----:B------:R1:W-:Y:S01]  /*f770*/  STS.128 [R33+0x10080], R8 ;  /* 0x0100800821007388 */ /* 0x0003e20000000c00 */
[----:B------:R-:W-:-:S05]  /*f780*/  F2FP.BF16.PACK_AB R7, R34, R41 ;  /* 0x000000292207723e */ /* 0x000fca00000010ff */
[----:B------:R1:W-:Y:S02]  /*f790*/  STS.128 [R24+0x10080], R4 ;  /* 0x0100800418007388 */ /* 0x0003e40000000c00 */
.L_x_911:
[----:B------:R-:W-:Y:S05]  /*f7a0*/  BSYNC B2 ;  /* 0x0000000000027941 */ /* 0x000fea0003800000 */
.L_x_883:
[----:B------:R-:W-:Y:S01]  /*f7b0*/  IMAD R21, R21, c[0x0][0x208], RZ ;  /* 0x0000820015157a24 */ /* 0x000fe200078e02ff */
[----:B-1--4-:R-:W-:Y:S01]  /*f7c0*/  SHF.R.S32.HI R7, RZ, 0x4, R14 ;  /* 0x00000004ff077819 */ /* 0x012fe2000001140e */
[----:B------:R-:W-:Y:S01]  /*f7d0*/  IMAD.SHL.U32 R6, R13, 0x40, RZ ;  /* 0x000000400d067824 */ /* 0x000fe200078e00ff */
[----:B------:R-:W-:Y:S01]  /*f7e0*/  LEA.HI R82, R15, R224, RZ, 0x5 ;  /* 0x000000e00f527211 */ /* 0x000fe200078f28ff */
[----:B------:R-:W-:Y:S01]  /*f7f0*/  IMAD.WIDE.U32 R8, R234, c[0x0][0x208], RZ ;  /* 0x00008200ea087a25 */ /* 0x000fe200078e00ff */
[----:B------:R-:W-:Y:S01]  /*f800*/  LEA.HI R14, R14, R7, RZ, 0x1 ;  /* 0x000000070e0e7211 */ /* 0x000fe200078f08ff */
[----:B------:R-:W-:-:S04]  /*f810*/  DEPBAR.LE SB0, 0x0 ;  /* 0x000080000000791a */ /* 0x000fc80000000000 */
[----:B------:R-:W-:Y:S01]  /*f820*/  IMAD R4, R234, c[0x0][0x20c], R21 ;  /* 0x00008300ea047a24 */ /* 0x000fe200078e0215 */
[----:B------:R-:W-:Y:S01]  /*f830*/  LOP3.LUT R6, R6, 0x1c0, RZ, 0xc0, !PT ;  /* 0x000001c006067812 */ /* 0x000fe200078ec0ff */
[----:B------:R-:W-:Y:S01]  /*f840*/  IMAD.SHL.U32 R5, R80, 0x8, RZ ;  /* 0x0000000850057824 */ /* 0x000fe200078e00ff */
[----:B------:R-:W-:Y:S01]  /*f850*/  SHF.R.S32.HI R88, RZ, 0x1f, R229 ;  /* 0x0000001fff587819 */ /* 0x000fe200000114e5 */
[----:B------:R-:W-:Y:S01]  /*f860*/  IMAD.IADD R9, R9, 0x1, R4 ;  /* 0x0000000109097824 */ /* 0x000fe200078e0204 */
[----:B------:R-:W-:Y:S01]  /*f870*/  LOP3.LUT R4, R14, 0xfffffffe, RZ, 0xc0, !PT ;  /* 0xfffffffe0e047812 */ /* 0x000fe200078ec0ff */
[----:B------:R-:W-:Y:S01]  /*f880*/  IMAD R20, R20, c[0x0][0x218], RZ ;  /* 0x0000860014147a24 */ /* 0x000fe200078e02ff */
[----:B------:R-:W-:Y:S01]  /*f890*/  LOP3.LUT R5, R6, 0x8, R5, 0xf8, !PT ;  /* 0x0000000806057812 */ /* 0x000fe200078ef805 */
[----:B------:R-:W-:Y:S01]  /*f8a0*/  IMAD.WIDE.U32 R8, R233, c[0x0][0x218], R8 ;  /* 0x00008600e9087a25 */ /* 0x000fe200078e0008 */
[----:B------:R-:W-:Y:S01]  /*f8b0*/  SHF.R.U32.HI R6, RZ, 0x3, R6 ;  /* 0x00000003ff067819 */ /* 0x000fe20000011606 */
[----:B------:R-:W-:Y:S01]  /*f8c0*/  BSSY B0, `(.L_x_934) ;  /* 0x0000070000007945 */ /* 0x000fe20003800000 */
[----:B------:R-:W-:Y:S01]  /*f8d0*/  LOP3.LUT R16, R16, 0xfffffff7, RZ, 0xc0, !PT ;  /* 0xfffffff710107812 */ /* 0x000fe200078ec0ff */
[----:B------:R-:W-:Y:S01]  /*f8e0*/  IMAD.IADD R4, R7, 0x1, -R4 ;  /* 0x0000000107047824 */ /* 0x000fe200078e0a04 */
[----:B------:R-:W-:Y:S01]  /*f8f0*/  LOP3.LUT R5, R5, R6, RZ, 0x3c, !PT ;  /* 0x0000000605057212 */ /* 0x000fe200078e3cff */
[----:B------:R-:W-:Y:S01]  /*f900*/  IMAD R20, R233, c[0x0][0x21c], R20 ;  /* 0x00008700e9147a24 */ /* 0x000fe200078e0214 */
[----:B------:R-:W-:Y:S01]  /*f910*/  BAR.SYNC.DEFER_BLOCKING 0x0 ;  /* 0x0000000000007b1d */ /* 0x000fe20000010000 */
[----:B------:R-:W-:Y:S01]  /*f920*/  IADD3 R10, P0, R22, R8, RZ ;  /* 0x00000008160a7210 */ /* 0x000fe20007f1e0ff */
[----:B------:R-:W-:Y:S01]  /*f930*/  IMAD.SHL.U32 R8, R12, 0x40, RZ ;  /* 0x000000400c087824 */ /* 0x000fe200078e00ff */
[----:B------:R-:W-:Y:S01]  /*f940*/  LEA.HI R88, R88, R229, RZ, 0x3 ;  /* 0x000000e558587211 */ /* 0x000fe200078f18ff */
[----:B------:R-:W-:Y:S01]  /*f950*/  IMAD R217, R4, 0x200, R5 ;  /* 0x0000020004d97824 */ /* 0x000fe200078e0205 */
[----:B------:R-:W-:Y:S01]  /*f960*/  R2P PR, R13, 0x6 ;  /* 0x000000060d007804 */ /* 0x000fe20000000000 */
[----:B------:R-:W-:Y:S01]  /*f970*/  IMAD.IADD R29, R83, 0x1, -R80 ;  /* 0x00000001531d7824 */ /* 0x000fe200078e0a50 */
[----:B------:R-:W-:Y:S01]  /*f980*/  IADD3.X R17, R17, R9, R20, P0, !PT ;  /* 0x0000000911117210 */ /* 0x000fe200007fe414 */
[----:B------:R-:W-:Y:S01]  /*f990*/  IMAD.SHL.U32 R217, R217, 0x2, RZ ;  /* 0x00000002d9d97824 */ /* 0x000fe200078e00ff */
[----:B------:R-:W-:Y:S01]  /*f9a0*/  LEA R28, P0, R10, c[0x0][0x1f8], 0x1 ;  /* 0x00007e000a1c7a11 */ /* 0x000fe200078008ff */
[----:B------:R-:W-:Y:S01]  /*f9b0*/  IMAD.SHL.U32 R9, R0, 0x40, RZ ;  /* 0x0000004000097824 */ /* 0x000fe200078e00ff */
[----:B------:R-:W-:Y:S01]  /*f9c0*/  LOP3.LUT R8, R8, 0x1c0, RZ, 0xc0, !PT ;  /* 0x000001c008087812 */ /* 0x000fe200078ec0ff */
[----:B------:R-:W-:Y:S01]  /*f9d0*/  IMAD.SHL.U32 R0, R82, 0x20, RZ ;  /* 0x0000002052007824 */ /* 0x000fe200078e00ff */
[C---:B------:R-:W-:Y:S01]  /*f9e0*/  IADD3 R5, R217.reuse, 0xa080, RZ ;  /* 0x0000a080d9057810 */ /* 0x040fe20007ffe0ff */
[----:B------:R-:W-:Y:S01]  /*f9f0*/  SHFL.IDX PT, R30, R28, RZ, 0x181f ;  /* 0x00181fff1c1e7589 */ /* 0x000fe200000e0000 */
[----:B------:R-:W-:Y:S01]  /*fa00*/  LEA.HI.X R10, R10, c[0x0][0x1fc], R17, 0x1, P0 ;  /* 0x00007f000a0a7a11 */ /* 0x000fe200000f0c11 */
[----:B------:R-:W-:Y:S01]  /*fa10*/  IMAD.SHL.U32 R235, R2, 0x2, RZ ;  /* 0x0000000202eb7824 */ /* 0x000fe200078e00ff */
[----:B------:R-:W-:-:S02]  /*fa20*/  IADD3 R216, R217, 0xa0a0, RZ ;  /* 0x0000a0a0d9d87810 */ /* 0x000fc40007ffe0ff */
[----:B------:R-:W-:Y:S01]  /*fa30*/  @P1 IADD3 R216, R5, -0x20, RZ ;  /* 0xffffffe005d81810 */ /* 0x000fe20007ffe0ff */
[----:B------:R-:W-:Y:S01]  /*fa40*/  IMAD.SHL.U32 R5, R4, 0x8, RZ ;  /* 0x0000000804057824 */ /* 0x000fe200078e00ff */
[----:B------:R-:W1:Y:S01]  /*fa50*/  SHFL.IDX PT, R31, R10, RZ, 0x181f ;  /* 0x00181fff0a1f7589 */ /* 0x000e6200000e0000 */
[----:B------:R-:W-:Y:S02]  /*fa60*/  LOP3.LUT R9, R9, 0xfffffe00, RZ, 0xc0, !PT ;  /* 0xfffffe0009097812 */ /* 0x000fe400078ec0ff */
[----:B------:R-:W-:Y:S01]  /*fa70*/  LOP3.LUT R0, R0, 0x7ffffc00, RZ, 0xc0, !PT ;  /* 0x7ffffc0000007812 */ /* 0x000fe200078ec0ff */
[----:B------:R2:W3:Y:S01]  /*fa80*/  LDSM.16.M88.4 R12, [R217+0xa080] ;  /* 0x00a08000d90c783b */ /* 0x0004e20000000200 */
[----:B------:R-:W-:Y:S02]  /*fa90*/  LOP3.LUT R5, R8, 0x8, R5, 0xf8, !PT ;  /* 0x0000000808057812 */ /* 0x000fe400078ef805 */
[----:B------:R-:W-:Y:S01]  /*faa0*/  SHF.R.U32.HI R8, RZ, 0x3, R8 ;  /* 0x00000003ff087819 */ /* 0x000fe20000011608 */
[----:B------:R2:W4:Y:S01]  /*fab0*/  LDSM.16.M88.4 R40, [R217+0xa880] ;  /* 0x00a88000d928783b */ /* 0x0005220000000200 */
[----:B------:R-:W-:-:S02]  /*fac0*/  ISETP.GE.AND P1, PT, R3, c[0x0][0x1d4], PT ;  /* 0x0000750003007a0c */ /* 0x000fc40003f26270 */
[----:B------:R-:W-:Y:S01]  /*fad0*/  LOP3.LUT R8, R5, R8, RZ, 0x3c, !PT ;  /* 0x0000000805087212 */ /* 0x000fe200078e3cff */
[----:B------:R2:W2:Y:S01]  /*fae0*/  LDSM.16.M88.4 R20, [R217+0xb080] ;  /* 0x00b08000d914783b */ /* 0x0004a20000000200 */
[----:B------:R-:W-:Y:S02]  /*faf0*/  ISETP.LT.OR P0, PT, R29, 0x1, P1 ;  /* 0x000000011d00780c */ /* 0x000fe40000f01670 */
[----:B------:R-:W-:Y:S01]  /*fb00*/  IADD3 R0, R8, R9, R0 ;  /* 0x0000000908007210 */ /* 0x000fe20007ffe000 */
[----:B------:R2:W2:Y:S01]  /*fb10*/  LDSM.16.M88.4 R48, [R216] ;  /* 0x00000000d830783b */ /* 0x0004a20000000200 */
[----:B------:R-:W-:Y:S02]  /*fb20*/  LOP3.LUT R88, R88, 0xfffffff8, RZ, 0xc0, !PT ;  /* 0xfffffff858587812 */ /* 0x000fe400078ec0ff */
[C---:B------:R-:W-:Y:S01]  /*fb30*/  LEA R218, R0.reuse, 0x10080, 0x1 ;  /* 0x0001008000da7811 */ /* 0x040fe200078e08ff */
[----:B------:R-:W-:Y:S01]  /*fb40*/  IMAD.SHL.U32 R4, R0, 0x2, RZ ;  /* 0x0000000200047824 */ /* 0x000fe200078e00ff */
[----:B------:R2:W2:Y:S01]  /*fb50*/  LDSM.16.M88.4 R36, [R216+0x800] ;  /* 0x00080000d824783b */ /* 0x0004a20000000200 */
[----:B------:R-:W-:Y:S01]  /*fb60*/  SHF.R.S32.HI R84, RZ, 0x1f, R19 ;  /* 0x0000001fff547819 */ /* 0x000fe20000011413 */
[----:B------:R-:W-:Y:S01]  /*fb70*/  IMAD.MOV.U32 R0, RZ, RZ, 0x20 ;  /* 0x00000020ff007424 */ /* 0x000fe200078e00ff */
[----:B------:R-:W-:Y:S01]  /*fb80*/  SHF.R.S32.HI R11, RZ, 0x1f, R18 ;  /* 0x0000001fff0b7819 */ /* 0x000fe20000011412 */
[----:B------:R-:W-:Y:S01]  /*fb90*/  IMAD R96, R221, 0x2, R218 ;  /* 0x00000002dd607824 */ /* 0x000fe200078e02da */
[----:B------:R2:W2:Y:S01]  /*fba0*/  LDSM.16.M88.4 R24, [R216+0x1000] ;  /* 0x00100000d818783b */ /* 0x0004a20000000200 */
[----:B-1----:R-:W-:Y:S01]  /*fbb0*/  IMAD.WIDE R32, R3, 0x2, R30 ;  /* 0x0000000203207825 */ /* 0x002fe200078e021e */
[----:B------:R-:W-:-:S02]  /*fbc0*/  LEA.HI R84, R84, R19, RZ, 0x3 ;  /* 0x0000001354547211 */ /* 0x000fc400078f18ff */
[----:B------:R-:W1:Y:S01]  /*fbd0*/  LDSM.16.M88.4 R4, [R4+0x10080] ;  /* 0x010080000404783b */ /* 0x000e620000000200 */
[----:B------:R-:W-:Y:S01]  /*fbe0*/  IMAD.WIDE R34, R88, 0x2, R30 ;  /* 0x0000000258227825 */ /* 0x000fe200078e021e */
[----:B------:R-:W-:Y:S02]  /*fbf0*/  LOP3.LUT R84, R84, 0xfffffff8, RZ, 0xc0, !PT ;  /* 0xfffffff854547812 */ /* 0x000fe400078ec0ff */
[----:B------:R1:W1:Y:S01]  /*fc00*/  LDSM.16.M88.4 R64, [R96] ;  /* 0x000000006040783b */ /* 0x0002620000000200 */
[----:B------:R-:W-:Y:S02]  /*fc10*/  LEA.HI R238, R11, R18, RZ, 0x3 ;  /* 0x000000120bee7211 */ /* 0x000fe400078f18ff */
[----:B------:R-:W-:Y:S01]  /*fc20*/  SEL R220, R0, 0xffffffe0, !P2 ;  /* 0xffffffe000dc7807 */ /* 0x000fe20005000000 */
[----:B------:R-:W-:Y:S01]  /*fc30*/  @!PT LDS RZ, [RZ] ;  /* 0x00000000fffff984 */ /* 0x000fe20000000800 */
[----:B------:R-:W-:Y:S01]  /*fc40*/  @!PT LDS RZ, [RZ] ;  /* 0x00000000fffff984 */ /* 0x000fe20000000800 */
[----:B------:R-:W-:Y:S01]  /*fc50*/  @!PT LDS RZ, [RZ] ;  /* 0x00000000fffff984 */ /* 0x000fe20000000800 */
[----:B------:R5:W-:Y:S01]  /*fc60*/  LDGSTS.E.BYPASS.LTC128B.128 [R235+0x4080], [R32.64], !P0 ;  /* 0x0408000020eb7fae */ /* 0x000be2000c101d50 */
[----:B------:R-:W-:Y:S02]  /*fc70*/  ISETP.GE.AND P0, PT, R229, c[0x0][0x1d4], PT ;  /* 0x00007500e5007a0c */ /* 0x000fe40003f06270 */
[----:B------:R-:W-:-:S02]  /*fc80*/  LOP3.LUT R238, R238, 0xfffffff8, RZ, 0xc0, !PT ;  /* 0xfffffff8eeee7812 */ /* 0x000fc400078ec0ff */
[----:B------:R-:W-:Y:S02]  /*fc90*/  LOP3.LUT R2, R8, R9, RZ, 0xfc, !PT ;  /* 0x0000000908027212 */ /* 0x000fe400078efcff */
[----:B------:R-:W-:Y:S02]  /*fca0*/  SHF.R.S32.HI R0, RZ, 0x1f, R3 ;  /* 0x0000001fff007819 */ /* 0x000fe40000011403 */
[----:B------:R-:W-:Y:S02]  /*fcb0*/  SHF.R.S32.HI R93, RZ, 0x1f, R88 ;  /* 0x0000001fff5d7819 */ /* 0x000fe40000011458 */
[----:B------:R-:W-:Y:S02]  /*fcc0*/  SHF.R.S32.HI R91, RZ, 0x1f, R84 ;  /* 0x0000001fff5b7819 */ /* 0x000fe40000011454 */
[----:B------:R-:W-:Y:S02]  /*fcd0*/  SHF.R.S32.HI R89, RZ, 0x1f, R238 ;  /* 0x0000001fff597819 */ /* 0x000fe400000114ee */
[----:B------:R-:W-:-:S02]  /*fce0*/  @P0 LOP3.LUT R16, R16, 0x8, RZ, 0xfc, !PT ;  /* 0x0000000810100812 */ /* 0x000fc400078efcff */
[----:B------:R-:W-:Y:S02]  /*fcf0*/  ISETP.LT.OR P0, PT, R29, 0x1, P0 ;  /* 0x000000011d00780c */ /* 0x000fe40000701670 */
[----:B------:R-:W-:Y:S02]  /*fd00*/  LOP3.LUT R16, R16, 0xfffffffb, RZ, 0xc0, !PT ;  /* 0xfffffffb10107812 */ /* 0x000fe400078ec0ff */
[C---:B------:R-:W-:Y:S02]  /*fd10*/  IADD3 R211, R216.reuse, 0x800, RZ ;  /* 0x00000800d8d37810 */ /* 0x040fe40007ffe0ff */
[----:B------:R-:W-:Y:S01]  /*fd20*/  IADD3 R210, R216, 0x1000, RZ ;  /* 0x00001000d8d27810 */ /* 0x000fe20007ffe0ff */
[----:B-----5:R-:W-:-:S06]  /*fd30*/  IMAD.WIDE R32, R84, 0x2, R30 ;  /* 0x0000000254207825 */ /* 0x020fcc00078e021e */
[----:B------:R1:W-:Y:S01]  /*fd40*/  LDGSTS.E.BYPASS.LTC128B.128 [R235+0x5880], [R34.64], !P0 ;  /* 0x0588000022eb7fae */ /* 0x0003e2000c101d50 */
[----:B------:R-:W-:Y:S01]  /*fd50*/  ISETP.GE.AND P0, PT, R19, c[0x0][0x1d4], PT ;  /* 0x0000750013007a0c */ /* 0x000fe20003f06270 */
[----:B------:R-:W-:-:S12]  /*fd60*/  IMAD.WIDE R30, R238, 0x2, R30 ;  /* 0x00000002ee1e7825 */ /* 0x000fd800078e021e */
[----:B------:R-:W-:Y:S02]  /*fd70*/  @P0 LOP3.LUT R16, R16, 0x4, RZ, 0xfc, !PT ;  /* 0x0000000410100812 */ /* 0x000fe400078efcff */
[----:B------:R-:W-:Y:S02]  /*fd80*/  ISETP.LT.OR P0, PT, R29, 0x1, P0 ;  /* 0x000000011d00780c */ /* 0x000fe40000701670 */
[----:B------:R-:W-:-:S11]  /*fd90*/  LOP3.LUT R16, R16, 0xfffffffd, RZ, 0xc0, !PT ;  /* 0xfffffffd10107812 */ /* 0x000fd600078ec0ff */
[----:B------:R1:W-:Y:S01]  /*fda0*/  LDGSTS.E.BYPASS.LTC128B.128 [R235+0x7080], [R32.64], !P0 ;  /* 0x0708000020eb7fae */ /* 0x0003e2000c101d50 */
[----:B------:R-:W-:-:S13]  /*fdb0*/  ISETP.GE.AND P0, PT, R18, c[0x0][0x1d4], PT ;  /* 0x0000750012007a0c */ /* 0x000fda0003f06270 */
[----:B------:R-:W-:Y:S02]  /*fdc0*/  @P0 LOP3.LUT R16, R16, 0x2, RZ, 0xfc, !PT ;  /* 0x0000000210100812 */ /* 0x000fe400078efcff */
[----:B------:R-:W-:Y:S02]  /*fdd0*/  ISETP.LT.OR P0, PT, R29, 0x1, P0 ;  /* 0x000000011d00780c */ /* 0x000fe40000701670 */
[----:B------:R-:W-:-:S11]  /*fde0*/  LOP3.LUT R16, R16, 0xffffffdf, RZ, 0xc0, !PT ;  /* 0xffffffdf10107812 */ /* 0x000fd600078ec0ff */
[----:B------:R1:W-:Y:S01]  /*fdf0*/  LDGSTS.E.BYPASS.LTC128B.128 [R235+0x8880], [R30.64], !P0 ;  /* 0x088800001eeb7fae */ /* 0x0003e2000c101d50 */
[----:B------:R-:W-:-:S13]  /*fe00*/  ISETP.GT.AND P0, PT, R224, 0x7f, PT ;  /* 0x0000007fe000780c */ /* 0x000fda0003f04270 */
[----:B------:R-:W-:Y:S01]  /*fe10*/  @P0 LOP3.LUT R16, R16, 0x20, RZ, 0xfc, !PT ;  /* 0x0000002010100812 */ /* 0x000fe200078efcff */
[----:B------:R-:W-:Y:S05]  /*fe20*/  @P0 BRA `(.L_x_935) ;  /* 0x0000019000000947 */ /* 0x000fea0003800000 */
[----:B--234-:R-:W-:Y:S05]  /*fe30*/  BRA.DIV ~URZ, `(.L_x_936) ;  /* 0x000089427f007947 */ /* 0x01cfea000b800000 */
[----:B-1----:R1:W2:Y:S04]  /*fe40*/  SHFL.IDX PT, R30, R10, 0x1, 0x181f ;  /* 0x00381f000a1e7f89 */ /* 0x0022a800000e0000 */
[----:B------:R1:W3:Y:S02]  /*fe50*/  SHFL.IDX PT, R9, R28, 0x1, 0x181f ;  /* 0x00381f001c097f89 */ /* 0x0002e400000e0000 */
.L_x_964:
[CC--:B---3--:R-:W-:Y:S02]  /*fe60*/  LEA R16, P0, R88.reuse, R9.reuse, 0x1 ;  /* 0x0000000958107211 */ /* 0x0c8fe400078008ff */
[----:B------:R-:W-:Y:S02]  /*fe70*/  ISETP.GE.AND P2, PT, R229, c[0x0][0x1d4], PT ;  /* 0x00007500e5007a0c */ /* 0x000fe40003f46270 */
[----:B--2---:R-:W-:Y:S02]  /*fe80*/  LEA.HI.X R17, R88, R30, R93, 0x1, P0 ;  /* 0x0000001e58117211 */ /* 0x004fe400000f0c5d */
[----:B-1----:R-:W-:-:S04]  /*fe90*/  LEA R10, P0, R84, R9, 0x1 ;  /* 0x00000009540a7211 */ /* 0x002fc800078008ff */
[----:B------:R-:W-:Y:S02]  /*fea0*/  LEA.HI.X R11, R84, R30, R91, 0x1, P0 ;  /* 0x0000001e540b7211 */ /* 0x000fe400000f0c5b */
[----:B------:R-:W-:-:S04]  /*feb0*/  LEA R32, P0, R3, R9, 0x1 ;  /* 0x0000000903207211 */ /* 0x000fc800078008ff */
[----:B------:R-:W-:Y:S02]  /*fec0*/  LEA.HI.X R33, R3, R30, R0, 0x1, P0 ;  /* 0x0000001e03217211 */ /* 0x000fe400000f0c00 */
[----:B------:R-:W-:Y:S02]  /*fed0*/  ISETP.LT.OR P0, PT, R29, 0x21, P1 ;  /* 0x000000211d00780c */ /* 0x000fe40000f01670 */
[----:B------:R-:W-:-:S11]  /*fee0*/  ISETP.GE.AND P1, PT, R19, c[0x0][0x1d4], PT ;  /* 0x0000750013007a0c */ /* 0x000fd60003f26270 */
[----:B------:R-:W-:Y:S01]  /*fef0*/  @!PT LDS RZ, [RZ] ;  /* 0x00000000fffff984 */ /* 0x000fe20000000800 */
[----:B------:R-:W-:Y:S01]  /*ff00*/  @!PT LDS RZ, [RZ] ;  /* 0x00000000fffff984 */ /* 0x000fe20000000800 */
[----:B------:R-:W-:Y:S01]  /*ff10*/  @!PT LDS RZ, [RZ] ;  /* 0x00000000fffff984 */ /* 0x000fe20000000800 */
[----:B------:R1:W-:Y:S01]  /*ff20*/  LDGSTS.E.BYPASS.LTC128B.128 [R235+0x5080], [R32.64], !P0 ;  /* 0x0508000020eb7fae */ /* 0x0003e2000c101d50 */
[----:B------:R-:W-:-:S04]  /*ff30*/  LEA R8, P0, R238, R9, 0x1 ;  /* 0x00000009ee087211 */ /* 0x000fc800078008ff */
[----:B------:R-:W-:Y:S02]  /*ff40*/  LEA.HI.X R9, R238, R30, R89, 0x1, P0 ;  /* 0x0000001eee097211 */ /* 0x000fe400000f0c59 */
[----:B------:R-:W-:Y:S02]  /*ff50*/  ISETP.LT.OR P0, PT, R29, 0x21, P2 ;  /* 0x000000211d00780c */ /* 0x000fe40001701670 */
[----:B------:R-:W-:-:S11]  /*ff60*/  ISETP.GE.AND P2, PT, R18, c[0x0][0x1d4], PT ;  /* 0x0000750012007a0c */ /* 0x000fd60003f46270 */
[----:B------:R1:W-:Y:S01]  /*ff70*/  LDGSTS.E.BYPASS.LTC128B.128 [R235+0x6880], [R16.64], !P0 ;  /* 0x0688000010eb7fae */ /* 0x0003e2000c101d50 */
[----:B------:R-:W-:-:S13]  /*ff80*/  ISETP.LT.OR P0, PT, R29, 0x21, P1 ;  /* 0x000000211d00780c */ /* 0x000fda0000f01670 */
[----:B------:R1:W-:Y:S01]  /*ff90*/  LDGSTS.E.BYPASS.LTC128B.128 [R235+0x8080], [R10.64], !P0 ;  /* 0x080800000aeb7fae */ /* 0x0003e2000c101d50 */
[----:B------:R-:W-:-:S13]  /*ffa0*/  ISETP.LT.OR P0, PT, R29, 0x21, P2 ;  /* 0x000000211d00780c */ /* 0x000fda0001701670 */
[----:B------:R1:W-:Y:S02]  /*ffb0*/  LDGSTS.E.BYPASS.LTC128B.128 [R235+0x9880], [R8.64], !P0 ;  /* 0x0988000008eb7fae */ /* 0x0003e4000c101d50 */
.L_x_935:
[----:B--234-:R-:W-:Y:S05]  /*ffc0*/  BSYNC B0 ;  /* 0x0000000000007941 */ /* 0x01cfea0003800000 */
.L_x_934:
[----:B------:R-:W0:Y:S01]  /*ffd0*/  LDGDEPBAR ;  /* 0x00000000000079af */ /* 0x000e220000000000 */
[----:B------:R-:W-:Y:S02]  /*ffe0*/  WARPSYNC 0xffffffff ;  /* 0xffffffff00007948 */ /* 0x000fe40003800000 */
[C---:B-1----:R-:W-:Y:S01]  /*fff0*/  HMMA.16816.F32.BF16 R16, R4.reuse, R12, RZ ;  /* 0x0000000c0410723c */ /* 0x042fe200000418ff */
[C---:B------:R-:W-:Y:S01]  /*10000*/  LEA R94, R219.reuse, R218, 0x1 ;  /* 0x000000dadb5e7211 */ /* 0x040fe200078e08ff */
[----:B------:R-:W-:Y:S01]  /*10010*/  LDSM.16.M88.4 R72, [R217+0xf080] ;  /* 0x00f08000d948783b */ /* 0x000fe20000000200 */
[C---:B------:R-:W-:Y:S02]  /*10020*/  LEA R90, R220.reuse, R217, 0x1 ;  /* 0x000000d9dc5a7211 */ /* 0x040fe400078e08ff */
[----:B------:R-:W-:Y:S01]  /*10030*/  LEA R92, R219, R96, 0x1 ;  /* 0x00000060db5c7211 */ /* 0x000fe200078e08ff */
[----:B------:R-:W-:Y:S01]  /*10040*/  LDSM.16.M88.4 R8, [R94] ;  /* 0x000000005e08783b */ /* 0x000fe20000000200 */
[----:B------:R-:W-:Y:S01]  /*10050*/  LEA R209, R220, R216, 0x1 ;  /* 0x000000d8dcd17211 */ /* 0x000fe200078e08ff */
[----:B------:R-:W-:Y:S01]  /*10060*/  HMMA.16816.F32.BF16 R12, R4, R14, RZ ;  /* 0x0000000e040c723c */ /* 0x000fe200000418ff */
[----:B------:R-:W-:Y:S01]  /*10070*/  ISETP.GE.AND P1, PT, R107, 0x31, PT ;  /* 0x000000316b00780c */ /* 0x000fe20003f26270 */
[----:B------:R-:W1:Y:S01]  /*10080*/  LDSM.16.M88.4 R56, [R90+0xa080] ;  /* 0x00a080005a38783b */ /* 0x000e620000000200 */
[----:B------:R-:W-:-:S02]  /*10090*/  IADD3 R208, R216, 0x1800, RZ ;  /* 0x00001800d8d07810 */ /* 0x000fc40007ffe0ff */
[C---:B------:R-:W-:Y:S01]  /*100a0*/  IADD3 R207, R216.reuse, 0x2000, RZ ;  /* 0x00002000d8cf7810 */ /* 0x040fe20007ffe0ff */
[----:B------:R-:W-:Y:S01]  /*100b0*/  LDSM.16.M88.4 R60, [R209] ;  /* 0x00000000d13c783b */ /* 0x000fe20000000200 */
[C---:B------:R-:W-:Y:S01]  /*100c0*/  IADD3 R206, R216.reuse, 0x2800, RZ ;  /* 0x00002800d8ce7810 */ /* 0x040fe20007ffe0ff */
[----:B------:R-:W-:Y:S01]  /*100d0*/  HMMA.16816.F32.BF16 R28, R4, R40, RZ ;  /* 0x00000028041c723c */ /* 0x000fe200000418ff */
[C---:B------:R-:W-:Y:S01]  /*100e0*/  IADD3 R205, R216.reuse, 0x3000, RZ ;  /* 0x00003000d8cd7810 */ /* 0x040fe20007ffe0ff */
[----:B------:R-:W-:Y:S01]  /*100f0*/  LDSM.16.M88.4 R44, [R90+0xa880] ;  /* 0x00a880005a2c783b */ /* 0x000fe20000000200 */
[C---:B------:R-:W-:Y:S02]  /*10100*/  IADD3 R204, R216.reuse, 0x3800, RZ ;  /* 0x00003800d8cc7810 */ /* 0x040fe40007ffe0ff */
[C---:B------:R-:W-:Y:S01]  /*10110*/  IADD3 R203, R216.reuse, 0x4000, RZ ;  /* 0x00004000d8cb7810 */ /* 0x040fe20007ffe0ff */
[----:B------:R-:W-:Y:S01]  /*10120*/  LDSM.16.M88.4 R32, [R90+0xb080] ;  /* 0x00b080005a20783b */ /* 0x000fe20000000200 */
[C---:B------:R-:W-:Y:S01]  /*10130*/  IADD3 R202, R216.reuse, 0x4800, RZ ;  /* 0x00004800d8ca7810 */ /* 0x040fe20007ffe0ff */
[----:B------:R-:W-:Y:S01]  /*10140*/  HMMA.16816.F32.BF16 R16, R64, R48, R16 ;  /* 0x000000304010723c */ /* 0x000fe20000041810 */
[C---:B------:R-:W-:Y:S01]  /*10150*/  IADD3 R201, R216.reuse, 0x5000, RZ ;  /* 0x00005000d8c97810 */ /* 0x040fe20007ffe0ff */
[----:B------:R-:W-:Y:S01]  /*10160*/  LDSM.16.M88.4 R68, [R94+0x8000] ;  /* 0x008000005e44783b */ /* 0x000fe20000000200 */
[----:B------:R-:W-:-:S03]  /*10170*/  IADD3 R200, R216, 0x5800, RZ ;  /* 0x00005800d8c87810 */ /* 0x000fc60007ffe0ff */
[----:B------:R-:W-:Y:S02]  /*10180*/  LDSM.16.M88.4 R76, [R90+0xe080] ;  /* 0x00e080005a4c783b */ /* 0x000fe40000000200 */
[----:B------:R-:W-:Y:S02]  /*10190*/  HMMA.16816.F32.BF16 R12, R64, R50, R12 ;  /* 0x00000032400c723c */ /* 0x000fe4000004180c */
[----:B------:R-:W-:Y:S06]  /*101a0*/  LDSM.16.M88.4 R48, [R217+0xb880] ;  /* 0x00b88000d930783b */ /* 0x000fec0000000200 */
[C---:B------:R-:W-:Y:S08]  /*101b0*/  HMMA.16816.F32.BF16 R40, R4.reuse, R42, RZ ;  /* 0x0000002a0428723c */ /* 0x040ff000000418ff */
[C---:B------:R-:W-:Y:S08]  /*101c0*/  HMMA.16816.F32.BF16 R52, R4.reuse, R20, RZ ;  /* 0x000000140434723c */ /* 0x040ff000000418ff */
[----:B------:R-:W-:Y:S01]  /*101d0*/  HMMA.16816.F32.BF16 R4, R4, R22, RZ ;  /* 0x000000160404723c */ /* 0x000fe200000418ff */
[----:B------:R-:W2:Y:S07]  /*101e0*/  LDSM.16.M88.4 R20, [R92] ;  /* 0x000000005c14783b */ /* 0x000eae0000000200 */
[C---:B-1----:R-:W-:Y:S08]  /*101f0*/  HMMA.16816.F32.BF16 R16, R8.reuse, R56, R16 ;  /* 0x000000380810723c */ /* 0x042ff00000041810 */
[----:B------:R-:W-:Y:S01]  /*10200*/  HMMA.16816.F32.BF16 R12, R8, R58, R12 ;  /* 0x0000003a080c723c */ /* 0x000fe2000004180c */
[----:B------:R-:W-:Y:S07]  /*10210*/  LDSM.16.M88.4 R56, [R216+0x1800] ;  /* 0x00180000d838783b */ /* 0x000fee0000000200 */
[C---:B------:R-:W-:Y:S08]  /*10220*/  HMMA.16816.F32.BF16 R28, R64.reuse, R36, R28 ;  /* 0x00000024401c723c */ /* 0x040ff0000004181c */
[C---:B------:R-:W-:Y:S01]  /*10230*/  HMMA.16816.F32.BF16 R40, R64.reuse, R38, R40 ;  /* 0x000000264028723c */ /* 0x040fe20000041828 */
[----:B------:R-:W-:Y:S07]  /*10240*/  LDSM.16.M88.4 R36, [R209+0x800] ;  /* 0x00080000d124783b */ /* 0x000fee0000000200 */
[C---:B------:R-:W-:Y:S08]  /*10250*/  HMMA.16816.F32.BF16 R52, R64.reuse, R24, R52 ;  /* 0x000000184034723c */ /* 0x040ff00000041834 */
[----:B------:R-:W-:Y:S01]  /*10260*/  HMMA.16816.F32.BF16 R64, R64, R26, R4 ;  /* 0x0000001a4040723c */ /* 0x000fe20000041804 */
[----:B------:R-:W1:Y:S04]  /*10270*/  LDSM.16.M88.4 R4, [R218+0x4000] ;  /* 0x00400000da04783b */ /* 0x000e680000000200 */
[----:B------:R-:W3:Y:S03]  /*10280*/  LDSM.16.M88.4 R24, [R209+0x1000] ;  /* 0x00100000d118783b */ /* 0x000ee60000000200 */
[C---:B--2---:R-:W-:Y:S08]  /*10290*/  HMMA.16816.F32.BF16 R16, R20.reuse, R60, R16 ;  /* 0x0000003c1410723c */ /* 0x044ff00000041810 */
[----:B------:R-:W-:Y:S01]  /*102a0*/  HMMA.16816.F32.BF16 R12, R20, R62, R12 ;  /* 0x0000003e140c723c */ /* 0x000fe2000004180c */
[----:B------:R-:W-:Y:S07]  /*102b0*/  LDSM.16.M88.4 R60, [R90+0xb880] ;  /* 0x00b880005a3c783b */ /* 0x000fee0000000200 */
[C---:B------:R-:W-:Y:S08]  /*102c0*/  HMMA.16816.F32.BF16 R28, R8.reuse, R44, R28 ;  /* 0x0000002c081c723c */ /* 0x040ff0000004181c */
[C---:B------:R-:W-:Y:S01]  /*102d0*/  HMMA.16816.F32.BF16 R40, R8.reuse, R46, R40 ;  /* 0x0000002e0828723c */ /* 0x040fe20000041828 */
[----:B------:R-:W-:Y:S07]  /*102e0*/  LDSM.16.M88.4 R44, [R217+0xc080] ;  /* 0x00c08000d92c783b */ /* 0x000fee0000000200 */
[C---:B------:R-:W-:Y:S08]  /*102f0*/  HMMA.16816.F32.BF16 R52, R8.reuse, R32, R52 ;  /* 0x000000200834723c */ /* 0x040ff00000041834 */
[----:B------:R-:W-:Y:S01]  /*10300*/  HMMA.16816.F32.BF16 R64, R8, R34, R64 ;  /* 0x000000220840723c */ /* 0x000fe20000041840 */
[----:B------:R-:W2:Y:S04]  /*10310*/  LDSM.16.M88.4 R8, [R96+0x4000] ;  /* 0x004000006008783b */ /* 0x000ea80000000200 */
[----:B------:R-:W4:Y:S03]  /*10320*/  LDSM.16.M88.4 R32, [R217+0xc880] ;  /* 0x00c88000d920783b */ /* 0x000f260000000200 */
[C---:B-1----:R-:W-:Y:S08]  /*10330*/  HMMA.16816.F32.BF16 R16, R4.reuse, R48, R16 ;  /* 0x000000300410723c */ /* 0x042ff00000041810 */
[----:B------:R-:W-:Y:S01]  /*10340*/  HMMA.16816.F32.BF16 R12, R4, R50, R12 ;  /* 0x00000032040c723c */ /* 0x000fe2000004180c */
[----:B------:R-:W-:Y:S07]  /*10350*/  LDSM.16.M88.4 R48, [R90+0xc080] ;  /* 0x00c080005a30783b */ /* 0x000fee0000000200 */
[C---:B------:R-:W-:Y:S08]  /*10360*/  HMMA.16816.F32.BF16 R28, R20.reuse, R36, R28 ;  /* 0x00000024141c723c */ /* 0x040ff0000004181c */
[C---:B------:R-:W-:Y:S01]  /*10370*/  HMMA.16816.F32.BF16 R40, R20.reuse, R38, R40 ;  /* 0x000000261428723c */ /* 0x040fe20000041828 */
[----:B------:R-:W-:Y:S07]  /*10380*/  LDSM.16.M88.4 R36, [R216+0x2000] ;  /* 0x00200000d824783b */ /* 0x000fee0000000200 */
[C---:B---3--:R-:W-:Y:S08]  /*10390*/  HMMA.16816.F32.BF16 R52, R20.reuse, R24, R52 ;  /* 0x000000181434723c */ /* 0x048ff00000041834 */
        /* <DEDUP_REMOVED lines=9> */
[C---:B----4-:R-:W-:Y:S08]  /*10430*/  HMMA.16816.F32.BF16 R52, R4.reuse, R32, R52 ;  /* 0x000000200434723c */ /* 0x050ff00000041834 */
[----:B------:R-:W-:Y:S01]  /*10440*/  HMMA.16816.F32.BF16 R64, R4, R34, R64 ;  /* 0x000000220440723c */ /* 0x000fe20000041840 */
[----:B------:R-:W-:Y:S04]  /*10450*/  LDSM.16.M88.4 R32, [R92+0x4000] ;  /* 0x004000005c20783b */ /* 0x000fe80000000200 */
[----:B------:R-:W2:Y:S03]  /*10460*/  LDSM.16.M88.4 R4, [R209+0x1800] ;  /* 0x00180000d104783b */ /* 0x000ea60000000200 */
        /* <DEDUP_REMOVED lines=8> */
[----:B------:R-:W-:Y:S04]  /*104f0*/  LDSM.16.M88.4 R24, [R218+0x8000] ;  /* 0x00800000da18783b */ /* 0x000fe80000000200 */
[----:B------:R-:W1:Y:S03]  /*10500*/  LDSM.16.M88.4 R8, [R217+0xd080] ;  /* 0x00d08000d908783b */ /* 0x000e660000000200 */
        /* <DEDUP_REMOVED lines=9> */
[----:B------:R-:W3:Y:S03]  /*105a0*/  LDSM.16.M88.4 R44, [R217+0xe080] ;  /* 0x00e08000d92c783b */ /* 0x000ee60000000200 */
        /* <DEDUP_REMOVED lines=9> */
[----:B------:R-:W4:Y:S03]  /*10640*/  LDSM.16.M88.4 R36, [R216+0x3800] ;  /* 0x00380000d824783b */ /* 0x000f260000000200 */
[C---:B--2---:R-:W-:Y:S08]  /*10650*/  HMMA.16816.F32.BF16 R16, R4.reuse, R20, R16 ;  /* 0x000000140410723c */ /* 0x044ff00000041810 */
[----:B------:R-:W-:Y:S01]  /*10660*/  HMMA.16816.F32.BF16 R12, R4, R22, R12 ;  /* 0x00000016040c723c */ /* 0x000fe2000004180c */
[----:B------:R-:W2:Y:S07]  /*10670*/  LDSM.16.M88.4 R20, [R209+0x3000] ;  /* 0x00300000d114783b */ /* 0x000eae0000000200 */
[C---:B------:R-:W-:Y:S08]  /*10680*/  HMMA.16816.F32.BF16 R28, R24.reuse, R48, R28 ;  /* 0x00000030181c723c */ /* 0x040ff0000004181c */
[C---:B------:R-:W-:Y:S01]  /*10690*/  HMMA.16816.F32.BF16 R40, R24.reuse, R50, R40 ;  /* 0x000000321828723c */ /* 0x040fe20000041828 */
[----:B------:R-:W-:Y:S07]  /*106a0*/  LDSM.16.M88.4 R48, [R218+0xc000] ;  /* 0x00c00000da30783b */ /* 0x000fee0000000200 */
[C---:B---3--:R-:W-:Y:S08]  /*106b0*/  HMMA.16816.F32.BF16 R52, R24.reuse, R44, R52 ;  /* 0x0000002c1834723c */ /* 0x048ff00000041834 */
[----:B------:R-:W-:Y:S01]  /*106c0*/  HMMA.16816.F32.BF16 R64, R24, R46, R64 ;  /* 0x0000002e1840723c */ /* 0x000fe20000041840 */
[----:B------:R-:W3:Y:S04]  /*106d0*/  LDSM.16.M88.4 R24, [R90+0xd880] ;  /* 0x00d880005a18783b */ /* 0x000ee80000000200 */
[----:B------:R-:W-:Y:S03]  /*106e0*/  LDSM.16.M88.4 R44, [R216+0x4800] ;  /* 0x00480000d82c783b */ /* 0x000fe60000000200 */
[C---:B-1----:R-:W-:Y:S08]  /*106f0*/  HMMA.16816.F32.BF16 R16, R68.reuse, R32, R16 ;  /* 0x000000204410723c */ /* 0x042ff00000041810 */
[----:B------:R-:W-:Y:S01]  /*10700*/  HMMA.16816.F32.BF16 R12, R68, R34, R12 ;  /* 0x00000022440c723c */ /* 0x000fe2000004180c */
[----:B------:R-:W-:Y:S07]  /*10710*/  LDSM.16.M88.4 R32, [R216+0x5000] ;  /* 0x00500000d820783b */ /* 0x000fee0000000200 */
[C---:B----4-:R-:W-:Y:S08]  /*10720*/  HMMA.16816.F32.BF16 R28, R4.reuse, R36, R28 ;  /* 0x00000024041c723c */ /* 0x050ff0000004181c */
        /* <DEDUP_REMOVED lines=8> */
[----:B------:R-:W-:Y:S07]  /*107b0*/  LDSM.16.M88.4 R20, [R90+0xe880] ;  /* 0x00e880005a14783b */ /* 0x000fee0000000200 */
[C---:B---3--:R-:W-:Y:S08]  /*107c0*/  HMMA.16816.F32.BF16 R28, R68.reuse, R24, R28 ;  /* 0x00000018441c723c */ /* 0x048ff0000004181c */
[C---:B------:R-:W-:Y:S01]  /*107d0*/  HMMA.16816.F32.BF16 R40, R68.reuse, R26, R40 ;  /* 0x0000001a4428723c */ /* 0x040fe20000041828 */
[----:B------:R-:W2:Y:S07]  /*107e0*/  LDSM.16.M88.4 R24, [R94+0xc000] ;  /* 0x00c000005e18783b */ /* 0x000eae0000000200 */
[----:B------:R-:W-:Y:S08]  /*107f0*/  HMMA.16816.F32.BF16 R52, R68, R76, R52 ;  /* 0x0000004c4434723c */ /* 0x000ff00000041834 */
[C---:B-1----:R-:W-:Y:S08]  /*10800*/  HMMA.16816.F32.BF16 R16, R48.reuse, R4, R16 ;  /* 0x000000043010723c */ /* 0x042ff00000041810 */
[----:B------:R-:W-:Y:S01]  /*10810*/  HMMA.16816.F32.BF16 R12, R48, R6, R12 ;  /* 0x00000006300c723c */ /* 0x000fe2000004180c */
[----:B------:R-:W-:Y:S07]  /*10820*/  LDSM.16.M88.4 R4, [R209+0x4800] ;  /* 0x00480000d104783b */ /* 0x000fee0000000200 */
[----:B------:R-:W-:Y:S01]  /*10830*/  HMMA.16816.F32.BF16 R68, R68, R78, R64 ;  /* 0x0000004e4444723c */ /* 0x000fe20000041840 */
[----:B------:R-:W-:Y:S07]  /*10840*/  LDSM.16.M88.4 R64, [R90+0xf080] ;  /* 0x00f080005a40783b */ /* 0x000fee0000000200 */
[C---:B------:R-:W-:Y:S08]  /*10850*/  HMMA.16816.F32.BF16 R16, R36.reuse, R44, R16 ;  /* 0x0000002c2410723c */ /* 0x040ff00000041810 */
[----:B------:R-:W-:Y:S01]  /*10860*/  HMMA.16816.F32.BF16 R12, R36, R46, R12 ;  /* 0x0000002e240c723c */ /* 0x000fe2000004180c */
[----:B------:R-:W1:Y:S07]  /*10870*/  LDSM.16.M88.4 R44, [R217+0xf880] ;  /* 0x00f88000d92c783b */ /* 0x000e6e0000000200 */
[C---:B----4-:R-:W-:Y:S08]  /*10880*/  HMMA.16816.F32.BF16 R28, R60.reuse, R8, R28 ;  /* 0x000000083c1c723c */ /* 0x050ff0000004181c */
[C---:B------:R-:W-:Y:S01]  /*10890*/  HMMA.16816.F32.BF16 R40, R60.reuse, R10, R40 ;  /* 0x0000000a3c28723c */ /* 0x040fe20000041828 */
[----:B------:R-:W3:Y:S07]  /*108a0*/  LDSM.16.M88.4 R8, [R92+0xc000] ;  /* 0x00c000005c08783b */ /* 0x000eee0000000200 */
[C---:B------:R-:W-:Y:S08]  /*108b0*/  HMMA.16816.F32.BF16 R52, R60.reuse, R56, R52 ;  /* 0x000000383c34723c */ /* 0x040ff00000041834 */
[----:B------:R-:W-:Y:S08]  /*108c0*/  HMMA.16816.F32.BF16 R68, R60, R58, R68 ;  /* 0x0000003a3c44723c */ /* 0x000ff00000041844 */
[C---:B--2---:R-:W-:Y:S08]  /*108d0*/  HMMA.16816.F32.BF16 R16, R24.reuse, R20, R16 ;  /* 0x000000141810723c */ /* 0x044ff00000041810 */
[----:B------:R-:W-:Y:S01]  /*108e0*/  HMMA.16816.F32.BF16 R12, R24, R22, R12 ;  /* 0x00000016180c723c */ /* 0x000fe2000004180c */
[----:B------:R-:W2:Y:S07]  /*108f0*/  LDSM.16.M88.4 R20, [R216+0x5800] ;  /* 0x00580000d814783b */ /* 0x000eae0000000200 */
[C---:B------:R-:W-:Y:S08]  /*10900*/  HMMA.16816.F32.BF16 R28, R48.reuse, R72, R28 ;  /* 0x00000048301c723c */ /* 0x040ff0000004181c */
[C---:B------:R-:W-:Y:S08]  /*10910*/  HMMA.16816.F32.BF16 R40, R48.reuse, R74, R40 ;  /* 0x0000004a3028723c */ /* 0x040ff00000041828 */
[C---:B-1----:R-:W-:Y:S01]  /*10920*/  HMMA.16816.F32.BF16 R56, R48.reuse, R44, R52 ;  /* 0x0000002c3038723c */ /* 0x042fe20000041834 */
[----:B------:R-:W-:Y:S07]  /*10930*/  LDSM.16.M88.4 R52, [R209+0x5000] ;  /* 0x00500000d134783b */ /* 0x000fee0000000200 */
[----:B------:R-:W-:Y:S08]  /*10940*/  HMMA.16816.F32.BF16 R68, R48, R46, R68 ;  /* 0x0000002e3044723c */ /* 0x000ff00000041844 */
[C---:B---3--:R-:W-:Y:S08]  /*10950*/  HMMA.16816.F32.BF16 R16, R8.reuse, R4, R16 ;  /* 0x000000040810723c */ /* 0x048ff00000041810 */
[----:B------:R-:W-:Y:S01]  /*10960*/  HMMA.16816.F32.BF16 R12, R8, R6, R12 ;  /* 0x00000006080c723c */ /* 0x000fe2000004180c */
[----:B------:R-:W1:Y:S07]  /*10970*/  LDSM.16.M88.4 R4, [R90+0xf880] ;  /* 0x00f880005a04783b */ /* 0x000e6e0000000200 */
[C---:B------:R-:W-:Y:S08]  /*10980*/  HMMA.16816.F32.BF16 R28, R36.reuse, R32, R28 ;  /* 0x00000020241c723c */ /* 0x040ff0000004181c */
[----:B------:R-:W-:Y:S01]  /*10990*/  HMMA.16816.F32.BF16 R40, R36, R34, R40 ;  /* 0x000000222428723c */ /* 0x000fe20000041828 */
[----:B------:R-:W-:-:S02]  /*109a0*/  FMUL.FTZ R16, R16, c[0x0][0x320] ;  /* 0x0000c80010107a20 */ /* 0x000fc40000410000 */
[----:B------:R-:W-:Y:S02]  /*109b0*/  FMUL.FTZ R33, R17, c[0x0][0x320] ;  /* 0x0000c80011217a20 */ /* 0x000fe40000410000 */
[----:B------:R3:W4:Y:S03]  /*109c0*/  MUFU.TANH R32, R16 ;  /* 0x0000001000207308 */ /* 0x0007260000002400 */
[C---:B--2---:R-:W-:Y:S01]  /*109d0*/  HMMA.16816.F32.BF16 R56, R36.reuse, R20, R56 ;  /* 0x000000142438723c */ /* 0x044fe20000041838 */
[----:B------:R-:W-:Y:S02]  /*109e0*/  FMUL.FTZ R12, R12, c[0x0][0x320] ;  /* 0x0000c8000c0c7a20 */ /* 0x000fe40000410000 */
[----:B------:R-:W-:Y:S02]  /*109f0*/  FMUL.FTZ R13, R13, c[0x0][0x320] ;  /* 0x0000c8000d0d7a20 */ /* 0x000fe40000410000 */
[----:B------:R-:W-:Y:S01]  /*10a00*/  FMUL.FTZ R14, R14, c[0x0][0x320] ;  /* 0x0000c8000e0e7a20 */ /* 0x000fe20000410000 */
[----:B------:R-:W2:Y:S01]  /*10a10*/  MUFU.TANH R33, R33 ;  /* 0x0000002100217308 */ /* 0x000ea20000002400 */
[----:B------:R-:W-:Y:S01]  /*10a20*/  FMUL.FTZ R20, R18, c[0x0][0x320] ;  /* 0x0000c80012147a20 */ /* 0x000fe20000410000 */
[----:B------:R-:W-:Y:S01]  /*10a30*/  HMMA.16816.F32.BF16 R68, R36, R22, R68 ;  /* 0x000000162444723c */ /* 0x000fe20000041844 */
[----:B------:R-:W-:-:S02]  /*10a40*/  FMUL.FTZ R21, R19, c[0x0][0x320] ;  /* 0x0000c80013157a20 */ /* 0x000fc40000410000 */
[----:B---3--:R-:W3:Y:S03]  /*10a50*/  LDSM.16.M88.4 R16, [R209+0x5800] ;  /* 0x00580000d110783b */ /* 0x008ee60000000200 */
[----:B------:R-:W1:Y:S01]  /*10a60*/  MUFU.TANH R20, R20 ;  /* 0x0000001400147308 */ /* 0x000e620000002400 */
[----:B------:R-:W-:-:S04]  /*10a70*/  DEPBAR.LE SB0, 0x0 ;  /* 0x000080000000791a */ /* 0x000fc80000000000 */
[C---:B------:R-:W-:Y:S03]  /*10a80*/  HMMA.16816.F32.BF16 R28, R24.reuse, R64, R28 ;  /* 0x00000040181c723c */ /* 0x040fe6000004181c */
[----:B------:R-:W2:Y:S05]  /*10a90*/  MUFU.TANH R21, R21 ;  /* 0x0000001500157308 */ /* 0x000eaa0000002400 */
[C---:B------:R-:W-:Y:S03]  /*10aa0*/  HMMA.16816.F32.BF16 R40, R24.reuse, R66, R40 ;  /* 0x000000421828723c */ /* 0x040fe60000041828 */
[----:B------:R-:W2:Y:S05]  /*10ab0*/  MUFU.TANH R12, R12 ;  /* 0x0000000c000c7308 */ /* 0x000eaa0000002400 */
[C---:B-1----:R-:W-:Y:S03]  /*10ac0*/  HMMA.16816.F32.BF16 R56, R24.reuse, R4, R56 ;  /* 0x000000041838723c */ /* 0x042fe60000041838 */
[----:B------:R-:W1:Y:S04]  /*10ad0*/  MUFU.TANH R13, R13 ;  /* 0x0000000d000d7308 */ /* 0x000e680000002400 */
[----:B------:R-:W-:Y:S01]  /*10ae0*/  FMUL.FTZ R4, R15, c[0x0][0x320] ;  /* 0x0000c8000f047a20 */ /* 0x000fe20000410000 */
[----:B------:R-:W-:Y:S03]  /*10af0*/  HMMA.16816.F32.BF16 R68, R24, R6, R68 ;  /* 0x000000061844723c */ /* 0x000fe60000041844 */
[----:B------:R-:W1:Y:S05]  /*10b00*/  MUFU.TANH R14, R14 ;  /* 0x0000000e000e7308 */ /* 0x000e6a0000002400 */
[C---:B------:R-:W-:Y:S03]  /*10b10*/  HMMA.16816.F32.BF16 R28, R8.reuse, R52, R28 ;  /* 0x00000034081c723c */ /* 0x040fe6000004181c */
[----:B------:R-:W1:Y:S05]  /*10b20*/  MUFU.TANH R4, R4 ;  /* 0x0000000400047308 */ /* 0x000e6a0000002400 */
[C---:B------:R-:W-:Y:S08]  /*10b30*/  HMMA.16816.F32.BF16 R40, R8.reuse, R54, R40 ;  /* 0x000000360828723c */ /* 0x040ff00000041828 */
[C---:B---3--:R-:W-:Y:S08]  /*10b40*/  HMMA.16816.F32.BF16 R56, R8.reuse, R16, R56 ;  /* 0x000000100838723c */ /* 0x048ff00000041838 */
[----:B------:R-:W-:Y:S01]  /*10b50*/  HMMA.16816.F32.BF16 R68, R8, R18, R68 ;  /* 0x000000120844723c */ /* 0x000fe20000041844 */
[----:B------:R-:W-:-:S02]  /*10b60*/  FMUL.FTZ R15, R28, c[0x0][0x320] ;  /* 0x0000c8001c0f7a20 */ /* 0x000fc40000410000 */
[----:B------:R-:W-:Y:S02]  /*10b70*/  FMUL.FTZ R5, R29, c[0x0][0x320] ;  /* 0x0000c8001d057a20 */ /* 0x000fe40000410000 */
[----:B------:R-:W-:Y:S02]  /*10b80*/  FMUL.FTZ R6, R30, c[0x0][0x320] ;  /* 0x0000c8001e067a20 */ /* 0x000fe40000410000 */
[----:B------:R-:W-:Y:S01]  /*10b90*/  FMUL.FTZ R31, R31, c[0x0][0x320] ;  /* 0x0000c8001f1f7a20 */ /* 0x000fe20000410000 */
[----:B------:R-:W3:Y:S01]  /*10ba0*/  MUFU.TANH R15, R15 ;  /* 0x0000000f000f7308 */ /* 0x000ee20000002400 */
        /* <DEDUP_REMOVED lines=12> */
[----:B------:R-:W-:Y:S02]  /*10c70*/  FMUL.FTZ R70, R70, c[0x0][0x320] ;  /* 0x0000c80046467a20 */ /* 0x000fe40000410000 */
[----:B------:R-:W-:Y:S01]  /*10c80*/  FMUL.FTZ R71, R71, c[0x0][0x320] ;  /* 0x0000c80047477a20 */ /* 0x000fe20000410000 */
[----:B------:R1:W1:Y:S08]  /*10c90*/  MUFU.TANH R17, R31 ;  /* 0x0000001f00117308 */ /* 0x0002700000002400 */
[----:B------:R-:W1:Y:S08]  /*10ca0*/  MUFU.TANH R16, R16 ;  /* 0x0000001000107308 */ /* 0x000e700000002400 */
[----:B------:R-:W1:Y:S08]  /*10cb0*/  MUFU.TANH R7, R7 ;  /* 0x0000000700077308 */ /* 0x000e700000002400 */
[----:B------:R-:W1:Y:S08]  /*10cc0*/  MUFU.TANH R22, R22 ;  /* 0x0000001600167308 */ /* 0x000e700000002400 */
        /* <DEDUP_REMOVED lines=10> */
[----:B------:R-:W-:Y:S05]  /*10d70*/  @!P1 BRA `(.L_x_937) ;  /* 0x0000044000009947 */ /* 0x000fea0003800000 */
[----:B--234-:R-:W-:Y:S01]  /*10d80*/  ISETP.NE.AND P0, PT, R231, 0x1, PT ;  /* 0x00000001e700780c */ /* 0x01cfe20003f05270 */
[----:B------:R-:W-:Y:S01]  /*10d90*/  IMAD.MOV.U32 R233, RZ, RZ, RZ ;  /* 0x000000ffffe97224 */ /* 0x000fe200078e00ff */
[----:B------:R-:W-:-:S04]  /*10da0*/  IADD3 R234, R228, R85, R225 ;  /* 0x00000055e4ea7210 */ /* 0x000fc80007ffe0e1 */
[----:B------:R-:W-:-:S05]  /*10db0*/  IADD3 R234, R234, -0x30, RZ ;  /* 0xffffffd0eaea7810 */ /* 0x000fca0007ffe0ff */
        /* <DEDUP_REMOVED lines=8> */
[----:B------:R-:W-:Y:S01]  /*10e40*/  IMAD.MOV R9, RZ, RZ, -R9 ;  /* 0x000000ffff097224 */ /* 0x000fe200078e0a09 */
[----:B------:R-:W-:Y:S01]  /*10e50*/  IADD3 R80, -R80, 0x30, RZ ;  /* 0x0000003050507810 */ /* 0x000fe20007ffe1ff */
[----:B------:R-:W-:Y:S01]  /*10e60*/  BSSY B0, `(.L_x_938) ;  /* 0x0000022000007945 */ /* 0x000fe20003800000 */
[----:B------:R-:W-:Y:S01]  /*10e70*/  ISETP.GE.AND P2, PT, R229, c[0x0][0x1d4], PT ;  /* 0x00007500e5007a0c */ /* 0x000fe20003f46270 */
[----:B------:R-:W-:-:S04]  /*10e80*/  IMAD R234, R9, c[0x0][0x2b8], R234 ;  /* 0x0000ae0009ea7a24 */ /* 0x000fc800078e02ea */
[----:B------:R-:W-:Y:S01]  /*10e90*/  IMAD.WIDE.U32 R10, R234, c[0x0][0x1e0], RZ ;  /* 0x00007800ea0a7a25 */ /* 0x000fe200078e00ff */
[----:B------:R-:W-:-:S03]  /*10ea0*/  SHF.R.S32.HI R9, RZ, 0x1f, R234 ;  /* 0x0000001fff097819 */ /* 0x000fc600000114ea */
[----:B------:R-:W-:Y:S02]  /*10eb0*/  IMAD.MOV.U32 R24, RZ, RZ, R10 ;  /* 0x000000ffff187224 */ /* 0x000fe400078e000a */
[----:B------:R-:W-:-:S04]  /*10ec0*/  IMAD R9, R9, c[0x0][0x1e0], RZ ;  /* 0x0000780009097a24 */ /* 0x000fc800078e02ff */
[----:B------:R-:W-:-:S04]  /*10ed0*/  IMAD R9, R234, c[0x0][0x1e4], R9 ;  /* 0x00007900ea097a24 */ /* 0x000fc800078e0209 */
[----:B------:R-:W-:Y:S01]  /*10ee0*/  IMAD.IADD R25, R11, 0x1, R9 ;  /* 0x000000010b197824 */ /* 0x000fe200078e0209 */
[----:B--2---:R-:W-:-:S03]  /*10ef0*/  SHF.R.S32.HI R9, RZ, 0x1f, R233 ;  /* 0x0000001fff097819 */ /* 0x004fc600000114e9 */
[----:B------:R-:W-:-:S04]  /*10f00*/  IMAD.WIDE.U32 R18, R233, c[0x0][0x1f0], R24 ;  /* 0x00007c00e9127a25 */ /* 0x000fc800078e0018 */
[----:B------:R-:W-:Y:S01]  /*10f10*/  IMAD R10, R9, c[0x0][0x1f0], RZ ;  /* 0x00007c00090a7a24 */ /* 0x000fe200078e02ff */
[----:B------:R-:W-:-:S03]  /*10f20*/  IADD3 R9, P0, R86, R18, RZ ;  /* 0x0000001256097210 */ /* 0x000fc60007f1e0ff */
[----:B------:R-:W-:-:S05]  /*10f30*/  IMAD R10, R233, c[0x0][0x1f4], R10 ;  /* 0x00007d00e90a7a24 */ /* 0x000fca00078e020a */
[----:B------:R-:W-:Y:S02]  /*10f40*/  IADD3.X R18, R81, R19, R10, P0, !PT ;  /* 0x0000001351127210 */ /* 0x000fe400007fe40a */
[----:B------:R-:W-:-:S04]  /*10f50*/  LEA R10, P0, R9, c[0x0][0x1c8], 0x1 ;  /* 0x00007200090a7a11 */ /* 0x000fc800078008ff */
[----:B------:R-:W-:Y:S01]  /*10f60*/  LEA.HI.X R9, R9, c[0x0][0x1cc], R18, 0x1, P0 ;  /* 0x0000730009097a11 */ /* 0x000fe200000f0c12 */
[----:B------:R2:W3:Y:S01]  /*10f70*/  SHFL.IDX PT, R11, R10, RZ, 0x181f ;  /* 0x00181fff0a0b7589 */ /* 0x0004e200000e0000 */
[----:B------:R-:W-:-:S03]  /*10f80*/  ISETP.GE.AND P0, PT, R80, 0x1, PT ;  /* 0x000000015000780c */ /* 0x000fc60003f06270 */
[----:B------:R2:W4:Y:S10]  /*10f90*/  SHFL.IDX PT, R18, R9, RZ, 0x181f ;  /* 0x00181fff09127589 */ /* 0x00053400000e0000 */
[----:B------:R-:W-:Y:S05]  /*10fa0*/  @!P0 BRA `(.L_x_939) ;  /* 0x000000d000008947 */ /* 0x000fea0003800000 */
[----:B---3--:R-:W-:-:S04]  /*10fb0*/  LEA R28, P0, R3, R11, 0x1 ;  /* 0x0000000b031c7211 */ /* 0x008fc800078008ff */
[----:B----4-:R-:W-:Y:S02]  /*10fc0*/  LEA.HI.X R29, R3, R18, R0, 0x1, P0 ;  /* 0x00000012031d7211 */ /* 0x010fe400000f0c00 */
        /* <DEDUP_REMOVED lines=9> */
[----:B-1----:R-:W-:-:S05]  /*11060*/  LEA.HI.X R31, R238, R18, R89, 0x1, P0 ;  /* 0x00000012ee1f7211 */ /* 0x002fca00000f0c59 */
[----:B------:R3:W-:Y:S04]  /*11070*/  LDGSTS.E.BYPASS.LTC128B.128 [R235+0xe880], [R30.64], !P4 ;  /* 0x0e8800001eeb7fae */ /* 0x0007e8000e101d50 */
.L_x_939:
[----:B------:R-:W-:Y:S05]  /*11080*/  BSYNC B0 ;  /* 0x0000000000007941 */ /* 0x000fea0003800000 */
.L_x_938:
[----:B------:R-:W-:Y:S01]  /*11090*/  ISETP.GE.AND P0, PT, R80, 0x21, PT ;  /* 0x000000215000780c */ /* 0x000fe20003f06270 */
[----:B--2---:R-:W2:Y:S01]  /*110a0*/  SHFL.IDX PT, R9, R9, 0x1, 0x181f ;  /* 0x00381f0009097f89 */ /* 0x004ea200000e0000 */
[----:B------:R-:W-:Y:S03]  /*110b0*/  BSSY B0, `(.L_x_937) ;  /* 0x0000010000007945 */ /* 0x000fe60003800000 */
[----:B---3--:R3:W4:Y:S08]  /*110c0*/  SHFL.IDX PT, R11, R10, 0x1, 0x181f ;  /* 0x00381f000a0b7f89 */ /* 0x00873000000e0000 */
[----:B------:R-:W-:Y:S05]  /*110d0*/  @!P0 BRA `(.L_x_940) ;  /* 0x000000d000008947 */ /* 0x000fea0003800000 */
[----:B----4-:R-:W-:-:S04]  /*110e0*/  LEA R18, P0, R3, R11, 0x1 ;  /* 0x0000000b03127211 */ /* 0x010fc800078008ff */
[----:B--2---:R-:W-:Y:S02]  /*110f0*/  LEA.HI.X R19, R3, R9, R0, 0x1, P0 ;  /* 0x0000000903137211 */ /* 0x004fe400000f0c00 */
[----:B------:R-:W-:-:S03]  /*11100*/  LEA R24, P0, R88, R11, 0x1 ;  /* 0x0000000b58187211 */ /* 0x000fc600078008ff */
[----:B------:R-:W-:Y:S01]  /*11110*/  @!PT LDS RZ, [RZ] ;  /* 0x00000000fffff984 */ /* 0x000fe20000000800 */
[----:B------:R2:W-:Y:S01]  /*11120*/  LDGSTS.E.BYPASS.LTC128B.128 [R235+0xb080], [R18.64], !P6 ;  /* 0x0b08000012eb7fae */ /* 0x0005e2000f101d50 */
[----:B------:R-:W-:Y:S02]  /*11130*/  LEA.HI.X R25, R88, R9, R93, 0x1, P0 ;  /* 0x0000000958197211 */ /* 0x000fe400000f0c5d */
[----:B------:R-:W-:-:S03]  /*11140*/  LEA R26, P0, R84, R11, 0x1 ;  /* 0x0000000b541a7211 */ /* 0x000fc600078008ff */
[----:B------:R2:W-:Y:S01]  /*11150*/  LDGSTS.E.BYPASS.LTC128B.128 [R235+0xc880], [R24.64], !P2 ;  /* 0x0c88000018eb7fae */ /* 0x0005e2000d101d50 */
[----:B------:R-:W-:Y:S02]  /*11160*/  LEA.HI.X R27, R84, R9, R91, 0x1, P0 ;  /* 0x00000009541b7211 */ /* 0x000fe400000f0c5b */
[----:B---3--:R-:W-:-:S03]  /*11170*/  LEA R10, P0, R238, R11, 0x1 ;  /* 0x0000000bee0a7211 */ /* 0x008fc600078008ff */
[----:B------:R2:W-:Y:S01]  /*11180*/  LDGSTS.E.BYPASS.LTC128B.128 [R235+0xe080], [R26.64], !P5 ;  /* 0x0e0800001aeb7fae */ /* 0x0005e2000e901d50 */
[----:B------:R-:W-:-:S05]  /*11190*/  LEA.HI.X R11, R238, R9, R89, 0x1, P0 ;  /* 0x00000009ee0b7211 */ /* 0x000fca00000f0c59 */
[----:B------:R2:W-:Y:S04]  /*111a0*/  LDGSTS.E.BYPASS.LTC128B.128 [R235+0xf880], [R10.64], !P4 ;  /* 0x0f8800000aeb7fae */ /* 0x0005e8000e101d50 */
.L_x_940:
[----:B------:R-:W-:Y:S05]  /*111b0*/  BSYNC B0 ;  /* 0x0000000000007941 */ /* 0x000fea0003800000 */
.L_x_937:
[----:B--234-:R-:W-:Y:S01]  /*111c0*/  LOP3.LUT R3, R82, 0xffffffe0, RZ, 0xc0, !PT ;  /* 0xffffffe052037812 */ /* 0x01cfe200078ec0ff */
[----:B------:R-:W-:Y:S01]  /*111d0*/  IMAD.SHL.U32 R215, R2, 0x2, RZ ;  /* 0x0000000202d77824 */ /* 0x000fe200078e00ff */
[----:B------:R-:W0:Y:S03]  /*111e0*/  LDGDEPBAR ;  /* 0x00000000000079af */ /* 0x000e260000000000 */
[----:B------:R-:W-:Y:S01]  /*111f0*/  IMAD.IADD R3, R224, 0x1, -R3 ;  /* 0x00000001e0037824 */ /* 0x000fe200078e0a03 */
[----:B------:R-:W-:Y:S01]  /*11200*/  LDSM.16.MT88.4 R148, [R215+0x4080] ;  /* 0x00408000d794783b */ /* 0x000fe20000004200 */
[--C-:B------:R-:W-:Y:S02]  /*11210*/  IMAD R214, R221, 0x2, R215.reuse ;  /* 0x00000002ddd67824 */ /* 0x100fe400078e02d7 */
[C---:B------:R-:W-:Y:S01]  /*11220*/  IMAD R213, R219.reuse, 0x2, R215 ;  /* 0x00000002dbd57824 */ /* 0x040fe200078e02d7 */
[----:B------:R-:W-:Y:S01]  /*11230*/  SHF.R.S32.HI R0, RZ, 0x1f, R3 ;  /* 0x0000001fff007819 */ /* 0x000fe20000011403 */
[----:B------:R-:W-:Y:S01]  /*11240*/  IMAD R212, R219, 0x2, R214 ;  /* 0x00000002dbd47824 */ /* 0x000fe200078e02d6 */
[----:B------:R-:W-:Y:S02]  /*11250*/  LDSM.16.MT88.4 R140, [R214+0x4080] ;  /* 0x00408000d68c783b */ /* 0x000fe40000004200 */
[----:B------:R-:W-:-:S02]  /*11260*/  LEA.HI R0, R0, R3, RZ, 0x2 ;  /* 0x0000000300007211 */ /* 0x000fc400078f10ff */
[----:B------:R-:W-:Y:S02]  /*11270*/  LDSM.16.MT88.4 R132, [R213+0x4080] ;  /* 0x00408000d584783b */ /* 0x000fe40000004200 */
[----:B------:R-:W-:Y:S02]  /*11280*/  LOP3.LUT R0, R0, 0x7ffffffc, RZ, 0xc0, !PT ;  /* 0x7ffffffc00007812 */ /* 0x000fe400078ec0ff */
[----:B-1----:R-:W-:Y:S03]  /*11290*/  LDSM.16.MT88.4 R40, [R215+0x5880] ;  /* 0x00588000d728783b */ /* 0x002fe60000004200 */
        /* <DEDUP_REMOVED lines=10> */
[----:B------:R-:W-:Y:S03]  /*11340*/  LDSM.16.MT88.4 R88, [R213+0x7080] ;  /* 0x00708000d558783b */ /* 0x000fe60000004200 */
[----:B------:R-:W-:Y:S01]  /*11350*/  FSEL R21, R21, -INF , P0 ;  /* 0xff80000015157808 */ /* 0x000fe20000000000 */
[----:B------:R-:W-:Y:S01]  /*11360*/  LDSM.16.MT88.4 R96, [R212+0x7080] ;  /* 0x00708000d460783b */ /* 0x000fe20000004200 */
[----:B------:R-:W-:Y:S02]  /*11370*/  FSEL R33, R33, -INF , P0 ;  /* 0xff80000021217808 */ /* 0x000fe40000000000 */
[----:B------:R-:W-:Y:S01]  /*11380*/  ISETP.GT.AND P0, PT, R83, 0x8, PT ;  /* 0x000000085300780c */ /* 0x000fe20003f04270 */
        /* <DEDUP_REMOVED lines=18> */
[----:B------:R-:W-:Y:S02]  /*114b0*/  FMNMX.FTZ R5, R32, R33, !PT ;  /* 0x0000002120057209 */ /* 0x000fe40007810000 */
[----:B------:R-:W-:Y:S02]  /*114c0*/  FSEL R17, R17, -INF , P0 ;  /* 0xff80000011117808 */ /* 0x000fe40000000000 */
[----:B------:R-:W-:-:S02]  /*114d0*/  FMNMX.FTZ R5, R12, R5, !PT ;  /* 0x000000050c057209 */ /* 0x000fc40007810000 */
[C---:B------:R-:W-:Y:S02]  /*114e0*/  ISETP.GT.AND P0, PT, R83.reuse, 0x18, PT ;  /* 0x000000185300780c */ /* 0x040fe40003f04270 */
[----:B------:R-:W-:Y:S02]  /*114f0*/  FMNMX.FTZ R5, R14, R5, !PT ;  /* 0x000000050e057209 */ /* 0x000fe40007810000 */
[----:B------:R-:W-:Y:S02]  /*11500*/  FSEL R15, R22, -INF , P0 ;  /* 0xff800000160f7808 */ /* 0x000fe40000000000 */
[----:B------:R-:W-:Y:S02]  /*11510*/  FSEL R10, R16, -INF , P0 ;  /* 0xff800000100a7808 */ /* 0x000fe40000000000 */
[----:B------:R-:W-:Y:S02]  /*11520*/  ISETP.GT.AND P0, PT, R83, 0x19, PT ;  /* 0x000000195300780c */ /* 0x000fe40003f04270 */
[----:B------:R-:W-:-:S02]  /*11530*/  FMNMX.FTZ R5, R6, R5, !PT ;  /* 0x0000000506057209 */ /* 0x000fc40007810000 */
[----:B------:R-:W-:Y:S02]  /*11540*/  FSEL R13, R8, -INF , P0 ;  /* 0xff800000080d7808 */ /* 0x000fe40000000000 */
[----:B------:R-:W-:Y:S02]  /*11550*/  FSEL R8, R7, -INF , P0 ;  /* 0xff80000007087808 */ /* 0x000fe40000000000 */
[----:B------:R-:W-:Y:S02]  /*11560*/  FMNMX.FTZ R5, R4, R5, !PT ;  /* 0x0000000504057209 */ /* 0x000fe40007810000 */
[----:B------:R-:W-:Y:S02]  /*11570*/  ISETP.GT.AND P0, PT, R83, 0x20, PT ;  /* 0x000000205300780c */ /* 0x000fe40003f04270 */
[----:B------:R-:W-:Y:S02]  /*11580*/  FMNMX.FTZ R5, R10, R5, !PT ;  /* 0x000000050a057209 */ /* 0x000fe40007810000 */
[----:B------:R-:W-:-:S02]  /*11590*/  FSEL R181, R181, -INF , P0 ;  /* 0xff800000b5b57808 */ /* 0x000fc40000000000 */
[----:B------:R-:W-:Y:S02]  /*115a0*/  FSEL R196, R196, -INF , P0 ;  /* 0xff800000c4c47808 */ /* 0x000fe40000000000 */
[----:B------:R-:W-:Y:S02]  /*115b0*/  ISETP.GT.AND P0, PT, R83, 0x21, PT ;  /* 0x000000215300780c */ /* 0x000fe40003f04270 */
[----:B------:R-:W-:Y:S02]  /*115c0*/  FMNMX.FTZ R5, R8, R5, !PT ;  /* 0x0000000508057209 */ /* 0x000fe40007810000 */
[----:B------:R-:W-:Y:S02]  /*115d0*/  FSEL R179, R179, -INF , P0 ;  /* 0xff800000b3b37808 */ /* 0x000fe40000000000 */
[----:B------:R-:W-:Y:S02]  /*115e0*/  FSEL R198, R198, -INF , P0 ;  /* 0xff800000c6c67808 */ /* 0x000fe40000000000 */
[----:B------:R-:W-:-:S02]  /*115f0*/  ISETP.GT.AND P0, PT, R83, 0x28, PT ;  /* 0x000000285300780c */ /* 0x000fc40003f04270 */
[----:B------:R-:W-:Y:S02]  /*11600*/  FMNMX.FTZ R5, R196, R5, !PT ;  /* 0x00000005c4057209 */ /* 0x000fe40007810000 */
[----:B------:R-:W-:Y:S02]  /*11610*/  FSEL R177, R177, -INF , P0 ;  /* 0xff800000b1b17808 */ /* 0x000fe40000000000 */
[----:B------:R-:W-:Y:S02]  /*11620*/  FSEL R182, R182, -INF , P0 ;  /* 0xff800000b6b67808 */ /* 0x000fe40000000000 */
[----:B------:R-:W-:Y:S02]  /*11630*/  ISETP.GT.AND P0, PT, R83, 0x29, PT ;  /* 0x000000295300780c */ /* 0x000fe40003f04270 */
[----:B------:R-:W-:Y:S01]  /*11640*/  FMNMX.FTZ R5, R198, R5, !PT ;  /* 0x00000005c6057209 */ /* 0x000fe20007810000 */
[----:B------:R-:W-:Y:S01]  /*11650*/  LDSM.16.MT88.4 R80, [R214+0x7080] ;  /* 0x00708000d650783b */ /* 0x000fe20000004200 */
[----:B------:R-:W-:-:S02]  /*11660*/  FSEL R180, R180, -INF , P0 ;  /* 0xff800000b4b47808 */ /* 0x000fc40000000000 */
        /* <DEDUP_REMOVED lines=14> */
[----:B------:R-:W1:Y:S02]  /*11750*/  SHFL.BFLY PT, R0, R3, 0x1, 0x1f ;  /* 0x0c201f0003007f89 */ /* 0x000e6400000e0000 */
[----:B-1----:R-:W-:Y:S02]  /*11760*/  FMNMX.FTZ R0, R3, R0, !PT ;  /* 0x0000000003007209 */ /* 0x002fe40007810000 */
[----:B------:R-:W-:Y:S02]  /*11770*/  FMNMX.FTZ R3, R177, R16, !PT ;  /* 0x00000010b1037209 */ /* 0x000fe40007810000 */
[C---:B------:R-:W-:Y:S01]  /*11780*/  FSETP.NEU.FTZ.AND P0, PT, R0.reuse, -INF , PT ;  /* 0xff8000000000780b */ /* 0x040fe20003f1d000 */
[----:B------:R-:W-:Y:S01]  /*11790*/  FMUL.FTZ R183, R0, c[0x0][0x2d0] ;  /* 0x0000b40000b77a20 */ /* 0x000fe20000410000 */
[----:B------:R-:W-:-:S04]  /*117a0*/  FMNMX.FTZ R3, R176, R3, !PT ;  /* 0x00000003b0037209 */ /* 0x000fc80007810000 */
[----:B------:R-:W-:Y:S01]  /*117b0*/  FSEL R183, R183, RZ, P0 ;  /* 0x000000ffb7b77208 */ /* 0x000fe20000000000 */
[----:B------:R-:W1:Y:S04]  /*117c0*/  SHFL.BFLY PT, R16, R3, 0x2, 0x1f ;  /* 0x0c401f0003107f89 */ /* 0x000e6800000e0000 */
[--C-:B------:R-:W-:Y:S02]  /*117d0*/  FFMA.FTZ R184, R32, c[0x0][0x2d0], -R183.reuse ;  /* 0x0000b40020b87a23 */ /* 0x100fe400000108b7 */
[--C-:B------:R-:W-:Y:S02]  /*117e0*/  FFMA.FTZ R157, R33, c[0x0][0x2d0], -R183.reuse ;  /* 0x0000b400219d7a23 */ /* 0x100fe400000108b7 */
[--C-:B------:R-:W-:Y:S01]  /*117f0*/  FFMA.FTZ R158, R12, c[0x0][0x2d0], -R183.reuse ;  /* 0x0000b4000c9e7a23 */ /* 0x100fe200000108b7 */
[----:B------:R-:W-:Y:S01]  /*11800*/  LDSM.16.MT88.4 R32, [R212+0x4080] ;  /* 0x00408000d420783b */ /* 0x000fe20000004200 */
[--C-:B------:R-:W-:Y:S01]  /*11810*/  FFMA.FTZ R190, R6, c[0x0][0x2d0], -R183.reuse ;  /* 0x0000b40006be7a23 */ /* 0x100fe200000108b7 */
[----:B------:R-:W-:Y:S01]  /*11820*/  MUFU.EX2 R184, R184 ;  /* 0x000000b800b87308 */ /* 0x000fe20000000800 */
[----:B------:R-:W-:-:S02]  /*11830*/  FFMA.FTZ R189, R4, c[0x0][0x2d0], -R183 ;  /* 0x0000b40004bd7a23 */ /* 0x000fc400000108b7 */
[----:B------:R-:W-:Y:S01]  /*11840*/  LDSM.16.MT88.4 R4, [R212+0x8880] ;  /* 0x00888000d404783b */ /* 0x000fe20000004200 */
[--C-:B------:R-:W-:Y:S02]  /*11850*/  FFMA.FTZ R191, R10, c[0x0][0x2d0], -R183.reuse ;  /* 0x0000b4000abf7a23 */ /* 0x100fe400000108b7 */
[--C-:B------:R-:W-:Y:S02]  /*11860*/  FFMA.FTZ R188, R8, c[0x0][0x2d0], -R183.reuse ;  /* 0x0000b40008bc7a23 */ /* 0x100fe400000108b7 */
[----:B------:R-:W2:Y:S01]  /*11870*/  MUFU.EX2 R157, R157 ;  /* 0x0000009d009d7308 */ /* 0x000ea20000000800 */
[--C-:B------:R-:W-:Y:S02]  /*11880*/  FFMA.FTZ R197, R198, c[0x0][0x2d0], -R183.reuse ;  /* 0x0000b400c6c57a23 */ /* 0x100fe400000108b7 */
[--C-:B------:R-:W-:Y:S01]  /*11890*/  FFMA.FTZ R196, R196, c[0x0][0x2d0], -R183.reuse ;  /* 0x0000b400c4c47a23 */ /* 0x100fe200000108b7 */
[----:B-1----:R-:W-:Y:S01]  /*118a0*/  FMNMX.FTZ R16, R3, R16, !PT ;  /* 0x0000001003107209 */ /* 0x002fe20007810000 */
[----:B------:R-:W-:-:S03]  /*118b0*/  FFMA.FTZ R3, R14, c[0x0][0x2d0], -R183 ;  /* 0x0000b4000e037a23 */ /* 0x000fc600000108b7 */
[----:B------:R-:W-:Y:S01]  /*118c0*/  MUFU.EX2 R158, R158 ;  /* 0x0000009e009e7308 */ /* 0x000fe20000000800 */
[--C-:B------:R-:W-:Y:S01]  /*118d0*/  FFMA.FTZ R199, R182, c[0x0][0x2d0], -R183.reuse ;  /* 0x0000b400b6c77a23 */ /* 0x100fe200000108b7 */
[----:B------:R-:W1:Y:S01]  /*118e0*/  SHFL.BFLY PT, R159, R16, 0x1, 0x1f ;  /* 0x0c201f00109f7f89 */ /* 0x000e6200000e0000 */
[----:B------:R-:W-:-:S05]  /*118f0*/  FFMA.FTZ R248, R180, c[0x0][0x2d0], -R183 ;  /* 0x0000b400b4f87a23 */ /* 0x000fca00000108b7 */
[----:B------:R-:W3:Y:S01]  /*11900*/  MUFU.EX2 R3, R3 ;  /* 0x0000000300037308 */ /* 0x000ee20000000800 */
[----:B--2---:R-:W-:Y:S01]  /*11910*/  F2FP.BF16.PACK_AB R128, R157, R184 ;  /* 0x000000b89d80723e */ /* 0x004fe200000010ff */
[----:B------:R-:W-:-:S06]  /*11920*/  FADD.FTZ R157, R184, R157 ;  /* 0x0000009db89d7221 */ /* 0x000fcc0000010000 */
[----:B------:R-:W-:Y:S01]  /*11930*/  MUFU.EX2 R190, R190 ;  /* 0x000000be00be7308 */ /* 0x000fe20000000800 */
[----:B---3--:R-:W-:-:S07]  /*11940*/  F2FP.BF16.PACK_AB R130, R3, R158 ;  /* 0x0000009e0382723e */ /* 0x008fce00000010ff */
[----:B------:R-:W-:Y:S01]  /*11950*/  MUFU.EX2 R189, R189 ;  /* 0x000000bd00bd7308 */ /* 0x000fe20000000800 */
[----:B-1----:R-:W-:Y:S01]  /*11960*/  FMNMX.FTZ R159, R159, R16, !PT ;  /* 0x000000109f9f7209 */ /* 0x002fe20007810000 */
[----:B------:R-:W-:-:S03]  /*11970*/  FADD.FTZ R158, R158, R157 ;  /* 0x0000009d9e9e7221 */ /* 0x000fc60000010000 */
[C---:B------:R-:W-:Y:S01]  /*11980*/  FSETP.NEU.FTZ.AND P0, PT, R159.reuse, -INF , PT ;  /* 0xff8000009f00780b */ /* 0x040fe20003f1d000 */
[----:B------:R-:W-:Y:S02]  /*11990*/  FMUL.FTZ R178, R159, c[0x0][0x2d0] ;  /* 0x0000b4009fb27a20 */ /* 0x000fe40000410000 */
[----:B------:R-:W-:Y:S01]  /*119a0*/  MUFU.EX2 R191, R191 ;  /* 0x000000bf00bf7308 */ /* 0x000fe20000000800 */
[----:B------:R-:W-:Y:S02]  /*119b0*/  FADD.FTZ R3, R3, R158 ;  /* 0x0000009e03037221 */ /* 0x000fe40000010000 */
[----:B------:R-:W-:-:S05]  /*119c0*/  FSEL R178, R178, RZ, P0 ;  /* 0x000000ffb2b27208 */ /* 0x000fca0000000000 */
[--C-:B------:R-:W-:Y:S01]  /*119d0*/  FFMA.FTZ R187, R20, c[0x0][0x2d0], -R178.reuse ;  /* 0x0000b40014bb7a23 */ /* 0x100fe200000108b2 */
[----:B------:R-:W-:Y:S01]  /*119e0*/  MUFU.EX2 R188, R188 ;  /* 0x000000bc00bc7308 */ /* 0x000fe20000000800 */
[--C-:B------:R-:W-:Y:S02]  /*119f0*/  FFMA.FTZ R186, R21, c[0x0][0x2d0], -R178.reuse ;  /* 0x0000b40015ba7a23 */ /* 0x100fe400000108b2 */
[--C-:B------:R-:W-:Y:S01]  /*11a00*/  FFMA.FTZ R185, R19, c[0x0][0x2d0], -R178.reuse ;  /* 0x0000b40013b97a23 */ /* 0x100fe200000108b2 */
[----:B------:R-:W-:Y:S01]  /*11a10*/  LDSM.16.MT88.4 R20, [R214+0x7880] ;  /* 0x00788000d614783b */ /* 0x000fe20000004200 */
[--C-:B------:R-:W-:Y:S02]  /*11a20*/  FFMA.FTZ R2, R11, c[0x0][0x2d0], -R178.reuse ;  /* 0x0000b4000b027a23 */ /* 0x100fe400000108b2 */
[--C-:B------:R-:W-:Y:S01]  /*11a30*/  FFMA.FTZ R194, R9, c[0x0][0x2d0], -R178.reuse ;  /* 0x0000b40009c27a23 */ /* 0x100fe200000108b2 */
[----:B------:R-:W-:Y:S01]  /*11a40*/  MUFU.EX2 R187, R187 ;  /* 0x000000bb00bb7308 */ /* 0x000fe20000000800 */
[----:B------:R-:W1:Y:S01]  /*11a50*/  LDSM.16.MT88.4 R8, [R215+0x4880] ;  /* 0x00488000d708783b */ /* 0x000e620000004200 */
[----:B------:R-:W-:-:S02]  /*11a60*/  FFMA.FTZ R193, R17, c[0x0][0x2d0], -R178 ;  /* 0x0000b40011c17a23 */ /* 0x000fc400000108b2 */
[--C-:B------:R-:W-:Y:S01]  /*11a70*/  FFMA.FTZ R195, R15, c[0x0][0x2d0], -R178.reuse ;  /* 0x0000b4000fc37a23 */ /* 0x100fe200000108b2 */
[----:B------:R-:W2:Y:S01]  /*11a80*/  LDSM.16.MT88.4 R16, [R214+0x4880] ;  /* 0x00488000d610783b */ /* 0x000ea20000004200 */
[--C-:B------:R-:W-:Y:S02]  /*11a90*/  FFMA.FTZ R192, R13, c[0x0][0x2d0], -R178.reuse ;  /* 0x0000b4000dc07a23 */ /* 0x100fe400000108b2 */
[----:B------:R-:W3:Y:S01]  /*11aa0*/  MUFU.EX2 R186, R186 ;  /* 0x000000ba00ba7308 */ /* 0x000ee20000000800 */
[----:B------:R-:W4:Y:S01]  /*11ab0*/  LDSM.16.MT88.4 R12, [R213+0x4880] ;  /* 0x00488000d50c783b */ /* 0x000f220000004200 */
[--C-:B------:R-:W-:Y:S02]  /*11ac0*/  FFMA.FTZ R198, R181, c[0x0][0x2d0], -R178.reuse ;  /* 0x0000b400b5c67a23 */ /* 0x100fe400000108b2 */
[--C-:B------:R-:W-:Y:S01]  /*11ad0*/  FFMA.FTZ R239, R179, c[0x0][0x2d0], -R178.reuse ;  /* 0x0000b400b3ef7a23 */ /* 0x100fe200000108b2 */
[----:B------:R-:W-:Y:S01]  /*11ae0*/  LDSM.16.MT88.4 R180, [R215+0x6880] ;  /* 0x00688000d7b4783b */ /* 0x000fe20000004200 */
[----:B------:R-:W-:-:S02]  /*11af0*/  FFMA.FTZ R222, R177, c[0x0][0x2d0], -R178 ;  /* 0x0000b400b1de7a23 */ /* 0x000fc400000108b2 */
[----:B------:R-:W-:Y:S01]  /*11b00*/  MUFU.EX2 R185, R185 ;  /* 0x000000b900b97308 */ /* 0x000fe20000000800 */
[----:B------:R-:W-:Y:S02]  /*11b10*/  FFMA.FTZ R247, R176, c[0x0][0x2d0], -R178 ;  /* 0x0000b400b0f77a23 */ /* 0x000fe400000108b2 */
[----:B------:R-:W-:Y:S05]  /*11b20*/  LDSM.16.MT88.4 R176, [R213+0x6880] ;  /* 0x00688000d5b0783b */ /* 0x000fea0000004200 */
        /* <DEDUP_REMOVED lines=11> */
[----:B------:R-:W5:Y:S06]  /*11be0*/  MUFU.EX2 R192, R192 ;  /* 0x000000c000c07308 */ /* 0x000f6c0000000800 */
[C---:B------:R-:W-:Y:S02]  /*11bf0*/  HMMA.16816.F32.BF16 R144, R128.reuse, R140, RZ ;  /* 0x0000008c8090723c */ /* 0x040fe400000418ff */
[----:B------:R-:W-:Y:S06]  /*11c00*/  MUFU.EX2 R196, R196 ;  /* 0x000000c400c47308 */ /* 0x000fec0000000800 */
[C---:B------:R-:W-:Y:S02]  /*11c10*/  HMMA.16816.F32.BF16 R136, R128.reuse, R132, RZ ;  /* 0x000000848088723c */ /* 0x040fe400000418ff */
[----:B------:R-:W1:Y:S06]  /*11c20*/  MUFU.EX2 R197, R197 ;  /* 0x000000c500c57308 */ /* 0x000e6c0000000800 */
        /* <DEDUP_REMOVED lines=33> */
[----:B------:R-:W-:Y:S01]  /*11e40*/  F2FP.BF16.PACK_AB R4, R189, R190 ;  /* 0x000000bebd04723e */ /* 0x000fe200000010ff */
[----:B------:R-:W-:Y:S01]  /*11e50*/  HMMA.16816.F32.BF16 R128, R128, R6, RZ ;  /* 0x000000068080723c */ /* 0x000fe200000418ff */
[----:B---3--:R-:W-:Y:S01]  /*11e60*/  F2FP.BF16.PACK_AB R5, R193, R194 ;  /* 0x000000c2c105723e */ /* 0x008fe200000010ff */
[----:B------:R-:W-:-:S02]  /*11e70*/  FADD.FTZ R190, R190, R3 ;  /* 0x00000003bebe7221 */ /* 0x000fc40000010000 */
[----:B------:R-:W-:Y:S02]  /*11e80*/  FADD.FTZ R194, R194, R185 ;  /* 0x000000b9c2c27221 */ /* 0x000fe40000010000 */
[----:B------:R-:W-:Y:S01]  /*11e90*/  FADD.FTZ R190, R189, R190 ;  /* 0x000000bebdbe7221 */ /* 0x000fe20000010000 */
[----:B------:R-:W-:Y:S01]  /*11ea0*/  F2FP.BF16.PACK_AB R6, R188, R191 ;  /* 0x000000bfbc06723e */ /* 0x000fe200000010ff */
[----:B------:R-:W-:Y:S01]  /*11eb0*/  FADD.FTZ R194, R193, R194 ;  /* 0x000000c2c1c27221 */ /* 0x000fe20000010000 */
[----:B-----5:R-:W-:Y:S01]  /*11ec0*/  F2FP.BF16.PACK_AB R7, R192, R195 ;  /* 0x000000c3c007723e */ /* 0x020fe200000010ff */
[----:B------:R-:W-:Y:S02]  /*11ed0*/  FADD.FTZ R191, R191, R190 ;  /* 0x000000bebfbf7221 */ /* 0x000fe40000010000 */
[----:B------:R-:W-:Y:S02]  /*11ee0*/  FADD.FTZ R195, R195, R194 ;  /* 0x000000c2c3c37221 */ /* 0x000fe40000010000 */
[----:B------:R-:W-:-:S02]  /*11ef0*/  FADD.FTZ R191, R188, R191 ;  /* 0x000000bfbcbf7221 */ /* 0x000fc40000010000 */
[----:B-1----:R-:W-:Y:S01]  /*11f00*/  HMMA.16816.F32.BF16 R152, R4, R8, R152 ;  /* 0x000000080498723c */ /* 0x002fe20000041898 */
[----:B------:R-:W-:-:S07]  /*11f10*/  FADD.FTZ R195, R192, R195 ;  /* 0x000000c3c0c37221 */ /* 0x000fce0000010000 */
[C---:B------:R-:W-:Y:S01]  /*11f20*/  HMMA.16816.F32.BF16 R148, R4.reuse, R10, R148 ;  /* 0x0000000a0494723c */ /* 0x040fe20000041894 */
[----:B------:R-:W1:Y:S07]  /*11f30*/  LDSM.16.MT88.4 R8, [R212+0x6080] ;  /* 0x00608000d408783b */ /* 0x000e6e0000004200 */
[C---:B--2---:R-:W-:Y:S08]  /*11f40*/  HMMA.16816.F32.BF16 R144, R4.reuse, R16, R144 ;  /* 0x000000100490723c */ /* 0x044ff00000041890 */
[C---:B------:R-:W-:Y:S01]  /*11f50*/  HMMA.16816.F32.BF16 R140, R4.reuse, R18, R140 ;  /* 0x00000012048c723c */ /* 0x040fe2000004188c */
[----:B------:R-:W-:Y:S07]  /*11f60*/  LDSM.16.MT88.4 R16, [R213+0x7880] ;  /* 0x00788000d510783b */ /* 0x000fee0000004200 */
[C---:B----4-:R-:W-:Y:S08]  /*11f70*/  HMMA.16816.F32.BF16 R136, R4.reuse, R12, R136 ;  /* 0x0000000c0488723c */ /* 0x050ff00000041888 */
[C---:B------:R-:W-:Y:S01]  /*11f80*/  HMMA.16816.F32.BF16 R132, R4.reuse, R14, R132 ;  /* 0x0000000e0484723c */ /* 0x040fe20000041884 */
[----:B------:R-:W-:Y:S07]  /*11f90*/  LDSM.16.MT88.4 R12, [R212+0x7880] ;  /* 0x00788000d40c783b */ /* 0x000fee0000004200 */
[C---:B------:R-:W-:Y:S08]  /*11fa0*/  HMMA.16816.F32.BF16 R44, R4.reuse, R164, R44 ;  /* 0x000000a4042c723c */ /* 0x040ff0000004182c */
        /* <DEDUP_REMOVED lines=14> */
[C---:B------:R-:W-:Y:S08]  /*12090*/  HMMA.16816.F32.BF16 R28, R4.reuse, R172, R28 ;  /* 0x000000ac041c723c */ /* 0x040ff0000004181c */
[C---:B------:R-:W-:Y:S01]  /*120a0*/  HMMA.16816.F32.BF16 R32, R4.reuse, R174, R32 ;  /* 0x000000ae0420723c */ /* 0x040fe20000041820 */
[----:B------:R-:W-:Y:S07]  /*120b0*/  LDSM.16.MT88.4 R172, [R212+0x6880] ;  /* 0x00688000d4ac783b */ /* 0x000fee0000004200 */
[C---:B------:R-:W-:Y:S08]  /*120c0*/  HMMA.16816.F32.BF16 R36, R4.reuse, R168, R36 ;  /* 0x000000a80424723c */ /* 0x040ff00000041824 */
[C---:B------:R-:W-:Y:S01]  /*120d0*/  HMMA.16816.F32.BF16 R40, R4.reuse, R170, R40 ;  /* 0x000000aa0428723c */ /* 0x040fe20000041828 */
[----:B------:R-:W-:Y:S07]  /*120e0*/  LDSM.16.MT88.4 R168, [R215+0x8080] ;  /* 0x00808000d7a8783b */ /* 0x000fee0000004200 */
[C---:B------:R-:W-:Y:S08]  /*120f0*/  HMMA.16816.F32.BF16 R76, R4.reuse, R20, R76 ;  /* 0x00000014044c723c */ /* 0x040ff0000004184c */
[C---:B------:R-:W-:Y:S01]  /*12100*/  HMMA.16816.F32.BF16 R80, R4.reuse, R22, R80 ;  /* 0x000000160450723c */ /* 0x040fe20000041850 */
[----:B------:R-:W5:Y:S07]  /*12110*/  LDSM.16.MT88.4 R20, [R215+0x5080] ;  /* 0x00508000d714783b */ /* 0x000f6e0000004200 */
[C---:B------:R-:W-:Y:S08]  /*12120*/  HMMA.16816.F32.BF16 R84, R4.reuse, R16, R84 ;  /* 0x000000100454723c */ /* 0x040ff00000041854 */
[C---:B------:R-:W-:Y:S01]  /*12130*/  HMMA.16816.F32.BF16 R88, R4.reuse, R18, R88 ;  /* 0x000000120458723c */ /* 0x040fe20000041858 */
[----:B------:R-:W1:Y:S07]  /*12140*/  LDSM.16.MT88.4 R16, [R213+0x5080] ;  /* 0x00508000d510783b */ /* 0x000e6e0000004200 */
[C---:B------:R-:W-:Y:S08]  /*12150*/  HMMA.16816.F32.BF16 R92, R4.reuse, R12, R92 ;  /* 0x0000000c045c723c */ /* 0x040ff0000004185c */
[C---:B------:R-:W-:Y:S01]  /*12160*/  HMMA.16816.F32.BF16 R96, R4.reuse, R14, R96 ;  /* 0x0000000e0460723c */ /* 0x040fe20000041860 */
[----:B------:R-:W1:Y:S07]  /*12170*/  LDSM.16.MT88.4 R12, [R212+0x5080] ;  /* 0x00508000d40c783b */ /* 0x000e6e0000004200 */
[C---:B--2---:R-:W-:Y:S08]  /*12180*/  HMMA.16816.F32.BF16 R108, R4.reuse, R164, R108 ;  /* 0x000000a4046c723c */ /* 0x044ff0000004186c */
[C---:B------:R-:W-:Y:S01]  /*12190*/  HMMA.16816.F32.BF16 R112, R4.reuse, R166, R112 ;  /* 0x000000a60470723c */ /* 0x040fe20000041870 */
[----:B------:R-:W-:Y:S07]  /*121a0*/  LDSM.16.MT88.4 R164, [R214+0x8080] ;  /* 0x00808000d6a4783b */ /* 0x000fee0000004200 */
[C---:B---3--:R-:W-:Y:S08]  /*121b0*/  HMMA.16816.F32.BF16 R116, R4.reuse, R160, R116 ;  /* 0x000000a00474723c */ /* 0x048ff00000041874 */
[C---:B------:R-:W-:Y:S01]  /*121c0*/  HMMA.16816.F32.BF16 R120, R4.reuse, R162, R120 ;  /* 0x000000a20478723c */ /* 0x040fe20000041878 */
[----:B------:R-:W-:Y:S07]  /*121d0*/  LDSM.16.MT88.4 R160, [R213+0x8080] ;  /* 0x00808000d5a0783b */ /* 0x000fee0000004200 */
[C---:B----4-:R-:W-:Y:S08]  /*121e0*/  HMMA.16816.F32.BF16 R124, R4.reuse, R24, R124 ;  /* 0x00000018047c723c */ /* 0x050ff0000004187c */
[----:B------:R-:W-:Y:S01]  /*121f0*/  HMMA.16816.F32.BF16 R128, R4, R26, R128 ;  /* 0x0000001a0480723c */ /* 0x000fe20000041880 */
[----:B------:R-:W-:Y:S06]  /*12200*/  LDSM.16.MT88.4 R24, [R212+0x8080] ;  /* 0x00808000d418783b */ /* 0x000fec0000004200 */
        /* <DEDUP_REMOVED lines=12> */
[----:B------:R-:W-:-:S03]  /*122d0*/  FADD.FTZ R247, R247, R222 ;  /* 0x000000def7f77221 */ /* 0x000fc60000010000 */
[C---:B------:R-:W-:Y:S01]  /*122e0*/  HMMA.16816.F32.BF16 R140, R4.reuse, R10, R140 ;  /* 0x0000000a048c723c */ /* 0x040fe2000004188c */
[----:B------:R-:W1:Y:S07]  /*122f0*/  LDSM.16.MT88.4 R8, [R214+0x6880] ;  /* 0x00688000d608783b */ /* 0x000e6e0000004200 */
[C---:B-----5:R-:W-:Y:S08]  /*12300*/  HMMA.16816.F32.BF16 R152, R4.reuse, R20, R152 ;  /* 0x000000140498723c */ /* 0x060ff00000041898 */
        /* <DEDUP_REMOVED lines=25> */
[C---:B--2---:R-:W-:Y:S08]  /*124a0*/  HMMA.16816.F32.BF16 R100, R4.reuse, R20, R100 ;  /* 0x000000140464723c */ /* 0x044ff00000041864 */
[C---:B------:R-:W-:Y:S08]  /*124b0*/  HMMA.16816.F32.BF16 R104, R4.reuse, R22, R104 ;  /* 0x000000160468723c */ /* 0x040ff00000041868 */
[C---:B---3--:R-:W-:Y:S08]  /*124c0*/  HMMA.16816.F32.BF16 R108, R4.reuse, R16, R108 ;  /* 0x00000010046c723c */ /* 0x048ff0000004186c */
[C---:B------:R-:W-:Y:S08]  /*124d0*/  HMMA.16816.F32.BF16 R112, R4.reuse, R18, R112 ;  /* 0x000000120470723c */ /* 0x040ff00000041870 */
[C---:B----4-:R-:W-:Y:S08]  /*124e0*/  HMMA.16816.F32.BF16 R116, R4.reuse, R12, R116 ;  /* 0x0000000c0474723c */ /* 0x050ff00000041874 */
[C---:B------:R-:W-:Y:S08]  /*124f0*/  HMMA.16816.F32.BF16 R120, R4.reuse, R14, R120 ;  /* 0x0000000e0478723c */ /* 0x040ff00000041878 */
[C---:B-1----:R-:W-:Y:S08]  /*12500*/  HMMA.16816.F32.BF16 R124, R4.reuse, R8, R124 ;  /* 0x00000008047c723c */ /* 0x042ff0000004187c */
[----:B------:R-:W-:Y:S01]  /*12510*/  HMMA.16816.F32.BF16 R128, R4, R10, R128 ;  /* 0x0000000a0480723c */ /* 0x000fe20000041880 */
[----:B------:R-:W-:Y:S07]  /*12520*/  @!P1 BRA `(.L_x_941) ;  /* 0x0000306000009947 */ /* 0x000fee0003800000 */
[----:B------:R-:W1:Y:S01]  /*12530*/  S2R R3, SR_TID.X ;  /* 0x0000000000037919 */ /* 0x000e620000002100 */
[----:B------:R-:W-:-:S02]  /*12540*/  IADD3 R246, R156, -0x2, RZ ;  /* 0xfffffffe9cf67810 */ /* 0x000fc40007ffe0ff */
[----:B-1----:R-:W-:-:S04]  /*12550*/  SHF.R.S32.HI R2, RZ, 0x1f, R3 ;  /* 0x0000001fff027819 */ /* 0x002fc80000011403 */
[----:B------:R-:W-:-:S04]  /*12560*/  LEA.HI R239, R2, R3, RZ, 0x3 ;  /* 0x0000000302ef7211 */ /* 0x000fc800078f18ff */
[----:B------:R-:W-:Y:S02]  /*12570*/  LOP3.LUT R2, R239, 0xfffffff8, RZ, 0xc0, !PT ;  /* 0xfffffff8ef027812 */ /* 0x000fe400078ec0ff */
[----:B------:R-:W-:-:S03]  /*12580*/  SHF.R.S32.HI R239, RZ, 0x3, R239 ;  /* 0x00000003ffef7819 */ /* 0x000fc600000114ef */
[----:B------:R-:W-:Y:S01]  /*12590*/  IMAD.IADD R2, R3, 0x1, -R2 ;  /* 0x0000000103027824 */ /* 0x000fe200078e0a02 */
[----:B------:R-:W-:-:S03]  /*125a0*/  IADD3 R239, -R239, 0x30, RZ ;  /* 0x00000030efef7810 */ /* 0x000fc60007ffe1ff */
[----:B------:R-:W-:-:S05]  /*125b0*/  IMAD.SHL.U32 R241, R2, 0x8, RZ ;  /* 0x0000000802f17824 */ /* 0x000fca00078e00ff */
[C---:B------:R-:W-:Y:S02]  /*125c0*/  IADD3 R4, R241.reuse, 0x40, RZ ;  /* 0x00000040f1047810 */ /* 0x040fe40007ffe0ff */
[----:B------:R-:W-:Y:S02]  /*125d0*/  IADD3 R2, R241, 0x80, RZ ;  /* 0x00000080f1027810 */ /* 0x000fe40007ffe0ff */
[----:B------:R-:W-:Y:S02]  /*125e0*/  SHF.R.S32.HI R243, RZ, 0x1f, R4 ;  /* 0x0000001ffff37819 */ /* 0x000fe40000011404 */
[----:B------:R-:W-:Y:S02]  /*125f0*/  SHF.R.S32.HI R245, RZ, 0x1f, R2 ;  /* 0x0000001ffff57819 */ /* 0x000fe40000011402 */
[----:B------:R-:W-:Y:S02]  /*12600*/  LEA.HI R243, R243, R4, RZ, 0x3 ;  /* 0x00000004f3f37211 */ /* 0x000fe400078f18ff */
[----:B------:R-:W-:-:S02]  /*12610*/  LEA.HI R245, R245, R2, RZ, 0x3 ;  /* 0x00000002f5f57211 */ /* 0x000fc400078f18ff */
[----:B------:R-:W-:Y:S02]  /*12620*/  LOP3.LUT R243, R243, 0xfffffff8, RZ, 0xc0, !PT ;  /* 0xfffffff8f3f37812 */ /* 0x000fe400078ec0ff */
[----:B------:R-:W-:Y:S02]  /*12630*/  LOP3.LUT R245, R245, 0xfffffff8, RZ, 0xc0, !PT ;  /* 0xfffffff8f5f57812 */ /* 0x000fe400078ec0ff */
[----:B------:R-:W-:Y:S02]  /*12640*/  SHF.R.S32.HI R240, RZ, 0x1f, R241 ;  /* 0x0000001ffff07819 */ /* 0x000fe400000114f1 */
[----:B------:R-:W-:Y:S02]  /*12650*/  SHF.R.S32.HI R242, RZ, 0x1f, R243 ;  /* 0x0000001ffff27819 */ /* 0x000fe400000114f3 */
[----:B------:R-:W-:Y:S02]  /*12660*/  SHF.R.S32.HI R244, RZ, 0x1f, R245 ;  /* 0x0000001ffff47819 */ /* 0x000fe400000114f5 */
[C---:B------:R-:W-:Y:S01]  /*12670*/  SHF.L.U64.HI R240, R241.reuse, 0x1, R240 ;  /* 0x00000001f1f07819 */ /* 0x040fe200000102f0 */
[----:B------:R-:W-:Y:S01]  /*12680*/  IMAD.SHL.U32 R241, R241, 0x2, RZ ;  /* 0x00000002f1f17824 */ /* 0x000fe200078e00ff */
[C---:B------:R-:W-:Y:S01]  /*12690*/  SHF.L.U64.HI R242, R243.reuse, 0x1, R242 ;  /* 0x00000001f3f27819 */ /* 0x040fe200000102f2 */
[----:B------:R-:W-:Y:S01]  /*126a0*/  IMAD.SHL.U32 R243, R243, 0x2, RZ ;  /* 0x00000002f3f37824 */ /* 0x000fe200078e00ff */
[C---:B------:R-:W-:Y:S01]  /*126b0*/  SHF.L.U64.HI R244, R245.reuse, 0x1, R244 ;  /* 0x00000001f5f47819 */ /* 0x040fe200000102f4 */
[----:B------:R-:W-:-:S02]  /*126c0*/  IMAD.SHL.U32 R245, R245, 0x2, RZ ;  /* 0x00000002f5f57824 */ /* 0x000fc400078e00ff */
.L_x_946:
[----:B------:R-:W-:Y:S01]  /*126d0*/  SHF.R.S32.HI R5, RZ, 0x1f, R234 ;  /* 0x0000001fff057819 */ /* 0x000fe200000114ea */
[C---:B------:R-:W-:Y:S01]  /*126e0*/  IMAD.WIDE.U32 R8, R234.reuse, c[0x0][0x208], RZ ;  /* 0x00008200ea087a25 */ /* 0x040fe200078e00ff */
[----:B------:R-:W-:Y:S01]  /*126f0*/  SHF.R.S32.HI R249, RZ, 0x1f, R223 ;  /* 0x0000001ffff97819 */ /* 0x000fe200000114df */
[----:B------:R-:W-:Y:S04]  /*12700*/  DEPBAR.LE SB0, 0x0 ;  /* 0x000080000000791a */ /* 0x000fe80000000000 */
[----:B------:R-:W-:Y:S01]  /*12710*/  BAR.SYNC.DEFER_BLOCKING 0x0 ;  /* 0x0000000000007b1d */ /* 0x000fe20000010000 */
[----:B------:R-:W-:Y:S01]  /*12720*/  IMAD R5, R5, c[0x0][0x208], RZ ;  /* 0x0000820005057a24 */ /* 0x000fe200078e02ff */
[----:B------:R-:W-:Y:S01]  /*12730*/  SHF.R.S32.HI R6, RZ, 0x1f, R233 ;  /* 0x0000001fff067819 */ /* 0x000fe200000114e9 */
[----:B------:R-:W-:Y:S01]  /*12740*/  IMAD.WIDE.U32 R10, R223, c[0x0][0x210], RZ ;  /* 0x00008400df0a7a25 */ /* 0x000fe200078e00ff */
[----:B------:R-:W-:Y:S02]  /*12750*/  ISETP.GE.AND P1, PT, R229, c[0x0][0x1d4], PT ;  /* 0x00007500e5007a0c */ /* 0x000fe40003f26270 */
[----:B------:R-:W-:Y:S01]  /*12760*/  SHF.R.S32.HI R251, RZ, 0x1f, R238 ;  /* 0x0000001ffffb7819 */ /* 0x000fe200000114ee */
[----:B------:R-:W-:Y:S01]  /*12770*/  IMAD R5, R234, c[0x0][0x20c], R5 ;  /* 0x00008300ea057a24 */ /* 0x000fe200078e0205 */
[----:B------:R-:W-:Y:S01]  /*12780*/  MOV R3, R0 ;  /* 0x0000000000037202 */ /* 0x000fe20000000f00 */
[----:B------:R-:W-:Y:S02]  /*12790*/  IMAD R6, R6, c[0x0][0x218], RZ ;  /* 0x0000860006067a24 */ /* 0x000fe400078e02ff */
[----:B------:R-:W-:Y:S02]  /*127a0*/  IMAD.IADD R9, R9, 0x1, R5 ;  /* 0x0000000109097824 */ /* 0x000fe400078e0205 */
[----:B------:R-:W-:Y:S02]  /*127b0*/  IMAD R5, R249, c[0x0][0x210], RZ ;  /* 0x00008400f9057a24 */ /* 0x000fe400078e02ff */
[----:B------:R-:W-:Y:S04]  /*127c0*/  IMAD.WIDE.U32 R8, R233, c[0x0][0x218], R8 ;  /* 0x00008600e9087a25 */ /* 0x000fe800078e0008 */
[----:B------:R-:W-:Y:S01]  /*127d0*/  IMAD R5, R223, c[0x0][0x214], R5 ;  /* 0x00008500df057a24 */ /* 0x000fe200078e0205 */
[----:B------:R-:W-:Y:S01]  /*127e0*/  IADD3 R4, P0, R10, R8, RZ ;  /* 0x000000080a047210 */ /* 0x000fe20007f1e0ff */
[----:B------:R-:W-:Y:S02]  /*127f0*/  IMAD R6, R233, c[0x0][0x21c], R6 ;  /* 0x00008700e9067a24 */ /* 0x000fe400078e0206 */
[----:B------:R-:W-:Y:S01]  /*12800*/  IMAD.IADD R5, R11, 0x1, R5 ;  /* 0x000000010b057824 */ /* 0x000fe200078e0205 */
[----:B------:R-:W-:Y:S01]  /*12810*/  LDSM.16.M88.4 R160, [R218] ;  /* 0x00000000daa0783b */ /* 0x000fe20000000200 */
[----:B------:R-:W-:Y:S01]  /*12820*/  IMAD R158, R221, 0x2, R218 ;  /* 0x00000002dd9e7824 */ /* 0x000fe200078e02da */
[----:B------:R-:W-:Y:S01]  /*12830*/  ULDC.64 UR4, c[0x0][0x118] ;  /* 0x0000460000047ab9 */ /* 0x000fe20000000a00 */
[----:B------:R-:W-:Y:S01]  /*12840*/  BSSY B0, `(.L_x_942) ;  /* 0x0000031000007945 */ /* 0x000fe20003800000 */
[----:B------:R-:W-:Y:S01]  /*12850*/  LDSM.16.M88.4 R164, [R217+0xa080] ;  /* 0x00a08000d9a4783b */ /* 0x000fe20000000200 */
[----:B------:R-:W-:Y:S02]  /*12860*/  IADD3.X R5, R5, R9, R6, P0, !PT ;  /* 0x0000000905057210 */ /* 0x000fe400007fe406 */
[C---:B------:R-:W-:Y:S01]  /*12870*/  LEA R2, P0, R4.reuse, c[0x0][0x1f8], 0x1 ;  /* 0x00007e0004027a11 */ /* 0x040fe200078008ff */
[----:B------:R-:W-:Y:S03]  /*12880*/  LDSM.16.M88.4 R168, [R217+0xa880] ;  /* 0x00a88000d9a8783b */ /* 0x000fe60000000200 */
[----:B------:R-:W-:Y:S01]  /*12890*/  LEA.HI.X R10, R4, c[0x0][0x1fc], R5, 0x1, P0 ;  /* 0x00007f00040a7a11 */ /* 0x000fe200000f0c05 */
[----:B------:R-:W-:Y:S04]  /*128a0*/  LDSM.16.M88.4 R24, [R217+0xb080] ;  /* 0x00b08000d918783b */ /* 0x000fe80000000200 */
[----:B------:R-:W1:Y:S04]  /*128b0*/  SHFL.IDX PT, R4, R2, RZ, 0x181f ;  /* 0x00181fff02047589 */ /* 0x000e6800000e0000 */
[----:B------:R-:W-:Y:S04]  /*128c0*/  LDSM.16.M88.4 R172, [R158] ;  /* 0x000000009eac783b */ /* 0x000fe80000000200 */
[----:B------:R-:W2:Y:S04]  /*128d0*/  SHFL.IDX PT, R5, R10, RZ, 0x181f ;  /* 0x00181fff0a057589 */ /* 0x000ea800000e0000 */
[----:B------:R3:W4:Y:S04]  /*128e0*/  LDSM.16.M88.4 R176, [R216] ;  /* 0x00000000d8b0783b */ /* 0x0007280000000200 */
[----:B------:R3:W3:Y:S04]  /*128f0*/  LDSM.16.M88.4 R180, [R211] ;  /* 0x00000000d3b4783b */ /* 0x0006e80000000200 */
[----:B------:R3:W3:Y:S01]  /*12900*/  LDSM.16.M88.4 R184, [R210] ;  /* 0x00000000d2b8783b */ /* 0x0006e20000000200 */
[C---:B-1----:R-:W-:Y:S05]  /*12910*/  IADD3 R12, P0, R4.reuse, R241, RZ ;  /* 0x000000f1040c7210 */ /* 0x042fea0007f1e0ff */
[C---:B--2---:R-:W-:Y:S01]  /*12920*/  IMAD.X R13, R5.reuse, 0x1, R240, P0 ;  /* 0x00000001050d7824 */ /* 0x044fe200000e06f0 */
[C---:B------:R-:W-:Y:S04]  /*12930*/  IADD3 R8, P0, R4.reuse, R243, RZ ;  /* 0x000000f304087210 */ /* 0x040fe80007f1e0ff */
[----:B------:R-:W-:Y:S01]  /*12940*/  @!PT LDS RZ, [RZ] ;  /* 0x00000000fffff984 */ /* 0x000fe20000000800 */
[----:B------:R-:W-:Y:S01]  /*12950*/  @!PT LDS RZ, [RZ] ;  /* 0x00000000fffff984 */ /* 0x000fe20000000800 */
[----:B------:R-:W-:Y:S01]  /*12960*/  @!PT LDS RZ, [RZ] ;  /* 0x00000000fffff984 */ /* 0x000fe20000000800 */
[----:B------:R1:W-:Y:S01]  /*12970*/  LDGSTS.E.BYPASS.LTC128B.128 [R235+0x4080], [R12.64], !P6 ;  /* 0x040800000ceb7fae */ /* 0x0003e2000f101d44 */
[C---:B------:R-:W-:Y:S02]  /*12980*/  IADD3.X R9, R5.reuse, R242, RZ, P0, !PT ;  /* 0x000000f205097210 */ /* 0x040fe400007fe4ff */
[----:B------:R-:W-:Y:S03]  /*12990*/  IADD3 R6, P0, R4, R245, RZ ;  /* 0x000000f504067210 */ /* 0x000fe60007f1e0ff */
[----:B------:R1:W-:Y:S01]  /*129a0*/  LDGSTS.E.BYPASS.LTC128B.128 [R235+0x5880], [R8.64], !P1 ;  /* 0x0588000008eb7fae */ /* 0x0003e2000c901d44 */
[----:B------:R-:W-:Y:S01]  /*129b0*/  ISETP.GT.AND P1, PT, R224, 0x7f, PT ;  /* 0x0000007fe000780c */ /* 0x000fe20003f24270 */
[----:B------:R-:W-:Y:S01]  /*129c0*/  IMAD.X R7, R5, 0x1, R244, P0 ;  /* 0x0000000105077824 */ /* 0x000fe200000e06f4 */
[C---:B------:R-:W-:Y:S04]  /*129d0*/  LEA R4, P0, R238.reuse, R4, 0x1 ;  /* 0x00000004ee047211 */ /* 0x040fe800078008ff */
[----:B------:R1:W-:Y:S01]  /*129e0*/  LDGSTS.E.BYPASS.LTC128B.128 [R235+0x7080], [R6.64], !P5 ;  /* 0x0708000006eb7fae */ /* 0x0003e2000e901d44 */
[----:B------:R-:W-:Y:S05]  /*129f0*/  LEA.HI.X R5, R238, R5, R251, 0x1, P0 ;  /* 0x00000005ee057211 */ /* 0x000fea00000f0cfb */
[----:B------:R1:W-:Y:S01]  /*12a00*/  LDGSTS.E.BYPASS.LTC128B.128 [R235+0x8880], [R4.64], !P4 ;  /* 0x0888000004eb7fae */ /* 0x0003e2000e101d44 */
[----:B------:R-:W-:-:S05]  /*12a10*/  @P1 BRA `(.L_x_943) ;  /* 0x0000013000001947 */ /* 0x000fca0003800000 */
[----:B----4-:R-:W-:-:S05]  /*12a20*/  BRA.DIV ~URZ, `(.L_x_944) ;  /* 0x00005de27f007947 */ /* 0x010fca000b800000 */
[----:B-1----:R1:W2:Y:S04]  /*12a30*/  SHFL.IDX PT, R5, R10, 0x1, 0x181f ;  /* 0x00381f000a057f89 */ /* 0x0022a800000e0000 */
[----:B------:R1:W4:Y:S02]  /*12a40*/  SHFL.IDX PT, R9, R2, 0x1, 0x181f ;  /* 0x00381f0002097f89 */ /* 0x00032400000e0000 */
.L_x_965:
[----:B----4-:R-:W-:Y:S02]  /*12a50*/  IADD3 R12, P0, R9, R241, RZ ;  /* 0x000000f1090c7210 */ /* 0x010fe40007f1e0ff */
[----:B------:R-:W-:Y:S03]  /*12a60*/  ISETP.GE.AND P1, PT, R229, c[0x0][0x1d4], PT ;  /* 0x00007500e5007a0c */ /* 0x000fe60003f26270 */
[----:B--2---:R-:W-:Y:S01]  /*12a70*/  IMAD.X R13, R5, 0x1, R240, P0 ;  /* 0x00000001050d7824 */ /* 0x004fe200000e06f0 */
[----:B-1----:R-:W-:Y:S04]  /*12a80*/  IADD3 R10, P0, R9, R243, RZ ;  /* 0x000000f3090a7210 */ /* 0x002fe80007f1e0ff */
[----:B------:R-:W-:Y:S01]  /*12a90*/  @!PT LDS RZ, [RZ] ;  /* 0x00000000fffff984 */ /* 0x000fe20000000800 */
[----:B------:R-:W-:Y:S01]  /*12aa0*/  @!PT LDS RZ, [RZ] ;  /* 0x00000000fffff984 */ /* 0x000fe20000000800 */
[----:B------:R-:W-:Y:S01]  /*12ab0*/  @!PT LDS RZ, [RZ] ;  /* 0x00000000fffff984 */ /* 0x000fe20000000800 */
[----:B------:R1:W-:Y:S01]  /*12ac0*/  LDGSTS.E.BYPASS.LTC128B.128 [R235+0x5080], [R12.64], !P6 ;  /* 0x050800000ceb7fae */ /* 0x0003e2000f101d44 */
[----:B------:R-:W-:Y:S01]  /*12ad0*/  IMAD.X R11, R5, 0x1, R242, P0 ;  /* 0x00000001050b7824 */ /* 0x000fe200000e06f2 */
[----:B------:R-:W-:Y:S04]  /*12ae0*/  IADD3 R6, P0, R9, R245, RZ ;  /* 0x000000f509067210 */ /* 0x000fe80007f1e0ff */
[----:B------:R1:W-:Y:S01]  /*12af0*/  LDGSTS.E.BYPASS.LTC128B.128 [R235+0x6880], [R10.64], !P1 ;  /* 0x068800000aeb7fae */ /* 0x0003e2000c901d44 */
[----:B------:R-:W-:Y:S01]  /*12b00*/  IMAD.X R7, R5, 0x1, R244, P0 ;  /* 0x0000000105077824 */ /* 0x000fe200000e06f4 */
[C---:B------:R-:W-:Y:S04]  /*12b10*/  LEA R4, P0, R238.reuse, R9, 0x1 ;  /* 0x00000009ee047211 */ /* 0x040fe800078008ff */
[----:B------:R1:W-:Y:S01]  /*12b20*/  LDGSTS.E.BYPASS.LTC128B.128 [R235+0x8080], [R6.64], !P5 ;  /* 0x0808000006eb7fae */ /* 0x0003e2000e901d44 */
[----:B------:R-:W-:Y:S05]  /*12b30*/  LEA.HI.X R5, R238, R5, R251, 0x1, P0 ;  /* 0x00000005ee057211 */ /* 0x000fea00000f0cfb */
[----:B------:R1:W-:Y:S03]  /*12b40*/  LDGSTS.E.BYPASS.LTC128B.128 [R235+0x9880], [R4.64], !P4 ;  /* 0x0988000004eb7fae */ /* 0x0003e6000e101d44 */
.L_x_943:
[----:B----4-:R-:W-:Y:S05]  /*12b50*/  BSYNC B0 ;  /* 0x0000000000007941 */ /* 0x010fea0003800000 */
.L_x_942:
[----:B------:R-:W0:Y:S01]  /*12b60*/  LDGDEPBAR ;  /* 0x00000000000079af */ /* 0x000e220000000000 */
[----:B------:R-:W-:Y:S01]  /*12b70*/  WARPSYNC 0xffffffff ;  /* 0xffffffff00007948 */ /* 0x000fe20003800000 */
[C---:B-1----:R-:W-:Y:S03]  /*12b80*/  HMMA.16816.F32.BF16 R4, R160.reuse, R164, RZ ;  /* 0x000000a4a004723c */ /* 0x042fe600000418ff */
[----:B------:R-:W-:Y:S02]  /*12b90*/  ISETP.GE.AND P0, PT, R246, 0x1, PT ;  /* 0x00000001f600780c */ /* 0x000fe40003f06270 */
[----:B------:R-:W-:Y:S01]  /*12ba0*/  LDSM.16.M88.4 R196, [R209] ;  /* 0x00000000d1c4783b */ /* 0x000fe20000000200 */
[C---:B------:R-:W-:Y:S02]  /*12bb0*/  LEA R222, R219.reuse, R218, 0x1 ;  /* 0x000000dadbde7211 */ /* 0x040fe400078e08ff */
[C---:B------:R-:W-:Y:S01]  /*12bc0*/  HMMA.16816.F32.BF16 R8, R160.reuse, R166, RZ ;  /* 0x000000a6a008723c */ /* 0x040fe200000418ff */
[----:B------:R-:W-:Y:S03]  /*12bd0*/  LEA R2, R220, R217, 0x1 ;  /* 0x000000d9dc027211 */ /* 0x000fe600078e08ff */
[----:B------:R-:W-:Y:S01]  /*12be0*/  LDSM.16.M88.4 R188, [R222] ;  /* 0x00000000debc783b */ /* 0x000fe20000000200 */
[----:B------:R-:W-:Y:S03]  /*12bf0*/  LEA R156, R219, R158, 0x1 ;  /* 0x0000009edb9c7211 */ /* 0x000fe600078e08ff */
[C---:B------:R-:W-:Y:S03]  /*12c00*/  HMMA.16816.F32.BF16 R12, R160.reuse, R168, RZ ;  /* 0x000000a8a00c723c */ /* 0x040fe600000418ff */
[----:B------:R-:W1:Y:S05]  /*12c10*/  LDSM.16.M88.4 R192, [R2+0xa080] ;  /* 0x00a0800002c0783b */ /* 0x000e6a0000000200 */
[C---:B------:R-:W-:Y:S02]  /*12c20*/  HMMA.16816.F32.BF16 R16, R160.reuse, R170, RZ ;  /* 0x000000aaa010723c */ /* 0x040fe400000418ff */
[----:B------:R-:W-:Y:S06]  /*12c30*/  LDSM.16.M88.4 R164, [R2+0xb080] ;  /* 0x00b0800002a4783b */ /* 0x000fec0000000200 */
[C---:B------:R-:W-:Y:S01]  /*12c40*/  HMMA.16816.F32.BF16 R20, R160.reuse, R24, RZ ;  /* 0x00000018a014723c */ /* 0x040fe200000418ff */
[----:B------:R-:W-:Y:S07]  /*12c50*/  LDSM.16.M88.4 R168, [R156] ;  /* 0x000000009ca8783b */ /* 0x000fee0000000200 */
[----:B------:R-:W-:Y:S01]  /*12c60*/  HMMA.16816.F32.BF16 R24, R160, R26, RZ ;  /* 0x0000001aa018723c */ /* 0x000fe200000418ff */
[----:B------:R-:W2:Y:S07]  /*12c70*/  LDSM.16.M88.4 R160, [R2+0xa880] ;  /* 0x00a8800002a0783b */ /* 0x000eae0000000200 */
[C---:B------:R-:W-:Y:S08]  /*12c80*/  HMMA.16816.F32.BF16 R4, R172.reuse, R176, R4 ;  /* 0x000000b0ac04723c */ /* 0x040ff00000041804 */
[C---:B------:R-:W-:Y:S01]  /*12c90*/  HMMA.16816.F32.BF16 R8, R172.reuse, R178, R8 ;  /* 0x000000b2ac08723c */ /* 0x040fe20000041808 */
[----:B------:R-:W-:Y:S07]  /*12ca0*/  LDSM.16.M88.4 R176, [R209+0x1000] ;  /* 0x00100000d1b0783b */ /* 0x000fee0000000200 */
[C---:B---3--:R-:W-:Y:S08]  /*12cb0*/  HMMA.16816.F32.BF16 R12, R172.reuse, R180, R12 ;  /* 0x000000b4ac0c723c */ /* 0x048ff0000004180c */
[C---:B------:R-:W-:Y:S01]  /*12cc0*/  HMMA.16816.F32.BF16 R16, R172.reuse, R182, R16 ;  /* 0x000000b6ac10723c */ /* 0x040fe20000041810 */
[----:B------:R-:W-:Y:S07]  /*12cd0*/  LDSM.16.M88.4 R180, [R218+0x4000] ;  /* 0x00400000dab4783b */ /* 0x000fee0000000200 */
[C---:B------:R-:W-:Y:S08]  /*12ce0*/  HMMA.16816.F32.BF16 R20, R172.reuse, R184, R20 ;  /* 0x000000b8ac14723c */ /* 0x040ff00000041814 */
[----:B------:R-:W-:Y:S01]  /*12cf0*/  HMMA.16816.F32.BF16 R24, R172, R186, R24 ;  /* 0x000000baac18723c */ /* 0x000fe20000041818 */
[----:B------:R-:W3:Y:S07]  /*12d00*/  LDSM.16.M88.4 R172, [R209+0x800] ;  /* 0x00080000d1ac783b */ /* 0x000eee0000000200 */
[C---:B-1----:R-:W-:Y:S01]  /*12d10*/  HMMA.16816.F32.BF16 R4, R188.reuse, R192, R4 ;  /* 0x000000c0bc04723c */ /* 0x042fe20000041804 */
[----:B------:R-:W1:Y:S07]  /*12d20*/  LDSM.16.M88.4 R184, [R217+0xb880] ;  /* 0x00b88000d9b8783b */ /* 0x000e6e0000000200 */
[C---:B------:R-:W-:Y:S01]  /*12d30*/  HMMA.16816.F32.BF16 R8, R188.reuse, R194, R8 ;  /* 0x000000c2bc08723c */ /* 0x040fe20000041808 */
[----:B------:R-:W-:Y:S07]  /*12d40*/  LDSM.16.M88.4 R192, [R208] ;  /* 0x00000000d0c0783b */ /* 0x000fee0000000200 */
[C---:B--2---:R-:W-:Y:S08]  /*12d50*/  HMMA.16816.F32.BF16 R12, R188.reuse, R160, R12 ;  /* 0x000000a0bc0c723c */ /* 0x044ff0000004180c */
[C---:B------:R-:W-:Y:S01]  /*12d60*/  HMMA.16816.F32.BF16 R16, R188.reuse, R162, R16 ;  /* 0x000000a2bc10723c */ /* 0x040fe20000041810 */
[----:B------:R-:W2:Y:S07]  /*12d70*/  LDSM.16.M88.4 R160, [R217+0xc080] ;  /* 0x00c08000d9a0783b */ /* 0x000eae0000000200 */
[C---:B------:R-:W-:Y:S08]  /*12d80*/  HMMA.16816.F32.BF16 R20, R188.reuse, R164, R20 ;  /* 0x000000a4bc14723c */ /* 0x040ff00000041814 */
[----:B------:R-:W-:Y:S01]  /*12d90*/  HMMA.16816.F32.BF16 R24, R188, R166, R24 ;  /* 0x000000a6bc18723c */ /* 0x000fe20000041818 */
[----:B------:R-:W4:Y:S07]  /*12da0*/  LDSM.16.M88.4 R164, [R217+0xc880] ;  /* 0x00c88000d9a4783b */ /* 0x000f2e0000000200 */
[C---:B------:R-:W-:Y:S01]  /*12db0*/  HMMA.16816.F32.BF16 R4, R168.reuse, R196, R4 ;  /* 0x000000c4a804723c */ /* 0x040fe20000041804 */
[----:B------:R-:W5:Y:S07]  /*12dc0*/  LDSM.16.M88.4 R188, [R158+0x4000] ;  /* 0x004000009ebc783b */ /* 0x000f6e0000000200 */
[C---:B------:R-:W-:Y:S01]  /*12dd0*/  HMMA.16816.F32.BF16 R8, R168.reuse, R198, R8 ;  /* 0x000000c6a808723c */ /* 0x040fe20000041808 */
[----:B------:R-:W-:Y:S07]  /*12de0*/  LDSM.16.M88.4 R196, [R2+0xb880] ;  /* 0x00b8800002c4783b */ /* 0x000fee0000000200 */
[C---:B---3--:R-:W-:Y:S08]  /*12df0*/  HMMA.16816.F32.BF16 R12, R168.reuse, R172, R12 ;  /* 0x000000aca80c723c */ /* 0x048ff0000004180c */
[C---:B------:R-:W-:Y:S01]  /*12e00*/  HMMA.16816.F32.BF16 R16, R168.reuse, R174, R16 ;  /* 0x000000aea810723c */ /* 0x040fe20000041810 */
[----:B------:R-:W-:Y:S07]  /*12e10*/  LDSM.16.M88.4 R172, [R206] ;  /* 0x00000000ceac783b */ /* 0x000fee0000000200 */
[C---:B------:R-:W-:Y:S08]  /*12e20*/  HMMA.16816.F32.BF16 R20, R168.reuse, R176, R20 ;  /* 0x000000b0a814723c */ /* 0x040ff00000041814 */
[----:B------:R-:W-:Y:S01]  /*12e30*/  HMMA.16816.F32.BF16 R24, R168, R178, R24 ;  /* 0x000000b2a818723c */ /* 0x000fe20000041818 */
[----:B------:R-:W3:Y:S07]  /*12e40*/  LDSM.16.M88.4 R168, [R207] ;  /* 0x00000000cfa8783b */ /* 0x000eee0000000200 */
[C---:B-1----:R-:W-:Y:S01]  /*12e50*/  HMMA.16816.F32.BF16 R4, R180.reuse, R184, R4 ;  /* 0x000000b8b404723c */ /* 0x042fe20000041804 */
[----:B------:R-:W1:Y:S07]  /*12e60*/  LDSM.16.M88.4 R176, [R222+0x4000] ;  /* 0x00400000deb0783b */ /* 0x000e6e0000000200 */
[C---:B------:R-:W-:Y:S01]  /*12e70*/  HMMA.16816.F32.BF16 R8, R180.reuse, R186, R8 ;  /* 0x000000bab408723c */ /* 0x040fe20000041808 */
[----:B------:R-:W-:Y:S07]  /*12e80*/  LDSM.16.M88.4 R184, [R209+0x1800] ;  /* 0x00180000d1b8783b */ /* 0x000fee0000000200 */
[C---:B--2---:R-:W-:Y:S08]  /*12e90*/  HMMA.16816.F32.BF16 R12, R180.reuse, R160, R12 ;  /* 0x000000a0b40c723c */ /* 0x044ff0000004180c */
[C---:B------:R-:W-:Y:S01]  /*12ea0*/  HMMA.16816.F32.BF16 R16, R180.reuse, R162, R16 ;  /* 0x000000a2b410723c */ /* 0x040fe20000041810 */
[----:B------:R-:W2:Y:S07]  /*12eb0*/  LDSM.16.M88.4 R160, [R2+0xc080] ;  /* 0x00c0800002a0783b */ /* 0x000eae0000000200 */
[C---:B----4-:R-:W-:Y:S08]  /*12ec0*/  HMMA.16816.F32.BF16 R20, R180.reuse, R164, R20 ;  /* 0x000000a4b414723c */ /* 0x050ff00000041814 */
[----:B------:R-:W-:Y:S01]  /*12ed0*/  HMMA.16816.F32.BF16 R24, R180, R166, R24 ;  /* 0x000000a6b418723c */ /* 0x000fe20000041818 */
[----:B------:R-:W4:Y:S07]  /*12ee0*/  LDSM.16.M88.4 R164, [R2+0xc880] ;  /* 0x00c8800002a4783b */ /* 0x000f2e0000000200 */
[C---:B-----5:R-:W-:Y:S01]  /*12ef0*/  HMMA.16816.F32.BF16 R4, R188.reuse, R192, R4 ;  /* 0x000000c0bc04723c */ /* 0x060fe20000041804 */
[----:B------:R-:W5:Y:S07]  /*12f00*/  LDSM.16.M88.4 R180, [R156+0x4000] ;  /* 0x004000009cb4783b */ /* 0x000f6e0000000200 */
[C---:B------:R-:W-:Y:S01]  /*12f10*/  HMMA.16816.F32.BF16 R8, R188.reuse, R194, R8 ;  /* 0x000000c2bc08723c */ /* 0x040fe20000041808 */
[----:B------:R-:W-:Y:S07]  /*12f20*/  LDSM.16.M88.4 R192, [R217+0xd080] ;  /* 0x00d08000d9c0783b */ /* 0x000fee0000000200 */
[C---:B---3--:R-:W-:Y:S08]  /*12f30*/  HMMA.16816.F32.BF16 R12, R188.reuse, R168, R12 ;  /* 0x000000a8bc0c723c */ /* 0x048ff0000004180c */
[C---:B------:R-:W-:Y:S01]  /*12f40*/  HMMA.16816.F32.BF16 R16, R188.reuse, R170, R16 ;  /* 0x000000aabc10723c */ /* 0x040fe20000041810 */
[----:B------:R-:W3:Y:S07]  /*12f50*/  LDSM.16.M88.4 R168, [R209+0x2000] ;  /* 0x00200000d1a8783b */ /* 0x000eee0000000200 */
        /* <DEDUP_REMOVED lines=19> */
[----:B------:R-:W3:Y:S07]  /*13090*/  LDSM.16.M88.4 R168, [R204] ;  /* 0x00000000cca8783b */ /* 0x000eee0000000200 */
        /* <DEDUP_REMOVED lines=43> */
[----:B------:R-:W3:Y:S01]  /*13350*/  LDSM.16.M88.4 R188, [R222+0xc000] ;  /* 0x00c00000debc783b */ /* 0x000ee20000000200 */
[C---:B-1----:R-:W-:Y:S08]  /*13360*/  HMMA.16816.F32.BF16 R4, R176.reuse, R196, R4 ;  /* 0x000000c4b004723c */ /* 0x042ff00000041804 */
[C---:B------:R-:W-:Y:S01]  /*13370*/  HMMA.16816.F32.BF16 R8, R176.reuse, R198, R8 ;  /* 0x000000c6b008723c */ /* 0x040fe20000041808 */
[----:B------:R-:W-:Y:S07]  /*13380*/  LDSM.16.M88.4 R196, [R209+0x4800] ;  /* 0x00480000d1c4783b */ /* 0x000fee0000000200 */
[C---:B--2---:R-:W-:Y:S08]  /*13390*/  HMMA.16816.F32.BF16 R12, R176.reuse, R160, R12 ;  /* 0x000000a0b00c723c */ /* 0x044ff0000004180c */
[C---:B------:R-:W-:Y:S01]  /*133a0*/  HMMA.16816.F32.BF16 R16, R176.reuse, R162, R16 ;  /* 0x000000a2b010723c */ /* 0x040fe20000041810 */
[----:B------:R-:W1:Y:S07]  /*133b0*/  LDSM.16.M88.4 R160, [R2+0xf080] ;  /* 0x00f0800002a0783b */ /* 0x000e6e0000000200 */
[C---:B----4-:R-:W-:Y:S08]  /*133c0*/  HMMA.16816.F32.BF16 R20, R176.reuse, R164, R20 ;  /* 0x000000a4b014723c */ /* 0x050ff00000041814 */
[----:B------:R-:W-:Y:S01]  /*133d0*/  HMMA.16816.F32.BF16 R24, R176, R166, R24 ;  /* 0x000000a6b018723c */ /* 0x000fe20000041818 */
[----:B------:R-:W2:Y:S07]  /*133e0*/  LDSM.16.M88.4 R164, [R2+0xf880] ;  /* 0x00f8800002a4783b */ /* 0x000eae0000000200 */
[----:B------:R-:W4:Y:S01]  /*133f0*/  LDSM.16.M88.4 R176, [R156+0xc000] ;  /* 0x00c000009cb0783b */ /* 0x000f220000000200 */
[C---:B-----5:R-:W-:Y:S08]  /*13400*/  HMMA.16816.F32.BF16 R4, R180.reuse, R184, R4 ;  /* 0x000000b8b404723c */ /* 0x060ff00000041804 */
[C---:B------:R-:W-:Y:S08]  /*13410*/  HMMA.16816.F32.BF16 R8, R180.reuse, R186, R8 ;  /* 0x000000bab408723c */ /* 0x040ff00000041808 */
[C---:B---3--:R-:W-:Y:S08]  /*13420*/  HMMA.16816.F32.BF16 R12, R180.reuse, R168, R12 ;  /* 0x000000a8b40c723c */ /* 0x048ff0000004180c */
[C---:B------:R-:W-:Y:S08]  /*13430*/  HMMA.16816.F32.BF16 R16, R180.reuse, R170, R16 ;  /* 0x000000aab410723c */ /* 0x040ff00000041810 */
[C---:B------:R-:W-:Y:S08]  /*13440*/  HMMA.16816.F32.BF16 R20, R180.reuse, R172, R20 ;  /* 0x000000acb414723c */ /* 0x040ff00000041814 */
[----:B------:R-:W-:Y:S08]  /*13450*/  HMMA.16816.F32.BF16 R24, R180, R174, R24 ;  /* 0x000000aeb418723c */ /* 0x000ff00000041818 */
[C---:B------:R-:W-:Y:S08]  /*13460*/  HMMA.16816.F32.BF16 R4, R188.reuse, R192, R4 ;  /* 0x000000c0bc04723c */ /* 0x040ff00000041804 */
[C---:B------:R-:W-:Y:S08]  /*13470*/  HMMA.16816.F32.BF16 R8, R188.reuse, R194, R8 ;  /* 0x000000c2bc08723c */ /* 0x040ff00000041808 */
[C---:B-1----:R-:W-:Y:S08]  /*13480*/  HMMA.16816.F32.BF16 R12, R188.reuse, R160, R12 ;  /* 0x000000a0bc0c723c */ /* 0x042ff0000004180c */
[C---:B------:R-:W-:Y:S01]  /*13490*/  HMMA.16816.F32.BF16 R16, R188.reuse, R162, R16 ;  /* 0x000000a2bc10723c */ /* 0x040fe20000041810 */
[----:B------:R-:W1:Y:S07]  /*134a0*/  LDSM.16.M88.4 R160, [R209+0x5000] ;  /* 0x00500000d1a0783b */ /* 0x000e6e0000000200 */
[C---:B--2---:R-:W-:Y:S08]  /*134b0*/  HMMA.16816.F32.BF16 R20, R188.reuse, R164, R20 ;  /* 0x000000a4bc14723c */ /* 0x044ff00000041814 */
[----:B------:R-:W-:Y:S01]  /*134c0*/  HMMA.16816.F32.BF16 R24, R188, R166, R24 ;  /* 0x000000a6bc18723c */ /* 0x000fe20000041818 */
[----:B------:R-:W2:Y:S01]  /*134d0*/  LDSM.16.M88.4 R164, [R209+0x5800] ;  /* 0x00580000d1a4783b */ /* 0x000ea20000000200 */
[----:B------:R-:W-:Y:S06]  /*134e0*/  DEPBAR.LE SB0, 0x0 ;  /* 0x000080000000791a */ /* 0x000fec0000000000 */
[----:B------:R-:W-:Y:S01]  /*134f0*/  BAR.SYNC.DEFER_BLOCKING 0x0 ;  /* 0x0000000000007b1d */ /* 0x000fe20000010000 */
[C---:B----4-:R-:W-:Y:S08]  /*13500*/  HMMA.16816.F32.BF16 R4, R176.reuse, R196, R4 ;  /* 0x000000c4b004723c */ /* 0x050ff00000041804 */
[C---:B------:R-:W-:Y:S08]  /*13510*/  HMMA.16816.F32.BF16 R8, R176.reuse, R198, R8 ;  /* 0x000000c6b008723c */ /* 0x040ff00000041808 */
[C---:B-1----:R-:W-:Y:S08]  /*13520*/  HMMA.16816.F32.BF16 R12, R176.reuse, R160, R12 ;  /* 0x000000a0b00c723c */ /* 0x042ff0000004180c */
[C---:B------:R-:W-:Y:S04]  /*13530*/  HMMA.16816.F32.BF16 R16, R176.reuse, R162, R16 ;  /* 0x000000a2b010723c */ /* 0x040fe80000041810 */
[----:B------:R-:W-:Y:S02]  /*13540*/  FMUL.FTZ R157, R4, c[0x0][0x320] ;  /* 0x0000c800049d7a20 */ /* 0x000fe40000410000 */
[----:B------:R-:W-:Y:S02]  /*13550*/  FMUL.FTZ R156, R6, c[0x0][0x320] ;  /* 0x0000c800069c7a20 */ /* 0x000fe40000410000 */
[----:B------:R1:W3:Y:S01]  /*13560*/  MUFU.TANH R169, R157 ;  /* 0x0000009d00a97308 */ /* 0x0002e20000002400 */
[C---:B--2---:R-:W-:Y:S03]  /*13570*/  HMMA.16816.F32.BF16 R20, R176.reuse, R164, R20 ;  /* 0x000000a4b014723c */ /* 0x044fe60000041814 */
[----:B------:R-:W-:Y:S02]  /*13580*/  FMUL.FTZ R181, R5, c[0x0][0x320] ;  /* 0x0000c80005b57a20 */ /* 0x000fe40000410000 */
[----:B------:R-:W-:Y:S02]  /*13590*/  FMUL.FTZ R252, R7, c[0x0][0x320] ;  /* 0x0000c80007fc7a20 */ /* 0x000fe40000410000 */
[----:B------:R-:W-:Y:S01]  /*135a0*/  FMUL.FTZ R180, R8, c[0x0][0x320] ;  /* 0x0000c80008b47a20 */ /* 0x000fe20000410000 */
[----:B------:R-:W-:Y:S01]  /*135b0*/  HMMA.16816.F32.BF16 R24, R176, R166, R24 ;  /* 0x000000a6b018723c */ /* 0x000fe20000041818 */
[----:B------:R2:W4:Y:S03]  /*135c0*/  MUFU.TANH R6, R156 ;  /* 0x0000009c00067308 */ /* 0x0005260000002400 */
[----:B------:R-:W-:Y:S02]  /*135d0*/  FMUL.FTZ R184, R9, c[0x0][0x320] ;  /* 0x0000c80009b87a20 */ /* 0x000fe40000410000 */
[----:B------:R-:W-:Y:S02]  /*135e0*/  FMUL.FTZ R250, R12, c[0x0][0x320] ;  /* 0x0000c8000cfa7a20 */ /* 0x000fe40000410000 */
[----:B------:R-:W-:Y:S03]  /*135f0*/  FMUL.FTZ R198, R13, c[0x0][0x320] ;  /* 0x0000c8000dc67a20 */ /* 0x000fe60000410000 */
[----:B------:R-:W3:Y:S01]  /*13600*/  MUFU.TANH R181, R181 ;  /* 0x000000b500b57308 */ /* 0x000ee20000002400 */
[----:B------:R-:W-:Y:S02]  /*13610*/  FMUL.FTZ R174, R14, c[0x0][0x320] ;  /* 0x0000c8000eae7a20 */ /* 0x000fe40000410000 */
[----:B------:R-:W-:Y:S02]  /*13620*/  FMUL.FTZ R172, R15, c[0x0][0x320] ;  /* 0x0000c8000fac7a20 */ /* 0x000fe40000410000 */
[----:B-1----:R-:W-:Y:S02]  /*13630*/  FMUL.FTZ R157, R10, c[0x0][0x320] ;  /* 0x0000c8000a9d7a20 */ /* 0x002fe40000410000 */
[----:B------:R-:W-:Y:S02]  /*13640*/  FMUL.FTZ R170, R16, c[0x0][0x320] ;  /* 0x0000c80010aa7a20 */ /* 0x000fe40000410000 */
[----:B------:R-:W-:Y:S01]  /*13650*/  FMUL.FTZ R196, R20, c[0x0][0x320] ;  /* 0x0000c80014c47a20 */ /* 0x000fe20000410000 */
[----:B------:R-:W1:Y:S01]  /*13660*/  MUFU.TANH R252, R252 ;  /* 0x000000fc00fc7308 */ /* 0x000e620000002400 */
[----:B------:R-:W-:Y:S02]  /*13670*/  FMUL.FTZ R17, R17, c[0x0][0x320] ;  /* 0x0000c80011117a20 */ /* 0x000fe40000410000 */
[----:B------:R-:W-:Y:S02]  /*13680*/  FMUL.FTZ R185, R24, c[0x0][0x320] ;  /* 0x0000c80018b97a20 */ /* 0x000fe40000410000 */
[----:B--2---:R-:W-:Y:S02]  /*13690*/  FMUL.FTZ R156, R11, c[0x0][0x320] ;  /* 0x0000c8000b9c7a20 */ /* 0x004fe40000410000 */
[----:B------:R-:W-:Y:S02]  /*136a0*/  FMUL.FTZ R18, R18, c[0x0][0x320] ;  /* 0x0000c80012127a20 */ /* 0x000fe40000410000 */
[----:B------:R-:W-:Y:S01]  /*136b0*/  FMUL.FTZ R19, R19, c[0x0][0x320] ;  /* 0x0000c80013137a20 */ /* 0x000fe20000410000 */
[----:B------:R-:W2:Y:S01]  /*136c0*/  MUFU.TANH R180, R180 ;  /* 0x000000b400b47308 */ /* 0x000ea20000002400 */
[----:B------:R-:W-:Y:S02]  /*136d0*/  FMUL.FTZ R21, R21, c[0x0][0x320] ;  /* 0x0000c80015157a20 */ /* 0x000fe40000410000 */
[----:B------:R-:W-:Y:S02]  /*136e0*/  FMUL.FTZ R22, R22, c[0x0][0x320] ;  /* 0x0000c80016167a20 */ /* 0x000fe40000410000 */
[----:B------:R-:W-:Y:S02]  /*136f0*/  FMUL.FTZ R23, R23, c[0x0][0x320] ;  /* 0x0000c80017177a20 */ /* 0x000fe40000410000 */
[----:B------:R-:W-:Y:S02]  /*13700*/  FMUL.FTZ R25, R25, c[0x0][0x320] ;  /* 0x0000c80019197a20 */ /* 0x000fe40000410000 */
[----:B------:R-:W-:Y:S01]  /*13710*/  FMUL.FTZ R26, R26, c[0x0][0x320] ;  /* 0x0000c8001a1a7a20 */ /* 0x000fe20000410000 */
[----:B------:R-:W1:Y:S01]  /*13720*/  MUFU.TANH R184, R184 ;  /* 0x000000b800b87308 */ /* 0x000e620000002400 */
[----:B------:R-:W-:Y:S09]  /*13730*/  FMUL.FTZ R27, R27, c[0x0][0x320] ;  /* 0x0000c8001b1b7a20 */ /* 0x000ff20000410000 */
[----:B------:R1:W1:Y:S10]  /*13740*/  MUFU.TANH R189, R157 ;  /* 0x0000009d00bd7308 */ /* 0x0002740000002400 */
[----:B------:R1:W1:Y:S10]  /*13750*/  MUFU.TANH R9, R156 ;  /* 0x0000009c00097308 */ /* 0x0002740000002400 */
[----:B------:R-:W1:Y:S10]  /*13760*/  MUFU.TANH R250, R250 ;  /* 0x000000fa00fa7308 */ /* 0x000e740000002400 */
        /* <DEDUP_REMOVED lines=15> */
[----:B------:R-:W-:-:S05]  /*13860*/  @!P0 BRA `(.L_x_945) ;  /* 0x0000040000008947 */ /* 0x000fca0003800000 */
[----:B--234-:R-:W-:Y:S01]  /*13870*/  IMAD R5, R246, 0x30, R225 ;  /* 0x00000030f6057824 */ /* 0x01cfe200078e02e1 */
[----:B------:R-:W-:Y:S01]  /*13880*/  ISETP.NE.AND P1, PT, R231, 0x1, PT ;  /* 0x00000001e700780c */ /* 0x000fe20003f25270 */
[----:B------:R-:W-:Y:S03]  /*13890*/  IMAD.MOV.U32 R233, RZ, RZ, RZ ;  /* 0x000000ffffe97224 */ /* 0x000fe600078e00ff */
[----:B------:R-:W-:Y:S05]  /*138a0*/  IADD3 R234, R5, -0x30, R228 ;  /* 0xffffffd005ea7810 */ /* 0x000fea0007ffe0e4 */
[----:B------:R-:W-:Y:S04]  /*138b0*/  IMAD.MOV.U32 R5, RZ, RZ, R234 ;  /* 0x000000ffff057224 */ /* 0x000fe800078e00ea */
[----:B------:R-:W-:Y:S05]  /*138c0*/  @P1 IMAD.HI.U32 R2, R234, c[0x0][0x2bc], RZ ;  /* 0x0000af00ea021a27 */ /* 0x000fea00078e00ff */
[----:B------:R-:W-:Y:S02]  /*138d0*/  @P1 SHF.R.U32.HI R5, RZ, c[0x0][0x2c0], R2 ;  /* 0x0000b000ff051a19 */ /* 0x000fe40000011602 */
[----:B------:R-:W-:Y:S02]  /*138e0*/  ISETP.GE.AND P1, PT, R239, 0x1, PT ;  /* 0x00000001ef00780c */ /* 0x000fe40003f26270 */
[C---:B------:R-:W-:Y:S04]  /*138f0*/  @!P3 IADD3 R7, P0, R5.reuse, R236, RZ ;  /* 0x000000ec0507b210 */ /* 0x040fe80007f1e0ff */
[----:B------:R-:W-:Y:S01]  /*13900*/  @!P3 LEA.HI.X.SX32 R2, R5, R232, 0x1, P0 ;  /* 0x000000e80502b211 */ /* 0x000fe200000f0eff */
[----:B------:R-:W-:Y:S01]  /*13910*/  IMAD.MOV R5, RZ, RZ, -R5 ;  /* 0x000000ffff057224 */ /* 0x000fe200078e0a05 */
[----:B------:R-:W-:Y:S03]  /*13920*/  @!P3 LEA R12, P0, R7, c[0x0][0x2a0], 0x2 ;  /* 0x0000a800070cba11 */ /* 0x000fe600078010ff */
[----:B------:R-:W-:Y:S01]  /*13930*/  IMAD R234, R5, c[0x0][0x2b8], R234 ;  /* 0x0000ae0005ea7a24 */ /* 0x000fe200078e02ea */
[----:B------:R-:W-:Y:S01]  /*13940*/  @!P3 LEA.HI.X R13, R7, c[0x0][0x2a4], R2, 0x2, P0 ;  /* 0x0000a900070dba11 */ /* 0x000fe200000f1402 */
[----:B------:R-:W-:Y:S02]  /*13950*/  IMAD R7, R249, c[0x0][0x1e8], RZ ;  /* 0x00007a00f9077a24 */ /* 0x000fe400078e02ff */
[C---:B------:R-:W-:Y:S01]  /*13960*/  IMAD.WIDE.U32 R10, R234.reuse, c[0x0][0x1e0], RZ ;  /* 0x00007800ea0a7a25 */ /* 0x040fe200078e00ff */
[----:B------:R-:W-:Y:S01]  /*13970*/  SHF.R.S32.HI R5, RZ, 0x1f, R234 ;  /* 0x0000001fff057819 */ /* 0x000fe200000114ea */
[----:B------:R2:W3:Y:S02]  /*13980*/  @!P3 LDG.E R233, [R12.64] ;  /* 0x000000040ce9b981 */ /* 0x0004e4000c1e1900 */
[----:B------:R-:W-:Y:S02]  /*13990*/  IMAD R7, R223, c[0x0][0x1ec], R7 ;  /* 0x00007b00df077a24 */ /* 0x000fe400078e0207 */
[----:B------:R-:W-:Y:S04]  /*139a0*/  IMAD R5, R5, c[0x0][0x1e0], RZ ;  /* 0x0000780005057a24 */ /* 0x000fe800078e02ff */
[----:B------:R-:W-:Y:S04]  /*139b0*/  IMAD R5, R234, c[0x0][0x1e4], R5 ;  /* 0x00007900ea057a24 */ /* 0x000fe800078e0205 */
[----:B------:R-:W-:Y:S02]  /*139c0*/  IMAD.IADD R11, R11, 0x1, R5 ;  /* 0x000000010b0b7824 */ /* 0x000fe400078e0205 */
[----:B--2---:R-:W-:Y:S04]  /*139d0*/  IMAD.WIDE.U32 R12, R223, c[0x0][0x1e8], RZ ;  /* 0x00007a00df0c7a25 */ /* 0x004fe800078e00ff */
[----:B------:R-:W-:Y:S01]  /*139e0*/  IMAD.IADD R7, R13, 0x1, R7 ;  /* 0x000000010d077824 */ /* 0x000fe200078e0207 */
[----:B---3--:R-:W-:Y:S01]  /*139f0*/  SHF.R.S32.HI R8, RZ, 0x1f, R233 ;  /* 0x0000001fff087819 */ /* 0x008fe200000114e9 */
[C---:B------:R-:W-:Y:S04]  /*13a00*/  IMAD.WIDE.U32 R10, R233.reuse, c[0x0][0x1f0], R10 ;  /* 0x00007c00e90a7a25 */ /* 0x040fe800078e000a */
[----:B------:R-:W-:Y:S01]  /*13a10*/  IMAD R8, R8, c[0x0][0x1f0], RZ ;  /* 0x00007c0008087a24 */ /* 0x000fe200078e02ff */
[----:B------:R-:W-:Y:S03]  /*13a20*/  IADD3 R5, P0, R12, R10, RZ ;  /* 0x0000000a0c057210 */ /* 0x000fe60007f1e0ff */
[----:B------:R-:W-:Y:S05]  /*13a30*/  IMAD R8, R233, c[0x0][0x1f4], R8 ;  /* 0x00007d00e9087a24 */ /* 0x000fea00078e0208 */
[----:B------:R-:W-:Y:S02]  /*13a40*/  IADD3.X R8, R7, R11, R8, P0, !PT ;  /* 0x0000000b07087210 */ /* 0x000fe400007fe408 */
[C---:B------:R-:W-:Y:S04]  /*13a50*/  LEA R4, P0, R5.reuse, c[0x0][0x1c8], 0x1 ;  /* 0x0000720005047a11 */ /* 0x040fe800078008ff */
[----:B------:R-:W-:Y:S02]  /*13a60*/  LEA.HI.X R2, R5, c[0x0][0x1cc], R8, 0x1, P0 ;  /* 0x0000730005027a11 */ /* 0x000fe400000f0c08 */
[----:B------:R-:W2:Y:S04]  /*13a70*/  SHFL.IDX PT, R8, R4, RZ, 0x181f ;  /* 0x00181fff04087589 */ /* 0x000ea800000e0000 */
[----:B------:R-:W3:Y:S04]  /*13a80*/  SHFL.IDX PT, R5, R2, RZ, 0x181f ;  /* 0x00181fff02057589 */ /* 0x000ee800000e0000 */
[----:B------:R-:W4:Y:S01]  /*13a90*/  SHFL.IDX PT, R4, R4, 0x1, 0x181f ;  /* 0x00381f0004047f89 */ /* 0x000f2200000e0000 */
[C---:B--2---:R-:W-:Y:S05]  /*13aa0*/  @P1 IADD3 R14, P0, R8.reuse, R241, RZ ;  /* 0x000000f1080e1210 */ /* 0x044fea0007f1e0ff */
[C---:B---3--:R-:W-:Y:S01]  /*13ab0*/  @P1 IMAD.X R15, R5.reuse, 0x1, R240, P0 ;  /* 0x00000001050f1824 */ /* 0x048fe200000e06f0 */
[C---:B------:R-:W-:Y:S04]  /*13ac0*/  @P1 IADD3 R12, P0, R8.reuse, R243, RZ ;  /* 0x000000f3080c1210 */ /* 0x040fe80007f1e0ff */
[----:B------:R2:W-:Y:S01]  /*13ad0*/  @P1 LDGSTS.E.BYPASS.LTC128B.128 [R235+0xa080], [R14.64], !P6 ;  /* 0x0a0800000eeb1fae */ /* 0x0005e2000f101d44 */
[C---:B------:R-:W-:Y:S01]  /*13ae0*/  @P1 IMAD.X R13, R5.reuse, 0x1, R242, P0 ;  /* 0x00000001050d1824 */ /* 0x040fe200000e06f2 */
[----:B------:R-:W-:Y:S05]  /*13af0*/  @P1 IADD3 R10, P0, R8, R245, RZ ;  /* 0x000000f5080a1210 */ /* 0x000fea0007f1e0ff */
[----:B------:R-:W-:Y:S01]  /*13b00*/  @P1 IMAD.X R11, R5, 0x1, R244, P0 ;  /* 0x00000001050b1824 */ /* 0x000fe200000e06f4 */
[C---:B------:R-:W-:Y:S04]  /*13b10*/  @P1 LEA R16, P0, R238.reuse, R8, 0x1 ;  /* 0x00000008ee101211 */ /* 0x040fe800078008ff */
[C-C-:B-1----:R-:W-:Y:S02]  /*13b20*/  @P1 LEA.HI.X R17, R238.reuse, R5, R251.reuse, 0x1, P0 ;  /* 0x00000005ee111211 */ /* 0x142fe400000f0cfb */
[----:B------:R-:W1:Y:S01]  /*13b30*/  SHFL.IDX PT, R5, R2, 0x1, 0x181f ;  /* 0x00381f0002057f89 */ /* 0x000e6200000e0000 */
[----:B------:R-:W-:Y:S11]  /*13b40*/  ISETP.GE.AND P0, PT, R239, 0x21, PT ;  /* 0x00000021ef00780c */ /* 0x000ff60003f06270 */
[----:B------:R-:W-:Y:S02]  /*13b50*/  @!UPT UIADD3 URZ, URZ, URZ, URZ ;  /* 0x0000003f3f3ff290 */ /* 0x000fe4000fffe03f */
[C---:B----4-:R-:W-:Y:S04]  /*13b60*/  @P0 LEA R18, P2, R238.reuse, R4, 0x1 ;  /* 0x00000004ee120211 */ /* 0x050fe800078408ff */
[----:B-1----:R-:W-:Y:S02]  /*13b70*/  @P0 LEA.HI.X R19, R238, R5, R251, 0x1, P2 ;  /* 0x00000005ee130211 */ /* 0x002fe400010f0cfb */
[C---:B------:R-:W-:Y:S05]  /*13b80*/  @P0 IADD3 R22, P2, R4.reuse, R241, RZ ;  /* 0x000000f104160210 */ /* 0x040fea0007f5e0ff */
[C---:B------:R-:W-:Y:S01]  /*13b90*/  @P0 IMAD.X R23, R5.reuse, 0x1, R240, P2 ;  /* 0x0000000105170824 */ /* 0x040fe200010e06f0 */
[C---:B------:R-:W-:Y:S05]  /*13ba0*/  @P0 IADD3 R20, P2, R4.reuse, R243, RZ ;  /* 0x000000f304140210 */ /* 0x040fea0007f5e0ff */
[C---:B------:R-:W-:Y:S01]  /*13bb0*/  @P0 IMAD.X R21, R5.reuse, 0x1, R242, P2 ;  /* 0x0000000105150824 */ /* 0x040fe200010e06f2 */
[----:B------:R-:W-:Y:S05]  /*13bc0*/  @P0 IADD3 R24, P2, R4, R245, RZ ;  /* 0x000000f504180210 */ /* 0x000fea0007f5e0ff */
[----:B------:R-:W-:Y:S01]  /*13bd0*/  @P0 IMAD.X R25, R5, 0x1, R244, P2 ;  /* 0x0000000105190824 */ /* 0x000fe200010e06f4 */
[----:B------:R-:W-:Y:S11]  /*13be0*/  ISETP.GE.AND P2, PT, R229, c[0x0][0x1d4], PT ;  /* 0x00007500e5007a0c */ /* 0x000ff60003f46270 */
[----:B------:R-:W-:Y:S02]  /*13bf0*/  @!UPT UIADD3 URZ, URZ, URZ, URZ ;  /* 0x0000003f3f3ff290 */ /* 0x000fe4000fffe03f */
[----:B------:R2:W-:Y:S04]  /*13c00*/  @P1 LDGSTS.E.BYPASS.LTC128B.128 [R235+0xb880], [R12.64], !P2 ;  /* 0x0b8800000ceb1fae */ /* 0x0005e8000d101d44 */
[----:B------:R2:W-:Y:S04]  /*13c10*/  @P1 LDGSTS.E.BYPASS.LTC128B.128 [R235+0xd080], [R10.64], !P5 ;  /* 0x0d0800000aeb1fae */ /* 0x0005e8000e901d44 */
[----:B------:R2:W-:Y:S04]  /*13c20*/  @P1 LDGSTS.E.BYPASS.LTC128B.128 [R235+0xe880], [R16.64], !P4 ;  /* 0x0e88000010eb1fae */ /* 0x0005e8000e101d44 */
[----:B------:R2:W-:Y:S04]  /*13c30*/  @P0 LDGSTS.E.BYPASS.LTC128B.128 [R235+0xb080], [R22.64], !P6 ;  /* 0x0b08000016eb0fae */ /* 0x0005e8000f101d44 */
[----:B------:R2:W-:Y:S04]  /*13c40*/  @P0 LDGSTS.E.BYPASS.LTC128B.128 [R235+0xc880], [R20.64], !P2 ;  /* 0x0c88000014eb0fae */ /* 0x0005e8000d101d44 */
[----:B------:R2:W-:Y:S04]  /*13c50*/  @P0 LDGSTS.E.BYPASS.LTC128B.128 [R235+0xe080], [R24.64], !P5 ;  /* 0x0e08000018eb0fae */ /* 0x0005e8000e901d44 */
[----:B------:R2:W-:Y:S02]  /*13c60*/  @P0 LDGSTS.E.BYPASS.LTC128B.128 [R235+0xf880], [R18.64], !P4 ;  /* 0x0f88000012eb0fae */ /* 0x0005e4000e101d44 */
.L_x_945:
[----:B--234-:R-:W-:Y:S01]  /*13c70*/  FMNMX.FTZ R2, R169, R0, !PT ;  /* 0x00000000a9027209 */ /* 0x01cfe20007810000 */
[----:B-1----:R-:W-:Y:S01]  /*13c80*/  LDSM.16.MT88.4 R20, [R214+0x4080] ;  /* 0x00408000d614783b */ /* 0x002fe20000004200 */
        /* <DEDUP_REMOVED lines=27> */
[----:B------:R-:W-:Y:S01]  /*13e40*/  ISETP.GT.AND P0, PT, R246, RZ, PT ;  /* 0x000000fff600720c */ /* 0x000fe20003f04270 */
[----:B------:R-:W-:Y:S08]  /*13e50*/  SHFL.BFLY PT, R11, R10, 0x2, 0x1f ;  /* 0x0c401f000a0b7f89 */ /* 0x000ff000000e0000 */
[----:B------:R-:W1:Y:S02]  /*13e60*/  SHFL.BFLY PT, R7, R4, 0x2, 0x1f ;  /* 0x0c401f0004077f89 */ /* 0x000e6400000e0000 */
[----:B-1----:R-:W-:Y:S02]  /*13e70*/  FMNMX.FTZ R5, R4, R7, !PT ;  /* 0x0000000704057209 */ /* 0x002fe40007810000 */
[----:B------:R-:W-:Y:S04]  /*13e80*/  FMNMX.FTZ R8, R10, R11, !PT ;  /* 0x0000000b0a087209 */ /* 0x000fe80007810000 */
[----:B------:R-:W1:Y:S08]  /*13e90*/  SHFL.BFLY PT, R156, R5, 0x1, 0x1f ;  /* 0x0c201f00059c7f89 */ /* 0x000e7000000e0000 */
[----:B------:R-:W2:Y:S01]  /*13ea0*/  SHFL.BFLY PT, R11, R8, 0x1, 0x1f ;  /* 0x0c201f00080b7f89 */ /* 0x000ea200000e0000 */
[----:B-1----:R-:W-:Y:S02]  /*13eb0*/  FMNMX.FTZ R156, R156, R5, !PT ;  /* 0x000000059c9c7209 */ /* 0x002fe40007810000 */
[----:B--2---:R-:W-:Y:S05]  /*13ec0*/  FMNMX.FTZ R0, R8, R11, !PT ;  /* 0x0000000b08007209 */ /* 0x004fea0007810000 */
[C---:B------:R-:W-:Y:S02]  /*13ed0*/  FMUL.FTZ R186, R0.reuse, c[0x0][0x2d0] ;  /* 0x0000b40000ba7a20 */ /* 0x040fe40000410000 */
[----:B------:R-:W-:Y:S02]  /*13ee0*/  FADD.FTZ R2, -R0, R3 ;  /* 0x0000000300027221 */ /* 0x000fe40000010100 */
[--C-:B------:R-:W-:Y:S02]  /*13ef0*/  FFMA.FTZ R179, R184, c[0x0][0x2d0], -R186.reuse ;  /* 0x0000b400b8b37a23 */ /* 0x100fe400000108ba */
[----:B------:R-:W-:Y:S02]  /*13f00*/  FMUL.FTZ R184, R156, c[0x0][0x2d0] ;  /* 0x0000b4009cb87a20 */ /* 0x000fe40000410000 */
[----:B------:R-:W-:Y:S02]  /*13f10*/  FMUL.FTZ R3, R2, c[0x0][0x2d0] ;  /* 0x0000b40002037a20 */ /* 0x000fe40000410000 */
[----:B------:R-:W-:Y:S01]  /*13f20*/  FADD.FTZ R2, -R156, R159 ;  /* 0x0000009f9c027221 */ /* 0x000fe20000010100 */
[----:B------:R-:W-:Y:S01]  /*13f30*/  MUFU.EX2 R179, R179 ;  /* 0x000000b300b37308 */ /* 0x000fe20000000800 */
[----:B------:R-:W-:Y:S02]  /*13f40*/  FFMA.FTZ R182, R169, c[0x0][0x2d0], -R186 ;  /* 0x0000b400a9b67a23 */ /* 0x000fe400000108ba */
[----:B------:R-:W-:Y:S02]  /*13f50*/  FFMA.FTZ R159, R9, c[0x0][0x2d0], -R184 ;  /* 0x0000b400099f7a23 */ /* 0x000fe400000108b8 */
[--C-:B------:R-:W-:Y:S02]  /*13f60*/  FFMA.FTZ R181, R181, c[0x0][0x2d0], -R186.reuse ;  /* 0x0000b400b5b57a23 */ /* 0x100fe400000108ba */
[----:B------:R-:W-:Y:S02]  /*13f70*/  FFMA.FTZ R180, R180, c[0x0][0x2d0], -R186 ;  /* 0x0000b400b4b47a23 */ /* 0x000fe400000108ba */
[--C-:B------:R-:W-:Y:S01]  /*13f80*/  FFMA.FTZ R178, R6, c[0x0][0x2d0], -R184.reuse ;  /* 0x0000b40006b27a23 */ /* 0x100fe200000108b8 */
[----:B------:R-:W1:Y:S01]  /*13f90*/  MUFU.EX2 R3, R3 ;  /* 0x0000000300037308 */ /* 0x000e620000000800 */
[--C-:B------:R-:W-:Y:S02]  /*13fa0*/  FFMA.FTZ R177, R252, c[0x0][0x2d0], -R184.reuse ;  /* 0x0000b400fcb17a23 */ /* 0x100fe400000108b8 */
[--C-:B------:R-:W-:Y:S02]  /*13fb0*/  FFMA.FTZ R176, R189, c[0x0][0x2d0], -R184.reuse ;  /* 0x0000b400bdb07a23 */ /* 0x100fe400000108b8 */
[----:B------:R-:W-:Y:S02]  /*13fc0*/  FMUL.FTZ R4, R2, c[0x0][0x2d0] ;  /* 0x0000b40002047a20 */ /* 0x000fe40000410000 */
[--C-:B------:R-:W-:Y:S02]  /*13fd0*/  FFMA.FTZ R190, R174, c[0x0][0x2d0], -R184.reuse ;  /* 0x0000b400aebe7a23 */ /* 0x100fe400000108b8 */
[----:B------:R-:W-:Y:S01]  /*13fe0*/  FFMA.FTZ R191, R172, c[0x0][0x2d0], -R184 ;  /* 0x0000b400acbf7a23 */ /* 0x000fe200000108b8 */
[----:B------:R2:W3:Y:S01]  /*13ff0*/  MUFU.EX2 R2, R4 ;  /* 0x0000000400027308 */ /* 0x0004e20000000800 */
[--C-:B------:R-:W-:Y:S02]  /*14000*/  FFMA.FTZ R193, R170, c[0x0][0x2d0], -R186.reuse ;  /* 0x0000b400aac17a23 */ /* 0x100fe400000108ba */
[----:B------:R-:W-:Y:S02]  /*14010*/  FFMA.FTZ R192, R175, c[0x0][0x2d0], -R186 ;  /* 0x0000b400afc07a23 */ /* 0x000fe400000108ba */
[--C-:B------:R-:W-:Y:S02]  /*14020*/  FFMA.FTZ R194, R173, c[0x0][0x2d0], -R184.reuse ;  /* 0x0000b400adc27a23 */ /* 0x100fe400000108b8 */
[----:B------:R-:W-:Y:S01]  /*14030*/  LDSM.16.MT88.4 R172, [R215+0x7880] ;  /* 0x00788000d7ac783b */ /* 0x000fe20000004200 */
[----:B------:R-:W-:Y:S02]  /*14040*/  FFMA.FTZ R195, R171, c[0x0][0x2d0], -R184 ;  /* 0x0000b400abc37a23 */ /* 0x000fe400000108b8 */
[----:B------:R-:W-:Y:S01]  /*14050*/  MUFU.EX2 R182, R182 ;  /* 0x000000b600b67308 */ /* 0x000fe20000000800 */
        /* <DEDUP_REMOVED lines=8> */
[C---:B------:R-:W-:Y:S02]  /*140e0*/  FMUL.FTZ R17, R3.reuse, R141 ;  /* 0x0000008d03117220 */ /* 0x040fe40000410000 */
[C---:B--2---:R-:W-:Y:S02]  /*140f0*/  FMUL.FTZ R4, R3.reuse, R152 ;  /* 0x0000009803047220 */ /* 0x044fe40000410000 */
[C---:B---3--:R-:W-:Y:S02]  /*14100*/  FMUL.FTZ R6, R2.reuse, R154 ;  /* 0x0000009a02067220 */ /* 0x048fe40000410000 */
[C---:B------:R-:W-:Y:S01]  /*14110*/  FMUL.FTZ R7, R2.reuse, R155 ;  /* 0x0000009b02077220 */ /* 0x040fe20000410000 */
[----:B------:R-:W2:Y:S01]  /*14120*/  MUFU.EX2 R180, R180 ;  /* 0x000000b400b47308 */ /* 0x000ea20000000800 */
[C---:B------:R-:W-:Y:S02]  /*14130*/  FMUL.FTZ R10, R2.reuse, R150 ;  /* 0x00000096020a7220 */ /* 0x040fe40000410000 */
[C---:B------:R-:W-:Y:S02]  /*14140*/  FMUL.FTZ R11, R2.reuse, R151 ;  /* 0x00000097020b7220 */ /* 0x040fe40000410000 */
[C---:B------:R-:W-:Y:S01]  /*14150*/  FMUL.FTZ R18, R2.reuse, R142 ;  /* 0x0000008e02127220 */ /* 0x040fe20000410000 */
[----:B------:R-:W-:Y:S01]  /*14160*/  LDSM.16.MT88.4 R148, [R213+0x4880] ;  /* 0x00488000d594783b */ /* 0x000fe20000004200 */
[C---:B------:R-:W-:Y:S02]  /*14170*/  FMUL.FTZ R19, R2.reuse, R143 ;  /* 0x0000008f02137220 */ /* 0x040fe40000410000 */
[C---:B------:R-:W-:Y:S01]  /*14180*/  FMUL.FTZ R24, R3.reuse, R132 ;  /* 0x0000008403187220 */ /* 0x040fe20000410000 */
[----:B------:R-:W-:Y:S01]  /*14190*/  MUFU.EX2 R178, R178 ;  /* 0x000000b200b27308 */ /* 0x000fe20000000800 */
[----:B------:R-:W-:Y:S02]  /*141a0*/  FMUL.FTZ R25, R3, R133 ;  /* 0x0000008503197220 */ /* 0x000fe40000410000 */
[C---:B------:R-:W-:Y:S01]  /*141b0*/  FMUL.FTZ R26, R2.reuse, R134 ;  /* 0x00000086021a7220 */ /* 0x040fe20000410000 */
[----:B-1----:R-:W-:Y:S01]  /*141c0*/  F2FP.BF16.PACK_AB R152, R181, R182 ;  /* 0x000000b6b598723e */ /* 0x002fe200000010ff */
[----:B------:R-:W-:Y:S01]  /*141d0*/  LDSM.16.MT88.4 R140, [R213+0x5880] ;  /* 0x00588000d58c783b */ /* 0x000fe20000004200 */
[C---:B------:R-:W-:Y:S02]  /*141e0*/  FMUL.FTZ R27, R2.reuse, R135 ;  /* 0x00000087021b7220 */ /* 0x040fe40000410000 */
[C---:B------:R-:W-:Y:S02]  /*141f0*/  FMUL.FTZ R28, R3.reuse, R28 ;  /* 0x0000001c031c7220 */ /* 0x040fe40000410000 */
[----:B------:R-:W1:Y:S01]  /*14200*/  MUFU.EX2 R177, R177 ;  /* 0x000000b100b17308 */ /* 0x000e620000000800 */
[----:B------:R-:W-:Y:S02]  /*14210*/  FMUL.FTZ R29, R3, R29 ;  /* 0x0000001d031d7220 */ /* 0x000fe40000410000 */
[----:B------:R-:W-:Y:S01]  /*14220*/  LDSM.16.MT88.4 R132, [R214+0x5880] ;  /* 0x00588000d684783b */ /* 0x000fe20000004200 */
        /* <DEDUP_REMOVED lines=45> */
[----:B------:R-:W4:Y:S01]  /*14500*/  MUFU.EX2 R192, R192 ;  /* 0x000000c000c07308 */ /* 0x000f220000000800 */
        /* <DEDUP_REMOVED lines=9> */
[----:B------:R-:W5:Y:S01]  /*145a0*/  LDSM.16.MT88.4 R136, [R215+0x5880] ;  /* 0x00588000d788783b */ /* 0x000f620000004200 */
[C---:B------:R-:W-:Y:S01]  /*145b0*/  FMUL.FTZ R60, R3.reuse, R60 ;  /* 0x0000003c033c7220 */ /* 0x040fe20000410000 */
[----:B------:R-:W1:Y:S01]  /*145c0*/  MUFU.EX2 R195, R195 ;  /* 0x000000c300c37308 */ /* 0x000e620000000800 */
        /* <DEDUP_REMOVED lines=9> */
[C---:B---3--:R-:W-:Y:S04]  /*14660*/  HMMA.16816.F32.BF16 R28, R152.reuse, R144, R28 ;  /* 0x00000090981c723c */ /* 0x048fe8000004181c */
[C---:B------:R-:W-:Y:S02]  /*14670*/  FMUL.FTZ R67, R2.reuse, R67 ;  /* 0x0000004302437220 */ /* 0x040fe40000410000 */
[C---:B------:R-:W-:Y:S02]  /*14680*/  FMUL.FTZ R68, R3.reuse, R68 ;  /* 0x0000004403447220 */ /* 0x040fe40000410000 */
[C---:B------:R-:W-:Y:S01]  /*14690*/  HMMA.16816.F32.BF16 R32, R152.reuse, R146, R32 ;  /* 0x000000929820723c */ /* 0x040fe20000041820 */
[----:B------:R-:W-:Y:S03]  /*146a0*/  LDSM.16.MT88.4 R144, [R214+0x4880] ;  /* 0x00488000d690783b */ /* 0x000fe60000004200 */
[C---:B------:R-:W-:Y:S02]  /*146b0*/  FMUL.FTZ R69, R3.reuse, R69 ;  /* 0x0000004503457220 */ /* 0x040fe40000410000 */
[C---:B------:R-:W-:Y:S02]  /*146c0*/  FMUL.FTZ R70, R2.reuse, R70 ;  /* 0x0000004602467220 */ /* 0x040fe40000410000 */
[C---:B------:R-:W-:Y:S01]  /*146d0*/  FMUL.FTZ R71, R2.reuse, R71 ;  /* 0x0000004702477220 */ /* 0x040fe20000410000 */
[C---:B-----5:R-:W-:Y:S03]  /*146e0*/  HMMA.16816.F32.BF16 R36, R152.reuse, R136, R36 ;  /* 0x000000889824723c */ /* 0x060fe60000041824 */
[C---:B------:R-:W-:Y:S02]  /*146f0*/  FMUL.FTZ R72, R3.reuse, R72 ;  /* 0x0000004803487220 */ /* 0x040fe40000410000 */
[C---:B------:R-:W-:Y:S02]  /*14700*/  FMUL.FTZ R73, R3.reuse, R73 ;  /* 0x0000004903497220 */ /* 0x040fe40000410000 */
[C---:B------:R-:W-:Y:S01]  /*14710*/  FMUL.FTZ R74, R2.reuse, R74 ;  /* 0x0000004a024a7220 */ /* 0x040fe20000410000 */
        /* <DEDUP_REMOVED lines=8> */
[----:B------:R-:W5:Y:S03]  /*147a0*/  LDSM.16.MT88.4 R132, [R215+0x7080] ;  /* 0x00708000d784783b */ /* 0x000f660000004200 */
        /* <DEDUP_REMOVED lines=9> */
[C---:B------:R-:W-:Y:S01]  /*14840*/  FMUL.FTZ R85, R3.reuse, R85 ;  /* 0x0000005503557220 */ /* 0x040fe20000410000 */
[C---:B---3--:R-:W-:Y:S03]  /*14850*/  HMMA.16816.F32.BF16 R60, R152.reuse, R136, R60 ;  /* 0x00000088983c723c */ /* 0x048fe6000004183c */
[C---:B------:R-:W-:Y:S02]  /*14860*/  FMUL.FTZ R86, R2.reuse, R86 ;  /* 0x0000005602567220 */ /* 0x040fe40000410000 */
[C---:B------:R-:W-:Y:S02]  /*14870*/  FMUL.FTZ R87, R2.reuse, R87 ;  /* 0x0000005702577220 */ /* 0x040fe40000410000 */
[C---:B------:R-:W-:Y:S01]  /*14880*/  FMUL.FTZ R88, R3.reuse, R88 ;  /* 0x0000005803587220 */ /* 0x040fe20000410000 */
[C---:B------:R-:W-:Y:S01]  /*14890*/  HMMA.16816.F32.BF16 R64, R152.reuse, R138, R64 ;  /* 0x0000008a9840723c */ /* 0x040fe20000041840 */
[----:B------:R-:W3:Y:S03]  /*148a0*/  LDSM.16.MT88.4 R136, [R213+0x7080] ;  /* 0x00708000d588783b */ /* 0x000ee60000004200 */
[C---:B------:R-:W-:Y:S02]  /*148b0*/  FMUL.FTZ R89, R3.reuse, R89 ;  /* 0x0000005903597220 */ /* 0x040fe40000410000 */
[C---:B------:R-:W-:Y:S02]  /*148c0*/  FMUL.FTZ R90, R2.reuse, R90 ;  /* 0x0000005a025a7220 */ /* 0x040fe40000410000 */
[C---:B-----5:R-:W-:Y:S04]  /*148d0*/  HMMA.16816.F32.BF16 R68, R152.reuse, R132, R68 ;  /* 0x000000849844723c */ /* 0x060fe80000041844 */
[C---:B------:R-:W-:Y:S02]  /*148e0*/  FMUL.FTZ R91, R2.reuse, R91 ;  /* 0x0000005b025b7220 */ /* 0x040fe40000410000 */
[C---:B------:R-:W-:Y:S02]  /*148f0*/  FMUL.FTZ R92, R3.reuse, R92 ;  /* 0x0000005c035c7220 */ /* 0x040fe40000410000 */
[C---:B------:R-:W-:Y:S01]  /*14900*/  HMMA.16816.F32.BF16 R72, R152.reuse, R134, R72 ;  /* 0x000000869848723c */ /* 0x040fe20000041848 */
[----:B------:R-:W5:Y:S03]  /*14910*/  LDSM.16.MT88.4 R132, [R212+0x7080] ;  /* 0x00708000d484783b */ /* 0x000f660000004200 */
        /* <DEDUP_REMOVED lines=44> */
[C---:B-----5:R-:W-:Y:S03]  /*14be0*/  HMMA.16816.F32.BF16 R116, R152.reuse, R132, R116 ;  /* 0x000000849874723c */ /* 0x060fe60000041874 */
[C---:B------:R-:W-:Y:S02]  /*14bf0*/  FMUL.FTZ R122, R2.reuse, R122 ;  /* 0x0000007a027a7220 */ /* 0x040fe40000410000 */
[C---:B------:R-:W-:Y:S02]  /*14c00*/  FMUL.FTZ R123, R2.reuse, R123 ;  /* 0x0000007b027b7220 */ /* 0x040fe40000410000 */
[----:B------:R-:W-:Y:S01]  /*14c10*/  FMUL.FTZ R124, R3, R124 ;  /* 0x0000007c037c7220 */ /* 0x000fe20000410000 */
[----:B------:R-:W-:Y:S01]  /*14c20*/  F2FP.BF16.PACK_AB R132, R189, R188 ;  /* 0x000000bcbd84723e */ /* 0x000fe200000010ff */
[----:B------:R-:W-:Y:S03]  /*14c30*/  FMUL.FTZ R125, R3, R125 ;  /* 0x0000007d037d7220 */ /* 0x000fe60000410000 */
[C---:B------:R-:W-:Y:S03]  /*14c40*/  HMMA.16816.F32.BF16 R120, R152.reuse, R134, R120 ;  /* 0x000000869878723c */ /* 0x040fe60000041878 */
[C---:B------:R-:W-:Y:S01]  /*14c50*/  FMUL.FTZ R126, R2.reuse, R126 ;  /* 0x0000007e027e7220 */ /* 0x040fe20000410000 */
[----:B--2---:R-:W-:Y:S01]  /*14c60*/  F2FP.BF16.PACK_AB R133, R191, R190 ;  /* 0x000000bebf85723e */ /* 0x004fe200000010ff */
[----:B------:R-:W-:Y:S02]  /*14c70*/  FMUL.FTZ R127, R2, R127 ;  /* 0x0000007f027f7220 */ /* 0x000fe40000410000 */
[C---:B------:R-:W-:Y:S01]  /*14c80*/  FMUL.FTZ R128, R3.reuse, R128 ;  /* 0x0000008003807220 */ /* 0x040fe20000410000 */
[----:B----4-:R-:W-:Y:S01]  /*14c90*/  F2FP.BF16.PACK_AB R134, R192, R193 ;  /* 0x000000c1c086723e */ /* 0x010fe200000010ff */
[----:B------:R-:W-:Y:S03]  /*14ca0*/  FMUL.FTZ R129, R3, R129 ;  /* 0x0000008103817220 */ /* 0x000fe60000410000 */
[C---:B-1----:R-:W-:Y:S03]  /*14cb0*/  HMMA.16816.F32.BF16 R124, R152.reuse, R140, R124 ;  /* 0x0000008c987c723c */ /* 0x042fe6000004187c */
[C---:B------:R-:W-:Y:S01]  /*14cc0*/  FMUL.FTZ R130, R2.reuse, R130 ;  /* 0x0000008202827220 */ /* 0x040fe20000410000 */
[----:B------:R-:W-:Y:S01]  /*14cd0*/  F2FP.BF16.PACK_AB R135, R195, R194 ;  /* 0x000000c2c387723e */ /* 0x000fe200000010ff */
[----:B------:R-:W-:Y:S02]  /*14ce0*/  FMUL.FTZ R131, R2, R131 ;  /* 0x0000008302837220 */ /* 0x000fe40000410000 */
[--C-:B------:R-:W-:Y:S02]  /*14cf0*/  FFMA.FTZ R196, R196, c[0x0][0x2d0], -R186.reuse ;  /* 0x0000b400c4c47a23 */ /* 0x100fe400000108ba */
[----:B------:R-:W-:Y:S03]  /*14d00*/  FFMA.FTZ R199, R199, c[0x0][0x2d0], -R186 ;  /* 0x0000b400c7c77a23 */ /* 0x000fe600000108ba */
[----:B------:R-:W-:Y:S01]  /*14d10*/  HMMA.16816.F32.BF16 R128, R152, R142, R128 ;  /* 0x0000008e9880723c */ /* 0x000fe20000041880 */
[----:B------:R-:W1:Y:S01]  /*14d20*/  LDSM.16.MT88.4 R140, [R215+0x6080] ;  /* 0x00608000d78c783b */ /* 0x000e620000004200 */
[----:B------:R-:W-:Y:S01]  /*14d30*/  MUFU.EX2 R196, R196 ;  /* 0x000000c400c47308 */ /* 0x000fe20000000800 */
[--C-:B------:R-:W-:Y:S02]  /*14d40*/  FFMA.FTZ R197, R197, c[0x0][0x2d0], -R184.reuse ;  /* 0x0000b400c5c57a23 */ /* 0x100fe400000108b8 */
[----:B------:R-:W-:Y:S02]  /*14d50*/  FFMA.FTZ R198, R187, c[0x0][0x2d0], -R184 ;  /* 0x0000b400bbc67a23 */ /* 0x000fe400000108b8 */
[--C-:B------:R-:W-:Y:S01]  /*14d60*/  FFMA.FTZ R185, R185, c[0x0][0x2d0], -R186.reuse ;  /* 0x0000b400b9b97a23 */ /* 0x100fe200000108ba */
[C---:B---3--:R-:W-:Y:S01]  /*14d70*/  HMMA.16816.F32.BF16 R4, R132.reuse, R136, R4 ;  /* 0x000000888404723c */ /* 0x048fe20000041804 */
[----:B------:R-:W2:Y:S03]  /*14d80*/  LDSM.16.MT88.4 R152, [R214+0x6080] ;  /* 0x00608000d698783b */ /* 0x000ea60000004200 */
[----:B------:R-:W3:Y:S01]  /*14d90*/  MUFU.EX2 R199, R199 ;  /* 0x000000c700c77308 */ /* 0x000ee20000000800 */
[----:B------:R-:W-:Y:S02]  /*14da0*/  FFMA.FTZ R186, R183, c[0x0][0x2d0], -R186 ;  /* 0x0000b400b7ba7a23 */ /* 0x000fe400000108ba */
[--C-:B------:R-:W-:Y:S01]  /*14db0*/  FFMA.FTZ R158, R158, c[0x0][0x2d0], -R184.reuse ;  /* 0x0000b4009e9e7a23 */ /* 0x100fe200000108b8 */
[C---:B------:R-:W-:Y:S01]  /*14dc0*/  HMMA.16816.F32.BF16 R8, R132.reuse, R138, R8 ;  /* 0x0000008a8408723c */ /* 0x040fe20000041808 */
[----:B------:R-:W4:Y:S03]  /*14dd0*/  LDSM.16.MT88.4 R136, [R214+0x7880] ;  /* 0x00788000d688783b */ /* 0x000f260000004200 */
[----:B------:R-:W-:Y:S02]  /*14de0*/  FFMA.FTZ R184, R157, c[0x0][0x2d0], -R184 ;  /* 0x0000b4009db87a23 */ /* 0x000fe400000108b8 */
[----:B------:R-:W-:Y:S01]  /*14df0*/  MUFU.EX2 R197, R197 ;  /* 0x000000c500c57308 */ /* 0x000fe20000000800 */
[----:B------:R-:W-:Y:S01]  /*14e00*/  FFMA.FTZ R182, R3, R248, R182 ;  /* 0x000000f803b67223 */ /* 0x000fe200000100b6 */
[C---:B------:R-:W-:Y:S04]  /*14e10*/  HMMA.16816.F32.BF16 R12, R132.reuse, R144, R12 ;  /* 0x00000090840c723c */ /* 0x040fe8000004180c */
[----:B------:R-:W-:Y:S02]  /*14e20*/  FFMA.FTZ R178, R2, R247, R178 ;  /* 0x000000f702b27223 */ /* 0x000fe400000100b2 */
[----:B------:R-:W-:Y:S02]  /*14e30*/  FADD.FTZ R181, R181, R182 ;  /* 0x000000b6b5b57221 */ /* 0x000fe40000010000 */
[C---:B------:R-:W-:Y:S01]  /*14e40*/  HMMA.16816.F32.BF16 R16, R132.reuse, R146, R16 ;  /* 0x000000928410723c */ /* 0x040fe20000041810 */
[----:B------:R-:W5:Y:S01]  /*14e50*/  LDSM.16.MT88.4 R144, [R213+0x7880] ;  /* 0x00788000d590783b */ /* 0x000f620000004200 */
[----:B------:R-:W1:Y:S02]  /*14e60*/  MUFU.EX2 R198, R198 ;  /* 0x000000c600c67308 */ /* 0x000e640000000800 */
[----:B------:R-:W-:Y:S02]  /*14e70*/  FADD.FTZ R177, R177, R178 ;  /* 0x000000b2b1b17221 */ /* 0x000fe40000010000 */
[----:B------:R-:W-:Y:S02]  /*14e80*/  FADD.FTZ R180, R180, R181 ;  /* 0x000000b5b4b47221 */ /* 0x000fe40000010000 */
[C---:B------:R-:W-:Y:S04]  /*14e90*/  HMMA.16816.F32.BF16 R20, R132.reuse, R148, R20 ;  /* 0x000000948414723c */ /* 0x040fe80000041814 */
[----:B------:R-:W-:Y:S01]  /*14ea0*/  MUFU.EX2 R185, R185 ;  /* 0x000000b900b97308 */ /* 0x000fe20000000800 */
[----:B------:R-:W-:Y:S02]  /*14eb0*/  FADD.FTZ R176, R176, R177 ;  /* 0x000000b1b0b07221 */ /* 0x000fe40000010000 */
[----:B------:R-:W-:Y:S01]  /*14ec0*/  FADD.FTZ R179, R179, R180 ;  /* 0x000000b4b3b37221 */ /* 0x000fe20000010000 */
[C---:B------:R-:W-:Y:S01]  /*14ed0*/  HMMA.16816.F32.BF16 R24, R132.reuse, R150, R24 ;  /* 0x000000968418723c */ /* 0x040fe20000041818 */
[----:B------:R-:W-:Y:S03]  /*14ee0*/  LDSM.16.MT88.4 R148, [R215+0x9080] ;  /* 0x00908000d794783b */ /* 0x000fe60000004200 */
[----:B------:R-:W-:Y:S02]  /*14ef0*/  FADD.FTZ R159, R159, R176 ;  /* 0x000000b09f9f7221 */ /* 0x000fe40000010000 */
[----:B------:R-:W2:Y:S01]  /*14f00*/  MUFU.EX2 R186, R186 ;  /* 0x000000ba00ba7308 */ /* 0x000ea20000000800 */
[----:B------:R-:W-:Y:S01]  /*14f10*/  FADD.FTZ R2, R188, R179 ;  /* 0x000000b3bc027221 */ /* 0x000fe20000010000 */
[C---:B------:R-:W-:Y:S04]  /*14f20*/  HMMA.16816.F32.BF16 R28, R132.reuse, R160, R28 ;  /* 0x000000a0841c723c */ /* 0x040fe8000004181c */
[----:B------:R-:W-:Y:S01]  /*14f30*/  FADD.FTZ R190, R190, R159 ;  /* 0x0000009fbebe7221 */ /* 0x000fe20000010000 */
[----:B------:R-:W-:Y:S01]  /*14f40*/  MOV R159, R156 ;  /* 0x0000009c009f7202 */ /* 0x000fe20000000f00 */
[----:B------:R-:W-:Y:S01]  /*14f50*/  FADD.FTZ R2, R189, R2 ;  /* 0x00000002bd027221 */ /* 0x000fe20000010000 */
[----:B---3--:R-:W-:Y:S01]  /*14f60*/  F2FP.BF16.PACK_AB R160, R199, R196 ;  /* 0x000000c4c7a0723e */ /* 0x008fe200000010ff */
[C---:B------:R-:W-:Y:S01]  /*14f70*/  HMMA.16816.F32.BF16 R32, R132.reuse, R162, R32 ;  /* 0x000000a28420723c */ /* 0x040fe20000041820 */
[----:B------:R-:W-:Y:S03]  /*14f80*/  MUFU.EX2 R158, R158 ;  /* 0x0000009e009e7308 */ /* 0x000fe60000000800 */
[----:B-1----:R-:W-:Y:S01]  /*14f90*/  F2FP.BF16.PACK_AB R161, R198, R197 ;  /* 0x000000c5c6a1723e */ /* 0x002fe200000010ff */
[----:B------:R-:W-:Y:S02]  /*14fa0*/  FADD.FTZ R191, R191, R190 ;  /* 0x000000bebfbf7221 */ /* 0x000fe40000010000 */
[----:B------:R-:W-:Y:S01]  /*14fb0*/  FADD.FTZ R3, R193, R2 ;  /* 0x00000002c1037221 */ /* 0x000fe20000010000 */
[C---:B------:R-:W-:Y:S03]  /*14fc0*/  HMMA.16816.F32.BF16 R36, R132.reuse, R140, R36 ;  /* 0x0000008c8424723c */ /* 0x040fe60000041824 */
[----:B------:R-:W1:Y:S01]  /*14fd0*/  MUFU.EX2 R157, R184 ;  /* 0x000000b8009d7308 */ /* 0x000e620000000800 */
[----:B------:R-:W-:Y:S01]  /*14fe0*/  FADD.FTZ R194, R194, R191 ;  /* 0x000000bfc2c27221 */ /* 0x000fe20000010000 */
[----:B--2---:R-:W-:Y:S01]  /*14ff0*/  F2FP.BF16.PACK_AB R162, R186, R185 ;  /* 0x000000b9baa2723e */ /* 0x004fe200000010ff */
[----:B------:R-:W-:Y:S02]  /*15000*/  FADD.FTZ R3, R192, R3 ;  /* 0x00000003c0037221 */ /* 0x000fe40000010000 */
[C---:B------:R-:W-:Y:S01]  /*15010*/  HMMA.16816.F32.BF16 R40, R132.reuse, R142, R40 ;  /* 0x0000008e8428723c */ /* 0x040fe20000041828 */
[----:B------:R-:W2:Y:S03]  /*15020*/  LDSM.16.MT88.4 R140, [R212+0x7880] ;  /* 0x00788000d48c783b */ /* 0x000ea60000004200 */
[----:B------:R-:W-:Y:S02]  /*15030*/  FADD.FTZ R194, R195, R194 ;  /* 0x000000c2c3c27221 */ /* 0x000fe40000010000 */
[----:B------:R-:W-:Y:S02]  /*15040*/  FADD.FTZ R2, R196, R3 ;  /* 0x00000003c4027221 */ /* 0x000fe40000010000 */
[C---:B------:R-:W-:Y:S04]  /*15050*/  HMMA.16816.F32.BF16 R44, R132.reuse, R152, R44 ;  /* 0x00000098842c723c */ /* 0x040fe8000004182c */
[----:B------:R-:W-:Y:S02]  /*15060*/  FADD.FTZ R197, R197, R194 ;  /* 0x000000c2c5c57221 */ /* 0x000fe40000010000 */
[----:B------:R-:W-:Y:S02]  /*15070*/  FADD.FTZ R2, R199, R2 ;  /* 0x00000002c7027221 */ /* 0x000fe40000010000 */
[C---:B------:R-:W-:Y:S04]  /*15080*/  HMMA.16816.F32.BF16 R48, R132.reuse, R154, R48 ;  /* 0x0000009a8430723c */ /* 0x040fe80000041830 */
[----:B-1----:R-:W-:Y:S01]  /*15090*/  F2FP.BF16.PACK_AB R163, R157, R158 ;  /* 0x0000009e9da3723e */ /* 0x002fe200000010ff */
[----:B------:R-:W-:Y:S02]  /*150a0*/  FADD.FTZ R197, R198, R197 ;  /* 0x000000c5c6c57221 */ /* 0x000fe40000010000 */
[----:B------:R-:W-:Y:S01]  /*150b0*/  FADD.FTZ R185, R185, R2 ;  /* 0x00000002b9b97221 */ /* 0x000fe20000010000 */
[C---:B------:R-:W-:Y:S04]  /*150c0*/  HMMA.16816.F32.BF16 R52, R132.reuse, R164, R52 ;  /* 0x000000a48434723c */ /* 0x040fe80000041834 */
[----:B------:R-:W-:Y:S01]  /*150d0*/  IADD3 R2, R246, -0x1, RZ ;  /* 0xfffffffff6027810 */ /* 0x000fe20007ffe0ff */
[----:B------:R-:W-:Y:S02]  /*150e0*/  FADD.FTZ R158, R158, R197 ;  /* 0x000000c59e9e7221 */ /* 0x000fe40000010000 */
[----:B------:R-:W-:Y:S01]  /*150f0*/  FADD.FTZ R248, R186, R185 ;  /* 0x000000b9baf87221 */ /* 0x000fe20000010000 */
[C---:B------:R-:W-:Y:S01]  /*15100*/  HMMA.16816.F32.BF16 R56, R132.reuse, R166, R56 ;  /* 0x000000a68438723c */ /* 0x040fe20000041838 */
[----:B------:R-:W-:Y:S03]  /*15110*/  LDSM.16.MT88.4 R164, [R213+0x5080] ;  /* 0x00508000d5a4783b */ /* 0x000fe60000004200 */
[----:B------:R-:W-:Y:S01]  /*15120*/  FADD.FTZ R247, R157, R158 ;  /* 0x0000009e9df77221 */ /* 0x000fe20000010000 */
[----:B------:R-:W-:Y:S03]  /*15130*/  MOV R246, R2 ;  /* 0x0000000200f67202 */ /* 0x000fe60000000f00 */
[C---:B------:R-:W-:Y:S08]  /*15140*/  HMMA.16816.F32.BF16 R60, R132.reuse, R168, R60 ;  /* 0x000000a8843c723c */ /* 0x040ff0000004183c */
[C---:B------:R-:W-:Y:S01]  /*15150*/  HMMA.16816.F32.BF16 R64, R132.reuse, R170, R64 ;  /* 0x000000aa8440723c */ /* 0x040fe20000041840 */
[----:B------:R-:W-:Y:S07]  /*15160*/  LDSM.16.MT88.4 R168, [R212+0x5080] ;  /* 0x00508000d4a8783b */ /* 0x000fee0000004200 */
[C---:B------:R-:W-:Y:S08]  /*15170*/  HMMA.16816.F32.BF16 R68, R132.reuse, R172, R68 ;  /* 0x000000ac8444723c */ /* 0x040ff00000041844 */
[C---:B------:R-:W-:Y:S01]  /*15180*/  HMMA.16816.F32.BF16 R72, R132.reuse, R174, R72 ;  /* 0x000000ae8448723c */ /* 0x040fe20000041848 */
[----:B------:R-:W-:Y:S07]  /*15190*/  LDSM.16.MT88.4 R172, [R212+0x8080] ;  /* 0x00808000d4ac783b */ /* 0x000fee0000004200 */
[C---:B----4-:R-:W-:Y:S08]  /*151a0*/  HMMA.16816.F32.BF16 R76, R132.reuse, R136, R76 ;  /* 0x00000088844c723c */ /* 0x050ff0000004184c */
[C---:B------:R-:W-:Y:S01]  /*151b0*/  HMMA.16816.F32.BF16 R80, R132.reuse, R138, R80 ;  /* 0x0000008a8450723c */ /* 0x040fe20000041850 */
[----:B------:R-:W1:Y:S07]  /*151c0*/  LDSM.16.MT88.4 R136, [R214+0x9080] ;  /* 0x00908000d688783b */ /* 0x000e6e0000004200 */
[C---:B-----5:R-:W-:Y:S08]  /*151d0*/  HMMA.16816.F32.BF16 R84, R132.reuse, R144, R84 ;  /* 0x000000908454723c */ /* 0x060ff00000041854 */
        /* <DEDUP_REMOVED lines=12> */
[C---:B------:R-:W-:Y:S08]  /*152a0*/  HMMA.16816.F32.BF16 R120, R132.reuse, R146, R120 ;  /* 0x000000928478723c */ /* 0x040ff00000041878 */
[C---:B--2---:R-:W-:Y:S08]  /*152b0*/  HMMA.16816.F32.BF16 R124, R132.reuse, R140, R124 ;  /* 0x0000008c847c723c */ /* 0x044ff0000004187c */
[----:B------:R-:W-:Y:S08]  /*152c0*/  HMMA.16816.F32.BF16 R128, R132, R142, R128 ;  /* 0x0000008e8480723c */ /* 0x000ff00000041880 */
[C---:B----4-:R-:W-:Y:S01]  /*152d0*/  HMMA.16816.F32.BF16 R152, R160.reuse, R148, R4 ;  /* 0x00000094a098723c */ /* 0x050fe20000041804 */
[----:B------:R-:W2:Y:S07]  /*152e0*/  LDSM.16.MT88.4 R4, [R215+0x6880] ;  /* 0x00688000d704783b */ /* 0x000eae0000004200 */
[C---:B------:R-:W-:Y:S01]  /*152f0*/  HMMA.16816.F32.BF16 R148, R160.reuse, R150, R8 ;  /* 0x00000096a094723c */ /* 0x040fe20000041808 */
[----:B------:R-:W3:Y:S07]  /*15300*/  LDSM.16.MT88.4 R8, [R214+0x6880] ;  /* 0x00688000d608783b */ /* 0x000eee0000004200 */
[C---:B-1----:R-:W-:Y:S01]  /*15310*/  HMMA.16816.F32.BF16 R144, R160.reuse, R136, R12 ;  /* 0x00000088a090723c */ /* 0x042fe2000004180c */
[----:B------:R-:W1:Y:S07]  /*15320*/  LDSM.16.MT88.4 R12, [R213+0x6880] ;  /* 0x00688000d50c783b */ /* 0x000e6e0000004200 */
[C---:B------:R-:W-:Y:S01]  /*15330*/  HMMA.16816.F32.BF16 R140, R160.reuse, R138, R16 ;  /* 0x0000008aa08c723c */ /* 0x040fe20000041810 */
[----:B------:R-:W4:Y:S07]  /*15340*/  LDSM.16.MT88.4 R16, [R212+0x6880] ;  /* 0x00688000d410783b */ /* 0x000f2e0000004200 */
[C---:B------:R-:W-:Y:S01]  /*15350*/  HMMA.16816.F32.BF16 R136, R160.reuse, R164, R20 ;  /* 0x000000a4a088723c */ /* 0x040fe20000041814 */
[----:B------:R-:W5:Y:S07]  /*15360*/  LDSM.16.MT88.4 R20, [R215+0x8080] ;  /* 0x00808000d714783b */ /* 0x000f6e0000004200 */
[C---:B------:R-:W-:Y:S01]  /*15370*/  HMMA.16816.F32.BF16 R132, R160.reuse, R166, R24 ;  /* 0x000000a6a084723c */ /* 0x040fe20000041818 */
[----:B------:R-:W1:Y:S07]  /*15380*/  LDSM.16.MT88.4 R24, [R214+0x8080] ;  /* 0x00808000d618783b */ /* 0x000e6e0000004200 */
[C---:B------:R-:W-:Y:S01]  /*15390*/  HMMA.16816.F32.BF16 R28, R160.reuse, R168, R28 ;  /* 0x000000a8a01c723c */ /* 0x040fe2000004181c */
[----:B------:R-:W1:Y:S07]  /*153a0*/  LDSM.16.MT88.4 R164, [R213+0x8080] ;  /* 0x00808000d5a4783b */ /* 0x000e6e0000004200 */
        /* <DEDUP_REMOVED lines=12> */
[C---:B------:R-:W-:Y:S08]  /*15470*/  HMMA.16816.F32.BF16 R64, R160.reuse, R18, R64 ;  /* 0x00000012a040723c */ /* 0x040ff00000041840 */
[C---:B-----5:R-:W-:Y:S08]  /*15480*/  HMMA.16816.F32.BF16 R68, R160.reuse, R20, R68 ;  /* 0x00000014a044723c */ /* 0x060ff00000041844 */
        /* <DEDUP_REMOVED lines=13> */
[C---:B-1----:R-:W-:Y:S08]  /*15560*/  HMMA.16816.F32.BF16 R124, R160.reuse, R12, R124 ;  /* 0x0000000ca07c723c */ /* 0x042ff0000004187c */
[----:B------:R-:W-:Y:S01]  /*15570*/  HMMA.16816.F32.BF16 R128, R160, R14, R128 ;  /* 0x0000000ea080723c */ /* 0x000fe20000041880 */
[----:B------:R-:W-:-:S07]  /*15580*/  @P0 BRA `(.L_x_946) ;  /* 0xffffd14000000947 */ /* 0x000fce000383ffff */
.L_x_941:
        /* <DEDUP_REMOVED lines=10> */
[----:B-1----:R-:W-:Y:S02]  /*15630*/  FADD.FTZ R5, R6, R5 ;  /* 0x0000000506057221 */ /* 0x002fe40000010000 */
[----:B--2---:R-:W-:-:S03]  /*15640*/  FADD.FTZ R2, R2, R7 ;  /* 0x0000000702027221 */ /* 0x004fc60000010000 */
[----:B------:R-:W-:Y:S02]  /*15650*/  FSETP.NE.FTZ.AND P1, PT, R5, RZ, PT ;  /* 0x000000ff0500720b */ /* 0x000fe40003f35000 */
[----:B------:R-:W-:-:S11]  /*15660*/  FSETP.NE.FTZ.AND P0, PT, R2, RZ, PT ;  /* 0x000000ff0200720b */ /* 0x000fd60003f15000 */
[----:B------:R-:W1:Y:S01]  /*15670*/  @P1 MUFU.RCP R4, R5 ;  /* 0x0000000500041308 */ /* 0x000e620000001000 */
[----:B------:R-:W-:Y:S02]  /*15680*/  @P1 MOV R12, 0x3f317218 ;  /* 0x3f317218000c1802 */ /* 0x000fe40000000f00 */
[----:B------:R-:W-:-:S03]  /*15690*/  @P0 MOV R15, 0x3f317218 ;  /* 0x3f317218000f0802 */ /* 0x000fc60000000f00 */
[----:B------:R-:W-:Y:S02]  /*156a0*/  @P1 FMUL.FTZ R12, R12, c[0x0][0x2d0] ;  /* 0x0000b4000c0c1a20 */ /* 0x000fe40000410000 */
[----:B------:R-:W2:Y:S08]  /*156b0*/  @P0 MUFU.LG2 R10, R2 ;  /* 0x00000002000a0308 */ /* 0x000eb00000000c00 */
[----:B------:R-:W3:Y:S01]  /*156c0*/  @P1 MUFU.LG2 R5, R5 ;  /* 0x0000000500051308 */ /* 0x000ee20000000c00 */
[----:B-1----:R-:W-:-:S02]  /*156d0*/  FMUL.FTZ R152, R4, R152 ;  /* 0x0000009804987220 */ /* 0x002fc40000410000 */
[C---:B------:R-:W-:Y:S02]  /*156e0*/  FMUL.FTZ R153, R4.reuse, R153 ;  /* 0x0000009904997220 */ /* 0x040fe40000410000 */
[C---:B------:R-:W-:Y:S02]  /*156f0*/  FMUL.FTZ R148, R4.reuse, R148 ;  /* 0x0000009404947220 */ /* 0x040fe40000410000 */
[----:B------:R-:W-:Y:S01]  /*15700*/  FMUL.FTZ R149, R4, R149 ;  /* 0x0000009504957220 */ /* 0x000fe20000410000 */
[----:B------:R1:W4:Y:S01]  /*15710*/  @P0 MUFU.RCP R3, R2 ;  /* 0x0000000200030308 */ /* 0x0003220000001000 */
[----:B--2---:R-:W-:Y:S02]  /*15720*/  @P0 FMUL.FTZ R14, R10, 0.69314718246459960938 ;  /* 0x3f3172180a0e0820 */ /* 0x004fe40000410000 */
[----:B------:R-:W-:Y:S02]  /*15730*/  @P0 FMUL.FTZ R10, R15, c[0x0][0x2d0] ;  /* 0x0000b4000f0a0a20 */ /* 0x000fe40000410000 */
[----:B------:R-:W-:-:S02]  /*15740*/  FMUL.FTZ R144, R4, R144 ;  /* 0x0000009004907220 */ /* 0x000fc40000410000 */
[C---:B------:R-:W-:Y:S02]  /*15750*/  FMUL.FTZ R145, R4.reuse, R145 ;  /* 0x0000009104917220 */ /* 0x040fe40000410000 */
[----:B---3--:R-:W-:Y:S02]  /*15760*/  @P1 FMUL.FTZ R5, R5, 0.69314718246459960938 ;  /* 0x3f31721805051820 */ /* 0x008fe40000410000 */
[C---:B------:R-:W-:Y:S02]  /*15770*/  FMUL.FTZ R140, R4.reuse, R140 ;  /* 0x0000008c048c7220 */ /* 0x040fe40000410000 */
[C---:B------:R-:W-:Y:S02]  /*15780*/  FMUL.FTZ R141, R4.reuse, R141 ;  /* 0x0000008d048d7220 */ /* 0x040fe40000410000 */
[C---:B------:R-:W-:Y:S01]  /*15790*/  FMUL.FTZ R136, R4.reuse, R136 ;  /* 0x0000008804887220 */ /* 0x040fe20000410000 */
[----:B-1----:R-:W-:Y:S01]  /*157a0*/  MOV R2, 0xff800000 ;  /* 0xff80000000027802 */ /* 0x002fe20000000f00 */
        /* <DEDUP_REMOVED lines=55> */
[C---:B----4-:R-:W-:Y:S02]  /*15b20*/  FMUL.FTZ R154, R3.reuse, R154 ;  /* 0x0000009a039a7220 */ /* 0x050fe40000410000 */
        /* <DEDUP_REMOVED lines=65> */
.L_x_875:
[----:B------:R-:W-:Y:S01]  /*15f40*/  ULDC.64 UR4, c[0x0][0x118] ;  /* 0x0000460000047ab9 */ /* 0x000fe20000000a00 */
[----:B------:R-:W-:Y:S01]  /*15f50*/  SHF.R.S32.HI R0, RZ, 0x1f, R223 ;  /* 0x0000001fff007819 */ /* 0x000fe200000114df */
[----:B------:R-:W-:Y:S05]  /*15f60*/  @P2 BRA `(.L_x_947) ;  /* 0x00001a8000002947 */ /* 0x000fea0003800000 */
[----:B------:R-:W1:Y:S01]  /*15f70*/  S2R R5, SR_TID.X ;  /* 0x0000000000057919 */ /* 0x000e620000002100 */
[----:B------:R-:W-:-:S02]  /*15f80*/  F2FP.BF16.PACK_AB R16, R7, R6 ;  /* 0x000000060710723e */ /* 0x000fc400000010ff */
[----:B------:R-:W-:Y:S01]  /*15f90*/  F2FP.BF16.PACK_AB R112, R9, R112 ;  /* 0x000000700970723e */ /* 0x000fe200000010ff */
[----:B------:R-:W-:Y:S01]  /*15fa0*/  BAR.SYNC.DEFER_BLOCKING 0x1, 0x100 ;  /* 0x0044000000007b1d */ /* 0x000fe20000010000 */
[----:B------:R-:W-:Y:S01]  /*15fb0*/  F2FP.BF16.PACK_AB R4, R13, R4 ;  /* 0x000000040d04723e */ /* 0x000fe200000010ff */
[----:B------:R-:W-:Y:S01]  /*15fc0*/  IMAD.MOV.U32 R13, RZ, RZ, 0x20 ;  /* 0x00000020ff0d7424 */ /* 0x000fe200078e00ff */
        /* <DEDUP_REMOVED lines=9> */
[----:B-1----:R-:W-:-:S02]  /*16060*/  SHF.R.S32.HI R10, RZ, 0x1f, R5 ;  /* 0x0000001fff0a7819 */ /* 0x002fc40000011405 */
[----:B------:R-:W-:Y:S02]  /*16070*/  F2FP.BF16.PACK_AB R138, R139, R138 ;  /* 0x0000008a8b8a723e */ /* 0x000fe400000010ff */
[----:B------:R-:W-:Y:S02]  /*16080*/  LEA.HI R12, R10, R5, RZ, 0x2 ;  /* 0x000000050a0c7211 */ /* 0x000fe400078f10ff */
[----:B------:R-:W-:Y:S02]  /*16090*/  F2FP.BF16.PACK_AB R132, R133, R132 ;  /* 0x000000848584723e */ /* 0x000fe400000010ff */
[--C-:B------:R-:W-:Y:S02]  /*160a0*/  SHF.R.S32.HI R15, RZ, 0x2, R12.reuse ;  /* 0x00000002ff0f7819 */ /* 0x100fe4000001140c */
[----:B------:R-:W-:Y:S02]  /*160b0*/  SHF.R.S32.HI R14, RZ, 0x1f, R12 ;  /* 0x0000001fff0e7819 */ /* 0x000fe4000001140c */
[----:B------:R-:W-:-:S02]  /*160c0*/  LOP3.LUT R12, R12, 0xfffffffc, RZ, 0xc0, !PT ;  /* 0xfffffffc0c0c7812 */ /* 0x000fc400078ec0ff */
[----:B------:R-:W-:Y:S02]  /*160d0*/  LEA.HI R14, R14, R15, RZ, 0x3 ;  /* 0x0000000f0e0e7211 */ /* 0x000fe400078f18ff */
[----:B------:R-:W-:Y:S01]  /*160e0*/  F2FP.BF16.PACK_AB R134, R135, R134 ;  /* 0x000000868786723e */ /* 0x000fe200000010ff */
[----:B------:R-:W-:Y:S01]  /*160f0*/  IMAD.IADD R17, R5, 0x1, -R12 ;  /* 0x0000000105117824 */ /* 0x000fe200078e0a0c */
[----:B------:R-:W-:Y:S02]  /*16100*/  LOP3.LUT R14, R14, 0xfffffff8, RZ, 0xc0, !PT ;  /* 0xfffffff80e0e7812 */ /* 0x000fe400078ec0ff */
[----:B------:R-:W-:Y:S02]  /*16110*/  F2FP.BF16.PACK_AB R28, R29, R28 ;  /* 0x0000001c1d1c723e */ /* 0x000fe400000010ff */
[----:B------:R-:W-:Y:S01]  /*16120*/  F2FP.BF16.PACK_AB R30, R31, R30 ;  /* 0x0000001e1f1e723e */ /* 0x000fe200000010ff */
[----:B------:R-:W-:Y:S01]  /*16130*/  IMAD.IADD R15, R15, 0x1, -R14 ;  /* 0x000000010f0f7824 */ /* 0x000fe200078e0a0e */
[----:B------:R-:W-:-:S02]  /*16140*/  LEA.HI R14, R10, R5, RZ, 0x5 ;  /* 0x000000050a0e7211 */ /* 0x000fc400078f28ff */
[----:B------:R-:W-:Y:S01]  /*16150*/  F2FP.BF16.PACK_AB R32, R33, R32 ;  /* 0x000000202120723e */ /* 0x000fe200000010ff */
[C---:B------:R-:W-:Y:S01]  /*16160*/  IMAD.SHL.U32 R7, R15.reuse, 0x40, RZ ;  /* 0x000000400f077824 */ /* 0x040fe200078e00ff */
[----:B------:R-:W-:Y:S02]  /*16170*/  SHF.R.S32.HI R6, RZ, 0x5, R14 ;  /* 0x00000005ff067819 */ /* 0x000fe4000001140e */
[----:B------:R-:W-:Y:S02]  /*16180*/  LOP3.LUT R12, R15, 0x1, RZ, 0xc0, !PT ;  /* 0x000000010f0c7812 */ /* 0x000fe400078ec0ff */
[----:B------:R-:W-:Y:S01]  /*16190*/  LOP3.LUT R7, R7, 0x1c0, RZ, 0xc0, !PT ;  /* 0x000001c007077812 */ /* 0x000fe200078ec0ff */
[----:B------:R-:W-:Y:S01]  /*161a0*/  IMAD R9, R6, 0x200, R17 ;  /* 0x0000020006097824 */ /* 0x000fe200078e0211 */
[----:B------:R-:W-:Y:S02]  /*161b0*/  ISETP.NE.U32.AND P0, PT, R12, 0x1, PT ;  /* 0x000000010c00780c */ /* 0x000fe40003f05070 */
[----:B------:R-:W-:-:S02]  /*161c0*/  LEA.HI R18, R7, R7, RZ, 0x1d ;  /* 0x0000000707127211 */ /* 0x000fc400078fe8ff */
[----:B------:R-:W-:Y:S02]  /*161d0*/  R2P PR, R15, 0x6 ;  /* 0x000000060f007804 */ /* 0x000fe40000000000 */
[----:B------:R-:W-:Y:S01]  /*161e0*/  F2FP.BF16.PACK_AB R34, R35, R34 ;  /* 0x000000222322723e */ /* 0x000fe200000010ff */
[----:B------:R-:W-:Y:S01]  /*161f0*/  IMAD.U32 R9, R9, 0x2, R18 ;  /* 0x0000000209097824 */ /* 0x000fe200078e0012 */
[----:B------:R-:W-:Y:S02]  /*16200*/  F2FP.BF16.PACK_AB R36, R37, R36 ;  /* 0x000000242524723e */ /* 0x000fe400000010ff */
[----:B------:R-:W-:Y:S01]  /*16210*/  F2FP.BF16.PACK_AB R38, R39, R38 ;  /* 0x000000262726723e */ /* 0x000fe200000010ff */
[----:B------:R-:W-:Y:S01]  /*16220*/  IMAD.SHL.U32 R9, R9, 0x2, RZ ;  /* 0x0000000209097824 */ /* 0x000fe200078e00ff */
[----:B------:R-:W-:Y:S02]  /*16230*/  F2FP.BF16.PACK_AB R40, R41, R40 ;  /* 0x000000282928723e */ /* 0x000fe400000010ff */
[----:B------:R-:W-:-:S02]  /*16240*/  F2FP.BF16.PACK_AB R42, R43, R42 ;  /* 0x0000002a2b2a723e */ /* 0x000fc400000010ff */
[C---:B------:R-:W-:Y:S01]  /*16250*/  IADD3 R12, R9.reuse, 0x80, RZ ;  /* 0x00000080090c7810 */ /* 0x040fe20007ffe0ff */
[----:B------:R-:W-:Y:S01]  /*16260*/  STS [R9+0x80], R152 ;  /* 0x0000809809007388 */ /* 0x000fe20000000800 */
[----:B------:R-:W-:Y:S02]  /*16270*/  IADD3 R7, R9, 0x70, RZ ;  /* 0x0000007009077810 */ /* 0x000fe40007ffe0ff */
[----:B------:R-:W-:Y:S01]  /*16280*/  @P0 IADD3 R7, R12, 0x10, RZ ;  /* 0x000000100c070810 */ /* 0x000fe20007ffe0ff */
[----:B------:R-:W-:Y:S01]  /*16290*/  STS [R9+0x480], R154 ;  /* 0x0004809a09007388 */ /* 0x000fe20000000800 */
[----:B------:R-:W-:Y:S01]  /*162a0*/  SEL R12, R13, 0xffffffe0, !P1 ;  /* 0xffffffe00d0c7807 */ /* 0x000fe20004800000 */
[----:B------:R-:W-:Y:S01]  /*162b0*/  IMAD.MOV.U32 R13, RZ, RZ, 0x40 ;  /* 0x00000040ff0d7424 */ /* 0x000fe200078e00ff */
[----:B------:R-:W-:Y:S01]  /*162c0*/  F2FP.BF16.PACK_AB R44, R45, R44 ;  /* 0x0000002c2d2c723e */ /* 0x000fe200000010ff */
[----:B------:R-:W-:Y:S01]  /*162d0*/  STS [R7], R148 ;  /* 0x0000009407007388 */ /* 0x000fe20000000800 */
[----:B------:R-:W-:Y:S01]  /*162e0*/  F2FP.BF16.PACK_AB R46, R47, R46 ;  /* 0x0000002e2f2e723e */ /* 0x000fe200000010ff */
[----:B------:R-:W-:Y:S01]  /*162f0*/  IMAD.IADD R15, R9, 0x1, R12 ;  /* 0x00000001090f7824 */ /* 0x000fe200078e020c */
[----:B------:R-:W-:Y:S01]  /*16300*/  SEL R18, R13, 0xffffffc0, !P2 ;  /* 0xffffffc00d127807 */ /* 0x000fe20005000000 */
[----:B------:R-:W-:Y:S01]  /*16310*/  IMAD.IADD R13, R12, 0x1, R7 ;  /* 0x000000010c0d7824 */ /* 0x000fe200078e0207 */
[----:B------:R-:W-:Y:S01]  /*16320*/  STS [R7+0x400], R150 ;  /* 0x0004009607007388 */ /* 0x000fe20000000800 */
[----:B------:R-:W-:-:S02]  /*16330*/  F2FP.BF16.PACK_AB R48, R49, R48 ;  /* 0x000000303130723e */ /* 0x000fc400000010ff */
[--C-:B------:R-:W-:Y:S01]  /*16340*/  IMAD.IADD R19, R9, 0x1, R18.reuse ;  /* 0x0000000109137824 */ /* 0x100fe200078e0212 */
[----:B------:R-:W-:Y:S01]  /*16350*/  STS [R15+0x80], R144 ;  /* 0x000080900f007388 */ /* 0x000fe20000000800 */
[C---:B------:R-:W-:Y:S01]  /*16360*/  IMAD.IADD R21, R18.reuse, 0x1, R7 ;  /* 0x0000000112157824 */ /* 0x040fe200078e0207 */
[----:B------:R-:W-:Y:S01]  /*16370*/  F2FP.BF16.PACK_AB R50, R51, R50 ;  /* 0x000000323332723e */ /* 0x000fe200000010ff */
[----:B------:R-:W-:Y:S01]  /*16380*/  IMAD.IADD R23, R18, 0x1, R15 ;  /* 0x0000000112177824 */ /* 0x000fe200078e020f */
[----:B------:R-:W-:Y:S01]  /*16390*/  STS [R15+0x480], R146 ;  /* 0x000480920f007388 */ /* 0x000fe20000000800 */
[----:B------:R-:W-:Y:S01]  /*163a0*/  IMAD.IADD R25, R13, 0x1, R18 ;  /* 0x000000010d197824 */ /* 0x000fe200078e0212 */
[----:B------:R-:W-:Y:S02]  /*163b0*/  F2FP.BF16.PACK_AB R52, R53, R52 ;  /* 0x000000343534723e */ /* 0x000fe400000010ff */
        /* <DEDUP_REMOVED lines=55> */
[----:B------:R-:W-:-:S02]  /*16730*/  ISETP.NE.U32.AND P1, PT, RZ, c[0x0][0x508], PT ;  /* 0x00014200ff007a0c */ /* 0x000fc40003f25070 */
[----:B------:R-:W-:Y:S01]  /*16740*/  ISETP.NE.U32.AND P0, PT, RZ, c[0x0][0x500], PT ;  /* 0x00014000ff007a0c */ /* 0x000fe20003f05070 */
[----:B------:R-:W-:Y:S01]  /*16750*/  STS [R19+0x4480], R54 ;  /* 0x0044803613007388 */ /* 0x000fe20000000800 */
[----:B------:R-:W-:Y:S02]  /*16760*/  ISETP.NE.AND.EX P1, PT, RZ, c[0x0][0x50c], PT, P1 ;  /* 0x00014300ff007a0c */ /* 0x000fe40003f25310 */
[----:B------:R-:W-:Y:S01]  /*16770*/  ISETP.NE.AND.EX P0, PT, RZ, c[0x0][0x504], PT, P0 ;  /* 0x00014100ff007a0c */ /* 0x000fe20003f05300 */
        /* <DEDUP_REMOVED lines=28> */
[----:B------:R-:W-:Y:S04]  /*16940*/  STS [R13+0xc000], R112 ;  /* 0x00c000700d007388 */ /* 0x000fe80000000800 */
[----:B------:R-:W-:Y:S01]  /*16950*/  STS [R13+0xc400], R114 ;  /* 0x00c400720d007388 */ /* 0x000fe20000000800 */
[----:B-1----:R-:W-:-:S03]  /*16960*/  IMAD.MOV.U32 R9, RZ, RZ, 0x4 ;  /* 0x00000004ff097424 */ /* 0x002fc600078e00ff */
[----:B------:R-:W-:Y:S01]  /*16970*/  STS [R19+0xc080], R116 ;  /* 0x00c0807413007388 */ /* 0x000fe20000000800 */
[----:B------:R-:W-:-:S03]  /*16980*/  IMAD.WIDE R26, R226, R9, c[0x0][0x500] ;  /* 0x00014000e21a7625 */ /* 0x000fc600078e0209 */
        /* <DEDUP_REMOVED lines=8> */
[----:B--2---:R-:W-:-:S02]  /*16a10*/  IMAD.MOV.U32 R4, RZ, RZ, c[0x0][0x388] ;  /* 0x0000e200ff047624 */ /* 0x004fc400078e00ff */
[----:B-1----:R-:W-:-:S03]  /*16a20*/  @P1 IMAD.WIDE R18, R226, R9, c[0x0][0x508] ;  /* 0x00014200e2121625 */ /* 0x002fc600078e0209 */
[----:B------:R-:W2:Y:S04]  /*16a30*/  @P0 LDG.E R7, [R26.64] ;  /* 0x000000041a070981 */ /* 0x000ea8000c1e1900 */
[----:B------:R3:W5:Y:S01]  /*16a40*/  @P1 LDG.E R4, [R18.64] ;  /* 0x0000000412041981 */ /* 0x000762000c1e1900 */
[----:B------:R-:W-:Y:S02]  /*16a50*/  CS2R R12, SRZ ;  /* 0x00000000000c7805 */ /* 0x000fe4000001ff00 */
[--C-:B--2---:R-:W-:Y:S01]  /*16a60*/  @P0 SHF.R.S32.HI R13, RZ, 0x1f, R7.reuse ;  /* 0x0000001fff0d0819 */ /* 0x104fe20000011407 */
[----:B------:R-:W-:Y:S01]  /*16a70*/  @P0 IMAD.MOV.U32 R12, RZ, RZ, R7 ;  /* 0x000000ffff0c0224 */ /* 0x000fe200078e0007 */
[----:B------:R-:W-:Y:S05]  /*16a80*/  @P1 BRA `(.L_x_948) ;  /* 0x0000004000001947 */ /* 0x000fea0003800000 */
[----:B---3--:R-:W-:Y:S05]  /*16a90*/  @!P0 BRA `(.L_x_948) ;  /* 0x0000003000008947 */ /* 0x008fea0003800000 */
[----:B-----5:R-:W2:Y:S04]  /*16aa0*/  LDG.E R4, [R26.64] ;  /* 0x000000041a047981 */ /* 0x020ea8000c1e1900 */
[----:B------:R-:W2:Y:S02]  /*16ab0*/  LDG.E R3, [R26.64+0x4] ;  /* 0x000004041a037981 */ /* 0x000ea4000c1e1900 */
[----:B--2---:R-:W-:-:S02]  /*16ac0*/  IADD3 R4, -R4, R3, RZ ;  /* 0x0000000304047210 */ /* 0x004fc40007ffe1ff */
.L_x_948:
[----:B---3--:R-:W-:Y:S01]  /*16ad0*/  LOP3.LUT R14, R14, 0xffffffe0, RZ, 0xc0, !PT ;  /* 0xffffffe00e0e7812 */ /* 0x008fe200078ec0ff */
[----:B------:R-:W1:Y:S01]  /*16ae0*/  S2R R72, SR_CTAID.X ;  /* 0x0000000000487919 */ /* 0x000e620000002500 */
[----:B------:R-:W-:Y:S01]  /*16af0*/  SHF.R.S32.HI R15, RZ, 0x1f, R6 ;  /* 0x0000001fff0f7819 */ /* 0x000fe20000011406 */
[----:B------:R-:W-:Y:S01]  /*16b00*/  IMAD.MOV.U32 R9, RZ, RZ, c[0x0][0x4e8] ;  /* 0x00013a00ff097624 */ /* 0x000fe200078e00ff */
[----:B------:R-:W-:Y:S01]  /*16b10*/  LEA.HI R11, R17, R17, RZ, 0x1 ;  /* 0x00000011110b7211 */ /* 0x000fe200078f08ff */
[----:B------:R-:W-:Y:S01]  /*16b20*/  IMAD.IADD R7, R5, 0x1, -R14 ;  /* 0x0000000105077824 */ /* 0x000fe200078e0a0e */
[----:B------:R-:W-:Y:S01]  /*16b30*/  LEA.HI R15, R15, R6, RZ, 0x3 ;  /* 0x000000060f0f7211 */ /* 0x000fe200078f18ff */
[----:B------:R-:W-:Y:S01]  /*16b40*/  IMAD.MOV.U32 R19, RZ, RZ, R13 ;  /* 0x000000ffff137224 */ /* 0x000fe200078e000d */
[----:B------:R-:W-:Y:S01]  /*16b50*/  ISETP.NE.AND P1, PT, R9, 0x1, PT ;  /* 0x000000010900780c */ /* 0x000fe20003f25270 */
[----:B------:R-:W-:Y:S01]  /*16b60*/  BSSY B0, `(.L_x_949) ;  /* 0x000008b000007945 */ /* 0x000fe20003800000 */
[----:B------:R-:W-:-:S02]  /*16b70*/  SHF.R.S32.HI R14, RZ, 0x1f, R7 ;  /* 0x0000001fff0e7819 */ /* 0x000fc40000011407 */
[----:B------:R-:W-:Y:S02]  /*16b80*/  LOP3.LUT R15, R15, 0xffffff8, RZ, 0xc0, !PT ;  /* 0x0ffffff80f0f7812 */ /* 0x000fe400078ec0ff */
[----:B------:R-:W-:Y:S02]  /*16b90*/  LEA.HI R3, R14, R7, RZ, 0x2 ;  /* 0x000000070e037211 */ /* 0x000fe400078f10ff */
[----:B------:R-:W-:Y:S02]  /*16ba0*/  IADD3 R14, R6, -R15, RZ ;  /* 0x8000000f060e7210 */ /* 0x000fe40007ffe0ff */
[----:B------:R-:W-:Y:S02]  /*16bb0*/  LOP3.LUT R6, R11, 0x1ffffffe, RZ, 0xc0, !PT ;  /* 0x1ffffffe0b067812 */ /* 0x000fe400078ec0ff */
[----:B------:R-:W-:Y:S02]  /*16bc0*/  SHF.R.S32.HI R3, RZ, 0x2, R3 ;  /* 0x00000002ff037819 */ /* 0x000fe40000011403 */
[----:B------:R-:W-:Y:S01]  /*16bd0*/  MOV R18, R12 ;  /* 0x0000000c00127202 */ /* 0x000fe20000000f00 */
[----:B------:R-:W-:Y:S01]  /*16be0*/  IMAD.IADD R6, R17, 0x1, -R6 ;  /* 0x0000000111067824 */ /* 0x000fe200078e0a06 */
[----:B------:R-:W-:Y:S01]  /*16bf0*/  LOP3.LUT P2, RZ, R7, 0x3, RZ, 0xc0, !PT ;  /* 0x0000000307ff7812 */ /* 0x000fe2000784c0ff */
[----:B------:R-:W-:Y:S01]  /*16c00*/  IMAD R3, R14, 0x10, R3 ;  /* 0x000000100e037824 */ /* 0x000fe200078e0203 */
[-C--:B------:R-:W-:Y:S01]  /*16c10*/  LEA.HI R17, R10, R5.reuse, RZ, 0x3 ;  /* 0x000000050a117211 */ /* 0x080fe200078f18ff */
[----:B------:R-:W-:Y:S01]  /*16c20*/  IMAD R14, R0, c[0x0][0x490], RZ ;  /* 0x00012400000e7a24 */ /* 0x000fe200078e02ff */
[----:B------:R-:W-:Y:S01]  /*16c30*/  LEA.HI R10, R10, R5, RZ, 0x6 ;  /* 0x000000050a0a7211 */ /* 0x000fe200078f30ff */
[----:B------:R-:W-:Y:S01]  /*16c40*/  IMAD R9, R6, 0x8, R3 ;  /* 0x0000000806097824 */ /* 0x000fe200078e0203 */
[----:B------:R-:W-:Y:S01]  /*16c50*/  LOP3.LUT R6, R17, 0xfffffff8, RZ, 0xc0, !PT ;  /* 0xfffffff811067812 */ /* 0x000fe200078ec0ff */
[----:B------:R-:W-:Y:S01]  /*16c60*/  IMAD R7, R13, c[0x0][0x3a0], RZ ;  /* 0x0000e8000d077a24 */ /* 0x000fe200078e02ff */
[----:B------:R-:W-:Y:S01]  /*16c70*/  SHF.R.S32.HI R17, RZ, 0x3, R17 ;  /* 0x00000003ff117819 */ /* 0x000fe20000011411 */
[----:B------:R-:W-:Y:S01]  /*16c80*/  IMAD.WIDE.U32 R18, R223, c[0x0][0x490], R18 ;  /* 0x00012400df127a25 */ /* 0x000fe200078e0012 */
[----:B-1----:R-:W-:-:S02]  /*16c90*/  LEA R9, R72, R9, 0x7 ;  /* 0x0000000948097211 */ /* 0x002fc400078e38ff */
[----:B------:R-:W-:Y:S01]  /*16ca0*/  SHF.L.U32 R10, R10, 0x3, RZ ;  /* 0x000000030a0a7819 */ /* 0x000fe200000006ff */
[----:B------:R-:W-:Y:S02]  /*16cb0*/  IMAD R11, R223, c[0x0][0x494], R14 ;  /* 0x00012500df0b7a24 */ /* 0x000fe400078e020e */
[C---:B------:R-:W-:Y:S02]  /*16cc0*/  IMAD R7, R12.reuse, c[0x0][0x3a4], R7 ;  /* 0x0000e9000c077a24 */ /* 0x040fe400078e0207 */
[----:B------:R-:W-:-:S04]  /*16cd0*/  IMAD.WIDE.U32 R12, R12, c[0x0][0x3a0], RZ ;  /* 0x0000e8000c0c7a25 */ /* 0x000fc800078e00ff */
[----:B------:R-:W-:Y:S01]  /*16ce0*/  IMAD.IADD R19, R19, 0x1, R11 ;  /* 0x0000000113137824 */ /* 0x000fe200078e020b */
[----:B------:R-:W-:Y:S01]  /*16cf0*/  IADD3 R13, R13, R7, RZ ;  /* 0x000000070d0d7210 */ /* 0x000fe20007ffe0ff */
[----:B------:R-:W-:-:S04]  /*16d00*/  @P1 IMAD.HI.U32 R11, R9, c[0x0][0x4ec], RZ ;  /* 0x00013b00090b1a27 */ /* 0x000fc800078e00ff */
[----:B------:R-:W-:Y:S01]  /*16d10*/  IMAD.IADD R6, R5, 0x1, -R6 ;  /* 0x0000000105067824 */ /* 0x000fe200078e0a06 */
[----:B------:R-:W-:Y:S01]  /*16d20*/  SHF.R.S32.HI R5, RZ, 0x1f, R226 ;  /* 0x0000001fff057819 */ /* 0x000fe200000114e2 */
[----:B------:R-:W-:Y:S01]  /*16d30*/  IMAD.MOV.U32 R7, RZ, RZ, R9 ;  /* 0x000000ffff077224 */ /* 0x000fe200078e0009 */
[----:B------:R-:W-:Y:S01]  /*16d40*/  @P1 SHF.R.U32.HI R7, RZ, c[0x0][0x4f0], R11 ;  /* 0x00013c00ff071a19 */ /* 0x000fe2000001160b */
[----:B------:R-:W-:Y:S01]  /*16d50*/  IMAD R14, R0, c[0x0][0x3e8], RZ ;  /* 0x0000fa00000e7a24 */ /* 0x000fe200078e02ff */
[----:B------:R-:W-:Y:S01]  /*16d60*/  SEL R226, R226, RZ, !P0 ;  /* 0x000000ffe2e27207 */ /* 0x000fe20004000000 */
[----:B------:R-:W-:Y:S01]  /*16d70*/  IMAD.WIDE.U32 R12, R223, c[0x0][0x3e8], R12 ;  /* 0x0000fa00df0c7a25 */ /* 0x000fe200078e000c */
[----:B------:R-:W-:Y:S02]  /*16d80*/  SEL R5, R5, RZ, !P0 ;  /* 0x000000ff05057207 */ /* 0x000fe40004000000 */
[----:B------:R-:W-:Y:S01]  /*16d90*/  LEA R23, R6, R17, 0x5 ;  /* 0x0000001106177211 */ /* 0x000fe200078e28ff */
[----:B------:R-:W-:-:S02]  /*16da0*/  IMAD.MOV R0, RZ, RZ, -R7 ;  /* 0x000000ffff007224 */ /* 0x000fc400078e0a07 */
[----:B------:R-:W-:Y:S02]  /*16db0*/  IMAD R15, R223, c[0x0][0x3ec], R14 ;  /* 0x0000fb00df0f7a24 */ /* 0x000fe400078e020e */
[----:B------:R-:W-:-:S03]  /*16dc0*/  IMAD.WIDE.U32 R18, R226, c[0x0][0x498], R18 ;  /* 0x00012600e2127a25 */ /* 0x000fc600078e0012 */
[----:B------:R-:W-:Y:S01]  /*16dd0*/  IADD3 R13, R13, R15, RZ ;  /* 0x0000000f0d0d7210 */ /* 0x000fe20007ffe0ff */
[----:B------:R-:W-:Y:S01]  /*16de0*/  IMAD R11, R0, c[0x0][0x4e8], R9 ;  /* 0x00013a00000b7a24 */ /* 0x000fe200078e0209 */
[----:B------:R-:W-:Y:S01]  /*16df0*/  IADD3 R20, P0, R7, R18, RZ ;  /* 0x0000001207147210 */ /* 0x000fe20007f1e0ff */
[----:B------:R-:W-:Y:S01]  /*16e00*/  IMAD R21, R5, c[0x0][0x498], RZ ;  /* 0x0001260005157a24 */ /* 0x000fe200078e02ff */
[----:B------:R-:W-:Y:S01]  /*16e10*/  SHF.R.S32.HI R15, RZ, 0x1f, R7 ;  /* 0x0000001fff0f7819 */ /* 0x000fe20000011407 */
[----:B------:R-:W-:Y:S01]  /*16e20*/  IMAD.SHL.U32 R0, R17, 0x40, RZ ;  /* 0x0000004011007824 */ /* 0x000fe200078e00ff */
[----:B------:R-:W-:Y:S01]  /*16e30*/  SHF.R.S32.HI R18, RZ, 0x1f, R11 ;  /* 0x0000001fff127819 */ /* 0x000fe2000001140b */
[----:B------:R-:W-:Y:S02]  /*16e40*/  IMAD R14, R226, c[0x0][0x49c], R21 ;  /* 0x00012700e20e7a24 */ /* 0x000fe400078e0215 */
[----:B------:R-:W-:Y:S02]  /*16e50*/  IMAD R9, R72, 0x80, R23 ;  /* 0x0000008048097824 */ /* 0x000fe400078e0217 */
[----:B------:R-:W-:Y:S01]  /*16e60*/  IMAD R18, R18, c[0x0][0x488], RZ ;  /* 0x0001220012127a24 */ /* 0x000fe200078e02ff */
[----:B------:R-:W-:Y:S01]  /*16e70*/  IADD3.X R21, R15, R19, R14, P0, !PT ;  /* 0x000000130f157210 */ /* 0x000fe200007fe40e */
[----:B------:R-:W-:Y:S01]  /*16e80*/  @P1 IMAD.HI.U32 R16, R9, c[0x0][0x4ec], RZ ;  /* 0x00013b0009101a27 */ /* 0x000fe200078e00ff */
[----:B------:R-:W-:-:S03]  /*16e90*/  LOP3.LUT R15, R0, 0x1c0, RZ, 0xc0, !PT ;  /* 0x000001c0000f7812 */ /* 0x000fc600078ec0ff */
[----:B------:R-:W-:Y:S02]  /*16ea0*/  IMAD.SHL.U32 R0, R6, 0x8, RZ ;  /* 0x0000000806007824 */ /* 0x000fe400078e00ff */
[----:B------:R-:W-:-:S03]  /*16eb0*/  IMAD.WIDE.U32 R20, R11, c[0x0][0x488], R20 ;  /* 0x000122000b147a25 */ /* 0x000fc600078e0014 */
[----:B------:R-:W-:Y:S01]  /*16ec0*/  LOP3.LUT R6, R15, 0x38, R0, 0xf8, !PT ;  /* 0x000000380f067812 */ /* 0x000fe200078ef800 */
[----:B------:R-:W-:Y:S01]  /*16ed0*/  IMAD R18, R11, c[0x0][0x48c], R18 ;  /* 0x000123000b127a24 */ /* 0x000fe200078e0212 */
[----:B------:R-:W-:Y:S01]  /*16ee0*/  LEA R14, P0, R20, c[0x0][0x450], 0x2 ;  /* 0x00011400140e7a11 */ /* 0x000fe200078010ff */
[----:B------:R-:W-:Y:S01]  /*16ef0*/  IMAD R11, R5, c[0x0][0x3f0], RZ ;  /* 0x0000fc00050b7a24 */ /* 0x000fe200078e02ff */
[----:B------:R-:W-:Y:S01]  /*16f00*/  SHF.R.U32.HI R5, RZ, 0x3, R15 ;  /* 0x00000003ff057819 */ /* 0x000fe2000001160f */
[----:B------:R-:W-:Y:S01]  /*16f10*/  IMAD.MOV.U32 R7, RZ, RZ, R9 ;  /* 0x000000ffff077224 */ /* 0x000fe200078e0009 */
[----:B------:R-:W-:Y:S01]  /*16f20*/  IADD3 R15, R21, R18, RZ ;  /* 0x00000012150f7210 */ /* 0x000fe20007ffe0ff */
[----:B------:R-:W-:Y:S01]  /*16f30*/  SHFL.IDX PT, R32, R14, 0x1, 0x1c1f ;  /* 0x003c1f000e207f89 */ /* 0x000fe200000e0000 */
[----:B------:R-:W-:Y:S01]  /*16f40*/  @P1 SHF.R.U32.HI R7, RZ, c[0x0][0x4f0], R16 ;  /* 0x00013c00ff071a19 */ /* 0x000fe20000011610 */
[----:B------:R-:W-:Y:S01]  /*16f50*/  IMAD R11, R226, c[0x0][0x3f4], R11 ;  /* 0x0000fd00e20b7a24 */ /* 0x000fe200078e020b */
[----:B------:R-:W-:Y:S01]  /*16f60*/  LEA.HI.X R15, R20, c[0x0][0x454], R15, 0x2, P0 ;  /* 0x00011500140f7a11 */ /* 0x000fe200000f140f */
[----:B------:R-:W-:Y:S01]  /*16f70*/  SHFL.IDX PT, R18, R14, RZ, 0x1c1f ;  /* 0x001c1fff0e127589 */ /* 0x000fe200000e0000 */
[----:B------:R-:W-:Y:S01]  /*16f80*/  IMAD R20, R72, 0x80, R3 ;  /* 0x0000008048147824 */ /* 0x000fe200078e0203 */
[----:B------:R-:W-:Y:S01]  /*16f90*/  LOP3.LUT R5, R6, R5, RZ, 0x3c, !PT ;  /* 0x0000000506057212 */ /* 0x000fe200078e3cff */
[----:B------:R-:W-:Y:S01]  /*16fa0*/  IMAD.WIDE.U32 R12, R226, c[0x0][0x3f0], R12 ;  /* 0x0000fc00e20c7a25 */ /* 0x000fe200078e000c */
[----:B------:R-:W1:Y:S01]  /*16fb0*/  SHFL.IDX PT, R19, R15, RZ, 0x1c1f ;  /* 0x001c1fff0f137589 */ /* 0x000e6200000e0000 */
[----:B------:R-:W-:-:S02]  /*16fc0*/  SHF.R.S32.HI R16, RZ, 0x1f, R7 ;  /* 0x0000001fff107819 */ /* 0x000fc40000011407 */
[----:B------:R-:W-:Y:S01]  /*16fd0*/  IMAD.MOV R6, RZ, RZ, -R7 ;  /* 0x000000ffff067224 */ /* 0x000fe200078e0a07 */
[----:B------:R-:W2:Y:S01]  /*16fe0*/  SHFL.IDX PT, R33, R15, 0x1, 0x1c1f ;  /* 0x003c1f000f217f89 */ /* 0x000ea200000e0000 */
[----:B-----5:R-:W-:Y:S01]  /*16ff0*/  IMAD R3, R4, c[0x0][0x4e8], RZ ;  /* 0x00013a0004037a24 */ /* 0x020fe200078e02ff */
[----:B------:R-:W-:Y:S01]  /*17000*/  IADD3 R4, R20, 0x8, RZ ;  /* 0x0000000814047810 */ /* 0x000fe20007ffe0ff */
[----:B------:R-:W-:Y:S01]  /*17010*/  IMAD R6, R6, c[0x0][0x4e8], R9 ;  /* 0x00013a0006067a24 */ /* 0x000fe200078e0209 */
[----:B------:R-:W-:Y:S01]  /*17020*/  IADD3 R13, R13, R11, RZ ;  /* 0x0000000b0d0d7210 */ /* 0x000fe20007ffe0ff */
[----:B------:R-:W-:Y:S01]  /*17030*/  IMAD R16, R16, c[0x0][0x3e0], RZ ;  /* 0x0000f80010107a24 */ /* 0x000fe200078e02ff */
[-C--:B------:R-:W-:Y:S02]  /*17040*/  ISETP.GE.OR P1, PT, R20, R3.reuse, P2 ;  /* 0x000000031400720c */ /* 0x080fe40001726670 */
[----:B------:R-:W-:Y:S01]  /*17050*/  ISETP.GE.OR P0, PT, R4, R3, P2 ;  /* 0x000000030400720c */ /* 0x000fe20001706670 */
[----:B------:R-:W-:Y:S01]  /*17060*/  IMAD R16, R7, c[0x0][0x3e4], R16 ;  /* 0x0000f90007107a24 */ /* 0x000fe200078e0210 */
[----:B------:R-:W-:Y:S01]  /*17070*/  LOP3.LUT R5, R5, 0x7ffffe00, R10, 0xf8, !PT ;  /* 0x7ffffe0005057812 */ /* 0x000fe200078ef80a */
[----:B------:R-:W-:Y:S01]  /*17080*/  IMAD.WIDE.U32 R12, R7, c[0x0][0x3e0], R12 ;  /* 0x0000f800070c7a25 */ /* 0x000fe200078e000c */
[----:B------:R-:W-:-:S02]  /*17090*/  SHF.R.S32.HI R7, RZ, 0x1f, R6 ;  /* 0x0000001fff077819 */ /* 0x000fc40000011406 */
[----:B------:R-:W-:Y:S01]  /*170a0*/  SHF.L.U32 R76, R5, 0x1, RZ ;  /* 0x00000001054c7819 */ /* 0x000fe200000006ff */
[----:B------:R-:W-:Y:S01]  /*170b0*/  IMAD.IADD R13, R13, 0x1, R16 ;  /* 0x000000010d0d7824 */ /* 0x000fe200078e0210 */
[----:B------:R-:W-:Y:S01]  /*170c0*/  LEA R72, R72, R17, 0x7 ;  /* 0x0000001148487211 */ /* 0x000fe200078e38ff */
[----:B------:R-:W-:Y:S02]  /*170d0*/  IMAD R7, R7, c[0x0][0x3d8], RZ ;  /* 0x0000f60007077a24 */ /* 0x000fe400078e02ff */
[C---:B------:R-:W-:Y:S01]  /*170e0*/  IMAD.WIDE.U32 R74, R6.reuse, c[0x0][0x3d8], R12 ;  /* 0x0000f600064a7a25 */ /* 0x040fe200078e000c */
[----:B-1----:R1:W-:Y:S03]  /*170f0*/  @!P1 ST.E [R18.64], R2 ;  /* 0x0000000212009985 */ /* 0x0023e6000c101904 */
[----:B------:R-:W-:Y:S01]  /*17100*/  IMAD R16, R6, c[0x0][0x3dc], R7 ;  /* 0x0000f70006107a24 */ /* 0x000fe200078e0207 */
[----:B--2---:R1:W-:Y:S03]  /*17110*/  @!P0 ST.E [R32.64], R8 ;  /* 0x0000000820008985 */ /* 0x0043e6000c101904 */
[----:B------:R-:W-:Y:S01]  /*17120*/  IMAD.IADD R16, R75, 0x1, R16 ;  /* 0x000000014b107824 */ /* 0x000fe200078e0210 */
[----:B------:R1:W2:Y:S01]  /*17130*/  LDS.128 R60, [R76+0x1080] ;  /* 0x001080004c3c7984 */ /* 0x0002a20000000c00 */
[----:B------:R-:W-:-:S03]  /*17140*/  LEA R75, P0, R74, c[0x0][0x380], 0x1 ;  /* 0x0000e0004a4b7a11 */ /* 0x000fc600078008ff */
[----:B------:R1:W3:Y:S01]  /*17150*/  LDS.128 R56, [R76+0x2080] ;  /* 0x002080004c387984 */ /* 0x0002e20000000c00 */
[----:B------:R-:W-:Y:S02]  /*17160*/  LEA.HI.X R74, R74, c[0x0][0x384], R16, 0x1, P0 ;  /* 0x0000e1004a4a7a11 */ /* 0x000fe400000f0c10 */
[----:B------:R-:W-:Y:S01]  /*17170*/  ISETP.GE.AND P0, PT, R72, R3, PT ;  /* 0x000000034800720c */ /* 0x000fe20003f06270 */
        /* <DEDUP_REMOVED lines=22> */
[----:B------:R4:W5:Y:S01]  /*172e0*/  LDS.128 R16, [R76+0xc080] ;  /* 0x00c080004c107984 */ /* 0x0009620000000c00 */
        /* <DEDUP_REMOVED lines=9> */
[----:B----4-:R-:W-:Y:S01]  /*17380*/  @!P3 IMAD.WIDE R76, R0, 0x2, R78 ;  /* 0x00000002004cb825 */ /* 0x010fe200078e024e */
[----:B------:R-:W-:-:S03]  /*17390*/  @!P0 LOP3.LUT R2, R2, 0xfffffff8, RZ, 0xc0, !PT ;  /* 0xfffffff802028812 */ /* 0x000fc600078ec0ff */
[--C-:B------:R-:W-:Y:S01]  /*173a0*/  @!P2 IMAD.WIDE R70, R70, 0x2, R78.reuse ;  /* 0x000000024646a825 */ /* 0x100fe200078e024e */
[----:B--2---:R2:W-:Y:S03]  /*173b0*/  @!P3 ST.E.128 [R76.64], R64 ;  /* 0x000000404c00b985 */ /* 0x0045e6000c101d04 */
[--C-:B------:R-:W-:Y:S01]  /*173c0*/  @!P1 IMAD.WIDE R68, R68, 0x2, R78.reuse ;  /* 0x0000000244449825 */ /* 0x100fe200078e024e */
[----:B---3--:R2:W-:Y:S03]  /*173d0*/  @!P2 ST.E.128 [R70.64], R48 ;  /* 0x000000304600a985 */ /* 0x0085e6000c101d04 */
[----:B------:R-:W-:Y:S01]  /*173e0*/  @!P0 IMAD.WIDE R78, R2, 0x2, R78 ;  /* 0x00000002024e8825 */ /* 0x000fe200078e024e */
[----:B-1----:R2:W-:Y:S04]  /*173f0*/  @!P1 ST.E.128 [R68.64], R32 ;  /* 0x0000002044009985 */ /* 0x0025e8000c101d04 */
[----:B-----5:R2:W-:Y:S02]  /*17400*/  @!P0 ST.E.128 [R78.64], R16 ;  /* 0x000000104e008985 */ /* 0x0205e4000c101d04 */
.L_x_950:
[----:B--234-:R-:W-:Y:S05]  /*17410*/  BSYNC B0 ;  /* 0x0000000000007941 */ /* 0x01cfea0003800000 */
.L_x_949:
        /* <DEDUP_REMOVED lines=30> */
.L_x_952:
[----:B------:R-:W-:Y:S05]  /*17600*/  BSYNC B0 ;  /* 0x0000000000007941 */ /* 0x000fea0003800000 */
.L_x_951:
        /* <DEDUP_REMOVED lines=30> */
.L_x_954:
[----:B------:R-:W-:Y:S05]  /*177f0*/  BSYNC B0 ;  /* 0x0000000000007941 */ /* 0x000fea0003800000 */
.L_x_953:
        /* <DEDUP_REMOVED lines=31> */
.L_x_947:
[----:B------:R-:W-:Y:S01]  /*179f0*/  ISETP.NE.U32.AND P1, PT, RZ, c[0x0][0x508], PT ;  /* 0x00014200ff007a0c */ /* 0x000fe20003f25070 */
[----:B------:R-:W-:Y:S01]  /*17a00*/  IMAD.MOV.U32 R9, RZ, RZ, 0x4 ;  /* 0x00000004ff097424 */ /* 0x000fe200078e00ff */
[----:B------:R-:W-:Y:S02]  /*17a10*/  ISETP.NE.U32.AND P0, PT, RZ, c[0x0][0x500], PT ;  /* 0x00014000ff007a0c */ /* 0x000fe40003f05070 */
[----:B------:R-:W-:Y:S01]  /*17a20*/  ISETP.NE.AND.EX P1, PT, RZ, c[0x0][0x50c], PT, P1 ;  /* 0x00014300ff007a0c */ /* 0x000fe20003f25310 */
[----:B------:R-:W-:Y:S01]  /*17a30*/  IMAD.WIDE R6, R226, R9, c[0x0][0x500] ;  /* 0x00014000e2067625 */ /* 0x000fe200078e0209 */
[----:B------:R-:W-:-:S03]  /*17a40*/  ISETP.NE.AND.EX P0, PT, RZ, c[0x0][0x504], PT, P0 ;  /* 0x00014100ff007a0c */ /* 0x000fc60003f05300 */
[----:B------:R-:W-:-:S08]  /*17a50*/  IMAD.MOV.U32 R3, RZ, RZ, c[0x0][0x388] ;  /* 0x0000e200ff037624 */ /* 0x000fd000078e00ff */
[----:B------:R-:W-:Y:S02]  /*17a60*/  @P1 IMAD.WIDE R8, R226, R9, c[0x0][0x508] ;  /* 0x00014200e2081625 */ /* 0x000fe400078e0209 */
[----:B------:R-:W2:Y:S04]  /*17a70*/  @P0 LDG.E R5, [R6.64] ;  /* 0x0000000406050981 */ /* 0x000ea8000c1e1900 */
[----:B------:R1:W5:Y:S01]  /*17a80*/  @P1 LDG.E R3, [R8.64] ;  /* 0x0000000408031981 */ /* 0x000362000c1e1900 */
[----:B------:R-:W-:Y:S02]  /*17a90*/  CS2R R10, SRZ ;  /* 0x00000000000a7805 */ /* 0x000fe4000001ff00 */
[--C-:B--2---:R-:W-:Y:S01]  /*17aa0*/  @P0 SHF.R.S32.HI R11, RZ, 0x1f, R5.reuse ;  /* 0x0000001fff0b0819 */ /* 0x104fe20000011405 */
[----:B------:R-:W-:Y:S01]  /*17ab0*/  @P0 IMAD.MOV.U32 R10, RZ, RZ, R5 ;  /* 0x000000ffff0a0224 */ /* 0x000fe200078e0005 */
[----:B------:R-:W-:Y:S05]  /*17ac0*/  @P1 BRA `(.L_x_955) ;  /* 0x0000004000001947 */ /* 0x000fea0003800000 */
[----:B-1----:R-:W-:Y:S05]  /*17ad0*/  @!P0 BRA `(.L_x_955) ;  /* 0x0000003000008947 */ /* 0x002fea0003800000 */
[----:B-----5:R-:W2:Y:S04]  /*17ae0*/  LDG.E R3, [R6.64] ;  /* 0x0000000406037981 */ /* 0x020ea8000c1e1900 */
[----:B------:R-:W2:Y:S02]  /*17af0*/  LDG.E R2, [R6.64+0x4] ;  /* 0x0000040406027981 */ /* 0x000ea4000c1e1900 */
[----:B--2---:R-:W-:-:S02]  /*17b00*/  IADD3 R3, -R3, R2, RZ ;  /* 0x0000000203037210 */ /* 0x004fc40007ffe1ff */
.L_x_955:
[----:B-1----:R-:W1:Y:S01]  /*17b10*/  S2R R2, SR_TID.X ;  /* 0x0000000000027919 */ /* 0x002e620000002100 */
[----:B------:R-:W-:Y:S01]  /*17b20*/  SHF.R.S32.HI R5, RZ, 0x1f, R226 ;  /* 0x0000001fff057819 */ /* 0x000fe200000114e2 */
[----:B------:R-:W-:Y:S01]  /*17b30*/  BSSY B0, `(.L_x_956) ;  /* 0x0000027000007945 */ /* 0x000fe20003800000 */
[----:B------:R-:W-:-:S02]  /*17b40*/  SEL R226, R226, RZ, !P0 ;  /* 0x000000ffe2e27207 */ /* 0x000fc40004000000 */
[----:B------:R-:W-:Y:S02]  /*17b50*/  SEL R5, R5, RZ, !P0 ;  /* 0x000000ff05057207 */ /* 0x000fe40004000000 */
[----:B-1----:R-:W-:-:S13]  /*17b60*/  ISETP.GE.AND P1, PT, R2, 0x80, PT ;  /* 0x000000800200780c */ /* 0x002fda0003f26270 */
[----:B------:R-:W-:Y:S05]  /*17b70*/  @P1 BRA `(.L_x_957) ;  /* 0x0000022000001947 */ /* 0x000fea0003800000 */
[----:B------:R-:W1:Y:S01]  /*17b80*/  S2R R9, SR_CTAID.X ;  /* 0x0000000000097919 */ /* 0x000e620000002500 */
[----:B-----5:R-:W-:Y:S01]  /*17b90*/  IMAD R7, R3, c[0x0][0x4e8], RZ ;  /* 0x00013a0003077a24 */ /* 0x020fe200078e02ff */
[----:B-1----:R-:W-:-:S04]  /*17ba0*/  LEA R8, R9, R2, 0x7 ;  /* 0x0000000209087211 */ /* 0x002fc800078e38ff */
[----:B------:R-:W-:-:S13]  /*17bb0*/  ISETP.GE.AND P0, PT, R8, R7, PT ;  /* 0x000000070800720c */ /* 0x000fda0003f06270 */
[----:B------:R-:W-:Y:S05]  /*17bc0*/  @P0 BRA `(.L_x_957) ;  /* 0x000001d000000947 */ /* 0x000fea0003800000 */
[----:B------:R-:W-:Y:S01]  /*17bd0*/  MOV R4, c[0x0][0x4e8] ;  /* 0x00013a0000047a02 */ /* 0x000fe20000000f00 */
[----:B------:R-:W-:Y:S01]  /*17be0*/  IMAD.MOV.U32 R12, RZ, RZ, R10 ;  /* 0x000000ffff0c7224 */ /* 0x000fe200078e000a */
[----:B------:R-:W-:Y:S02]  /*17bf0*/  MOV R13, R11 ;  /* 0x0000000b000d7202 */ /* 0x000fe40000000f00 */
[----:B------:R-:W-:Y:S01]  /*17c00*/  ISETP.NE.AND P0, PT, R4, 0x1, PT ;  /* 0x000000010400780c */ /* 0x000fe20003f05270 */
[----:B------:R-:W-:Y:S01]  /*17c10*/  IMAD R4, R0, c[0x0][0x490], RZ ;  /* 0x0001240000047a24 */ /* 0x000fe200078e02ff */
[----:B------:R-:W-:Y:S01]  /*17c20*/  MOV R7, R8 ;  /* 0x0000000800077202 */ /* 0x000fe20000000f00 */
[----:B------:R-:W-:-:S04]  /*17c30*/  IMAD.WIDE.U32 R12, R223, c[0x0][0x490], R12 ;  /* 0x00012400df0c7a25 */ /* 0x000fc800078e000c */
[----:B------:R-:W-:Y:S02]  /*17c40*/  IMAD R4, R223, c[0x0][0x494], R4 ;  /* 0x00012500df047a24 */ /* 0x000fe400078e0204 */
[----:B------:R-:W-:Y:S02]  /*17c50*/  IMAD.MOV.U32 R14, RZ, RZ, R12 ;  /* 0x000000ffff0e7224 */ /* 0x000fe400078e000c */
[----:B------:R-:W-:Y:S02]  /*17c60*/  IMAD.IADD R15, R4, 0x1, R13 ;  /* 0x00000001040f7824 */ /* 0x000fe400078e020d */
[----:B------:R-:W-:-:S04]  /*17c70*/  @P0 IMAD.HI.U32 R6, R8, c[0x0][0x4ec], RZ ;  /* 0x00013b0008060a27 */ /* 0x000fc800078e00ff */
[----:B------:R-:W-:Y:S01]  /*17c80*/  IMAD R13, R5, c[0x0][0x498], RZ ;  /* 0x00012600050d7a24 */ /* 0x000fe200078e02ff */
[----:B------:R-:W-:Y:S01]  /*17c90*/  @P0 SHF.R.U32.HI R7, RZ, c[0x0][0x4f0], R6 ;  /* 0x00013c00ff070a19 */ /* 0x000fe20000011606 */
[----:B------:R-:W-:-:S03]  /*17ca0*/  IMAD.WIDE.U32 R14, R226, c[0x0][0x498], R14 ;  /* 0x00012600e20e7a25 */ /* 0x000fc600078e000e */
[C---:B------:R-:W-:Y:S01]  /*17cb0*/  IADD3 R9, -R7.reuse, RZ, RZ ;  /* 0x000000ff07097210 */ /* 0x040fe20007ffe1ff */
[----:B------:R-:W-:Y:S01]  /*17cc0*/  IMAD R13, R226, c[0x0][0x49c], R13 ;  /* 0x00012700e20d7a24 */ /* 0x000fe200078e020d */
[----:B------:R-:W-:Y:S02]  /*17cd0*/  SHF.R.S32.HI R4, RZ, 0x1f, R7 ;  /* 0x0000001fff047819 */ /* 0x000fe40000011407 */
[----:B------:R-:W-:Y:S01]  /*17ce0*/  IADD3 R12, P0, R7, R14, RZ ;  /* 0x0000000e070c7210 */ /* 0x000fe20007f1e0ff */
[----:B------:R-:W-:-:S03]  /*17cf0*/  IMAD R9, R9, c[0x0][0x4e8], R8 ;  /* 0x00013a0009097a24 */ /* 0x000fc600078e0208 */
[----:B------:R-:W-:Y:S02]  /*17d00*/  IADD3.X R13, R4, R15, R13, P0, !PT ;  /* 0x0000000f040d7210 */ /* 0x000fe400007fe40d */
[----:B------:R-:W-:Y:S02]  /*17d10*/  SHF.R.S32.HI R6, RZ, 0x1f, R9 ;  /* 0x0000001fff067819 */ /* 0x000fe40000011409 */
[----:B------:R-:W-:Y:S01]  /*17d20*/  MOV R4, 0xff800000 ;  /* 0xff80000000047802 */ /* 0x000fe20000000f00 */
[----:B------:R-:W-:-:S04]  /*17d30*/  IMAD.WIDE.U32 R12, R9, c[0x0][0x488], R12 ;  /* 0x00012200090c7a25 */ /* 0x000fc800078e000c */
[----:B------:R-:W-:-:S04]  /*17d40*/  IMAD R6, R6, c[0x0][0x488], RZ ;  /* 0x0001220006067a24 */ /* 0x000fc800078e02ff */
[----:B------:R-:W-:Y:S01]  /*17d50*/  IMAD R7, R9, c[0x0][0x48c], R6 ;  /* 0x0001230009077a24 */ /* 0x000fe200078e0206 */
[----:B------:R-:W-:-:S04]  /*17d60*/  LEA R6, P0, R12, c[0x0][0x450], 0x2 ;  /* 0x000114000c067a11 */ /* 0x000fc800078010ff */
[----:B------:R-:W-:-:S04]  /*17d70*/  IADD3 R7, R13, R7, RZ ;  /* 0x000000070d077210 */ /* 0x000fc80007ffe0ff */
[----:B------:R-:W-:-:S05]  /*17d80*/  LEA.HI.X R7, R12, c[0x0][0x454], R7, 0x2, P0 ;  /* 0x000115000c077a11 */ /* 0x000fca00000f1407 */
[----:B------:R1:W-:Y:S02]  /*17d90*/  STG.E [R6.64], R4 ;  /* 0x0000000406007986 */ /* 0x0003e4000c101904 */
.L_x_957:
[----:B------:R-:W-:Y:S05]  /*17da0*/  BSYNC B0 ;  /* 0x0000000000007941 */ /* 0x000fea0003800000 */
.L_x_956:
[----:B-1----:R-:W1:Y:S01]  /*17db0*/  S2R R6, SR_CTAID.X ;  /* 0x0000000000067919 */ /* 0x002e620000002500 */
[----:B------:R-:W-:Y:S01]  /*17dc0*/  SHF.R.S32.HI R7, RZ, 0x1f, R2 ;  /* 0x0000001fff077819 */ /* 0x000fe20000011402 */
[----:B------:R-:W-:Y:S01]  /*17dd0*/  IMAD R9, R11, c[0x0][0x3a0], RZ ;  /* 0x0000e8000b097a24 */ /* 0x000fe200078e02ff */
[----:B------:R-:W-:Y:S01]  /*17de0*/  BSSY B0, `(.L_x_958) ;  /* 0x0000045000007945 */ /* 0x000fe20003800000 */
[----:B------:R-:W-:Y:S01]  /*17df0*/  IMAD R0, R0, c[0x0][0x3e8], RZ ;  /* 0x0000fa0000007a24 */ /* 0x000fe200078e02ff */
[-C--:B------:R-:W-:Y:S01]  /*17e00*/  LEA.HI R8, R7, R2.reuse, RZ, 0x3 ;  /* 0x0000000207087211 */ /* 0x080fe200078f18ff */
[C---:B------:R-:W-:Y:S01]  /*17e10*/  IMAD R4, R10.reuse, c[0x0][0x3a4], R9 ;  /* 0x0000e9000a047a24 */ /* 0x040fe200078e0209 */
[----:B------:R-:W-:Y:S01]  /*17e20*/  MOV R7, c[0x0][0x4e8] ;  /* 0x00013a0000077a02 */ /* 0x000fe20000000f00 */
[----:B------:R-:W-:Y:S01]  /*17e30*/  IMAD.WIDE.U32 R10, R10, c[0x0][0x3a0], RZ ;  /* 0x0000e8000a0a7a25 */ /* 0x000fe200078e00ff */
[----:B------:R-:W-:Y:S02]  /*17e40*/  LOP3.LUT R9, R8, 0xfffffff8, RZ, 0xc0, !PT ;  /* 0xfffffff808097812 */ /* 0x000fe400078ec0ff */
[----:B------:R-:W-:Y:S01]  /*17e50*/  ISETP.NE.AND P0, PT, R7, 0x1, PT ;  /* 0x000000010700780c */ /* 0x000fe20003f05270 */
[----:B------:R-:W-:Y:S01]  /*17e60*/  IMAD.IADD R13, R11, 0x1, R4 ;  /* 0x000000010b0d7824 */ /* 0x000fe200078e0204 */
[----:B------:R-:W-:Y:S01]  /*17e70*/  IADD3 R11, -R9, R2, RZ ;  /* 0x00000002090b7210 */ /* 0x000fe20007ffe1ff */
[----:B------:R-:W-:Y:S01]  /*17e80*/  IMAD.MOV.U32 R12, RZ, RZ, R10 ;  /* 0x000000ffff0c7224 */ /* 0x000fe200078e000a */
[----:B------:R-:W-:Y:S01]  /*17e90*/  SHF.R.S32.HI R8, RZ, 0x3, R8 ;  /* 0x00000003ff087819 */ /* 0x000fe20000011408 */
[----:B------:R-:W-:-:S02]  /*17ea0*/  IMAD R0, R223, c[0x0][0x3ec], R0 ;  /* 0x0000fb00df007a24 */ /* 0x000fc400078e0200 */
[----:B------:R-:W-:Y:S01]  /*17eb0*/  IMAD.WIDE.U32 R12, R223, c[0x0][0x3e8], R12 ;  /* 0x0000fa00df0c7a25 */ /* 0x000fe200078e000c */
[CC--:B------:R-:W-:Y:S02]  /*17ec0*/  LEA R7, R11.reuse, R8.reuse, 0x5 ;  /* 0x000000080b077211 */ /* 0x0c0fe400078e28ff */
[----:B------:R-:W-:Y:S01]  /*17ed0*/  SHF.L.U32 R11, R11, 0x3, RZ ;  /* 0x000000030b0b7819 */ /* 0x000fe200000006ff */
[----:B------:R-:W-:Y:S01]  /*17ee0*/  IMAD R5, R5, c[0x0][0x3f0], RZ ;  /* 0x0000fc0005057a24 */ /* 0x000fe200078e02ff */
[----:B------:R-:W-:Y:S01]  /*17ef0*/  IADD3 R13, R0, R13, RZ ;  /* 0x0000000d000d7210 */ /* 0x000fe20007ffe0ff */
[C---:B-1----:R-:W-:Y:S01]  /*17f00*/  IMAD R7, R6.reuse, 0x80, R7 ;  /* 0x0000008006077824 */ /* 0x042fe200078e0207 */
[----:B------:R-:W-:Y:S01]  /*17f10*/  LEA R6, R6, R8, 0x7 ;  /* 0x0000000806067211 */ /* 0x000fe200078e38ff */
[----:B------:R-:W-:Y:S01]  /*17f20*/  IMAD R5, R226, c[0x0][0x3f4], R5 ;  /* 0x0000fd00e2057a24 */ /* 0x000fe200078e0205 */
[----:B------:R-:W-:Y:S01]  /*17f30*/  IADD3 R10, R11, 0x40, RZ ;  /* 0x000000400b0a7810 */ /* 0x000fe20007ffe0ff */
[----:B------:R-:W-:Y:S01]  /*17f40*/  @P0 IMAD.HI.U32 R0, R7, c[0x0][0x4ec], RZ ;  /* 0x00013b0007000a27 */ /* 0x000fe200078e00ff */
[----:B------:R-:W-:-:S02]  /*17f50*/  MOV R2, R7 ;  /* 0x0000000700027202 */ /* 0x000fc40000000f00 */
[C---:B------:R-:W-:Y:S01]  /*17f60*/  IADD3 R9, R11.reuse, 0x80, RZ ;  /* 0x000000800b097810 */ /* 0x040fe20007ffe0ff */
[----:B------:R-:W-:Y:S01]  /*17f70*/  IMAD.WIDE.U32 R12, R226, c[0x0][0x3f0], R12 ;  /* 0x0000fc00e20c7a25 */ /* 0x000fe200078e000c */
[----:B------:R-:W-:Y:S02]  /*17f80*/  @P0 SHF.R.U32.HI R2, RZ, c[0x0][0x4f0], R0 ;  /* 0x00013c00ff020a19 */ /* 0x000fe40000011600 */
[----:B------:R-:W-:Y:S02]  /*17f90*/  IADD3 R8, R11, 0xc0, RZ ;  /* 0x000000c00b087810 */ /* 0x000fe40007ffe0ff */
[--C-:B------:R-:W-:Y:S01]  /*17fa0*/  SHF.R.S32.HI R4, RZ, 0x1f, R2.reuse ;  /* 0x0000001fff047819 */ /* 0x100fe20000011402 */
[----:B------:R-:W-:Y:S01]  /*17fb0*/  IMAD.MOV R0, RZ, RZ, -R2 ;  /* 0x000000ffff007224 */ /* 0x000fe200078e0a02 */
[----:B------:R-:W-:-:S03]  /*17fc0*/  IADD3 R13, R13, R5, RZ ;  /* 0x000000050d0d7210 */ /* 0x000fc60007ffe0ff */
[----:B------:R-:W-:Y:S02]  /*17fd0*/  IMAD R5, R4, c[0x0][0x3e0], RZ ;  /* 0x0000f80004057a24 */ /* 0x000fe400078e02ff */
[----:B------:R-:W-:Y:S02]  /*17fe0*/  IMAD R0, R0, c[0x0][0x4e8], R7 ;  /* 0x00013a0000007a24 */ /* 0x000fe400078e0207 */
[----:B------:R-:W-:-:S04]  /*17ff0*/  IMAD.WIDE.U32 R12, R2, c[0x0][0x3e0], R12 ;  /* 0x0000f800020c7a25 */ /* 0x000fc800078e000c */
[----:B------:R-:W-:Y:S01]  /*18000*/  IMAD R5, R2, c[0x0][0x3e4], R5 ;  /* 0x0000f90002057a24 */ /* 0x000fe200078e0205 */
[----:B------:R-:W-:Y:S01]  /*18010*/  SHF.R.S32.HI R2, RZ, 0x1f, R0 ;  /* 0x0000001fff027819 */ /* 0x000fe20000011400 */
[----:B-----5:R-:W-:-:S03]  /*18020*/  IMAD R7, R3, c[0x0][0x4e8], RZ ;  /* 0x00013a0003077a24 */ /* 0x020fc600078e02ff */
[----:B------:R-:W-:Y:S01]  /*18030*/  IADD3 R13, R13, R5, RZ ;  /* 0x000000050d0d7210 */ /* 0x000fe20007ffe0ff */
[----:B------:R-:W-:-:S04]  /*18040*/  IMAD R5, R2, c[0x0][0x3d8], RZ ;  /* 0x0000f60002057a24 */ /* 0x000fc800078e02ff */
[C---:B------:R-:W-:Y:S02]  /*18050*/  IMAD R5, R0.reuse, c[0x0][0x3dc], R5 ;  /* 0x0000f70000057a24 */ /* 0x040fe400078e0205 */
[----:B------:R-:W-:-:S04]  /*18060*/  IMAD.WIDE.U32 R12, R0, c[0x0][0x3d8], R12 ;  /* 0x0000f600000c7a25 */ /* 0x000fc800078e000c */
[----:B------:R-:W-:Y:S01]  /*18070*/  IMAD.IADD R5, R13, 0x1, R5 ;  /* 0x000000010d057824 */ /* 0x000fe200078e0205 */
        /* <DEDUP_REMOVED lines=27> */
.L_x_959:
[----:B------:R-:W-:Y:S05]  /*18230*/  BSYNC B0 ;  /* 0x0000000000007941 */ /* 0x000fea0003800000 */
.L_x_958:
[----:B--2---:R-:W-:Y:S01]  /*18240*/  IADD3 R4, R6, 0x20, RZ ;  /* 0x0000002006047810 */ /* 0x004fe20007ffe0ff */
[----:B------:R2:W1:Y:S01]  /*18250*/  SHFL.IDX PT, R13, R0, 0x1, 0x181f ;  /* 0x00381f00000d7f89 */ /* 0x00046200000e0000 */
        /* <DEDUP_REMOVED lines=8> */
[----:B---3--:R-:W-:Y:S02]  /*182e0*/  @!P2 SHF.R.S32.HI R5, RZ, 0x1f, R10 ;  /* 0x0000001fff05a819 */ /* 0x008fe4000001140a */
        /* <DEDUP_REMOVED lines=16> */
.L_x_961:
[----:B------:R-:W-:Y:S05]  /*183f0*/  BSYNC B0 ;  /* 0x0000000000007941 */ /* 0x000fea0003800000 */
.L_x_960:
[----:B-1----:R-:W-:Y:S01]  /*18400*/  IADD3 R4, R6, 0x40, RZ ;  /* 0x0000004006047810 */ /* 0x002fe20007ffe0ff */
[----:B------:R1:W2:Y:S01]  /*18410*/  SHFL.IDX PT, R13, R0, 0x2, 0x181f ;  /* 0x00581f00000d7f89 */ /* 0x0002a200000e0000 */
        /* <DEDUP_REMOVED lines=12> */
[----:B--2-4-:R-:W-:Y:S01]  /*184e0*/  @!P3 IMAD.WIDE R14, R11, 0x2, R12 ;  /* 0x000000020b0eb825 */ /* 0x014fe200078e020c */
        /* <DEDUP_REMOVED lines=12> */
.L_x_963:
[----:B------:R-:W-:Y:S05]  /*185b0*/  BSYNC B0 ;  /* 0x0000000000007941 */ /* 0x000fea0003800000 */
.L_x_962:
[----:B------:R-:W-:Y:S01]  /*185c0*/  IADD3 R6, R6, 0x60, RZ ;  /* 0x0000006006067810 */ /* 0x000fe20007ffe0ff */
[----:B------:R1:W4:Y:S03]  /*185d0*/  SHFL.IDX PT, R3, R0, 0x3, 0x181f ;  /* 0x00781f0000037f89 */ /* 0x00032600000e0000 */
[----:B------:R-:W-:Y:S01]  /*185e0*/  ISETP.GE.AND P0, PT, R6, R7, PT ;  /* 0x000000070600720c */ /* 0x000fe20003f06270 */
[----:B-12---:R-:W1:-:S12]  /*185f0*/  SHFL.IDX PT, R2, R2, 0x3, 0x181f ;  /* 0x00781f0002027f89 */ /* 0x006e5800000e0000 */
[----:B------:R-:W-:Y:S05]  /*18600*/  @P0 EXIT ;  /* 0x000000000000094d */ /* 0x000fea0003800000 */
[----:B------:R-:W-:Y:S02]  /*18610*/  ISETP.GE.AND P1, PT, R10, c[0x0][0x3c8], PT ;  /* 0x0000f2000a007a0c */ /* 0x000fe40003f26270 */
[----:B------:R-:W-:Y:S02]  /*18620*/  ISETP.GE.AND P0, PT, R9, c[0x0][0x3c8], PT ;  /* 0x0000f20009007a0c */ /* 0x000fe40003f06270 */
[----:B------:R-:W-:-:S09]  /*18630*/  ISETP.GE.AND P2, PT, R11, c[0x0][0x3c8], PT ;  /* 0x0000f2000b007a0c */ /* 0x000fd20003f46270 */
[----:B---3--:R-:W-:Y:S02]  /*18640*/  @!P1 SHF.R.S32.HI R5, RZ, 0x1f, R10 ;  /* 0x0000001fff059819 */ /* 0x008fe4000001140a */
        /* <DEDUP_REMOVED lines=19> */
.L_x_936:
[----:B------:R-:W-:Y:S02]  /*18780*/  MOV R9, 0x1 ;  /* 0x0000000100097802 */ /* 0x000fe40000000f00 */
[----:B------:R-:W-:Y:S02]  /*18790*/  MOV R8, 0x187b0 ;  /* 0x000187b000087802 */ /* 0x000fe40000000f00 */
[----:B-1----:R-:W-:Y:S05]  /*187a0*/  CALL.REL.NOINC `($__internal_4_$__cuda_sm70_shflsync_idx_p) ;  /* 0x000000f000007944 */ /* 0x002fea0003c00000 */
[----:B--2---:R-:W-:Y:S01]  /*187b0*/  IMAD.MOV.U32 R30, RZ, RZ, R9 ;  /* 0x000000ffff1e7224 */ /* 0x004fe200078e0009 */
[----:B-1----:R-:W-:Y:S01]  /*187c0*/  MOV R10, R28 ;  /* 0x0000001c000a7202 */ /* 0x002fe20000000f00 */
[----:B------:R-:W-:Y:S01]  /*187d0*/  IMAD.MOV.U32 R9, RZ, RZ, 0x1 ;  /* 0x00000001ff097424 */ /* 0x000fe200078e00ff */
[----:B------:R-:W-:Y:S02]  /*187e0*/  MOV R8, 0x18800 ;  /* 0x0001880000087802 */ /* 0x000fe40000000f00 */
[----:B------:R-:W-:Y:S05]  /*187f0*/  CALL.REL.NOINC `($__internal_4_$__cuda_sm70_shflsync_idx_p) ;  /* 0x000000a000007944 */ /* 0x000fea0003c00000 */
[----:B-12---:R-:W-:Y:S05]  /*18800*/  BRA `(.L_x_964) ;  /* 0xffff765000007947 */ /* 0x006fea000383ffff */
.L_x_944:
[----:B-1----:R-:W-:Y:S02]  /*18810*/  MOV R9, 0x1 ;  /* 0x0000000100097802 */ /* 0x002fe40000000f00 */
[----:B------:R-:W-:Y:S02]  /*18820*/  MOV R8, 0x18840 ;  /* 0x0001884000087802 */ /* 0x000fe40000000f00 */
[----:B---3--:R-:W-:Y:S05]  /*18830*/  CALL.REL.NOINC `($__internal_4_$__cuda_sm70_shflsync_idx_p) ;  /* 0x0000006000007944 */ /* 0x008fea0003c00000 */
[----:B-1----:R-:W-:Y:S01]  /*18840*/  MOV R10, R2 ;  /* 0x00000002000a7202 */ /* 0x002fe20000000f00 */
[----:B--2---:R-:W-:Y:S01]  /*18850*/  IMAD.MOV.U32 R5, RZ, RZ, R9 ;  /* 0x000000ffff057224 */ /* 0x004fe200078e0009 */
[----:B------:R-:W-:Y:S01]  /*18860*/  MOV R8, 0x18890 ;  /* 0x0001889000087802 */ /* 0x000fe20000000f00 */
[----:B------:R-:W-:Y:S02]  /*18870*/  IMAD.MOV.U32 R9, RZ, RZ, 0x1 ;  /* 0x00000001ff097424 */ /* 0x000fe400078e00ff */
[----:B------:R-:W-:Y:S05]  /*18880*/  CALL.REL.NOINC `($__internal_4_$__cuda_sm70_shflsync_idx_p) ;  /* 0x0000001000007944 */ /* 0x000fea0003c00000 */
[----:B-12---:R-:W-:-:S05]  /*18890*/  BRA `(.L_x_965) ;  /* 0xffffa1b000007947 */ /* 0x006fca000383ffff */
        .weak           $__internal_4_$__cuda_sm70_shflsync_idx_p
        .type           $__internal_4_$__cuda_sm70_shflsync_idx_p,@function
        .size           $__internal_4_$__cuda_sm70_shflsync_idx_p,(.L_x_1781 - $__internal_4_$__cuda_sm70_shflsync_idx_p)
$__internal_4_$__cuda_sm70_shflsync_idx_p:
[----:B------:R-:W-:Y:S01]  /*188a0*/  MOV R16, R8 ;  /* 0x0000000800107202 */ /* 0x000fe20000000f00 */
[----:B------:R-:W-:Y:S04]  /*188b0*/  WARPSYNC R227 ;  /* 0x000000e300007348 */ /* 0x000fe80003800000 */
[----:B------:R-:W-:Y:S01]  /*188c0*/  MOV R17, 0x0 ;  /* 0x0000000000117802 */ /* 0x000fe20000000f00 */
[----:B------:R1:W2:Y:S03]  /*188d0*/  SHFL.IDX PT, R9, R10, R9, R230 ;  /* 0x000000090a097389 */ /* 0x0002a600000e00e6 */
[----:B------:R-:W-:Y:S05]  /*188e0*/  RET.REL.NODEC R16 `(_ZN7cutlass13device_kernelIN5flash19enable_sm80_to_sm89INS1_16FlashAttnFwdSm80INS1_25CollectiveMainloopFwdSm80ILi8ELi1ELb0EN4cute5tupleIJNS5_1CILi128EEENS7_ILi48EEENS7_ILi256EEEEEELi256ENS_10bfloat16_tEfNS_4arch4Sm80ELb0ELb0ELb1ELb1ELb1ELb1ELb1ELb0EEENS1_21CollectiveEpilogueFwdINS6_IJS8_SA_S9_EEENS6_IJNS7_ILi1EEESI_SI_EEESC_SE_Li256ELb1ELb1ELb0ELb0EEENS1_19SingleTileSchedulerILb1ELb0ELb1ELi128EEEEEEEEEvNT_6ParamsE) ;  /* 0xfffe771010007950 */ /* 0x000fea0003c3ffff */
.L_x_966:
        /* <DEDUP_REMOVED lines=9> */
.L_x_1781:


//--------------------- .text._ZN7cutlass13device_kernelIN5flash19enable_sm80_to_sm89INS1_16FlashAttnFwdSm80INS1_25CollectiveMainloopFwdSm80ILi8ELi1ELb0EN4cute5tupleIJNS5_1CILi128EEENS7_ILi64EEENS7_ILi256EEEEEELi256ENS_10bfloat16_tEfNS_4arch4Sm80ELb0ELb1ELb1ELb0ELb1ELb0ELb1ELb0EEENS1_21CollectiveEpilogueFwdINS6_IJS8_SA_S9_EEENS6_IJNS7_ILi1EEESI_SI_EEESC_SE_Li256ELb0ELb1ELb0ELb0EEENS1_19SingleTileSchedulerILb0ELb0ELb1ELi128EEEEEEEEEvNT_6ParamsE --------------------------
	.section	.text._ZN7cutlass13device_kernelIN5flash19enable_sm80_to_sm89INS1_16FlashAttnFwdSm80INS1_25CollectiveMainloopFwdSm80ILi8ELi1ELb0EN4cute5tupleIJNS5_1CILi128EEENS7_ILi64EEENS7_ILi256EEEEEELi256ENS_10bfloat16_tEfNS_4arch4Sm80ELb0ELb1ELb1ELb0ELb1ELb0ELb1ELb0EEENS1_21CollectiveEpilogueFwdINS6_IJS8_SA_S9_EEENS6_IJNS7_ILi1EEESI_SI_EEESC_SE_Li256ELb0ELb1ELb0ELb0EEENS1_19SingleTileSchedulerILb0ELb0ELb1ELi128EEEEEEEEEvNT_6ParamsE,"ax",@progbits
	.sectioninfo	@"SHI_REGISTERS=255"
	.align	128
.text._ZN7cutlass13device_kernelIN5flash19enable_sm80_to_sm89INS1_16FlashAttnFwdSm80INS1_25CollectiveMainloopFwdSm80ILi8ELi1ELb0EN4cute5tupleIJNS5_1CILi128EEENS7_ILi64EEENS7_ILi256EEEEEELi256ENS_10bfloat16_tEfNS_4arch4Sm80ELb0ELb1ELb1ELb0ELb1ELb0ELb1ELb0EEENS1_21CollectiveEpilogueFwdINS6_IJS8_SA_S9_EEENS6_IJNS7_ILi1EEESI_SI_EEESC_SE_Li256ELb0ELb1ELb0ELb0EEENS1_19SingleTileSchedulerILb0ELb0ELb1ELi128EEEEEEEEEvNT_6ParamsE:
        .type           _ZN7cutlass13device_kernelIN5flash19enable_sm80_to_sm89INS1_16FlashAttnFwdSm80INS1_25CollectiveMainloopFwdSm80ILi8ELi1ELb0EN4cute5tupleIJNS5_1CILi128EEENS7_ILi64EEENS7_ILi256EEEEEELi256ENS_10bfloat16_tEfNS_4arch4Sm80ELb0ELb1ELb1ELb0ELb1ELb0ELb1ELb0EEENS1_21CollectiveEpilogueFwdINS6_IJS8_SA_S9_EEENS6_IJNS7_ILi1EEESI_SI_EEESC_SE_Li256ELb0ELb1ELb0ELb0EEENS1_19SingleTileSchedulerILb0ELb0ELb1ELi128EEEEEEEEEvNT_6ParamsE,@function
        .size           _ZN7cutlass13device_kernelIN5flash19enable_sm80_to_sm89INS1_16FlashAttnFwdSm80INS1_25CollectiveMainloopFwdSm80ILi8ELi1ELb0EN4cute5tupleIJNS5_1CILi128EEENS7_ILi64EEENS7_ILi256EEEEEELi256ENS_10bfloat16_tEfNS_4arch4Sm80ELb0ELb1ELb1ELb0ELb1ELb0ELb1ELb0EEENS1_21CollectiveEpilogueFwdINS6_IJS8_SA_S9_EEENS6_IJNS7_ILi1EEESI_SI_EEESC_SE_Li256ELb0ELb1ELb0ELb0EEENS1_19SingleTileSchedulerILb0ELb0ELb1ELi128EEEEEEEEEvNT_6ParamsE,(.L_x_1783 - _ZN7cutlass13device_kernelIN5flash19enable_sm80_to_sm89INS1_16FlashAttnFwdSm80INS1_25CollectiveMainloopFwdSm80ILi8ELi1ELb0EN4cute5tupleIJNS5_1CILi128EEENS7_ILi64EEENS7_ILi256EEEEEELi256ENS_10bfloat16_tEfNS_4arch4Sm80ELb0ELb1ELb1ELb0ELb1ELb0ELb1ELb0EEENS1_21CollectiveEpilogueFwdINS6_IJS8_SA_S9_EEENS6_IJNS7_ILi1EEESI_SI_EEESC_SE_Li256ELb0ELb1ELb0ELb0EEENS1_19SingleTileSchedulerILb0ELb0ELb1ELi128EEEEEEEEEvNT_6ParamsE)
        .other          _ZN7cutlass13device_kernelIN5flash19enable_sm80_to_sm89INS1_16FlashAttnFwdSm80INS1_25CollectiveMainloopFwdSm80ILi8ELi1ELb0EN4cute5tupleIJNS5_1CILi128EEENS7_ILi64EEENS7_ILi256EEEEEELi256ENS_10bfloat16_tEfNS_4arch4Sm80ELb0ELb1ELb1ELb0ELb1ELb0ELb1ELb0EEENS1_21CollectiveEpilogueFwdINS6_IJS8_SA_S9_EEENS6_IJNS7_ILi1EEESI_SI_EEESC_SE_Li256ELb0ELb1ELb0ELb0EEENS1_19SingleTileSchedulerILb0ELb0ELb1ELi128EEEEEEEEEvNT_6ParamsE,@"STO_CUDA_ENTRY STV_DEFAULT"
_ZN7cutlass13device_kernelIN5flash19enable_sm80_to_sm89INS1_16FlashAttnFwdSm80INS1_25CollectiveMainloopFwdSm80ILi8ELi1ELb0EN4cute5tupleIJNS5_1CILi128EEENS7_ILi64EEENS7_ILi256EEEEEELi256ENS_10bfloat16_tEfNS_4arch4Sm80ELb0ELb1ELb1ELb0ELb1ELb0ELb1ELb0EEENS1_21CollectiveEpilogueFwdINS6_IJS8_SA_S9_EEENS6_IJNS7_ILi1EEESI_SI_EEESC_SE_Li256ELb0ELb1ELb0ELb0EEENS1_19SingleTileSchedulerILb0ELb0ELb1ELi128EEEEEEEEEvNT_6ParamsE:
        /* <DEDUP_REMOVED lines=20> */
[----:B------:R-:W-:Y:S01]  /*0140*/  UMOV UR13, 0x1 ;  /* 0x00000001000d7882 */ /* 0x000fe20000000000 */
[----:B------:R-:W3:Y:S01]  /*0150*/  S2UR UR9, SR_CTAID.Y ;  /* 0x00000000000979c3 */ /* 0x000ee20000002600 */
[----:B------:R-:W4:Y:S01]  /*0160*/  S2R R105, SR_TID.X ;  /* 0x0000000000697919 */ /* 0x000f220000002100 */
[----:B------:R-:W-:-:S02]  /*0170*/  ULDC UR8, c[0x0][0x1d0] ;  /* 0x0000740000087ab9 */ /* 0x000fc40000000800 */
[----:B------:R-:W-:Y:S02]  /*0180*/  ULDC UR14, c[0x0][0x168] ;  /* 0x00005a00000e7ab9 */ /* 0x000fe40000000800 */
[----:B-1----:R-:W-:-:S04]  /*0190*/  USHF.L.U32 UR25, UR25, 0x7, URZ ;  /* 0x0000000719197899 */ /* 0x002fc8000800063f */
[----:B------:R-:W-:Y:S02]  /*01a0*/  @UP2 UIADD3 UR10, UR25, 0x7f, URZ ;  /* 0x0000007f190a2890 */ /* 0x000fe4000fffe03f */
[----:B------:R-:W-:Y:S02]  /*01b0*/  UIADD3 UR7, UR25, 0x7f, URZ ;  /* 0x0000007f19077890 */ /* 0x000fe4000fffe03f */
[----:B------:R-:W-:Y:S02]  /*01c0*/  UIMAD.WIDE.U32 UR10, UR10, UR4, URZ ;  /* 0x000000040a0a72a5 */ /* 0x000fe4000f8e003f */
[----:B---3--:R-:W-:Y:S02]  /*01d0*/  USHF.R.S32.HI UR18, URZ, 0x1f, UR9 ;  /* 0x0000001f3f127899 */ /* 0x008fe40008011409 */
[----:B------:R-:W-:-:S03]  /*01e0*/  @UP2 USHF.R.U32.HI UR7, URZ, UR5, UR11 ;  /* 0x000000053f072299 */ /* 0x000fc6000801160b */
[----:B------:R-:W-:Y:S02]  /*01f0*/  ULDC.64 UR4, c[0x0][0x328] ;  /* 0x0000ca0000047ab9 */ /* 0x000fe40000000a00 */
[----:B------:R-:W-:Y:S02]  /*0200*/  UISETP.LE.AND UP1, UPT, UR13, UR5, UPT ;  /* 0x000000050d00728c */ /* 0x000fe4000bf23270 */
[----:B------:R-:W-:Y:S02]  /*0210*/  UMOV UR10, URZ ;  /* 0x0000003f000a7c82 */ /* 0x000fe40008000000 */
[----:B------:R-:W-:Y:S02]  /*0220*/  ULDC UR11, c[0x0][0x2ac] ;  /* 0x0000ab00000b7ab9 */ /* 0x000fe40000000800 */
[----:B------:R-:W-:-:S04]  /*0230*/  UIMAD UR8, UR11, UR8, URZ ;  /* 0x000000080b0872a4 */ /* 0x000fc8000f8e023f */
[----:B------:R-:W-:-:S04]  /*0240*/  UIADD3 UR14, UR8, -UR14, UR13 ;  /* 0x8000000e080e7290 */ /* 0x000fc8000fffe00d */
[----:B------:R-:W-:-:S04]  /*0250*/  UIADD3 UR5, UR14, UR7, URZ ;  /* 0x000000070e057290 */ /* 0x000fc8000fffe03f */
        /* <DEDUP_REMOVED lines=16> */
.L_x_968:
[----:B------:R-:W-:Y:S02]  /*0360*/  ULDC UR4, c[0x0][0x32c] ;  /* 0x0000cb0000047ab9 */ /* 0x000fe40000000800 */
[----:B------:R-:W-:-:S03]  /*0370*/  UISETP.NE.AND UP0, UPT, UR13, UR4, UPT ;  /* 0x000000040d00728c */ /* 0x000fc6000bf05270 */
[----:B------:R-:W-:Y:S02]  /*0380*/  ULDC.64 UR4, c[0x0][0x330] ;  /* 0x0000cc0000047ab9 */ /* 0x000fe40000000a00 */
[----:B------:R-:W-:-:S07]  /*0390*/  UIMAD.WIDE.U32 UR20, UR14, UR4, URZ ;  /* 0x000000040e1472a5 */ /* 0x000fce000f8e003f */
[----:B------:R-:W-:Y:S02]  /*03a0*/  @UP0 UMOV UR13, UR21 ;  /* 0x00000015000d0c82 */ /* 0x000fe40008000000 */
[----:B------:R-:W-:Y:S02]  /*03b0*/  @UP0 USHF.R.U32.HI UR14, URZ, UR5, UR13 ;  /* 0x000000053f0e0299 */ /* 0x000fe4000801160d */
.L_x_969:
[----:B------:R-:W-:Y:S02]  /*03c0*/  ULDC UR4, c[0x0][0x32c] ;  /* 0x0000cb0000047ab9 */ /* 0x000fe40000000800 */
[----:B------:R-:W-:-:S04]  /*03d0*/  UIMAD UR4, UR14, UR4, UR4 ;  /* 0x000000040e0472a4 */ /* 0x000fc8000f8e0204 */
[----:B------:R-:W-:-:S04]  /*03e0*/  UISETP.LT.AND UP0, UPT, UR7, UR4, UPT ;  /* 0x000000040700728c */ /* 0x000fc8000bf01270 */
[----:B------:R-:W-:Y:S02]  /*03f0*/  USEL UR7, UR7, UR4, UP0 ;  /* 0x0000000407077287 */ /* 0x000fe40008000000 */
.L_x_967:
[----:B----4-:R-:W-:Y:S01]  /*0400*/  UIADD3 UR13, UR8, 0x3f, URZ ;  /* 0x0000003f080d7890 */ /* 0x010fe2000fffe03f */
[----:B------:R-:W-:Y:S01]  /*0410*/  PLOP3.LUT P0, PT, PT, PT, UP1, 0x40, 0x0 ;  /* 0x000000000000781c */ /* 0x000fe20003f0e818 */
[----:B------:R-:W-:Y:S02]  /*0420*/  UIADD3 UR14, UR7, 0x3f, URZ ;  /* 0x0000003f070e7890 */ /* 0x000fe4000fffe03f */
[----:B------:R-:W-:Y:S02]  /*0430*/  ULDC.64 UR4, c[0x0][0x2c8] ;  /* 0x0000b20000047ab9 */ /* 0x000fe40000000a00 */
[----:B------:R-:W-:Y:S02]  /*0440*/  UIMAD.WIDE.U32 UR20, UR25, UR4, URZ ;  /* 0x00000004191472a5 */ /* 0x000fe4000f8e003f */
[----:B------:R-:W-:Y:S02]  /*0450*/  USHF.R.S32.HI UR15, URZ, 0x1f, UR13 ;  /* 0x0000001f3f0f7899 */ /* 0x000fe4000801140d */
[----:B------:R-:W-:-:S02]  /*0460*/  USHF.R.S32.HI UR7, URZ, 0x1f, UR14 ;  /* 0x0000001f3f077899 */ /* 0x000fc4000801140e */
[----:B------:R-:W-:Y:S02]  /*0470*/  UMOV UR4, UR25 ;  /* 0x0000001900047c82 */ /* 0x000fe40008000000 */
[----:B------:R-:W-:Y:S02]  /*0480*/  @UP2 USHF.R.U32.HI UR4, URZ, UR5, UR21 ;  /* 0x000000053f042299 */ /* 0x000fe40008011615 */
[----:B------:R-:W-:Y:S02]  /*0490*/  ULEA.HI UR5, UR15, UR13, URZ, 0x6 ;  /* 0x0000000d0f057291 */ /* 0x000fe4000f8f303f */
[----:B------:R-:W-:Y:S02]  /*04a0*/  ULEA.HI UR21, UR7, UR14, URZ, 0x6 ;  /* 0x0000000e07157291 */ /* 0x000fe4000f8f303f */
[----:B------:R-:W-:Y:S02]  /*04b0*/  ULDC UR24, c[0x0][0x168] ;  /* 0x00005a0000187ab9 */ /* 0x000fe40000000800 */
[----:B------:R-:W-:-:S02]  /*04c0*/  USHF.R.S32.HI UR5, URZ, 0x6, UR5 ;  /* 0x000000063f057899 */ /* 0x000fc40008011405 */
[----:B------:R-:W-:Y:S02]  /*04d0*/  USHF.R.S32.HI UR21, URZ, 0x6, UR21 ;  /* 0x000000063f157899 */ /* 0x000fe40008011415 */
[----:B------:R-:W-:Y:S02]  /*04e0*/  UIADD3 UR24, UR8, -UR24, URZ ;  /* 0x8000001808187290 */ /* 0x000fe4000fffe03f */
[----:B------:R-:W-:Y:S02]  /*04f0*/  UISETP.LT.AND UP0, UPT, UR5, UR21, UPT ;  /* 0x000000150500728c */ /* 0x000fe4000bf01270 */
[----:B------:R-:W-:Y:S02]  /*0500*/  UIADD3 UR4, UR24, UR4, URZ ;  /* 0x0000000418047290 */ /* 0x000fe4000fffe03f */
[----:B------:R-:W-:Y:S02]  /*0510*/  ULDC UR7, c[0x0][0x324] ;  /* 0x0000c90000077ab9 */ /* 0x000fe40000000800 */
        /* <DEDUP_REMOVED lines=15> */
.L_x_971:
[----:B------:R-:W-:Y:S02]  /*0610*/  ULDC UR4, c[0x0][0x32c] ;  /* 0x0000cb0000047ab9 */ /* 0x000fe40000000800 */
[----:B------:R-:W-:-:S03]  /*0620*/  UISETP.NE.AND UP0, UPT, UR4, 0x1, UPT ;  /* 0x000000010400788c */ /* 0x000fc6000bf05270 */
[----:B------:R-:W-:Y:S02]  /*0630*/  ULDC.64 UR4, c[0x0][0x330] ;  /* 0x0000cc0000047ab9 */ /* 0x000fe40000000a00 */
[----:B------:R-:W-:-:S06]  /*0640*/  UIMAD.WIDE.U32 UR14, UR13, UR4, URZ ;  /* 0x000000040d0e72a5 */ /* 0x000fcc000f8e003f */
[----:B------:R-:W-:Y:S02]  /*0650*/  @UP0 USHF.R.U32.HI UR13, URZ, UR5, UR15 ;  /* 0x000000053f0d0299 */ /* 0x000fe4000801160f */
.L_x_972:
[----:B------:R-:W-:Y:S02]  /*0660*/  ULDC UR4, c[0x0][0x32c] ;  /* 0x0000cb0000047ab9 */ /* 0x000fe40000000800 */
[----:B------:R-:W-:-:S04]  /*0670*/  UIMAD UR4, UR13, UR4, URZ ;  /* 0x000000040d0472a4 */ /* 0x000fc8000f8e023f */
[----:B------:R-:W-:-:S04]  /*0680*/  UISETP.LT.AND UP0, UPT, UR7, UR4, UPT ;  /* 0x000000040700728c */ /* 0x000fc8000bf01270 */
[----:B------:R-:W-:-:S04]  /*0690*/  USEL UR7, UR7, UR4, !UP0 ;  /* 0x0000000407077287 */ /* 0x000fc8000c000000 */
.L_x_970:
[----:B------:R-:W-:Y:S01]  /*06a0*/  USHF.R.S32.HI UR4, URZ, 0x1f, UR7 ;  /* 0x0000001f3f047899 */ /* 0x000fe20008011407 */
[----:B------:R-:W-:Y:S01]  /*06b0*/  PLOP3.LUT P2, PT, PT, PT, PT, 0x80, 0x0 ;  /* 0x000000000000781c */ /* 0x000fe20003f4f070 */
[----:B------:R-:W-:Y:S01]  /*06c0*/  CS2R R130, SRZ ;  /* 0x0000000000827805 */ /* 0x000fe2000001ff00 */
[----:B------:R-:W-:Y:S01]  /*06d0*/  IMAD.MOV.U32 R23, RZ, RZ, RZ ;  /* 0x000000ffff177224 */ /* 0x000fe200078e00ff */
[----:B------:R-:W-:Y:S01]  /*06e0*/  ULEA.HI UR7, UR4, UR7, URZ, 0x6 ;  /* 0x0000000704077291 */ /* 0x000fe2000f8f303f */
[----:B------:R-:W-:Y:S01]  /*06f0*/  IMAD.MOV.U32 R128, RZ, RZ, RZ ;  /* 0x000000ffff807224 */ /* 0x000fe200078e00ff */
[----:B------:R-:W-:Y:S01]  /*0700*/  CS2R R126, SRZ ;  /* 0x00000000007e7805 */ /* 0x000fe2000001ff00 */
[----:B------:R-:W-:Y:S01]  /*0710*/  CS2R R24, SRZ ;  /* 0x0000000000187805 */ /* 0x000fe2000001ff00 */
[----:B------:R-:W-:Y:S01]  /*0720*/  USHF.R.S32.HI UR7, URZ, 0x6, UR7 ;  /* 0x000000063f077899 */ /* 0x000fe20008011407 */
[----:B------:R-:W-:Y:S01]  /*0730*/  MOV R124, RZ ;  /* 0x000000ff007c7202 */ /* 0x000fe20000000f00 */
[----:B------:R-:W-:Y:S01]  /*0740*/  CS2R R122, SRZ ;  /* 0x00000000007a7805 */ /* 0x000fe2000001ff00 */
[----:B------:R-:W-:Y:S01]  /*0750*/  IMAD.MOV.U32 R120, RZ, RZ, RZ ;  /* 0x000000ffff787224 */ /* 0x000fe200078e00ff */
[----:B------:R-:W-:Y:S01]  /*0760*/  UISETP.LT.AND UP0, UPT, URZ, UR7, UPT ;  /* 0x000000073f00728c */ /* 0x000fe2000bf01270 */
[----:B------:R-:W-:Y:S01]  /*0770*/  CS2R R118, SRZ ;  /* 0x0000000000767805 */ /* 0x000fe2000001ff00 */
[----:B------:R-:W-:Y:S01]  /*0780*/  CS2R R26, SRZ ;  /* 0x00000000001a7805 */ /* 0x000fe2000001ff00 */
[----:B------:R-:W-:Y:S01]  /*0790*/  MOV R116, RZ ;  /* 0x000000ff00747202 */ /* 0x000fe20000000f00 */
[----:B------:R-:W-:Y:S01]  /*07a0*/  USEL UR7, URZ, UR7, !UP0 ;  /* 0x000000073f077287 */ /* 0x000fe2000c000000 */
[----:B------:R-:W-:Y:S01]  /*07b0*/  CS2R R114, SRZ ;  /* 0x0000000000727805 */ /* 0x000fe2000001ff00 */
[----:B------:R-:W-:Y:S01]  /*07c0*/  IMAD.MOV.U32 R112, RZ, RZ, RZ ;  /* 0x000000ffff707224 */ /* 0x000fe200078e00ff */
[----:B------:R-:W-:Y:S01]  /*07d0*/  CS2R R110, SRZ ;  /* 0x00000000006e7805 */ /* 0x000fe2000001ff00 */
[----:B------:R-:W-:Y:S01]  /*07e0*/  UISETP.GT.AND UP0, UPT, UR21, UR7, UPT ;  /* 0x000000071500728c */ /* 0x000fe2000bf04270 */
[----:B------:R-:W-:Y:S01]  /*07f0*/  CS2R R28, SRZ ;  /* 0x00000000001c7805 */ /* 0x000fe2000001ff00 */
[----:B------:R-:W-:Y:S01]  /*0800*/  MOV R108, RZ ;  /* 0x000000ff006c7202 */ /* 0x000fe20000000f00 */
[----:B------:R-:W-:Y:S01]  /*0810*/  CS2R R106, SRZ ;  /* 0x00000000006a7805 */ /* 0x000fe2000001ff00 */
[----:B------:R-:W-:Y:S01]  /*0820*/  IMAD.MOV.U32 R104, RZ, RZ, RZ ;  /* 0x000000ffff687224 */ /* 0x000fe200078e00ff */
[----:B------:R-:W-:Y:S01]  /*0830*/  CS2R R102, SRZ ;  /* 0x0000000000667805 */ /* 0x000fe2000001ff00 */
[----:B------:R-:W-:Y:S01]  /*0840*/  PLOP3.LUT P0, PT, PT, PT, UP0, 0x80, 0x0 ;  /* 0x000000000000781c */ /* 0x000fe20003f0f008 */
        /* <DEDUP_REMOVED lines=63> */
[----:B-1----:R-:W-:Y:S02]  /*0c40*/  IMAD.U32 R2, RZ, RZ, UR4 ;  /* 0x00000004ff027e24 */ /* 0x002fe4000f8e00ff */
[----:B------:R-:W-:Y:S01]  /*0c50*/  IMAD.U32 R3, RZ, RZ, UR5 ;  /* 0x00000005ff037e24 */ /* 0x000fe2000f8e00ff */
[----:B------:R-:W-:Y:S01]  /*0c60*/  SHF.R.S32.HI R101, RZ, 0x1f, R105 ;  /* 0x0000001fff657819 */ /* 0x000fe20000011469 */
[----:B------:R-:W-:Y:S02]  /*0c70*/  ULDC.64 UR4, c[0x0][0x1b8] ;  /* 0x00006e0000047ab9 */ /* 0x000fe40000000a00 */
[----:B------:R-:W-:Y:S01]  /*0c80*/  UIMAD UR13, UR18, UR4, URZ ;  /* 0x00000004120d72a4 */ /* 0x000fe2000f8e023f */
[----:B------:R1:W3:Y:S01]  /*0c90*/  @P0 LDG.E R9, [R2.64] ;  /* 0x0000001002090981 */ /* 0x0002e2000c1e1900 */
[----:B------:R-:W-:Y:S01]  /*0ca0*/  PLOP3.LUT P2, PT, PT, PT, UP2, 0x80, 0x0 ;  /* 0x000000000000781c */ /* 0x000fe20003f4f028 */
[----:B------:R-:W-:Y:S01]  /*0cb0*/  UIMAD.WIDE.U32 UR22, UR9, UR4, URZ ;  /* 0x00000004091672a5 */ /* 0x000fe2000f8e003f */
[----:B------:R-:W-:Y:S01]  /*0cc0*/  PLOP3.LUT P1, PT, PT, PT, UP2, 0x80, 0x0 ;  /* 0x000000000000781c */ /* 0x000fe20003f2f028 */
[----:B------:R-:W-:Y:S01]  /*0cd0*/  UIMAD UR13, UR9, UR5, UR13 ;  /* 0x00000005090d72a4 */ /* 0x000fe2000f8e020d */
[----:B------:R-:W-:Y:S01]  /*0ce0*/  IMAD.MOV.U32 R240, RZ, RZ, RZ ;  /* 0x000000fffff07224 */ /* 0x000fe200078e00ff */
[----:B------:R-:W-:-:S02]  /*0cf0*/  USHF.R.S32.HI UR14, URZ, 0x1f, UR6 ;  /* 0x0000001f3f0e7899 */ /* 0x000fc40008011406 */
[----:B------:R-:W-:Y:S02]  /*0d00*/  ULDC.64 UR4, c[0x0][0x1c0] ;  /* 0x0000700000047ab9 */ /* 0x000fe40000000a00 */
[----:B------:R-:W-:Y:S02]  /*0d10*/  UIADD3 UR23, UR23, UR13, URZ ;  /* 0x0000000d17177290 */ /* 0x000fe4000fffe03f */
[----:B------:R-:W-:Y:S02]  /*0d20*/  UIMAD UR14, UR14, UR4, URZ ;  /* 0x000000040e0e72a4 */ /* 0x000fe4000f8e023f */
[----:B------:R-:W-:Y:S02]  /*0d30*/  UIMAD.WIDE.U32 UR22, UR6, UR4, UR22 ;  /* 0x00000004061672a5 */ /* 0x000fe4000f8e0016 */
[----:B------:R-:W-:Y:S02]  /*0d40*/  UIMAD UR5, UR6, UR5, UR14 ;  /* 0x00000005060572a4 */ /* 0x000fe4000f8e020e */
[----:B------:R-:W-:-:S02]  /*0d50*/  ULDC UR4, c[0x0][0x168] ;  /* 0x00005a0000047ab9 */ /* 0x000fc40000000800 */
[----:B------:R-:W-:Y:S02]  /*0d60*/  UIADD3 UR5, UR23, UR5, URZ ;  /* 0x0000000517057290 */ /* 0x000fe4000fffe03f */
[----:B------:R-:W-:Y:S02]  /*0d70*/  UIMAD UR12, UR12, UR4, URZ ;  /* 0x000000040c0c72a4 */ /* 0x000fe4000f8e023f */
[----:B------:R-:W-:Y:S01]  /*0d80*/  UIADD3 UR26, UR21, -0x1, URZ ;  /* 0xffffffff151a7890 */ /* 0x000fe2000fffe03f */
[----:B-1----:R-:W-:Y:S01]  /*0d90*/  LEA.HI R2, R101, R105, RZ, 0x3 ;  /* 0x0000006965027211 */ /* 0x002fe200078f18ff */
[----:B------:R-:W-:Y:S02]  /*0da0*/  IMAD.U32 R3, RZ, RZ, UR23 ;  /* 0x00000017ff037e24 */ /* 0x000fe4000f8e00ff */
[----:B------:R-:W-:Y:S01]  /*0db0*/  IMAD.U32 R3, RZ, RZ, UR5 ;  /* 0x00000005ff037e24 */ /* 0x000fe2000f8e00ff */
[----:B------:R-:W-:Y:S01]  /*0dc0*/  LOP3.LUT R0, R2, 0xfffffff8, RZ, 0xc0, !PT ;  /* 0xfffffff802007812 */ /* 0x000fe200078ec0ff */
[----:B------:R-:W-:Y:S01]  /*0dd0*/  USHF.L.U32 UR20, UR26, 0x6, URZ ;  /* 0x000000061a147899 */ /* 0x000fe2000800063f */
[----:B------:R-:W-:Y:S01]  /*0de0*/  SHF.R.S32.HI R18, RZ, 0x3, R2 ;  /* 0x00000003ff127819 */ /* 0x000fe20000011402 */
[----:B------:R-:W-:Y:S01]  /*0df0*/  IMAD.U32 R2, RZ, RZ, UR22 ;  /* 0x00000016ff027e24 */ /* 0x000fe2000f8e00ff */
[----:B------:R-:W-:Y:S01]  /*0e00*/  ULDC.64 UR4, c[0x0][0x2b0] ;  /* 0x0000ac0000047ab9 */ /* 0x000fe20000000a00 */
[----:B------:R-:W-:Y:S01]  /*0e10*/  IMAD.IADD R26, R105, 0x1, -R0 ;  /* 0x00000001691a7824 */ /* 0x000fe200078e0a00 */
[----:B------:R-:W-:-:S03]  /*0e20*/  IADD3 R16, R18, UR25, RZ ;  /* 0x0000001912107c10 */ /* 0x000fc6000fffe0ff */
[----:B------:R-:W-:Y:S01]  /*0e30*/  IMAD R251, R26, 0x20, R18 ;  /* 0x000000201afb7824 */ /* 0x000fe200078e0212 */
[----:B------:R-:W-:Y:S01]  /*0e40*/  ISETP.GE.AND P3, PT, R16, UR12, PT ;  /* 0x0000000c10007c0c */ /* 0x000fe2000bf66270 */
[----:B------:R-:W-:Y:S01]  /*0e50*/  IMAD.SHL.U32 R252, R26, 0x8, RZ ;  /* 0x000000081afc7824 */ /* 0x000fe200078e00ff */
[----:B------:R-:W-:Y:S02]  /*0e60*/  IADD3 R17, R16, 0x40, RZ ;  /* 0x0000004010117810 */ /* 0x000fe40007ffe0ff */
[----:B------:R-:W-:Y:S02]  /*0e70*/  IADD3 R5, R251, UR25, RZ ;  /* 0x00000019fb057c10 */ /* 0x000fe4000fffe0ff */
[C---:B------:R-:W-:Y:S02]  /*0e80*/  IADD3 R42, R252.reuse, 0x40, RZ ;  /* 0x00000040fc2a7810 */ /* 0x040fe40007ffe0ff */
[C---:B------:R-:W-:Y:S01]  /*0e90*/  IADD3 R27, R252.reuse, 0x80, RZ ;  /* 0x00000080fc1b7810 */ /* 0x040fe20007ffe0ff */
[----:B------:R-:W-:Y:S01]  /*0ea0*/  @P2 IMAD.HI.U32 R0, R5, c[0x0][0x2c8], RZ ;  /* 0x0000b20005002a27 */ /* 0x000fe200078e00ff */
[----:B------:R-:W-:-:S02]  /*0eb0*/  IADD3 R43, R252, 0xc0, RZ ;  /* 0x000000c0fc2b7810 */ /* 0x000fc40007ffe0ff */
[----:B------:R-:W-:Y:S01]  /*0ec0*/  ISETP.GE.AND P5, PT, R42, c[0x0][0x198], PT ;  /* 0x000066002a007a0c */ /* 0x000fe20003fa6270 */
[----:B------:R-:W-:Y:S01]  /*0ed0*/  IMAD.MOV.U32 R4, RZ, RZ, R5 ;  /* 0x000000ffff047224 */ /* 0x000fe200078e0005 */
[----:B------:R-:W-:Y:S02]  /*0ee0*/  @P1 SHF.R.U32.HI R4, RZ, c[0x0][0x2cc], R0 ;  /* 0x0000b300ff041a19 */ /* 0x000fe40000011600 */
[----:B------:R-:W-:Y:S02]  /*0ef0*/  ISETP.GE.AND P4, PT, R27, c[0x0][0x198], PT ;  /* 0x000066001b007a0c */ /* 0x000fe40003f86270 */
[--C-:B------:R-:W-:Y:S01]  /*0f00*/  SHF.R.S32.HI R6, RZ, 0x1f, R4.reuse ;  /* 0x0000001fff067819 */ /* 0x100fe20000011404 */
[----:B------:R-:W-:Y:S01]  /*0f10*/  IMAD.MOV R0, RZ, RZ, -R4 ;  /* 0x000000ffff007224 */ /* 0x000fe200078e0a04 */
[----:B------:R-:W-:Y:S01]  /*0f20*/  ISETP.GE.AND P2, PT, R43, c[0x0][0x198], PT ;  /* 0x000066002b007a0c */ /* 0x000fe20003f46270 */
[----:B------:R-:W-:Y:S01]  /*0f30*/  IMAD.WIDE.U32 R2, R4, c[0x0][0x1b0], R2 ;  /* 0x00006c0004027a25 */ /* 0x000fe200078e0002 */
[----:B------:R-:W-:-:S03]  /*0f40*/  ISETP.GE.AND P6, PT, R17, UR12, PT ;  /* 0x0000000c11007c0c */ /* 0x000fc6000bfc6270 */
[----:B------:R-:W-:Y:S02]  /*0f50*/  IMAD R6, R6, c[0x0][0x1b0], RZ ;  /* 0x00006c0006067a24 */ /* 0x000fe400078e02ff */
[----:B------:R-:W-:Y:S02]  /*0f60*/  IMAD R5, R0, c[0x0][0x2c4], R5 ;  /* 0x0000b10000057a24 */ /* 0x000fe400078e0205 */
[----:B------:R-:W-:Y:S02]  /*0f70*/  IMAD.SHL.U32 R0, R18, 0x40, RZ ;  /* 0x0000004012007824 */ /* 0x000fe400078e00ff */
[----:B------:R-:W-:Y:S01]  /*0f80*/  IMAD R4, R4, c[0x0][0x1b4], R6 ;  /* 0x00006d0004047a24 */ /* 0x000fe200078e0206 */
[----:B------:R-:W-:Y:S02]  /*0f90*/  SHF.R.S32.HI R6, RZ, 0x1f, R5 ;  /* 0x0000001fff067819 */ /* 0x000fe40000011405 */
[----:B------:R-:W-:Y:S01]  /*0fa0*/  LOP3.LUT R0, R0, 0x1c0, RZ, 0xc0, !PT ;  /* 0x000001c000007812 */ /* 0x000fe200078ec0ff */
[----:B------:R-:W-:-:S02]  /*0fb0*/  IMAD.IADD R3, R3, 0x1, R4 ;  /* 0x0000000103037824 */ /* 0x000fc400078e0204 */
[----:B------:R-:W-:Y:S01]  /*0fc0*/  IMAD R4, R6, c[0x0][0x1a8], RZ ;  /* 0x00006a0006047a24 */ /* 0x000fe200078e02ff */
[----:B------:R-:W-:Y:S01]  /*0fd0*/  SHF.R.U32.HI R7, RZ, 0x3, R0 ;  /* 0x00000003ff077819 */ /* 0x000fe20000011600 */
[----:B------:R-:W-:Y:S01]  /*0fe0*/  IMAD.WIDE.U32 R2, R5, c[0x0][0x1a8], R2 ;  /* 0x00006a0005027a25 */ /* 0x000fe200078e0002 */
[----:B------:R-:W-:-:S03]  /*0ff0*/  LOP3.LUT R6, R0, 0x38, R252, 0xf8, !PT ;  /* 0x0000003800067812 */ /* 0x000fc600078ef8fc */
[----:B------:R-:W-:Y:S01]  /*1000*/  IMAD R0, R5, c[0x0][0x1ac], R4 ;  /* 0x00006b0005007a24 */ /* 0x000fe200078e0204 */
[----:B------:R-:W-:Y:S02]  /*1010*/  LOP3.LUT R5, R6, R7, RZ, 0x3c, !PT ;  /* 0x0000000706057212 */ /* 0x000fe400078e3cff */
[----:B------:R-:W-:Y:S01]  /*1020*/  LEA.HI R6, R101, R105, RZ, 0x6 ;  /* 0x0000006965067211 */ /* 0x000fe200078f30ff */
[----:B------:R-:W-:Y:S01]  /*1030*/  IMAD.IADD R0, R3, 0x1, R0 ;  /* 0x0000000103007824 */ /* 0x000fe200078e0200 */
[----:B------:R-:W-:Y:S02]  /*1040*/  LEA R15, P1, R2, c[0x0][0x160], 0x1 ;  /* 0x00005800020f7a11 */ /* 0x000fe400078208ff */
[----:B------:R-:W-:Y:S01]  /*1050*/  IADD3 R4, R16, 0x20, RZ ;  /* 0x0000002010047810 */ /* 0x000fe20007ffe0ff */
[----:B------:R-:W-:Y:S01]  /*1060*/  IMAD.SHL.U32 R3, R6, 0x8, RZ ;  /* 0x0000000806037824 */ /* 0x000fe200078e00ff */
[----:B------:R-:W-:Y:S02]  /*1070*/  LEA.HI.X R14, R2, c[0x0][0x164], R0, 0x1, P1 ;  /* 0x00005900020e7a11 */ /* 0x000fe400008f0c00 */
[----:B------:R-:W-:Y:S01]  /*1080*/  ISETP.GE.AND P1, PT, R4, UR12, PT ;  /* 0x0000000c04007c0c */ /* 0x000fe2000bf26270 */
[----:B------:R-:W-:Y:S01]  /*1090*/  SHFL.IDX PT, R2, R15, 0x1, 0x181f ;  /* 0x00381f000f027f89 */ /* 0x000fe200000e0000 */
[----:B------:R-:W-:-:S02]  /*10a0*/  LOP3.LUT R8, R5, 0xfffffe00, R3, 0xf8, !PT ;  /* 0xfffffe0005087812 */ /* 0x000fc400078ef803 */
[----:B------:R-:W-:Y:S01]  /*10b0*/  SHF.R.S32.HI R7, RZ, 0x1f, R42 ;  /* 0x0000001fff077819 */ /* 0x000fe2000001142a */
[----:B------:R-:W-:Y:S01]  /*10c0*/  SHFL.IDX PT, R4, R15, RZ, 0x181f ;  /* 0x00181fff0f047589 */ /* 0x000fe200000e0000 */
[----:B------:R-:W-:Y:S01]  /*10d0*/  SHF.R.S32.HI R6, RZ, 0x1f, R27 ;  /* 0x0000001fff067819 */ /* 0x000fe2000001141b */
[----:B------:R-:W-:Y:S01]  /*10e0*/  IMAD.SHL.U32 R239, R8, 0x2, RZ ;  /* 0x0000000208ef7824 */ /* 0x000fe200078e00ff */
[----:B------:R-:W-:Y:S01]  /*10f0*/  SHF.R.S32.HI R0, RZ, 0x1f, R43 ;  /* 0x0000001fff007819 */ /* 0x000fe2000001142b */
[----:B------:R-:W1:Y:S01]  /*1100*/  SHFL.IDX PT, R5, R14, RZ, 0x181f ;  /* 0x00181fff0e057589 */ /* 0x000e6200000e0000 */
[----:B------:R-:W-:Y:S02]  /*1110*/  LEA.HI R7, R7, R42, RZ, 0x3 ;  /* 0x0000002a07077211 */ /* 0x000fe400078f18ff */
[----:B------:R-:W-:Y:S01]  /*1120*/  LEA.HI R6, R6, R27, RZ, 0x3 ;  /* 0x0000001b06067211 */ /* 0x000fe200078f18ff */
[----:B------:R-:W4:Y:S01]  /*1130*/  SHFL.IDX PT, R3, R14, 0x1, 0x181f ;  /* 0x00381f000e037f89 */ /* 0x000f2200000e0000 */
[----:B------:R-:W-:-:S02]  /*1140*/  LEA.HI R0, R0, R43, RZ, 0x3 ;  /* 0x0000002b00007211 */ /* 0x000fc400078f18ff */
[----:B------:R-:W-:Y:S02]  /*1150*/  LOP3.LUT R107, R7, 0xfffffff8, RZ, 0xc0, !PT ;  /* 0xfffffff8076b7812 */ /* 0x000fe400078ec0ff */
[----:B------:R-:W-:Y:S01]  /*1160*/  LOP3.LUT R104, R6, 0xfffffff8, RZ, 0xc0, !PT ;  /* 0xfffffff806687812 */ /* 0x000fe200078ec0ff */
[----:B------:R-:W-:Y:S01]  /*1170*/  SHFL.IDX PT, R7, R14, 0x2, 0x181f ;  /* 0x00581f000e077f89 */ /* 0x000fe200000e0000 */
[----:B------:R-:W-:Y:S01]  /*1180*/  LOP3.LUT R250, R0, 0xfffffff8, RZ, 0xc0, !PT ;  /* 0xfffffff800fa7812 */ /* 0x000fe200078ec0ff */
[----:B------:R-:W-:Y:S02]  /*1190*/  IMAD.MOV.U32 R0, RZ, RZ, c[0x0][0x2b8] ;  /* 0x0000ae00ff007624 */ /* 0x000fe400078e00ff */
[----:B------:R-:W5:Y:S01]  /*11a0*/  SHFL.IDX PT, R6, R15, 0x2, 0x181f ;  /* 0x00581f000f067f89 */ /* 0x000f6200000e0000 */
[----:B-1----:R-:W-:-:S04]  /*11b0*/  @!P3 IMAD.WIDE R12, R252, 0x2, R4 ;  /* 0x00000002fc0cb825 */ /* 0x002fc800078e0204 */
[----:B------:R-:W-:Y:S01]  /*11c0*/  @!P3 IMAD.WIDE R10, R107, 0x2, R4 ;  /* 0x000000026b0ab825 */ /* 0x000fe200078e0204 */
[----:B---3--:R1:W3:Y:S01]  /*11d0*/  @P0 R2UR UR14, R9 ;  /* 0x00000000090e03c2 */ /* 0x0082e200000e0000 */
[----:B------:R-:W-:Y:S01]  /*11e0*/  ISETP.GE.AND P0, PT, R252, c[0x0][0x198], PT ;  /* 0x00006600fc007a0c */ /* 0x000fe20003f06270 */
[----:B---3--:R-:W-:Y:S02]  /*11f0*/  @!UP0 UMOV UR14, UR6 ;  /* 0x00000006000e8c82 */ /* 0x008fe40008000000 */
[----:B------:R-:W-:-:S04]  /*1200*/  USHF.R.S32.HI UR6, URZ, 0x1f, UR14 ;  /* 0x0000001f3f067899 */ /* 0x000fc8000801140e */
[----:B------:R-:W-:-:S04]  /*1210*/  UIMAD UR6, UR6, UR4, URZ ;  /* 0x00000004060672a4 */ /* 0x000fc8000f8e023f */
[----:B------:R-:W-:Y:S02]  /*1220*/  UIMAD UR6, UR14, UR5, UR6 ;  /* 0x000000050e0672a4 */ /* 0x000fe4000f8e0206 */
[----:B------:R3:W-:Y:S04]  /*1230*/  @!P3 LDGSTS.E.BYPASS.LTC128B.128 [R239+0x10100], [R12.64], !P0 ;  /* 0x101000000cefbfae */ /* 0x0007e8000c101d50 */
[----:B------:R4:W-:Y:S01]  /*1240*/  @!P3 LDGSTS.E.BYPASS.LTC128B.128 [R239+0x14100], [R10.64], !P5 ;  /* 0x141000000aefbfae */ /* 0x0009e2000e901d50 */
[----:B-1----:R-:W-:-:S04]  /*1250*/  @!P3 IMAD.WIDE R8, R104, 0x2, R4 ;  /* 0x000000026808b825 */ /* 0x002fc800078e0204 */
[----:B------:R-:W-:Y:S01]  /*1260*/  @!P3 IMAD.WIDE R4, R250, 0x2, R4 ;  /* 0x00000002fa04b825 */ /* 0x000fe200078e0204 */
[----:B------:R1:W-:Y:S04]  /*1270*/  @!P3 LDGSTS.E.BYPASS.LTC128B.128 [R239+0x18100], [R8.64], !P4 ;  /* 0x1810000008efbfae */ /* 0x0003e8000e101d50 */
[----:B------:R2:W-:Y:S01]  /*1280*/  @!P3 LDGSTS.E.BYPASS.LTC128B.128 [R239+0x1c100], [R4.64], !P2 ;  /* 0x1c10000004efbfae */ /* 0x0005e2000d101d50 */
[----:B------:R-:W-:Y:S02]  /*1290*/  ISETP.NE.AND P3, PT, R0, 0x1, PT ;  /* 0x000000010000780c */ /* 0x000fe40003f65270 */
[----:B------:R-:W-:Y:S01]  /*12a0*/  IADD3 R0, R16, 0x60, RZ ;  /* 0x0000006010007810 */ /* 0x000fe20007ffe0ff */
[----:B----4-:R-:W-:-:S05]  /*12b0*/  @!P1 IMAD.WIDE R10, R252, 0x2, R2 ;  /* 0x00000002fc0a9825 */ /* 0x010fca00078e0202 */
[----:B------:R5:W-:Y:S01]  /*12c0*/  @!P1 LDGSTS.E.BYPASS.LTC128B.128 [R239+0x11100], [R10.64], !P0 ;  /* 0x111000000aef9fae */ /* 0x000be2000c101d50 */
[----:B-1----:R-:W-:-:S04]  /*12d0*/  @!P1 IMAD.WIDE R8, R107, 0x2, R2 ;  /* 0x000000026b089825 */ /* 0x002fc800078e0202 */
[--C-:B--2---:R-:W-:Y:S01]  /*12e0*/  @!P1 IMAD.WIDE R4, R104, 0x2, R2.reuse ;  /* 0x0000000268049825 */ /* 0x104fe200078e0202 */
[----:B------:R1:W-:Y:S03]  /*12f0*/  @!P1 LDGSTS.E.BYPASS.LTC128B.128 [R239+0x15100], [R8.64], !P5 ;  /* 0x1510000008ef9fae */ /* 0x0003e6000e901d50 */
[----:B------:R-:W-:Y:S01]  /*1300*/  @!P1 IMAD.WIDE R2, R250, 0x2, R2 ;  /* 0x00000002fa029825 */ /* 0x000fe200078e0202 */
[----:B------:R2:W-:Y:S04]  /*1310*/  @!P1 LDGSTS.E.BYPASS.LTC128B.128 [R239+0x19100], [R4.64], !P4 ;  /* 0x1910000004ef9fae */ /* 0x0005e8000e101d50 */
[----:B------:R4:W-:Y:S01]  /*1320*/  @!P1 LDGSTS.E.BYPASS.LTC128B.128 [R239+0x1d100], [R2.64], !P2 ;  /* 0x1d10000002ef9fae */ /* 0x0009e2000d101d50 */
[----:B------:R-:W-:Y:S01]  /*1330*/  ISETP.GE.AND P1, PT, R0, UR12, PT ;  /* 0x0000000c00007c0c */ /* 0x000fe2000bf26270 */
[----:B------:R-:W-:Y:S01]  /*1340*/  UIMAD.WIDE.U32 UR12, UR14, UR4, URZ ;  /* 0x000000040e0c72a5 */ /* 0x000fe2000f8e003f */
[----:B------:R-:W-:-:S02]  /*1350*/  IADD3 R0, R251, UR20, RZ ;  /* 0x00000014fb007c10 */ /* 0x000fc4000fffe0ff */
[----:B------:R-:W-:Y:S02]  /*1360*/  ULDC.64 UR4, c[0x0][0x210] ;  /* 0x0000840000047ab9 */ /* 0x000fe40000000a00 */
[----:B------:R-:W-:Y:S01]  /*1370*/  UIADD3 UR6, UR13, UR6, URZ ;  /* 0x000000060d067290 */ /* 0x000fe2000fffe03f */
[----:B-----5:R-:W-:-:S04]  /*1380*/  @!P6 IMAD.WIDE R10, R107, 0x2, R6 ;  /* 0x000000026b0ae825 */ /* 0x020fc800078e0206 */
[----:B-1----:R-:W-:-:S04]  /*1390*/  @!P6 IMAD.WIDE R8, R104, 0x2, R6 ;  /* 0x000000026808e825 */ /* 0x002fc800078e0206 */
[--C-:B--2---:R-:W-:Y:S01]  /*13a0*/  @!P6 IMAD.WIDE R4, R252, 0x2, R6.reuse ;  /* 0x00000002fc04e825 */ /* 0x104fe200078e0206 */
[----:B----4-:R-:W-:Y:S03]  /*13b0*/  SHFL.IDX PT, R2, R15, 0x3, 0x181f ;  /* 0x00781f000f027f89 */ /* 0x010fe600000e0000 */
[----:B------:R-:W-:Y:S01]  /*13c0*/  @!P6 IMAD.WIDE R6, R250, 0x2, R6 ;  /* 0x00000002fa06e825 */ /* 0x000fe200078e0206 */
[----:B------:R-:W1:Y:S04]  /*13d0*/  SHFL.IDX PT, R3, R14, 0x3, 0x181f ;  /* 0x00781f000e037f89 */ /* 0x000e6800000e0000 */
[----:B------:R1:W-:Y:S04]  /*13e0*/  @!P6 LDGSTS.E.BYPASS.LTC128B.128 [R239+0x12100], [R4.64], !P0 ;  /* 0x1210000004efefae */ /* 0x0003e8000c101d50 */
[----:B------:R2:W-:Y:S04]  /*13f0*/  @!P6 LDGSTS.E.BYPASS.LTC128B.128 [R239+0x16100], [R10.64], !P5 ;  /* 0x161000000aefefae */ /* 0x0005e8000e901d50 */
[----:B------:R4:W-:Y:S04]  /*1400*/  @!P6 LDGSTS.E.BYPASS.LTC128B.128 [R239+0x1a100], [R8.64], !P4 ;  /* 0x1a10000008efefae */ /* 0x0009e8000e101d50 */
[----:B------:R5:W-:Y:S01]  /*1410*/  @!P6 LDGSTS.E.BYPASS.LTC128B.128 [R239+0x1e100], [R6.64], !P2 ;  /* 0x1e10000006efefae */ /* 0x000be2000d101d50 */
[----:B------:R-:W-:-:S04]  /*1420*/  ISETP.GE.AND P6, PT, R0, UR8, PT ;  /* 0x0000000800007c0c */ /* 0x000fc8000bfc6270 */
[----:B------:R-:W-:Y:S01]  /*1430*/  ISETP.GT.OR P6, PT, R251, 0x3f, P6 ;  /* 0x0000003ffb00780c */ /* 0x000fe200037c4670 */
[----:B-1----:R-:W-:-:S04]  /*1440*/  @!P1 IMAD.WIDE R4, R252, 0x2, R2 ;  /* 0x00000002fc049825 */ /* 0x002fc800078e0202 */
[--C-:B--2---:R-:W-:Y:S01]  /*1450*/  @!P1 IMAD.WIDE R10, R107, 0x2, R2.reuse ;  /* 0x000000026b0a9825 */ /* 0x104fe200078e0202 */
[----:B------:R1:W-:Y:S03]  /*1460*/  @!P1 LDGSTS.E.BYPASS.LTC128B.128 [R239+0x13100], [R4.64], !P0 ;  /* 0x1310000004ef9fae */ /* 0x0003e6000c101d50 */
[--C-:B----4-:R-:W-:Y:S01]  /*1470*/  @!P1 IMAD.WIDE R8, R104, 0x2, R2.reuse ;  /* 0x0000000268089825 */ /* 0x110fe200078e0202 */
[----:B------:R2:W-:Y:S03]  /*1480*/  @!P1 LDGSTS.E.BYPASS.LTC128B.128 [R239+0x17100], [R10.64], !P5 ;  /* 0x171000000aef9fae */ /* 0x0005e6000e901d50 */
[----:B------:R-:W-:Y:S01]  /*1490*/  @!P1 IMAD.WIDE R2, R250, 0x2, R2 ;  /* 0x00000002fa029825 */ /* 0x000fe200078e0202 */
[----:B-----5:R-:W-:Y:S01]  /*14a0*/  IADD3 R7, R0, UR10, RZ ;  /* 0x0000000a00077c10 */ /* 0x020fe2000fffe0ff */
[----:B------:R4:W-:Y:S04]  /*14b0*/  @!P1 LDGSTS.E.BYPASS.LTC128B.128 [R239+0x1b100], [R8.64], !P4 ;  /* 0x1b10000008ef9fae */ /* 0x0009e8000e101d50 */
[----:B------:R5:W-:Y:S01]  /*14c0*/  @!P1 LDGSTS.E.BYPASS.LTC128B.128 [R239+0x1f100], [R2.64], !P2 ;  /* 0x1f10000002ef9fae */ /* 0x000be2000d101d50 */
[----:B------:R-:W-:-:S03]  /*14d0*/  @P3 IMAD.HI.U32 R0, R7, c[0x0][0x2bc], RZ ;  /* 0x0000af0007003a27 */ /* 0x000fc600078e00ff */
[----:B------:R-:W0:Y:S01]  /*14e0*/  LDGDEPBAR ;  /* 0x00000000000079af */ /* 0x000e220000000000 */
[----:B------:R-:W-:Y:S01]  /*14f0*/  IMAD.MOV.U32 R6, RZ, RZ, R7 ;  /* 0x000000ffff067224 */ /* 0x000fe200078e0007 */
[----:B------:R-:W-:-:S04]  /*1500*/  @P3 SHF.R.U32.HI R6, RZ, c[0x0][0x2c0], R0 ;  /* 0x0000b000ff063a19 */ /* 0x000fc80000011600 */
[----:B------:R-:W-:-:S04]  /*1510*/  @!P6 IADD3 R0, P0, R6, UR12, RZ ;  /* 0x0000000c0600ec10 */ /* 0x000fc8000ff1e0ff */
[----:B-1----:R-:W-:Y:S02]  /*1520*/  @!P6 LEA.HI.X.SX32 R5, R6, UR6, 0x1, P0 ;  /* 0x000000060605ec11 */ /* 0x002fe400080f0eff */
[----:B------:R-:W-:-:S04]  /*1530*/  @!P6 LEA R4, P0, R0, c[0x0][0x2a0], 0x2 ;  /* 0x0000a8000004ea11 */ /* 0x000fc800078010ff */
[----:B------:R-:W-:Y:S01]  /*1540*/  @!P6 LEA.HI.X R5, R0, c[0x0][0x2a4], R5, 0x2, P0 ;  /* 0x0000a9000005ea11 */ /* 0x000fe200000f1405 */
[----:B------:R-:W-:Y:S06]  /*1550*/  BAR.SYNC.DEFER_BLOCKING 0x0 ;  /* 0x0000000000007b1d */ /* 0x000fec0000010000 */
[----:B------:R1:W2:Y:S01]  /*1560*/  @!P6 LDG.E R240, [R4.64] ;  /* 0x0000001004f0e981 */ /* 0x0002a2000c1e1900 */
[----:B------:R-:W-:Y:S01]  /*1570*/  IMAD.MOV R0, RZ, RZ, -R6 ;  /* 0x000000ffff007224 */ /* 0x000fe200078e0a06 */
[----:B------:R-:W-:Y:S01]  /*1580*/  UIMAD UR19, UR18, UR4, URZ ;  /* 0x00000004121372a4 */ /* 0x000fe2000f8e023f */
[----:B------:R-:W-:Y:S01]  /*1590*/  IMAD.U32 R96, RZ, RZ, UR20 ;  /* 0x00000014ff607e24 */ /* 0x000fe2000f8e00ff */
[----:B------:R-:W-:Y:S01]  /*15a0*/  UIMAD.WIDE.U32 UR14, UR9, UR4, URZ ;  /* 0x00000004090e72a5 */ /* 0x000fe2000f8e003f */
[----:B------:R-:W-:Y:S01]  /*15b0*/  IMAD R242, R0, c[0x0][0x2b8], R7 ;  /* 0x0000ae0000f27a24 */ /* 0x000fe200078e0207 */
[----:B------:R-:W-:Y:S01]  /*15c0*/  UIMAD UR19, UR9, UR5, UR19 ;  /* 0x00000005091372a4 */ /* 0x000fe2000f8e0213 */
[----:B------:R-:W-:Y:S01]  /*15d0*/  ISETP.GE.AND P6, PT, R42, c[0x0][0x1d4], PT ;  /* 0x000075002a007a0c */ /* 0x000fe20003fc6270 */
[----:B------:R-:W-:Y:S01]  /*15e0*/  UISETP.GT.AND UP0, UPT, UR26, UR7, UPT ;  /* 0x000000071a00728c */ /* 0x000fe2000bf04270 */
[----:B------:R-:W-:Y:S01]  /*15f0*/  IADD3 R14, -R18, UR8, -R96 ;  /* 0x00000008120e7c10 */ /* 0x000fe2000fffe960 */
[----:B------:R-:W-:Y:S01]  /*1600*/  UIADD3 UR19, UR15, UR19, URZ ;  /* 0x000000130f137290 */ /* 0x000fe2000fffe03f */
[----:B------:R-:W-:Y:S01]  /*1610*/  SHF.R.S32.HI R0, RZ, 0x1f, R242 ;  /* 0x0000001fff007819 */ /* 0x000fe200000114f2 */
[----:B------:R-:W-:Y:S01]  /*1620*/  ULDC.64 UR4, c[0x0][0x1e8] ;  /* 0x00007a0000047ab9 */ /* 0x000fe20000000a00 */
[----:B------:R-:W-:Y:S01]  /*1630*/  ISETP.GE.AND P5, PT, R27, c[0x0][0x1d4], PT ;  /* 0x000075001b007a0c */ /* 0x000fe20003fa6270 */
[----:B------:R-:W-:Y:S01]  /*1640*/  UIMAD UR18, UR18, UR4, URZ ;  /* 0x00000004121272a4 */ /* 0x000fe2000f8e023f */
[----:B------:R-:W-:Y:S01]  /*1650*/  ISETP.GE.AND P4, PT, R252, c[0x0][0x1d4], PT ;  /* 0x00007500fc007a0c */ /* 0x000fe20003f86270 */
[C---:B-----5:R-:W-:Y:S01]  /*1660*/  IMAD R2, R0.reuse, c[0x0][0x1e0], RZ ;  /* 0x0000780000027a24 */ /* 0x060fe200078e02ff */
[----:B------:R-:W-:Y:S01]  /*1670*/  UIMAD.WIDE.U32 UR22, UR9, UR4, URZ ;  /* 0x00000004091672a5 */ /* 0x000fe2000f8e003f */
[----:B------:R-:W-:Y:S01]  /*1680*/  IMAD R6, R0, c[0x0][0x208], RZ ;  /* 0x0000820000067a24 */ /* 0x000fe200078e02ff */
[----:B------:R-:W-:Y:S01]  /*1690*/  UIMAD UR18, UR9, UR5, UR18 ;  /* 0x00000005091272a4 */ /* 0x000fe2000f8e0212 */
[C---:B------:R-:W-:Y:S01]  /*16a0*/  IMAD R0, R242.reuse, c[0x0][0x1e4], R2 ;  /* 0x00007900f2007a24 */ /* 0x040fe200078e0202 */
[----:B------:R-:W-:Y:S01]  /*16b0*/  ISETP.GE.AND P4, PT, R43, c[0x0][0x1d4], PT ;  /* 0x000075002b007a0c */ /* 0x000fe20003f86270 */
[----:B------:R-:W-:Y:S01]  /*16c0*/  IMAD.WIDE.U32 R2, R242, c[0x0][0x208], RZ ;  /* 0x00008200f2027a25 */ /* 0x000fe200078e00ff */
[----:B------:R-:W-:Y:S01]  /*16d0*/  UIADD3 UR18, UR23, UR18, URZ ;  /* 0x0000001217127290 */ /* 0x000fe2000fffe03f */
[----:B---3--:R-:W-:-:S02]  /*16e0*/  LEA.HI R12, R101, R105, RZ, 0x4 ;  /* 0x00000069650c7211 */ /* 0x008fc400078f20ff */
[C---:B-1----:R-:W-:Y:S01]  /*16f0*/  IMAD.WIDE.U32 R4, R242.reuse, c[0x0][0x1e0], RZ ;  /* 0x00007800f2047a25 */ /* 0x042fe200078e00ff */
[----:B------:R-:W-:Y:S02]  /*1700*/  LEA.HI R100, R101, R105, RZ, 0x5 ;  /* 0x0000006965647211 */ /* 0x000fe400078f28ff */
[----:B------:R-:W-:Y:S01]  /*1710*/  SHF.R.S32.HI R108, RZ, 0x1f, R107 ;  /* 0x0000001fff6c7819 */ /* 0x000fe2000001146b */
[----:B------:R-:W-:Y:S01]  /*1720*/  IMAD R6, R242, c[0x0][0x20c], R6 ;  /* 0x00008300f2067a24 */ /* 0x000fe200078e0206 */
[----:B------:R-:W-:Y:S01]  /*1730*/  SHF.R.S32.HI R99, RZ, 0x5, R100 ;  /* 0x00000005ff637819 */ /* 0x000fe20000011464 */
[----:B------:R-:W-:Y:S01]  /*1740*/  IMAD.IADD R5, R5, 0x1, R0 ;  /* 0x0000000105057824 */ /* 0x000fe200078e0200 */
[----:B------:R-:W-:Y:S01]  /*1750*/  SHF.R.S32.HI R106, RZ, 0x1f, R104 ;  /* 0x0000001fff6a7819 */ /* 0x000fe20000011468 */
[----:B------:R-:W-:Y:S01]  /*1760*/  IMAD.IADD R3, R3, 0x1, R6 ;  /* 0x0000000103037824 */ /* 0x000fe200078e0206 */
[----:B------:R-:W-:Y:S01]  /*1770*/  STL [R1+0x14], R108 ;  /* 0x0000146c01007387 */ /* 0x000fe20000100800 */
[----:B------:R-:W-:-:S02]  /*1780*/  SHF.R.S32.HI R109, RZ, 0x1f, R252 ;  /* 0x0000001fff6d7819 */ /* 0x000fc400000114fc */
[----:B------:R-:W-:Y:S01]  /*1790*/  SEL R102, RZ, 0x10, P4 ;  /* 0x00000010ff667807 */ /* 0x000fe20002000000 */
[----:B------:R-:W-:Y:S01]  /*17a0*/  STL [R1+0x18], R106 ;  /* 0x0000186a01007387 */ /* 0x000fe20000100800 */
[----:B------:R-:W-:Y:S02]  /*17b0*/  SHF.R.S32.HI R103, RZ, 0x1f, R250 ;  /* 0x0000001fff677819 */ /* 0x000fe400000114fa */
[----:B------:R-:W-:Y:S02]  /*17c0*/  IADD3 R241, R239, 0x100, RZ ;  /* 0x00000100eff17810 */ /* 0x000fe40007ffe0ff */
[----:B--2---:R-:W-:Y:S01]  /*17d0*/  SHF.R.S32.HI R0, RZ, 0x1f, R240 ;  /* 0x0000001fff007819 */ /* 0x004fe200000114f0 */
[----:B------:R-:W-:-:S04]  /*17e0*/  IMAD.WIDE.U32 R2, R240, c[0x0][0x218], R2 ;  /* 0x00008600f0027a25 */ /* 0x000fc800078e0002 */
[----:B----4-:R-:W-:Y:S01]  /*17f0*/  IMAD R8, R0, c[0x0][0x218], RZ ;  /* 0x0000860000087a24 */ /* 0x010fe200078e02ff */
[----:B------:R-:W-:Y:S01]  /*1800*/  IADD3 R7, P0, R2, UR14, RZ ;  /* 0x0000000e02077c10 */ /* 0x000fe2000ff1e0ff */
[----:B------:R-:W-:Y:S02]  /*1810*/  IMAD R0, R0, c[0x0][0x1f0], RZ ;  /* 0x00007c0000007a24 */ /* 0x000fe400078e02ff */
[C---:B------:R-:W-:Y:S02]  /*1820*/  IMAD R8, R240.reuse, c[0x0][0x21c], R8 ;  /* 0x00008700f0087a24 */ /* 0x040fe400078e0208 */
[C---:B------:R-:W-:Y:S02]  /*1830*/  IMAD R9, R240.reuse, c[0x0][0x1f4], R0 ;  /* 0x00007d00f0097a24 */ /* 0x040fe400078e0200 */
[----:B------:R-:W-:Y:S01]  /*1840*/  IMAD.WIDE.U32 R4, R240, c[0x0][0x1f0], R4 ;  /* 0x00007c00f0047a25 */ /* 0x000fe200078e0004 */
[----:B------:R-:W-:Y:S02]  /*1850*/  IADD3.X R0, R3, UR19, R8, P0, !PT ;  /* 0x0000001303007c10 */ /* 0x000fe400087fe408 */
[----:B------:R-:W-:-:S02]  /*1860*/  LEA R2, P0, R7, c[0x0][0x1f8], 0x1 ;  /* 0x00007e0007027a11 */ /* 0x000fc400078008ff */
[----:B------:R-:W-:Y:S02]  /*1870*/  IADD3 R6, P1, R4, UR22, RZ ;  /* 0x0000001604067c10 */ /* 0x000fe4000ff3e0ff */
[----:B------:R-:W-:Y:S01]  /*1880*/  LEA.HI.X R0, R7, c[0x0][0x1fc], R0, 0x1, P0 ;  /* 0x00007f0007007a11 */ /* 0x000fe200000f0c00 */
[----:B------:R-:W1:Y:S01]  /*1890*/  SHFL.IDX PT, R16, R2, RZ, 0x181f ;  /* 0x00181fff02107589 */ /* 0x000e6200000e0000 */
[----:B------:R-:W-:Y:S02]  /*18a0*/  IADD3.X R4, R5, UR18, R9, P1, !PT ;  /* 0x0000001205047c10 */ /* 0x000fe40008ffe409 */
[C---:B------:R-:W-:Y:S01]  /*18b0*/  LEA R11, P1, R6.reuse, c[0x0][0x1c8], 0x1 ;  /* 0x00007200060b7a11 */ /* 0x040fe200078208ff */
[----:B------:R-:W2:Y:S03]  /*18c0*/  SHFL.IDX PT, R17, R0, RZ, 0x181f ;  /* 0x00181fff00117589 */ /* 0x000ea600000e0000 */
[----:B------:R-:W-:Y:S01]  /*18d0*/  LEA.HI.X R10, R6, c[0x0][0x1cc], R4, 0x1, P1 ;  /* 0x00007300060a7a11 */ /* 0x000fe200008f0c04 */
[----:B------:R-:W3:Y:S01]  /*18e0*/  SHFL.IDX PT, R19, R2, 0x1, 0x181f ;  /* 0x00381f0002137f89 */ /* 0x000ee200000e0000 */
[----:B------:R-:W-:Y:S01]  /*18f0*/  IMAD.WIDE R6, R252, 0x2, RZ ;  /* 0x00000002fc067825 */ /* 0x000fe200078e02ff */
[----:B------:R-:W-:-:S02]  /*1900*/  ISETP.GE.AND P1, PT, R14, 0x1, PT ;  /* 0x000000010e00780c */ /* 0x000fc40003f26270 */
[----:B------:R-:W4:Y:S01]  /*1910*/  SHFL.IDX PT, R20, R0, 0x1, 0x181f ;  /* 0x00381f0000147f89 */ /* 0x000f2200000e0000 */
[----:B------:R-:W-:-:S03]  /*1920*/  IMAD.WIDE R4, R107, 0x2, RZ ;  /* 0x000000026b047825 */ /* 0x000fc600078e02ff */
[----:B------:R-:W-:Y:S04]  /*1930*/  SHFL.IDX PT, R2, R11, RZ, 0x181f ;  /* 0x00181fff0b027589 */ /* 0x000fe800000e0000 */
[----:B------:R-:W5:Y:S01]  /*1940*/  SHFL.IDX PT, R3, R10, RZ, 0x181f ;  /* 0x00181fff0a037589 */ /* 0x000f6200000e0000 */
[----:B-1----:R-:W-:-:S05]  /*1950*/  IADD3 R40, P2, R16, R6, RZ ;  /* 0x0000000610287210 */ /* 0x002fca0007f5e0ff */
[----:B--2---:R-:W-:Y:S01]  /*1960*/  IMAD.X R41, R17, 0x1, R7, P2 ;  /* 0x0000000111297824 */ /* 0x004fe200010e0607 */
[----:B------:R-:W-:Y:S02]  /*1970*/  IADD3 R38, P2, R16, R4, RZ ;  /* 0x0000000410267210 */ /* 0x000fe40007f5e0ff */
[----:B---3--:R-:W-:-:S03]  /*1980*/  IADD3 R36, P0, R6, R19, RZ ;  /* 0x0000001306247210 */ /* 0x008fc60007f1e0ff */
[----:B------:R-:W-:Y:S01]  /*1990*/  IMAD.X R39, R17, 0x1, R5, P2 ;  /* 0x0000000111277824 */ /* 0x000fe200010e0605 */
[----:B------:R-:W-:Y:S01]  /*19a0*/  ISETP.GE.AND P2, PT, R252, c[0x0][0x1d4], PT ;  /* 0x00007500fc007a0c */ /* 0x000fe20003f46270 */
[----:B----4-:R-:W-:Y:S01]  /*19b0*/  IMAD.X R37, R7, 0x1, R20, P0 ;  /* 0x0000000107257824 */ /* 0x010fe200000e0614 */
[----:B------:R-:W-:Y:S02]  /*19c0*/  IADD3 R30, P0, R4, R19, RZ ;  /* 0x00000013041e7210 */ /* 0x000fe40007f1e0ff */
[----:B------:R-:W-:-:S03]  /*19d0*/  LOP3.LUT R0, R12, 0xfffffff0, RZ, 0xc0, !PT ;  /* 0xfffffff00c007812 */ /* 0x000fc600078ec0ff */
[----:B------:R-:W-:Y:S02]  /*19e0*/  IMAD.X R31, R5, 0x1, R20, P0 ;  /* 0x00000001051f7824 */ /* 0x000fe400000e0614 */
[----:B-----5:R-:W-:-:S04]  /*19f0*/  @P1 IMAD.WIDE R6, R252, 0x2, R2 ;  /* 0x00000002fc061825 */ /* 0x020fc800078e0202 */
[--C-:B------:R-:W-:Y:S01]  /*1a00*/  @P1 IMAD.WIDE R8, R107, 0x2, R2.reuse ;  /* 0x000000026b081825 */ /* 0x100fe200078e0202 */
[----:B------:R1:W-:Y:S03]  /*1a10*/  @P1 LDGSTS.E.BYPASS.LTC128B.128 [R239+0x8100], [R6.64], !P2 ;  /* 0x0810000006ef1fae */ /* 0x0003e6000d101d50 */
[----:B------:R-:W-:Y:S01]  /*1a20*/  @P1 IMAD.WIDE R4, R250, 0x2, R2 ;  /* 0x00000002fa041825 */ /* 0x000fe200078e0202 */
[----:B------:R2:W-:Y:S03]  /*1a30*/  @P1 LDGSTS.E.BYPASS.LTC128B.128 [R239+0xa100], [R8.64], !P6 ;  /* 0x0a10000008ef1fae */ /* 0x0005e6000f101d50 */
[----:B------:R-:W-:-:S05]  /*1a40*/  IMAD.IADD R0, R105, 0x1, -R0 ;  /* 0x0000000169007824 */ /* 0x000fca00078e0a00 */
[----:B------:R-:W-:-:S04]  /*1a50*/  SHF.R.S32.HI R15, RZ, 0x1f, R0 ;  /* 0x0000001fff0f7819 */ /* 0x000fc80000011400 */
[----:B------:R-:W-:Y:S01]  /*1a60*/  LEA.HI R15, R15, R0, RZ, 0x3 ;  /* 0x000000000f0f7211 */ /* 0x000fe200078f18ff */
[----:B-1----:R-:W-:Y:S02]  /*1a70*/  @P1 IMAD.WIDE R6, R104, 0x2, R2 ;  /* 0x0000000268061825 */ /* 0x002fe400078e0202 */
[----:B------:R-:W-:Y:S02]  /*1a80*/  SHFL.IDX PT, R2, R11, 0x1, 0x181f ;  /* 0x00381f000b027f89 */ /* 0x000fe400000e0000 */
[----:B--2---:R-:W-:Y:S02]  /*1a90*/  IMAD.SHL.U32 R8, R18, 0x8, RZ ;  /* 0x0000000812087824 */ /* 0x004fe400078e00ff */
[----:B------:R1:W2:Y:S04]  /*1aa0*/  SHFL.IDX PT, R3, R10, 0x1, 0x181f ;  /* 0x00381f000a037f89 */ /* 0x0002a800000e0000 */
[----:B------:R3:W-:Y:S04]  /*1ab0*/  @P1 LDGSTS.E.BYPASS.LTC128B.128 [R239+0xc100], [R6.64], !P5 ;  /* 0x0c10000006ef1fae */ /* 0x0007e8000e901d50 */
[----:B------:R4:W-:Y:S01]  /*1ac0*/  @P1 LDGSTS.E.BYPASS.LTC128B.128 [R239+0xe100], [R4.64], !P4 ;  /* 0x0e10000004ef1fae */ /* 0x0009e2000e101d50 */
[----:B------:R-:W-:-:S02]  /*1ad0*/  ISETP.GT.AND P1, PT, R14, 0x20, PT ;  /* 0x000000200e00780c */ /* 0x000fc40003f24270 */
[----:B---3--:R-:W-:Y:S01]  /*1ae0*/  SHF.R.S32.HI R7, RZ, 0x4, R12 ;  /* 0x00000004ff077819 */ /* 0x008fe2000001140c */
[----:B------:R-:W-:-:S03]  /*1af0*/  IMAD.SHL.U32 R6, R26, 0x40, RZ ;  /* 0x000000401a067824 */ /* 0x000fc600078e00ff */
[----:B------:R-:W-:Y:S01]  /*1b00*/  LEA.HI R9, R12, R7, RZ, 0x1 ;  /* 0x000000070c097211 */ /* 0x000fe200078f08ff */
[----:B----4-:R-:W-:Y:S01]  /*1b10*/  IMAD.WIDE R4, R104, 0x2, RZ ;  /* 0x0000000268047825 */ /* 0x010fe200078e02ff */
[----:B------:R-:W-:Y:S02]  /*1b20*/  LOP3.LUT R6, R6, 0x1c0, RZ, 0xc0, !PT ;  /* 0x000001c006067812 */ /* 0x000fe400078ec0ff */
[----:B-1----:R-:W-:Y:S02]  /*1b30*/  LOP3.LUT R10, R9, 0xfffffffe, RZ, 0xc0, !PT ;  /* 0xfffffffe090a7812 */ /* 0x002fe400078ec0ff */
[----:B------:R-:W-:Y:S02]  /*1b40*/  LOP3.LUT R9, R6, 0x8, R8, 0xf8, !PT ;  /* 0x0000000806097812 */ /* 0x000fe400078ef808 */
[----:B------:R-:W-:Y:S01]  /*1b50*/  LOP3.LUT R8, R15, 0xfffffff8, RZ, 0xc0, !PT ;  /* 0xfffffff80f087812 */ /* 0x000fe200078ec0ff */
[----:B------:R-:W-:Y:S01]  /*1b60*/  IMAD.IADD R12, R7, 0x1, -R10 ;  /* 0x00000001070c7824 */ /* 0x000fe200078e0a0a */
[----:B------:R-:W-:Y:S01]  /*1b70*/  SHF.R.U32.HI R6, RZ, 0x3, R6 ;  /* 0x00000003ff067819 */ /* 0x000fe20000011606 */
[----:B--2---:R-:W-:Y:S01]  /*1b80*/  @P1 IMAD.WIDE R10, R252, 0x2, R2 ;  /* 0x00000002fc0a1825 */ /* 0x004fe200078e0202 */
[----:B------:R-:W-:-:S02]  /*1b90*/  IADD3 R28, P0, R16, R4, RZ ;  /* 0x00000004101c7210 */ /* 0x000fc40007f1e0ff */
[----:B------:R-:W-:Y:S01]  /*1ba0*/  LOP3.LUT R13, R9, R6, RZ, 0x3c, !PT ;  /* 0x00000006090d7212 */ /* 0x000fe200078e3cff */
[----:B------:R-:W-:Y:S01]  /*1bb0*/  IMAD.IADD R18, R0, 0x1, -R8 ;  /* 0x0000000100127824 */ /* 0x000fe200078e0a08 */
[----:B------:R1:W-:Y:S01]  /*1bc0*/  @P1 LDGSTS.E.BYPASS.LTC128B.128 [R239+0x9100], [R10.64], !P2 ;  /* 0x091000000aef1fae */ /* 0x0003e2000d101d50 */
[----:B------:R-:W-:-:S04]  /*1bd0*/  @P1 IMAD.WIDE R8, R107, 0x2, R2 ;  /* 0x000000026b081825 */ /* 0x000fc800078e0202 */
[--C-:B------:R-:W-:Y:S01]  /*1be0*/  @P1 IMAD.WIDE R6, R104, 0x2, R2.reuse ;  /* 0x0000000268061825 */ /* 0x100fe200078e0202 */
[----:B------:R1:W-:Y:S03]  /*1bf0*/  @P1 LDGSTS.E.BYPASS.LTC128B.128 [R239+0xb100], [R8.64], !P6 ;  /* 0x0b10000008ef1fae */ /* 0x0003e6000f101d50 */
[----:B------:R-:W-:Y:S01]  /*1c00*/  @P1 IMAD.WIDE R2, R250, 0x2, R2 ;  /* 0x00000002fa021825 */ /* 0x000fe200078e0202 */
[----:B------:R2:W-:Y:S03]  /*1c10*/  @P1 LDGSTS.E.BYPASS.LTC128B.128 [R239+0xd100], [R6.64], !P5 ;  /* 0x0d10000006ef1fae */ /* 0x0005e6000e901d50 */
[----:B------:R-:W-:Y:S01]  /*1c20*/  IMAD R0, R12, 0x200, R13 ;  /* 0x000002000c007824 */ /* 0x000fe200078e020d */
[----:B------:R3:W-:Y:S01]  /*1c30*/  @P1 LDGSTS.E.BYPASS.LTC128B.128 [R239+0xf100], [R2.64], !P4 ;  /* 0x0f10000002ef1fae */ /* 0x0007e2000e101d50 */
[----:B------:R-:W-:Y:S01]  /*1c40*/  IMAD.X R29, R17, 0x1, R5, P0 ;  /* 0x00000001111d7824 */ /* 0x000fe200000e0605 */
[----:B------:R-:W-:Y:S01]  /*1c50*/  IADD3 R24, P0, R4, R19, RZ ;  /* 0x0000001304187210 */ /* 0x000fe20007f1e0ff */
[----:B------:R-:W-:Y:S01]  /*1c60*/  IMAD.SHL.U32 R212, R0, 0x2, RZ ;  /* 0x0000000200d47824 */ /* 0x000fe200078e00ff */
[----:B------:R-:W0:Y:S01]  /*1c70*/  LDGDEPBAR ;  /* 0x00000000000079af */ /* 0x000e220000000000 */
[----:B------:R-:W-:Y:S01]  /*1c80*/  LOP3.LUT P1, RZ, R26, 0x2, RZ, 0xc0, !PT ;  /* 0x000000021aff7812 */ /* 0x000fe2000782c0ff */
[----:B------:R-:W-:-:S02]  /*1c90*/  IMAD.SHL.U32 R4, R12, 0x8, RZ ;  /* 0x000000080c047824 */ /* 0x000fc400078e00ff */
[----:B------:R-:W-:Y:S01]  /*1ca0*/  IMAD.X R25, R5, 0x1, R20, P0 ;  /* 0x0000000105197824 */ /* 0x000fe200000e0614 */
[----:B------:R-:W-:Y:S01]  /*1cb0*/  IADD3 R223, R212, 0x8120, RZ ;  /* 0x00008120d4df7810 */ /* 0x000fe20007ffe0ff */
[----:B------:R-:W-:-:S05]  /*1cc0*/  IMAD.SHL.U32 R5, R15, 0x40, RZ ;  /* 0x000000400f057824 */ /* 0x000fca00078e00ff */
[----:B------:R-:W-:Y:S01]  /*1cd0*/  LOP3.LUT R98, R5, 0xfffffe00, RZ, 0xc0, !PT ;  /* 0xfffffe0005627812 */ /* 0x000fe200078ec0ff */
[----:B---3--:R-:W-:Y:S01]  /*1ce0*/  IMAD.SHL.U32 R2, R18, 0x40, RZ ;  /* 0x0000004012027824 */ /* 0x008fe200078e00ff */
[----:B------:R-:W-:-:S04]  /*1cf0*/  DEPBAR.LE SB0, 0x1 ;  /* 0x000080400000791a */ /* 0x000fc80000000000 */
[----:B------:R-:W-:Y:S01]  /*1d00*/  LOP3.LUT R0, R2, 0x1c0, RZ, 0xc0, !PT ;  /* 0x000001c002007812 */ /* 0x000fe200078ec0ff */
[----:B------:R-:W-:Y:S01]  /*1d10*/  IMAD.WIDE R2, R250, 0x2, RZ ;  /* 0x00000002fa027825 */ /* 0x000fe200078e02ff */
[----:B------:R-:W-:-:S04]  /*1d20*/  DEPBAR.LE SB0, 0x0 ;  /* 0x000080000000791a */ /* 0x000fc80000000000 */
[----:B------:R-:W-:Y:S01]  /*1d30*/  BAR.SYNC.DEFER_BLOCKING 0x0 ;  /* 0x0000000000007b1d */ /* 0x000fe20000010000 */
[----:B--2---:R-:W-:Y:S02]  /*1d40*/  IADD3 R6, P0, R16, R2, RZ ;  /* 0x0000000210067210 */ /* 0x004fe40007f1e0ff */
[----:B------:R-:W-:Y:S02]  /*1d50*/  LOP3.LUT R5, R0, 0x8, R4, 0xf8, !PT ;  /* 0x0000000800057812 */ /* 0x000fe400078ef804 */
[----:B------:R-:W-:Y:S01]  /*1d60*/  IADD3 R4, R212, 0x8100, RZ ;  /* 0x00008100d4047810 */ /* 0x000fe20007ffe0ff */
[----:B------:R-:W-:Y:S01]  /*1d70*/  IMAD.X R7, R17, 0x1, R3, P0 ;  /* 0x0000000111077824 */ /* 0x000fe200000e0603 */
[----:B------:R-:W-:Y:S02]  /*1d80*/  SHF.R.U32.HI R0, RZ, 0x3, R0 ;  /* 0x00000003ff007819 */ /* 0x000fe40000011600 */
[----:B------:R-:W-:Y:S01]  /*1d90*/  IADD3 R12, P0, R2, R19, RZ ;  /* 0x00000013020c7210 */ /* 0x000fe20007f1e0ff */
[----:B------:R-:W-:Y:S01]  /*1da0*/  IMAD.MOV.U32 R2, RZ, RZ, 0x40 ;  /* 0x00000040ff027424 */ /* 0x000fe200078e00ff */
[----:B------:R-:W-:Y:S01]  /*1db0*/  @P1 IADD3 R223, R4, -0x20, RZ ;  /* 0xffffffe004df1810 */ /* 0x000fe20007ffe0ff */
[----:B------:R-:W-:Y:S01]  /*1dc0*/  IMAD.MOV.U32 R4, RZ, RZ, 0x10 ;  /* 0x00000010ff047424 */ /* 0x000fe200078e00ff */
[----:B------:R-:W-:Y:S01]  /*1dd0*/  LOP3.LUT R97, R5, R0, RZ, 0x3c, !PT ;  /* 0x0000000005617212 */ /* 0x000fe200078e3cff */
[----:B------:R-:W-:Y:S01]  /*1de0*/  IMAD R0, R99, 0x400, R98 ;  /* 0x0000040063007824 */ /* 0x000fe200078e0262 */
[----:B------:R-:W-:Y:S01]  /*1df0*/  R2P PR, R18, 0x6 ;  /* 0x0000000612007804 */ /* 0x000fe20000000000 */
[----:B------:R-:W-:Y:S01]  /*1e00*/  IMAD.X R13, R3, 0x1, R20, P0 ;  /* 0x00000001030d7824 */ /* 0x000fe200000e0614 */
[----:B------:R-:W-:Y:S01]  /*1e10*/  ISETP.GE.AND P0, PT, R252, c[0x0][0x1d4], PT ;  /* 0x00007500fc007a0c */ /* 0x000fe20003f06270 */
[----:B------:R-:W-:Y:S01]  /*1e20*/  IMAD.IADD R0, R97, 0x1, R0 ;  /* 0x0000000161007824 */ /* 0x000fe200078e0200 */
[----:B------:R-:W-:-:S02]  /*1e30*/  IADD3 R238, R223, 0x800, RZ ;  /* 0x00000800dfee7810 */ /* 0x000fc40007ffe0ff */
[----:B------:R-:W-:Y:S01]  /*1e40*/  ISETP.LT.OR P0, PT, R14, 0x1, P0 ;  /* 0x000000010e00780c */ /* 0x000fe20000701670 */
[----:B------:R-:W-:Y:S01]  /*1e50*/  IMAD.SHL.U32 R219, R0, 0x2, RZ ;  /* 0x0000000200db7824 */ /* 0x000fe200078e00ff */
[----:B------:R-:W-:Y:S01]  /*1e60*/  SEL R4, R4, 0xfffffff0, !P1 ;  /* 0xfffffff004047807 */ /* 0x000fe20004800000 */
[----:B------:R-:W-:Y:S01]  /*1e70*/  LDSM.16.M88.4 R20, [R212+0x8100] ;  /* 0x00810000d414783b */ /* 0x000fe20000000200 */
[----:B------:R-:W-:Y:S01]  /*1e80*/  ISETP.GE.AND P1, PT, R42, c[0x0][0x1d4], PT ;  /* 0x000075002a007a0c */ /* 0x000fe20003f26270 */
[----:B------:R-:W-:Y:S01]  /*1e90*/  IMAD.MOV.U32 R0, RZ, RZ, 0x20 ;  /* 0x00000020ff007424 */ /* 0x000fe200078e00ff */
[C---:B------:R-:W-:Y:S01]  /*1ea0*/  IADD3 R237, R223.reuse, 0x1000, RZ ;  /* 0x00001000dfed7810 */ /* 0x040fe20007ffe0ff */
[----:B------:R-:W-:Y:S01]  /*1eb0*/  IMAD R220, R4, 0x2, R219 ;  /* 0x0000000204dc7824 */ /* 0x000fe200078e02db */
[----:B-1----:R-:W-:Y:S01]  /*1ec0*/  LDSM.16.M88.4 R8, [R219+0x10100] ;  /* 0x01010000db08783b */ /* 0x002fe20000000200 */
[C---:B------:R-:W-:Y:S02]  /*1ed0*/  IADD3 R236, R223.reuse, 0x1800, RZ ;  /* 0x00001800dfec7810 */ /* 0x040fe40007ffe0ff */
[----:B------:R-:W-:Y:S01]  /*1ee0*/  SEL R0, R0, 0xffffffe0, !P2 ;  /* 0xffffffe000007807 */ /* 0x000fe20005000000 */
[----:B------:R-:W-:Y:S01]  /*1ef0*/  LDSM.16.M88.4 R16, [R220+0x10100] ;  /* 0x01010000dc10783b */ /* 0x000fe20000000200 */
[----:B------:R-:W-:-:S02]  /*1f00*/  IADD3 R235, R223, 0x2000, RZ ;  /* 0x00002000dfeb7810 */ /* 0x000fc40007ffe0ff */
[C---:B------:R-:W-:Y:S01]  /*1f10*/  IADD3 R234, R223.reuse, 0x2800, RZ ;  /* 0x00002800dfea7810 */ /* 0x040fe20007ffe0ff */
[----:B------:R-:W-:Y:S01]  /*1f20*/  LDSM.16.M88.4 R32, [R212+0x8900] ;  /* 0x00890000d420783b */ /* 0x000fe20000000200 */
[C---:B------:R-:W-:Y:S01]  /*1f30*/  IMAD R222, R0.reuse, 0x2, R219 ;  /* 0x0000000200de7824 */ /* 0x040fe200078e02db */
[C---:B------:R-:W-:Y:S01]  /*1f40*/  IADD3 R233, R223.reuse, 0x3000, RZ ;  /* 0x00003000dfe97810 */ /* 0x040fe20007ffe0ff */
[----:B------:R-:W-:Y:S01]  /*1f50*/  IMAD R221, R0, 0x2, R220 ;  /* 0x0000000200dd7824 */ /* 0x000fe200078e02dc */
[----:B------:R-:W1:Y:S01]  /*1f60*/  LDSM.16.M88.4 R44, [R212+0x9100] ;  /* 0x00910000d42c783b */ /* 0x000e620000000200 */
[C---:B------:R-:W-:Y:S02]  /*1f70*/  IADD3 R232, R223.reuse, 0x3800, RZ ;  /* 0x00003800dfe87810 */ /* 0x040fe40007ffe0ff */
[C---:B------:R-:W-:Y:S01]  /*1f80*/  IADD3 R231, R223.reuse, 0x4000, RZ ;  /* 0x00004000dfe77810 */ /* 0x040fe20007ffe0ff */
[----:B------:R-:W2:Y:S01]  /*1f90*/  LDSM.16.M88.4 R48, [R212+0x9900] ;  /* 0x00990000d430783b */ /* 0x000ea20000000200 */
[----:B------:R-:W-:-:S02]  /*1fa0*/  IADD3 R230, R223, 0x4800, RZ ;  /* 0x00004800dfe67810 */ /* 0x000fc40007ffe0ff */
[C---:B------:R-:W-:Y:S01]  /*1fb0*/  IADD3 R229, R223.reuse, 0x5000, RZ ;  /* 0x00005000dfe57810 */ /* 0x040fe20007ffe0ff */
[----:B------:R-:W-:Y:S01]  /*1fc0*/  LDSM.16.M88.4 R60, [R223] ;  /* 0x00000000df3c783b */ /* 0x000fe20000000200 */
[C---:B------:R-:W-:Y:S02]  /*1fd0*/  IADD3 R228, R223.reuse, 0x5800, RZ ;  /* 0x00005800dfe47810 */ /* 0x040fe40007ffe0ff */
[C---:B------:R-:W-:Y:S01]  /*1fe0*/  IADD3 R227, R223.reuse, 0x6000, RZ ;  /* 0x00006000dfe37810 */ /* 0x040fe20007ffe0ff */
[----:B------:R-:W-:Y:S01]  /*1ff0*/  LDSM.16.M88.4 R72, [R223+0x800] ;  /* 0x00080000df48783b */ /* 0x000fe20000000200 */
[C---:B------:R-:W-:Y:S02]  /*2000*/  IADD3 R226, R223.reuse, 0x6800, RZ ;  /* 0x00006800dfe27810 */ /* 0x040fe40007ffe0ff */
[C---:B------:R-:W-:Y:S01]  /*2010*/  IADD3 R225, R223.reuse, 0x7000, RZ ;  /* 0x00007000dfe17810 */ /* 0x040fe20007ffe0ff */
[----:B------:R-:W-:Y:S01]  /*2020*/  LDSM.16.M88.4 R76, [R223+0x1000] ;  /* 0x00100000df4c783b */ /* 0x000fe20000000200 */
[----:B------:R-:W-:-:S03]  /*2030*/  IADD3 R224, R223, 0x7800, RZ ;  /* 0x00007800dfe07810 */ /* 0x000fc60007ffe0ff */
[----:B------:R-:W3:Y:S04]  /*2040*/  LDSM.16.M88.4 R80, [R223+0x1800] ;  /* 0x00180000df50783b */ /* 0x000ee80000000200 */
[----:B------:R-:W-:Y:S01]  /*2050*/  @!PT LDS RZ, [RZ] ;  /* 0x00000000fffff984 */ /* 0x000fe20000000800 */
[----:B------:R-:W-:Y:S01]  /*2060*/  @!PT LDS RZ, [RZ] ;  /* 0x00000000fffff984 */ /* 0x000fe20000000800 */
[----:B------:R-:W-:Y:S01]  /*2070*/  @!PT LDS RZ, [RZ] ;  /* 0x00000000fffff984 */ /* 0x000fe20000000800 */
[----:B------:R4:W-:Y:S01]  /*2080*/  LDGSTS.E.BYPASS.LTC128B.128 [R239+0x100], [R40.64], !P0 ;  /* 0x0010000028ef7fae */ /* 0x0009e2000c101d50 */
[----:B------:R-:W-:Y:S02]  /*2090*/  ISETP.LT.OR P0, PT, R14, 0x1, P1 ;  /* 0x000000010e00780c */ /* 0x000fe40000f01670 */
[----:B------:R-:W-:-:S11]  /*20a0*/  ISETP.GE.AND P1, PT, R27, c[0x0][0x1d4], PT ;  /* 0x000075001b007a0c */ /* 0x000fd60003f26270 */
[----:B------:R5:W-:Y:S01]  /*20b0*/  LDGSTS.E.BYPASS.LTC128B.128 [R239+0x2100], [R38.64], !P0 ;  /* 0x0210000026ef7fae */ /* 0x000be2000c101d50 */
[----:B------:R-:W-:Y:S01]  /*20c0*/  ISETP.LT.OR P0, PT, R14, 0x1, P1 ;  /* 0x000000010e00780c */ /* 0x000fe20000f01670 */
[----:B-1----:R-:W-:Y:S01]  /*20d0*/  HMMA.16816.F32.BF16 R56, R8, R44, RZ ;  /* 0x0000002c0838723c */ /* 0x002fe200000418ff */
[----:B------:R-:W-:-:S07]  /*20e0*/  ISETP.GE.AND P1, PT, R43, c[0x0][0x1d4], PT ;  /* 0x000075002b007a0c */ /* 0x000fce0003f26270 */
[----:B--2---:R-:W-:Y:S04]  /*20f0*/  HMMA.16816.F32.BF16 R52, R8, R48, RZ ;  /* 0x000000300834723c */ /* 0x004fe800000418ff */
[----:B------:R1:W-:Y:S01]  /*2100*/  LDGSTS.E.BYPASS.LTC128B.128 [R239+0x4100], [R28.64], !P0 ;  /* 0x041000001cef7fae */ /* 0x0003e2000c101d50 */
[C---:B------:R-:W-:Y:S02]  /*2110*/  ISETP.LT.OR P0, PT, R14.reuse, 0x1, P1 ;  /* 0x000000010e00780c */ /* 0x040fe40000f01670 */
[----:B------:R-:W-:-:S11]  /*2120*/  ISETP.LT.OR P1, PT, R14, 0x21, P1 ;  /* 0x000000210e00780c */ /* 0x000fd60000f21670 */
[----:B------:R2:W-:Y:S01]  /*2130*/  LDGSTS.E.BYPASS.LTC128B.128 [R239+0x6100], [R6.64], !P0 ;  /* 0x0610000006ef7fae */ /* 0x0005e2000c101d50 */
[----:B------:R-:W-:-:S04]  /*2140*/  ISETP.GE.AND P0, PT, R252, c[0x0][0x1d4], PT ;  /* 0x00007500fc007a0c */ /* 0x000fc80003f06270 */
[----:B------:R-:W-:Y:S01]  /*2150*/  ISETP.LT.OR P0, PT, R14, 0x21, P0 ;  /* 0x000000210e00780c */ /* 0x000fe20000701670 */
[----:B---3--:R-:W-:Y:S11]  /*2160*/  HMMA.16816.F32.BF16 R52, R16, R80, R52 ;  /* 0x000000501034723c */ /* 0x008ff60000041834 */
[----:B------:R-:W-:Y:S01]  /*2170*/  @!UPT UIADD3 URZ, URZ, URZ, URZ ;  /* 0x0000003f3f3ff290 */ /* 0x000fe2000fffe03f */
[----:B------:R5:W-:Y:S01]  /*2180*/  LDGSTS.E.BYPASS.LTC128B.128 [R239+0x1100], [R36.64], !P0 ;  /* 0x0110000024ef7fae */ /* 0x000be2000c101d50 */
[----:B------:R-:W-:-:S04]  /*2190*/  ISETP.GE.AND P0, PT, R42, c[0x0][0x1d4], PT ;  /* 0x000075002a007a0c */ /* 0x000fc80003f06270 */
[----:B------:R-:W-:Y:S11]  /*21a0*/  ISETP.LT.OR P0, PT, R14, 0x21, P0 ;  /* 0x000000210e00780c */ /* 0x000ff60000701670 */
[----:B------:R-:W-:Y:S02]  /*21b0*/  @!UPT UIADD3 URZ, URZ, URZ, URZ ;  /* 0x0000003f3f3ff290 */ /* 0x000fe4000fffe03f */
[----:B------:R1:W-:Y:S01]  /*21c0*/  LDGSTS.E.BYPASS.LTC128B.128 [R239+0x3100], [R30.64], !P0 ;  /* 0x031000001eef7fae */ /* 0x0003e2000c101d50 */
[----:B------:R-:W-:-:S04]  /*21d0*/  ISETP.GE.AND P0, PT, R27, c[0x0][0x1d4], PT ;  /* 0x000075001b007a0c */ /* 0x000fc80003f06270 */
[----:B------:R-:W-:Y:S01]  /*21e0*/  ISETP.LT.OR P0, PT, R14, 0x21, P0 ;  /* 0x000000210e00780c */ /* 0x000fe20000701670 */
[C---:B-----5:R-:W-:Y:S08]  /*21f0*/  HMMA.16816.F32.BF16 R36, R8.reuse, R32, RZ ;  /* 0x000000200824723c */ /* 0x060ff000000418ff */
[----:B------:R-:W-:Y:S04]  /*2200*/  HMMA.16816.F32.BF16 R32, R8, R34, RZ ;  /* 0x000000220820723c */ /* 0x000fe800000418ff */
[----:B------:R3:W-:Y:S01]  /*2210*/  LDGSTS.E.BYPASS.LTC128B.128 [R239+0x5100], [R24.64], !P0 ;  /* 0x0510000018ef7fae */ /* 0x0007e2000c101d50 */
[----:B------:R-:W-:-:S03]  /*2220*/  LOP3.LUT P0, RZ, R26, 0x4, RZ, 0xc0, !PT ;  /* 0x000000041aff7812 */ /* 0x000fc6000780c0ff */
[----:B------:R5:W-:Y:S01]  /*2230*/  LDGSTS.E.BYPASS.LTC128B.128 [R239+0x7100], [R12.64], !P1 ;  /* 0x071000000cef7fae */ /* 0x000be2000c901d50 */
[----:B------:R-:W-:Y:S02]  /*2240*/  SEL R2, R2, 0xffffffc0, !P0 ;  /* 0xffffffc002027807 */ /* 0x000fe40004000000 */
[----:B------:R-:W-:Y:S01]  /*2250*/  PLOP3.LUT P0, PT, PT, PT, UP0, 0x40, 0x0 ;  /* 0x000000000000781c */ /* 0x000fe20003f0e808 */
[----:B------:R-:W0:Y:S01]  /*2260*/  LDGDEPBAR ;  /* 0x00000000000079af */ /* 0x000e220000000000 */
[----:B-1----:R-:W-:Y:S01]  /*2270*/  HMMA.16816.F32.BF16 R28, R8, R20, RZ ;  /* 0x00000014081c723c */ /* 0x002fe200000418ff */
[----:B------:R-:W-:Y:S01]  /*2280*/  IMAD.IADD R218, R212, 0x1, R2 ;  /* 0x00000001d4da7824 */ /* 0x000fe200078e0202 */
[----:B------:R-:W-:Y:S01]  /*2290*/  ISETP.GT.AND P1, PT, R251, 0x3f, PT ;  /* 0x0000003ffb00780c */ /* 0x000fe20003f24270 */
[----:B------:R-:W-:-:S03]  /*22a0*/  IMAD.IADD R217, R2, 0x1, R223 ;  /* 0x0000000102d97824 */ /* 0x000fc600078e02df */
[----:B------:R-:W-:Y:S02]  /*22b0*/  LDSM.16.M88.4 R68, [R218+0x8100] ;  /* 0x00810000da44783b */ /* 0x000fe40000000200 */
[----:B------:R-:W-:Y:S02]  /*22c0*/  HMMA.16816.F32.BF16 R20, R8, R22, RZ ;  /* 0x000000160814723c */ /* 0x000fe400000418ff */
[----:B------:R-:W-:Y:S04]  /*22d0*/  LDSM.16.M88.4 R64, [R218+0x9100] ;  /* 0x00910000da40783b */ /* 0x000fe80000000200 */
[----:B------:R-:W-:Y:S02]  /*22e0*/  LDSM.16.M88.4 R84, [R218+0x9900] ;  /* 0x00990000da54783b */ /* 0x000fe40000000200 */
[----:B------:R-:W-:Y:S02]  /*22f0*/  HMMA.16816.F32.BF16 R36, R16, R72, R36 ;  /* 0x000000481024723c */ /* 0x000fe40000041824 */
[----:B------:R-:W-:Y:S04]  /*2300*/  LDSM.16.M88.4 R88, [R217] ;  /* 0x00000000d958783b */ /* 0x000fe80000000200 */
[----:B-----5:R-:W1:Y:S02]  /*2310*/  LDSM.16.M88.4 R12, [R222+0x10100] ;  /* 0x01010000de0c783b */ /* 0x020e640000000200 */
[C---:B---3--:R-:W-:Y:S02]  /*2320*/  HMMA.16816.F32.BF16 R24, R8.reuse, R46, RZ ;  /* 0x0000002e0818723c */ /* 0x048fe400000418ff */
[----:B------:R-:W-:Y:S06]  /*2330*/  LDSM.16.M88.4 R92, [R217+0x2800] ;  /* 0x00280000d95c783b */ /* 0x000fec0000000200 */
[----:B------:R-:W-:Y:S01]  /*2340*/  HMMA.16816.F32.BF16 R44, R8, R50, RZ ;  /* 0x00000032082c723c */ /* 0x000fe200000418ff */
[----:B------:R-:W3:Y:S07]  /*2350*/  LDSM.16.M88.4 R48, [R218+0x8900] ;  /* 0x00890000da30783b */ /* 0x000eee0000000200 */
[C---:B------:R-:W-:Y:S08]  /*2360*/  HMMA.16816.F32.BF16 R8, R16.reuse, R60, R28 ;  /* 0x0000003c1008723c */ /* 0x040ff0000004181c */
[C---:B------:R-:W-:Y:S01]  /*2370*/  HMMA.16816.F32.BF16 R32, R16.reuse, R74, R32 ;  /* 0x0000004a1020723c */ /* 0x040fe20000041820 */
[----:B------:R-:W-:Y:S07]  /*2380*/  LDSM.16.M88.4 R72, [R212+0xb100] ;  /* 0x00b10000d448783b */ /* 0x000fee0000000200 */
[C---:B----4-:R-:W-:Y:S01]  /*2390*/  HMMA.16816.F32.BF16 R40, R16.reuse, R62, R20 ;  /* 0x0000003e1028723c */ /* 0x050fe20000041814 */
[----:B------:R-:W4:Y:S07]  /*23a0*/  LDSM.16.M88.4 R20, [R221+0x10100] ;  /* 0x01010000dd14783b */ /* 0x000f2e0000000200 */
[C---:B------:R-:W-:Y:S08]  /*23b0*/  HMMA.16816.F32.BF16 R28, R16.reuse, R76, R56 ;  /* 0x0000004c101c723c */ /* 0x040ff00000041838 */
[C---:B------:R-:W-:Y:S01]  /*23c0*/  HMMA.16816.F32.BF16 R24, R16.reuse, R78, R24 ;  /* 0x0000004e1018723c */ /* 0x040fe20000041818 */
[----:B------:R-:W5:Y:S07]  /*23d0*/  LDSM.16.M88.4 R76, [R217+0x800] ;  /* 0x00080000d94c783b */ /* 0x000f6e0000000200 */
[----:B------:R-:W-:Y:S01]  /*23e0*/  HMMA.16816.F32.BF16 R16, R16, R82, R44 ;  /* 0x000000521010723c */ /* 0x000fe2000004182c */
[----:B------:R-:W2:Y:S07]  /*23f0*/  LDSM.16.M88.4 R80, [R217+0x1000] ;  /* 0x00100000d950783b */ /* 0x000eae0000000200 */
[C---:B-1----:R-:W-:Y:S08]  /*2400*/  HMMA.16816.F32.BF16 R8, R12.reuse, R68, R8 ;  /* 0x000000440c08723c */ /* 0x042ff00000041808 */
[C---:B---3--:R-:W-:Y:S08]  /*2410*/  HMMA.16816.F32.BF16 R60, R12.reuse, R48, R36 ;  /* 0x000000300c3c723c */ /* 0x048ff00000041824 */
[C---:B------:R-:W-:Y:S01]  /*2420*/  HMMA.16816.F32.BF16 R56, R12.reuse, R50, R32 ;  /* 0x000000320c38723c */ /* 0x040fe20000041820 */
[----:B------:R-:W-:Y:S07]  /*2430*/  LDSM.16.M88.4 R32, [R212+0xa100] ;  /* 0x00a10000d420783b */ /* 0x000fee0000000200 */
[C---:B------:R-:W-:Y:S08]  /*2440*/  HMMA.16816.F32.BF16 R48, R12.reuse, R64, R28 ;  /* 0x000000400c30723c */ /* 0x040ff0000004181c */
[C---:B------:R-:W-:Y:S01]  /*2450*/  HMMA.16816.F32.BF16 R44, R12.reuse, R70, R40 ;  /* 0x000000460c2c723c */ /* 0x040fe20000041828 */
[----:B------:R-:W-:Y:S07]  /*2460*/  LDSM.16.M88.4 R68, [R212+0xa900] ;  /* 0x00a90000d444783b */ /* 0x000fee0000000200 */
[C---:B------:R-:W-:Y:S01]  /*2470*/  HMMA.16816.F32.BF16 R28, R12.reuse, R86, R16 ;  /* 0x000000560c1c723c */ /* 0x040fe20000041810 */
[----:B------:R-:W1:Y:S07]  /*2480*/  LDSM.16.M88.4 R16, [R217+0x1800] ;  /* 0x00180000d910783b */ /* 0x000e6e0000000200 */
[C---:B------:R-:W-:Y:S08]  /*2490*/  HMMA.16816.F32.BF16 R40, R12.reuse, R66, R24 ;  /* 0x000000420c28723c */ /* 0x040ff00000041818 */
[----:B------:R-:W-:Y:S01]  /*24a0*/  HMMA.16816.F32.BF16 R64, R12, R84, R52 ;  /* 0x000000540c40723c */ /* 0x000fe20000041834 */
[----:B------:R-:W-:Y:S04]  /*24b0*/  LDSM.16.M88.4 R12, [R220+0x14100] ;  /* 0x01410000dc0c783b */ /* 0x000fe80000000200 */
[----:B------:R-:W-:Y:S03]  /*24c0*/  LDSM.16.M88.4 R84, [R223+0x2000] ;  /* 0x00200000df54783b */ /* 0x000fe60000000200 */
[C---:B----4-:R-:W-:Y:S01]  /*24d0*/  HMMA.16816.F32.BF16 R24, R20.reuse, R88, R8 ;  /* 0x000000581418723c */ /* 0x050fe20000041808 */
[----:B------:R-:W3:Y:S07]  /*24e0*/  LDSM.16.M88.4 R8, [R219+0x14100] ;  /* 0x01410000db08783b */ /* 0x000eee0000000200 */
[C---:B------:R-:W-:Y:S01]  /*24f0*/  HMMA.16816.F32.BF16 R36, R20.reuse, R90, R44 ;  /* 0x0000005a1424723c */ /* 0x040fe2000004182c */
[----:B------:R-:W-:Y:S07]  /*2500*/  LDSM.16.M88.4 R88, [R217+0x2000] ;  /* 0x00200000d958783b */ /* 0x000fee0000000200 */
[C---:B-----5:R-:W-:Y:S08]  /*2510*/  HMMA.16816.F32.BF16 R44, R20.reuse, R76, R60 ;  /* 0x0000004c142c723c */ /* 0x060ff0000004183c */
[C---:B------:R-:W-:Y:S01]  /*2520*/  HMMA.16816.F32.BF16 R56, R20.reuse, R78, R56 ;  /* 0x0000004e1438723c */ /* 0x040fe20000041838 */
[----:B------:R-:W4:Y:S07]  /*2530*/  LDSM.16.M88.4 R76, [R212+0xb900] ;  /* 0x00b90000d44c783b */ /* 0x000f2e0000000200 */
[C---:B--2---:R-:W-:Y:S08]  /*2540*/  HMMA.16816.F32.BF16 R52, R20.reuse, R80, R48 ;  /* 0x000000501434723c */ /* 0x044ff00000041830 */
[C---:B------:R-:W-:Y:S01]  /*2550*/  HMMA.16816.F32.BF16 R48, R20.reuse, R82, R40 ;  /* 0x000000521430723c */ /* 0x040fe20000041828 */
[----:B------:R-:W2:Y:S07]  /*2560*/  LDSM.16.M88.4 R80, [R223+0x2800] ;  /* 0x00280000df50783b */ /* 0x000eae0000000200 */
[C---:B-1----:R-:W-:Y:S08]  /*2570*/  HMMA.16816.F32.BF16 R60, R20.reuse, R16, R64 ;  /* 0x00000010143c723c */ /* 0x042ff00000041840 */
[----:B------:R-:W-:Y:S08]  /*2580*/  HMMA.16816.F32.BF16 R20, R20, R18, R28 ;  /* 0x000000121414723c */ /* 0x000ff0000004181c */
[C---:B---3--:R-:W-:Y:S08]  /*2590*/  HMMA.16816.F32.BF16 R16, R8.reuse, R32, R24 ;  /* 0x000000200810723c */ /* 0x048ff00000041818 */
[C---:B------:R-:W-:Y:S01]  /*25a0*/  HMMA.16816.F32.BF16 R64, R8.reuse, R72, R52 ;  /* 0x000000480840723c */ /* 0x040fe20000041834 */
[----:B------:R-:W1:Y:S07]  /*25b0*/  LDSM.16.M88.4 R52, [R223+0x3000] ;  /* 0x00300000df34783b */ /* 0x000e6e0000000200 */
[C---:B------:R-:W-:Y:S08]  /*25c0*/  HMMA.16816.F32.BF16 R24, R8.reuse, R34, R36 ;  /* 0x000000220818723c */ /* 0x040ff00000041824 */
[C---:B------:R-:W-:Y:S08]  /*25d0*/  HMMA.16816.F32.BF16 R40, R8.reuse, R70, R56 ;  /* 0x000000460828723c */ /* 0x040ff00000041838 */
[C---:B------:R-:W-:Y:S01]  /*25e0*/  HMMA.16816.F32.BF16 R28, R8.reuse, R68, R44 ;  /* 0x00000044081c723c */ /* 0x040fe2000004182c */
[----:B------:R-:W-:Y:S04]  /*25f0*/  LDSM.16.M88.4 R68, [R218+0xa100] ;  /* 0x00a10000da44783b */ /* 0x000fe80000000200 */
[----:B------:R-:W-:Y:S03]  /*2600*/  LDSM.16.M88.4 R44, [R223+0x3800] ;  /* 0x00380000df2c783b */ /* 0x000fe60000000200 */
[C---:B------:R-:W-:Y:S01]  /*2610*/  HMMA.16816.F32.BF16 R48, R8.reuse, R74, R48 ;  /* 0x0000004a0830723c */ /* 0x040fe20000041830 */
[----:B------:R-:W-:Y:S07]  /*2620*/  LDSM.16.M88.4 R72, [R218+0xa900] ;  /* 0x00a90000da48783b */ /* 0x000fee0000000200 */
[C---:B----4-:R-:W-:Y:S08]  /*2630*/  HMMA.16816.F32.BF16 R56, R8.reuse, R76, R60 ;  /* 0x0000004c0838723c */ /* 0x050ff0000004183c */
[----:B------:R-:W-:Y:S01]  /*2640*/  HMMA.16816.F32.BF16 R36, R8, R78, R20 ;  /* 0x0000004e0824723c */ /* 0x000fe20000041814 */
[----:B------:R-:W3:Y:S04]  /*2650*/  LDSM.16.M88.4 R8, [R222+0x14100] ;  /* 0x01410000de08783b */ /* 0x000ee80000000200 */
[----:B------:R-:W4:Y:S03]  /*2660*/  LDSM.16.M88.4 R76, [R218+0xb100] ;  /* 0x00b10000da4c783b */ /* 0x000f260000000200 */
[C---:B------:R-:W-:Y:S01]  /*2670*/  HMMA.16816.F32.BF16 R32, R12.reuse, R84, R16 ;  /* 0x000000540c20723c */ /* 0x040fe20000041810 */
[----:B------:R-:W-:Y:S07]  /*2680*/  LDSM.16.M88.4 R16, [R221+0x14100] ;  /* 0x01410000dd10783b */ /* 0x000fee0000000200 */
[C---:B--2---:R-:W-:Y:S08]  /*2690*/  HMMA.16816.F32.BF16 R20, R12.reuse, R80, R28 ;  /* 0x000000500c14723c */ /* 0x044ff0000004181c */
[C---:B------:R-:W-:Y:S01]  /*26a0*/  HMMA.16816.F32.BF16 R24, R12.reuse, R86, R24 ;  /* 0x000000560c18723c */ /* 0x040fe20000041818 */
[----:B------:R-:W2:Y:S07]  /*26b0*/  LDSM.16.M88.4 R84, [R218+0xb900] ;  /* 0x00b90000da54783b */ /* 0x000eae0000000200 */
[C---:B------:R-:W-:Y:S01]  /*26c0*/  HMMA.16816.F32.BF16 R28, R12.reuse, R82, R40 ;  /* 0x000000520c1c723c */ /* 0x040fe20000041828 */
[----:B------:R-:W-:Y:S07]  /*26d0*/  LDSM.16.M88.4 R80, [R217+0x3800] ;  /* 0x00380000d950783b */ /* 0x000fee0000000200 */
[C---:B-1----:R-:W-:Y:S08]  /*26e0*/  HMMA.16816.F32.BF16 R60, R12.reuse, R52, R64 ;  /* 0x000000340c3c723c */ /* 0x042ff00000041840 */
[----:B------:R-:W-:Y:S01]  /*26f0*/  HMMA.16816.F32.BF16 R48, R12, R54, R48 ;  /* 0x000000360c30723c */ /* 0x000fe20000041830 */
[----:B------:R-:W-:Y:S07]  /*2700*/  LDSM.16.M88.4 R52, [R212+0xc900] ;  /* 0x00c90000d434783b */ /* 0x000fee0000000200 */
[----:B---3--:R-:W-:Y:S01]  /*2710*/  HMMA.16816.F32.BF16 R40, R8, R68, R32 ;  /* 0x000000440828723c */ /* 0x008fe20000041820 */
[----:B------:R-:W1:Y:S07]  /*2720*/  LDSM.16.M88.4 R32, [R217+0x3000] ;  /* 0x00300000d920783b */ /* 0x000e6e0000000200 */
[C---:B------:R-:W-:Y:S08]  /*2730*/  HMMA.16816.F32.BF16 R56, R12.reuse, R44, R56 ;  /* 0x0000002c0c38723c */ /* 0x040ff00000041838 */
[----:B------:R-:W-:Y:S08]  /*2740*/  HMMA.16816.F32.BF16 R44, R12, R46, R36 ;  /* 0x0000002e0c2c723c */ /* 0x000ff00000041824 */
[C---:B------:R-:W-:Y:S08]  /*2750*/  HMMA.16816.F32.BF16 R36, R8.reuse, R70, R24 ;  /* 0x000000460824723c */ /* 0x040ff00000041818 */
[C---:B------:R-:W-:Y:S08]  /*2760*/  HMMA.16816.F32.BF16 R12, R8.reuse, R72, R20 ;  /* 0x00000048080c723c */ /* 0x040ff00000041814 */
[C---:B------:R-:W-:Y:S08]  /*2770*/  HMMA.16816.F32.BF16 R28, R8.reuse, R74, R28 ;  /* 0x0000004a081c723c */ /* 0x040ff0000004181c */
[C---:B----4-:R-:W-:Y:S08]  /*2780*/  HMMA.16816.F32.BF16 R24, R8.reuse, R76, R60 ;  /* 0x0000004c0818723c */ /* 0x050ff0000004183c */
[C---:B------:R-:W-:Y:S01]  /*2790*/  HMMA.16816.F32.BF16 R20, R8.reuse, R78, R48 ;  /* 0x0000004e0814723c */ /* 0x040fe20000041830 */
[----:B------:R-:W-:Y:S07]  /*27a0*/  LDSM.16.M88.4 R76, [R223+0x4000] ;  /* 0x00400000df4c783b */ /* 0x000fee0000000200 */
[C---:B--2---:R-:W-:Y:S08]  /*27b0*/  HMMA.16816.F32.BF16 R56, R8.reuse, R84, R56 ;  /* 0x000000540838723c */ /* 0x044ff00000041838 */
[----:B------:R-:W-:Y:S01]  /*27c0*/  HMMA.16816.F32.BF16 R72, R8, R86, R44 ;  /* 0x000000560848723c */ /* 0x000fe2000004182c */
[----:B------:R-:W-:Y:S04]  /*27d0*/  LDSM.16.M88.4 R8, [R219+0x18100] ;  /* 0x01810000db08783b */ /* 0x000fe80000000200 */
[----:B------:R-:W-:Y:S03]  /*27e0*/  LDSM.16.M88.4 R84, [R217+0x5800] ;  /* 0x00580000d954783b */ /* 0x000fe60000000200 */
[C---:B------:R-:W-:Y:S01]  /*27f0*/  HMMA.16816.F32.BF16 R68, R16.reuse, R88, R40 ;  /* 0x000000581044723c */ /* 0x040fe20000041828 */
[----:B------:R-:W2:Y:S07]  /*2800*/  LDSM.16.M88.4 R40, [R212+0xc100] ;  /* 0x00c10000d428783b */ /* 0x000eae0000000200 */
[C---:B------:R-:W-:Y:S01]  /*2810*/  HMMA.16816.F32.BF16 R64, R16.reuse, R90, R36 ;  /* 0x0000005a1040723c */ /* 0x040fe20000041824 */
[----:B------:R-:W3:Y:S04]  /*2820*/  LDSM.16.M88.4 R36, [R212+0xd100] ;  /* 0x00d10000d424783b */ /* 0x000ee80000000200 */
[----:B------:R-:W-:Y:S03]  /*2830*/  LDSM.16.M88.4 R88, [R218+0xf900] ;  /* 0x00f90000da58783b */ /* 0x000fe60000000200 */
[C---:B------:R-:W-:Y:S08]  /*2840*/  HMMA.16816.F32.BF16 R48, R16.reuse, R94, R28 ;  /* 0x0000005e1030723c */ /* 0x040ff0000004181c */
[C---:B-1----:R-:W-:Y:S08]  /*2850*/  HMMA.16816.F32.BF16 R44, R16.reuse, R32, R24 ;  /* 0x00000020102c723c */ /* 0x042ff00000041818 */
[C---:B------:R-:W-:Y:S01]  /*2860*/  HMMA.16816.F32.BF16 R28, R16.reuse, R34, R20 ;  /* 0x00000022101c723c */ /* 0x040fe20000041814 */
[----:B------:R-:W1:Y:S07]  /*2870*/  LDSM.16.M88.4 R32, [R212+0xd900] ;  /* 0x00d90000d420783b */ /* 0x000e6e0000000200 */
[C---:B------:R-:W-:Y:S01]  /*2880*/  HMMA.16816.F32.BF16 R60, R16.reuse, R92, R12 ;  /* 0x0000005c103c723c */ /* 0x040fe2000004180c */
[----:B------:R-:W4:Y:S07]  /*2890*/  LDSM.16.M88.4 R12, [R220+0x18100] ;  /* 0x01810000dc0c783b */ /* 0x000f2e0000000200 */
[C---:B------:R-:W-:Y:S08]  /*28a0*/  HMMA.16816.F32.BF16 R24, R16.reuse, R80, R56 ;  /* 0x000000501018723c */ /* 0x040ff00000041838 */
[----:B------:R-:W-:Y:S01]  /*28b0*/  HMMA.16816.F32.BF16 R20, R16, R82, R72 ;  /* 0x000000521014723c */ /* 0x000fe20000041848 */
[----:B------:R-:W5:Y:S04]  /*28c0*/  LDSM.16.M88.4 R80, [R223+0x4800] ;  /* 0x00480000df50783b */ /* 0x000f680000000200 */
[----:B------:R-:W-:Y:S03]  /*28d0*/  LDSM.16.M88.4 R72, [R223+0x5800] ;  /* 0x00580000df48783b */ /* 0x000fe60000000200 */
[C---:B--2---:R-:W-:Y:S01]  /*28e0*/  HMMA.16816.F32.BF16 R16, R8.reuse, R40, R68 ;  /* 0x000000280810723c */ /* 0x044fe20000041844 */
[----:B------:R-:W2:Y:S07]  /*28f0*/  LDSM.16.M88.4 R68, [R223+0x5000] ;  /* 0x00500000df44783b */ /* 0x000eae0000000200 */
[C---:B------:R-:W-:Y:S01]  /*2900*/  HMMA.16816.F32.BF16 R40, R8.reuse, R42, R64 ;  /* 0x0000002a0828723c */ /* 0x040fe20000041840 */
[----:B------:R-:W-:Y:S07]  /*2910*/  LDSM.16.M88.4 R64, [R218+0xd100] ;  /* 0x00d10000da40783b */ /* 0x000fee0000000200 */
[C---:B------:R-:W-:Y:S08]  /*2920*/  HMMA.16816.F32.BF16 R60, R8.reuse, R52, R60 ;  /* 0x00000034083c723c */ /* 0x040ff0000004183c */
[C---:B------:R-:W-:Y:S08]  /*2930*/  HMMA.16816.F32.BF16 R56, R8.reuse, R54, R48 ;  /* 0x000000360838723c */ /* 0x040ff00000041830 */
[C---:B---3--:R-:W-:Y:S08]  /*2940*/  HMMA.16816.F32.BF16 R52, R8.reuse, R36, R44 ;  /* 0x000000240834723c */ /* 0x048ff0000004182c */
[C---:B------:R-:W-:Y:S01]  /*2950*/  HMMA.16816.F32.BF16 R48, R8.reuse, R38, R28 ;  /* 0x000000260830723c */ /* 0x040fe2000004181c */
[----:B------:R-:W-:Y:S07]  /*2960*/  LDSM.16.M88.4 R36, [R218+0xc900] ;  /* 0x00c90000da24783b */ /* 0x000fee0000000200 */
[C---:B-1----:R-:W-:Y:S01]  /*2970*/  HMMA.16816.F32.BF16 R44, R8.reuse, R32, R24 ;  /* 0x00000020082c723c */ /* 0x042fe20000041818 */
[----:B------:R-:W-:Y:S07]  /*2980*/  LDSM.16.M88.4 R24, [R218+0xc100] ;  /* 0x00c10000da18783b */ /* 0x000fee0000000200 */
[----:B------:R-:W-:Y:S01]  /*2990*/  HMMA.16816.F32.BF16 R28, R8, R34, R20 ;  /* 0x00000022081c723c */ /* 0x000fe20000041814 */
[----:B------:R-:W1:Y:S07]  /*29a0*/  LDSM.16.M88.4 R8, [R222+0x18100] ;  /* 0x01810000de08783b */ /* 0x000e6e0000000200 */
[C---:B----4-:R-:W-:Y:S08]  /*29b0*/  HMMA.16816.F32.BF16 R20, R12.reuse, R76, R16 ;  /* 0x0000004c0c14723c */ /* 0x050ff00000041810 */
[C---:B------:R-:W-:Y:S01]  /*29c0*/  HMMA.16816.F32.BF16 R16, R12.reuse, R78, R40 ;  /* 0x0000004e0c10723c */ /* 0x040fe20000041828 */
[----:B------:R-:W3:Y:S07]  /*29d0*/  LDSM.16.M88.4 R76, [R218+0xd900] ;  /* 0x00d90000da4c783b */ /* 0x000eee0000000200 */
[C---:B-----5:R-:W-:Y:S08]  /*29e0*/  HMMA.16816.F32.BF16 R32, R12.reuse, R80, R60 ;  /* 0x000000500c20723c */ /* 0x060ff0000004183c */
[C---:B------:R-:W-:Y:S01]  /*29f0*/  HMMA.16816.F32.BF16 R56, R12.reuse, R82, R56 ;  /* 0x000000520c38723c */ /* 0x040fe20000041838 */
[----:B------:R-:W-:Y:S07]  /*2a00*/  LDSM.16.M88.4 R80, [R223+0x6000] ;  /* 0x00600000df50783b */ /* 0x000fee0000000200 */
[C---:B--2---:R-:W-:Y:S08]  /*2a10*/  HMMA.16816.F32.BF16 R52, R12.reuse, R68, R52 ;  /* 0x000000440c34723c */ /* 0x044ff00000041834 */
[C---:B------:R-:W-:Y:S08]  /*2a20*/  HMMA.16816.F32.BF16 R60, R12.reuse, R70, R48 ;  /* 0x000000460c3c723c */ /* 0x040ff00000041830 */
[C---:B------:R-:W-:Y:S01]  /*2a30*/  HMMA.16816.F32.BF16 R68, R12.reuse, R72, R44 ;  /* 0x000000480c44723c */ /* 0x040fe2000004182c */
[----:B------:R-:W-:Y:S07]  /*2a40*/  LDSM.16.M88.4 R44, [R217+0x4000] ;  /* 0x00400000d92c783b */ /* 0x000fee0000000200 */
[----:B------:R-:W-:Y:S01]  /*2a50*/  HMMA.16816.F32.BF16 R48, R12, R74, R28 ;  /* 0x0000004a0c30723c */ /* 0x000fe2000004181c */
[----:B------:R-:W2:Y:S07]  /*2a60*/  LDSM.16.M88.4 R12, [R221+0x18100] ;  /* 0x01810000dd0c783b */ /* 0x000eae0000000200 */
[C---:B-1----:R-:W-:Y:S08]  /*2a70*/  HMMA.16816.F32.BF16 R40, R8.reuse, R24, R20 ;  /* 0x000000180828723c */ /* 0x042ff00000041814 */
[C---:B------:R-:W-:Y:S08]  /*2a80*/  HMMA.16816.F32.BF16 R16, R8.reuse, R26, R16 ;  /* 0x0000001a0810723c */ /* 0x040ff00000041810 */
[C---:B------:R-:W-:Y:S01]  /*2a90*/  HMMA.16816.F32.BF16 R28, R8.reuse, R36, R32 ;  /* 0x00000024081c723c */ /* 0x040fe20000041820 */
[----:B------:R-:W1:Y:S07]  /*2aa0*/  LDSM.16.M88.4 R32, [R217+0x4800] ;  /* 0x00480000d920783b */ /* 0x000e6e0000000200 */
[C---:B------:R-:W-:Y:S01]  /*2ab0*/  HMMA.16816.F32.BF16 R24, R8.reuse, R38, R56 ;  /* 0x000000260818723c */ /* 0x040fe20000041838 */
[----:B------:R-:W4:Y:S07]  /*2ac0*/  LDSM.16.M88.4 R36, [R217+0x5000] ;  /* 0x00500000d924783b */ /* 0x000f2e0000000200 */
[C---:B------:R-:W-:Y:S01]  /*2ad0*/  HMMA.16816.F32.BF16 R20, R8.reuse, R64, R52 ;  /* 0x000000400814723c */ /* 0x040fe20000041834 */
[----:B------:R-:W-:Y:S07]  /*2ae0*/  LDSM.16.M88.4 R52, [R212+0xe900] ;  /* 0x00e90000d434783b */ /* 0x000fee0000000200 */
[C---:B------:R-:W-:Y:S01]  /*2af0*/  HMMA.16816.F32.BF16 R56, R8.reuse, R66, R60 ;  /* 0x000000420838723c */ /* 0x040fe2000004183c */
[----:B------:R-:W-:Y:S07]  /*2b00*/  LDSM.16.M88.4 R60, [R212+0xe100] ;  /* 0x00e10000d43c783b */ /* 0x000fee0000000200 */
[C---:B---3--:R-:W-:Y:S08]  /*2b10*/  HMMA.16816.F32.BF16 R68, R8.reuse, R76, R68 ;  /* 0x0000004c0844723c */ /* 0x048ff00000041844 */
[----:B------:R-:W-:Y:S01]  /*2b20*/  HMMA.16816.F32.BF16 R76, R8, R78, R48 ;  /* 0x0000004e084c723c */ /* 0x000fe20000041830 */
[----:B------:R-:W3:Y:S07]  /*2b30*/  LDSM.16.M88.4 R8, [R219+0x1c100] ;  /* 0x01c10000db08783b */ /* 0x000eee0000000200 */
[C---:B--2---:R-:W-:Y:S01]  /*2b40*/  HMMA.16816.F32.BF16 R72, R12.reuse, R44, R40 ;  /* 0x0000002c0c48723c */ /* 0x044fe20000041828 */
[----:B------:R-:W2:Y:S07]  /*2b50*/  LDSM.16.M88.4 R40, [R212+0xf100] ;  /* 0x00f10000d428783b */ /* 0x000eae0000000200 */
[C---:B------:R-:W-:Y:S01]  /*2b60*/  HMMA.16816.F32.BF16 R64, R12.reuse, R46, R16 ;  /* 0x0000002e0c40723c */ /* 0x040fe20000041810 */
[----:B------:R-:W-:Y:S07]  /*2b70*/  LDSM.16.M88.4 R16, [R220+0x1c100] ;  /* 0x01c10000dc10783b */ /* 0x000fee0000000200 */
[C---:B-1----:R-:W-:Y:S08]  /*2b80*/  HMMA.16816.F32.BF16 R48, R12.reuse, R32, R28 ;  /* 0x000000200c30723c */ /* 0x042ff0000004181c */
[C---:B------:R-:W-:Y:S08]  /*2b90*/  HMMA.16816.F32.BF16 R44, R12.reuse, R34, R24 ;  /* 0x000000220c2c723c */ /* 0x040ff00000041818 */
[C---:B----4-:R-:W-:Y:S08]  /*2ba0*/  HMMA.16816.F32.BF16 R32, R12.reuse, R36, R20 ;  /* 0x000000240c20723c */ /* 0x050ff00000041814 */
[C---:B------:R-:W-:Y:S01]  /*2bb0*/  HMMA.16816.F32.BF16 R28, R12.reuse, R38, R56 ;  /* 0x000000260c1c723c */ /* 0x040fe20000041838 */
[----:B------:R-:W1:Y:S07]  /*2bc0*/  LDSM.16.M88.4 R36, [R212+0xf900] ;  /* 0x00f90000d424783b */ /* 0x000e6e0000000200 */
[C---:B------:R-:W-:Y:S08]  /*2bd0*/  HMMA.16816.F32.BF16 R24, R12.reuse, R84, R68 ;  /* 0x000000540c18723c */ /* 0x040ff00000041844 */
[----:B------:R-:W-:Y:S01]  /*2be0*/  HMMA.16816.F32.BF16 R20, R12, R86, R76 ;  /* 0x000000560c14723c */ /* 0x000fe2000004184c */
[----:B------:R-:W-:Y:S04]  /*2bf0*/  LDSM.16.M88.4 R76, [R223+0x7800] ;  /* 0x00780000df4c783b */ /* 0x000fe80000000200 */
[----:B------:R-:W-:Y:S03]  /*2c00*/  LDSM.16.M88.4 R84, [R217+0x6000] ;  /* 0x00600000d954783b */ /* 0x000fe60000000200 */
[C---:B---3--:R-:W-:Y:S01]  /*2c10*/  HMMA.16816.F32.BF16 R12, R8.reuse, R60, R72 ;  /* 0x0000003c080c723c */ /* 0x048fe20000041848 */
[----:B------:R-:W-:Y:S07]  /*2c20*/  LDSM.16.M88.4 R72, [R223+0x7000] ;  /* 0x00700000df48783b */ /* 0x000fee0000000200 */
[C---:B------:R-:W-:Y:S08]  /*2c30*/  HMMA.16816.F32.BF16 R68, R8.reuse, R52, R48 ;  /* 0x000000340844723c */ /* 0x040ff00000041830 */
[C---:B------:R-:W-:Y:S01]  /*2c40*/  HMMA.16816.F32.BF16 R56, R8.reuse, R62, R64 ;  /* 0x0000003e0838723c */ /* 0x040fe20000041840 */
[----:B------:R-:W3:Y:S07]  /*2c50*/  LDSM.16.M88.4 R64, [R223+0x6800] ;  /* 0x00680000df40783b */ /* 0x000eee0000000200 */
[C---:B------:R-:W-:Y:S08]  /*2c60*/  HMMA.16816.F32.BF16 R52, R8.reuse, R54, R44 ;  /* 0x000000360834723c */ /* 0x040ff0000004182c */
[C---:B--2---:R-:W-:Y:S01]  /*2c70*/  HMMA.16816.F32.BF16 R48, R8.reuse, R40, R32 ;  /* 0x000000280830723c */ /* 0x044fe20000041820 */
[----:B------:R-:W-:Y:S07]  /*2c80*/  LDSM.16.M88.4 R32, [R218+0xe100] ;  /* 0x00e10000da20783b */ /* 0x000fee0000000200 */
[C---:B------:R-:W-:Y:S01]  /*2c90*/  HMMA.16816.F32.BF16 R44, R8.reuse, R42, R28 ;  /* 0x0000002a082c723c */ /* 0x040fe2000004181c */
[----:B------:R-:W-:Y:S07]  /*2ca0*/  LDSM.16.M88.4 R28, [R218+0xe900] ;  /* 0x00e90000da1c783b */ /* 0x000fee0000000200 */
[----:B-1----:R-:W-:Y:S08]  /*2cb0*/  HMMA.16816.F32.BF16 R40, R8, R36, R24 ;  /* 0x000000240828723c */ /* 0x002ff00000041818 */
[----:B------:R-:W-:Y:S01]  /*2cc0*/  HMMA.16816.F32.BF16 R24, R16, R80, R12 ;  /* 0x000000501018723c */ /* 0x000fe2000004180c */
[----:B------:R-:W1:Y:S07]  /*2cd0*/  LDSM.16.M88.4 R12, [R222+0x1c100] ;  /* 0x01c10000de0c783b */ /* 0x000e6e0000000200 */
[----:B------:R-:W-:Y:S01]  /*2ce0*/  HMMA.16816.F32.BF16 R36, R8, R38, R20 ;  /* 0x000000260824723c */ /* 0x000fe20000041814 */
[----:B------:R-:W2:Y:S07]  /*2cf0*/  LDSM.16.M88.4 R8, [R221+0x1c100] ;  /* 0x01c10000dd08783b */ /* 0x000eae0000000200 */
[C---:B------:R-:W-:Y:S01]  /*2d00*/  HMMA.16816.F32.BF16 R20, R16.reuse, R82, R56 ;  /* 0x000000521014723c */ /* 0x040fe20000041838 */
[----:B------:R-:W4:Y:S07]  /*2d10*/  LDSM.16.M88.4 R80, [R218+0xf100] ;  /* 0x00f10000da50783b */ /* 0x000f2e0000000200 */
[C---:B---3--:R-:W-:Y:S08]  /*2d20*/  HMMA.16816.F32.BF16 R68, R16.reuse, R64, R68 ;  /* 0x000000401044723c */ /* 0x048ff00000041844 */
[C---:B------:R-:W-:Y:S08]  /*2d30*/  HMMA.16816.F32.BF16 R64, R16.reuse, R66, R52 ;  /* 0x000000421040723c */ /* 0x040ff00000041834 */
[----:B------:R-:W-:Y:S08]  /*2d40*/  HMMA.16816.F32.BF16 R52, R16, R76, R40 ;  /* 0x0000004c1034723c */ /* 0x000ff00000041828 */
[----:B-1----:R-:W-:Y:S08]  /*2d50*/  HMMA.16816.F32.BF16 R40, R12, R32, R24 ;  /* 0x000000200c28723c */ /* 0x002ff00000041818 */
[C---:B------:R-:W-:Y:S08]  /*2d60*/  HMMA.16816.F32.BF16 R60, R16.reuse, R72, R48 ;  /* 0x00000048103c723c */ /* 0x040ff00000041830 */
[C---:B------:R-:W-:Y:S01]  /*2d70*/  HMMA.16816.F32.BF16 R48, R16.reuse, R78, R36 ;  /* 0x0000004e1030723c */ /* 0x040fe20000041824 */
[----:B------:R-:W1:Y:S07]  /*2d80*/  LDSM.16.M88.4 R76, [R217+0x6800] ;  /* 0x00680000d94c783b */ /* 0x000e6e0000000200 */
[----:B------:R-:W-:Y:S01]  /*2d90*/  HMMA.16816.F32.BF16 R56, R16, R74, R44 ;  /* 0x0000004a1038723c */ /* 0x000fe2000004182c */
[----:B------:R-:W3:Y:S04]  /*2da0*/  LDSM.16.M88.4 R72, [R217+0x7000] ;  /* 0x00700000d948783b */ /* 0x000ee80000000200 */
[----:B------:R-:W5:Y:S01]  /*2db0*/  LDSM.16.M88.4 R44, [R217+0x7800] ;  /* 0x00780000d92c783b */ /* 0x000f620000000200 */
[----:B------:R-:W-:-:S04]  /*2dc0*/  DEPBAR.LE SB0, 0x0 ;  /* 0x000080000000791a */ /* 0x000fc80000000000 */
[----:B--2---:R-:W-:Y:S08]  /*2dd0*/  HMMA.16816.F32.BF16 R40, R8, R84, R40 ;  /* 0x000000540828723c */ /* 0x004ff00000041828 */
[C---:B------:R-:W-:Y:S08]  /*2de0*/  HMMA.16816.F32.BF16 R36, R12.reuse, R34, R20 ;  /* 0x000000220c24723c */ /* 0x040ff00000041814 */
[C---:B------:R-:W-:Y:S08]  /*2df0*/  HMMA.16816.F32.BF16 R32, R12.reuse, R28, R68 ;  /* 0x0000001c0c20723c */ /* 0x040ff00000041844 */
[----:B------:R-:W-:Y:S01]  /*2e00*/  HMMA.16816.F32.BF16 R28, R12, R30, R64 ;  /* 0x0000001e0c1c723c */ /* 0x000fe20000041840 */
[----:B------:R-:W-:-:S07]  /*2e10*/  FMUL.FTZ R2, R40, c[0x0][0x320] ;  /* 0x0000c80028027a20 */ /* 0x000fce0000410000 */
[C---:B----4-:R-:W-:Y:S08]  /*2e20*/  HMMA.16816.F32.BF16 R24, R12.reuse, R80, R60 ;  /* 0x000000500c18723c */ /* 0x050ff0000004183c */
[C---:B------:R-:W-:Y:S08]  /*2e30*/  HMMA.16816.F32.BF16 R20, R12.reuse, R82, R56 ;  /* 0x000000520c14723c */ /* 0x040ff00000041838 */
[C---:B------:R-:W-:Y:S08]  /*2e40*/  HMMA.16816.F32.BF16 R16, R12.reuse, R88, R52 ;  /* 0x000000580c10723c */ /* 0x040ff00000041834 */
[----:B------:R-:W-:Y:S08]  /*2e50*/  HMMA.16816.F32.BF16 R12, R12, R90, R48 ;  /* 0x0000005a0c0c723c */ /* 0x000ff00000041830 */
[C---:B-1----:R-:W-:Y:S08]  /*2e60*/  HMMA.16816.F32.BF16 R52, R8.reuse, R76, R32 ;  /* 0x0000004c0834723c */ /* 0x042ff00000041820 */
[C---:B------:R-:W-:Y:S01]  /*2e70*/  HMMA.16816.F32.BF16 R76, R8.reuse, R78, R28 ;  /* 0x0000004e084c723c */ /* 0x040fe2000004181c */
[----:B------:R1:W2:Y:S07]  /*2e80*/  MUFU.TANH R28, R2 ;  /* 0x00000002001c7308 */ /* 0x0002ae0000002400 */
[C---:B---3--:R-:W-:Y:S08]  /*2e90*/  HMMA.16816.F32.BF16 R48, R8.reuse, R72, R24 ;  /* 0x000000480830723c */ /* 0x048ff00000041818 */
[----:B------:R-:W-:Y:S01]  /*2ea0*/  HMMA.16816.F32.BF16 R84, R8, R86, R36 ;  /* 0x000000560854723c */ /* 0x000fe20000041824 */
[----:B-1----:R-:W-:-:S04]  /*2eb0*/  FMUL.FTZ R2, R41, c[0x0][0x320] ;  /* 0x0000c80029027a20 */ /* 0x002fc80000410000 */
[----:B------:R1:W3:Y:S03]  /*2ec0*/  MUFU.TANH R27, R2 ;  /* 0x00000002001b7308 */ /* 0x0002e60000002400 */
[C---:B-----5:R-:W-:Y:S08]  /*2ed0*/  HMMA.16816.F32.BF16 R36, R8.reuse, R44, R16 ;  /* 0x0000002c0824723c */ /* 0x060ff00000041810 */
[----:B------:R-:W-:Y:S01]  /*2ee0*/  HMMA.16816.F32.BF16 R32, R8, R74, R20 ;  /* 0x0000004a0820723c */ /* 0x000fe20000041814 */
[----:B-1----:R-:W-:-:S07]  /*2ef0*/  FMUL.FTZ R2, R42, c[0x0][0x320] ;  /* 0x0000c8002a027a20 */ /* 0x002fce0000410000 */
[----:B------:R-:W-:Y:S01]  /*2f00*/  HMMA.16816.F32.BF16 R44, R8, R46, R12 ;  /* 0x0000002e082c723c */ /* 0x000fe2000004180c */
[----:B------:R1:W4:Y:S01]  /*2f10*/  MUFU.TANH R31, R2 ;  /* 0x00000002001f7308 */ /* 0x0003220000002400 */
[----:B------:R-:W-:Y:S06]  /*2f20*/  BAR.SYNC.DEFER_BLOCKING 0x0 ;  /* 0x0000000000007b1d */ /* 0x000fec0000010000 */
[----:B------:R-:W-:Y:S05]  /*2f30*/  @P0 BRA `(.L_x_974) ;  /* 0x000004f000000947 */ /* 0x000fea0003800000 */
[----:B--23--:R-:W-:Y:S01]  /*2f40*/  IADD3 R3, R251, UR10, R96 ;  /* 0x0000000afb037c10 */ /* 0x00cfe2000fffe060 */
[----:B------:R-:W-:-:S03]  /*2f50*/  IMAD.MOV.U32 R240, RZ, RZ, RZ ;  /* 0x000000fffff07224 */ /* 0x000fc600078e00ff */
[----:B------:R-:W-:-:S05]  /*2f60*/  IADD3 R3, R3, -0x40, RZ ;  /* 0xffffffc003037810 */ /* 0x000fca0007ffe0ff */
[----:B------:R-:W-:-:S04]  /*2f70*/  @P3 IMAD.HI.U32 R5, R3, c[0x0][0x2bc], RZ ;  /* 0x0000af0003053a27 */ /* 0x000fc800078e00ff */
[----:B-1----:R-:W-:Y:S01]  /*2f80*/  IMAD.MOV.U32 R2, RZ, RZ, R3 ;  /* 0x000000ffff027224 */ /* 0x002fe200078e0003 */
[----:B------:R-:W-:-:S04]  /*2f90*/  @P3 SHF.R.U32.HI R2, RZ, c[0x0][0x2c0], R5 ;  /* 0x0000b000ff023a19 */ /* 0x000fc80000011605 */
[----:B------:R-:W-:-:S04]  /*2fa0*/  @!P1 IADD3 R5, P0, R2, UR12, RZ ;  /* 0x0000000c02059c10 */ /* 0x000fc8000ff1e0ff */
[----:B------:R-:W-:Y:S02]  /*2fb0*/  @!P1 LEA.HI.X.SX32 R7, R2, UR6, 0x1, P0 ;  /* 0x0000000602079c11 */ /* 0x000fe400080f0eff */
[----:B------:R-:W-:-:S04]  /*2fc0*/  @!P1 LEA R6, P0, R5, c[0x0][0x2a0], 0x2 ;  /* 0x0000a80005069a11 */ /* 0x000fc800078010ff */
[----:B------:R-:W-:-:S05]  /*2fd0*/  @!P1 LEA.HI.X R7, R5, c[0x0][0x2a4], R7, 0x2, P0 ;  /* 0x0000a90005079a11 */ /* 0x000fca00000f1407 */
[----:B------:R1:W2:Y:S01]  /*2fe0*/  @!P1 LDG.E R240, [R6.64] ;  /* 0x0000001006f09981 */ /* 0x0002a2000c1e1900 */
[----:B------:R-:W-:Y:S01]  /*2ff0*/  IMAD.MOV R2, RZ, RZ, -R2 ;  /* 0x000000ffff027224 */ /* 0x000fe200078e0a02 */
[C---:B------:R-:W-:Y:S01]  /*3000*/  ISETP.GE.AND P2, PT, R252.reuse, c[0x0][0x1d4], PT ;  /* 0x00007500fc007a0c */ /* 0x040fe20003f46270 */
[----:B------:R-:W-:Y:S01]  /*3010*/  IMAD.SHL.U32 R11, R252, 0x2, RZ ;  /* 0x00000002fc0b7824 */ /* 0x000fe200078e00ff */
[----:B------:R-:W-:Y:S01]  /*3020*/  SEL R26, RZ, 0x10, P6 ;  /* 0x00000010ff1a7807 */ /* 0x000fe20003000000 */
[----:B------:R-:W-:Y:S01]  /*3030*/  IMAD R242, R2, c[0x0][0x2b8], R3 ;  /* 0x0000ae0002f27a24 */ /* 0x000fe200078e0203 */
[----:B------:R-:W-:Y:S01]  /*3040*/  SEL R24, RZ, 0x10, P2 ;  /* 0x00000010ff187807 */ /* 0x000fe20001000000 */
[----:B------:R-:W-:Y:S01]  /*3050*/  IMAD.SHL.U32 R20, R104, 0x2, RZ ;  /* 0x0000000268147824 */ /* 0x000fe200078e00ff */
[----:B------:R-:W-:Y:S01]  /*3060*/  IADD3 R10, -R26, 0x10, RZ ;  /* 0x000000101a0a7810 */ /* 0x000fe20007ffe1ff */
[----:B------:R-:W-:Y:S01]  /*3070*/  IMAD.SHL.U32 R22, R250, 0x2, RZ ;  /* 0x00000002fa167824 */ /* 0x000fe200078e00ff */
[----:B------:R-:W-:-:S02]  /*3080*/  SHF.R.S32.HI R2, RZ, 0x1f, R242 ;  /* 0x0000001fff027819 */ /* 0x000fc400000114f2 */
[----:B------:R-:W-:Y:S02]  /*3090*/  LOP3.LUT R10, R10, 0xf, RZ, 0xc0, !PT ;  /* 0x0000000f0a0a7812 */ /* 0x000fe400078ec0ff */
[----:B------:R-:W-:Y:S01]  /*30a0*/  SEL R25, RZ, 0x10, P5 ;  /* 0x00000010ff197807 */ /* 0x000fe20002800000 */
[----:B------:R-:W-:Y:S01]  /*30b0*/  IMAD R5, R2, c[0x0][0x1e0], RZ ;  /* 0x0000780002057a24 */ /* 0x000fe200078e02ff */
[----:B------:R-:W-:Y:S01]  /*30c0*/  SHF.L.U64.HI R9, R107, 0x1, R108 ;  /* 0x000000016b097819 */ /* 0x000fe2000001026c */
[----:B------:R-:W-:Y:S01]  /*30d0*/  IMAD.WIDE.U32 R2, R242, c[0x0][0x1e0], RZ ;  /* 0x00007800f2027a25 */ /* 0x000fe200078e00ff */
[----:B------:R-:W-:Y:S02]  /*30e0*/  SHF.L.U64.HI R21, R104, 0x1, R106 ;  /* 0x0000000168157819 */ /* 0x000fe4000001026a */
[----:B------:R-:W-:Y:S01]  /*30f0*/  SHF.L.U64.HI R23, R250, 0x1, R103 ;  /* 0x00000001fa177819 */ /* 0x000fe20000010267 */
[----:B------:R-:W-:-:S04]  /*3100*/  IMAD R5, R242, c[0x0][0x1e4], R5 ;  /* 0x00007900f2057a24 */ /* 0x000fc800078e0205 */
[----:B------:R-:W-:Y:S01]  /*3110*/  IMAD.IADD R3, R3, 0x1, R5 ;  /* 0x0000000103037824 */ /* 0x000fe200078e0205 */
[----:B-1----:R-:W-:-:S04]  /*3120*/  IADD3 R7, -R24, 0x10, RZ ;  /* 0x0000001018077810 */ /* 0x002fc80007ffe1ff */
[----:B------:R-:W-:Y:S02]  /*3130*/  LOP3.LUT R8, R7, 0xf, RZ, 0xc0, !PT ;  /* 0x0000000f07087812 */ /* 0x000fe400078ec0ff */
[----:B------:R-:W-:Y:S02]  /*3140*/  SHF.L.U64.HI R7, R252, 0x1, R109 ;  /* 0x00000001fc077819 */ /* 0x000fe4000001026d */
[----:B--2---:R-:W-:Y:S01]  /*3150*/  SHF.R.S32.HI R5, RZ, 0x1f, R240 ;  /* 0x0000001fff057819 */ /* 0x004fe200000114f0 */
[----:B------:R-:W-:-:S04]  /*3160*/  IMAD.WIDE.U32 R2, R240, c[0x0][0x1f0], R2 ;  /* 0x00007c00f0027a25 */ /* 0x000fc800078e0002 */
[----:B------:R-:W-:Y:S01]  /*3170*/  IMAD R5, R5, c[0x0][0x1f0], RZ ;  /* 0x00007c0005057a24 */ /* 0x000fe200078e02ff */
[----:B------:R-:W-:-:S03]  /*3180*/  IADD3 R2, P0, R2, UR22, RZ ;  /* 0x0000001602027c10 */ /* 0x000fc6000ff1e0ff */
[----:B------:R-:W-:-:S05]  /*3190*/  IMAD R5, R240, c[0x0][0x1f4], R5 ;  /* 0x00007d00f0057a24 */ /* 0x000fca00078e0205 */
[----:B------:R-:W-:Y:S02]  /*31a0*/  IADD3.X R3, R3, UR18, R5, P0, !PT ;  /* 0x0000001203037c10 */ /* 0x000fe400087fe405 */
[----:B------:R-:W-:-:S04]  /*31b0*/  LEA R6, P0, R2, c[0x0][0x1c8], 0x1 ;  /* 0x0000720002067a11 */ /* 0x000fc800078008ff */
[----:B------:R-:W-:Y:S02]  /*31c0*/  LEA.HI.X R5, R2, c[0x0][0x1cc], R3, 0x1, P0 ;  /* 0x0000730002057a11 */ /* 0x000fe400000f0c03 */
[----:B------:R-:W1:Y:S04]  /*31d0*/  SHFL.IDX PT, R2, R6, 0x1, 0x181f ;  /* 0x00381f0006027f89 */ /* 0x000e6800000e0000 */
[----:B------:R-:W2:Y:S01]  /*31e0*/  SHFL.IDX PT, R3, R5, 0x1, 0x181f ;  /* 0x00381f0005037f89 */ /* 0x000ea200000e0000 */
[----:B-1----:R-:W-:Y:S01]  /*31f0*/  IADD3 R18, P2, P0, R8, R2, R11 ;  /* 0x0000000208127210 */ /* 0x002fe2000785e00b */
[----:B------:R-:W-:-:S03]  /*3200*/  IMAD.SHL.U32 R8, R107, 0x2, RZ ;  /* 0x000000026b087824 */ /* 0x000fc600078e00ff */
[-C--:B--2---:R-:W-:Y:S02]  /*3210*/  IADD3.X R19, RZ, R3.reuse, R7, P2, P0 ;  /* 0x00000003ff137210 */ /* 0x084fe400017e0407 */
        /* <DEDUP_REMOVED lines=12> */
[----:B------:R-:W-:Y:S02]  /*32e0*/  ISETP.GE.AND P2, PT, R252, c[0x0][0x1d4], PT ;  /* 0x00007500fc007a0c */ /* 0x000fe40003f46270 */
[----:B-1----:R-:W-:-:S05]  /*32f0*/  IADD3 R10, P0, R2, R11, RZ ;  /* 0x0000000b020a7210 */ /* 0x002fca0007f1e0ff */
[----:B--2---:R-:W-:Y:S01]  /*3300*/  IMAD.X R11, R3, 0x1, R7, P0 ;  /* 0x00000001030b7824 */ /* 0x004fe200000e0607 */
[----:B------:R-:W-:-:S05]  /*3310*/  IADD3 R8, P0, R2, R8, RZ ;  /* 0x0000000802087210 */ /* 0x000fca0007f1e0ff */
        /* <DEDUP_REMOVED lines=17> */
.L_x_974:
[----:B-123--:R-:W-:Y:S01]  /*3430*/  FMUL.FTZ R2, R84, c[0x0][0x320] ;  /* 0x0000c80054027a20 */ /* 0x00efe20000410000 */
[----:B------:R-:W-:Y:S01]  /*3440*/  LOP3.LUT R3, R100, 0xffffffe0, RZ, 0xc0, !PT ;  /* 0xffffffe064037812 */ /* 0x000fe200078ec0ff */
[----:B------:R-:W-:Y:S01]  /*3450*/  UIADD3 UR4, UR8, 0x1, -UR20 ;  /* 0x0000000108047890 */ /* 0x000fe2000fffe814 */
[----:B------:R-:W-:Y:S01]  /*3460*/  LEA.HI R5, R101, R105, RZ, 0x2 ;  /* 0x0000006965057211 */ /* 0x000fe200078f10ff */
[----:B------:R1:W2:Y:S01]  /*3470*/  MUFU.TANH R25, R2 ;  /* 0x0000000200197308 */ /* 0x0002a20000002400 */
[----:B------:R-:W-:Y:S01]  /*3480*/  SHF.R.S32.HI R6, RZ, 0x1f, R99 ;  /* 0x0000001fff067819 */ /* 0x000fe20000011463 */
[----:B------:R-:W-:Y:S01]  /*3490*/  ULDC UR5, c[0x0][0x324] ;  /* 0x0000c90000057ab9 */ /* 0x000fe20000000800 */
[----:B------:R-:W-:Y:S01]  /*34a0*/  LOP3.LUT R5, R5, 0xfffffffc, RZ, 0xc0, !PT ;  /* 0xfffffffc05057812 */ /* 0x000fe200078ec0ff */
[----:B------:R-:W0:Y:S01]  /*34b0*/  LDGDEPBAR ;  /* 0x00000000000079af */ /* 0x000e220000000000 */
[----:B------:R-:W-:Y:S02]  /*34c0*/  LEA.HI R6, R6, R99, RZ, 0x3 ;  /* 0x0000006306067211 */ /* 0x000fe400078f18ff */
[----:B------:R-:W-:-:S02]  /*34d0*/  PLOP3.LUT P0, PT, PT, PT, UP2, 0x80, 0x0 ;  /* 0x000000000000781c */ /* 0x000fc40003f0f028 */
[----:B------:R-:W-:-:S04]  /*34e0*/  LOP3.LUT R6, R6, 0xffffff8, RZ, 0xc0, !PT ;  /* 0x0ffffff806067812 */ /* 0x000fc800078ec0ff */
[----:B------:R-:W-:Y:S01]  /*34f0*/  IADD3 R9, -R6, R99, RZ ;  /* 0x0000006306097210 */ /* 0x000fe20007ffe1ff */
[----:B-1----:R-:W-:-:S04]  /*3500*/  FMUL.FTZ R2, R85, c[0x0][0x320] ;  /* 0x0000c80055027a20 */ /* 0x002fc80000410000 */
[----:B------:R1:W3:Y:S02]  /*3510*/  MUFU.TANH R24, R2 ;  /* 0x0000000200187308 */ /* 0x0002e40000002400 */
[----:B-1----:R-:W-:-:S06]  /*3520*/  FMUL.FTZ R2, R52, c[0x0][0x320] ;  /* 0x0000c80034027a20 */ /* 0x002fcc0000410000 */
[----:B------:R1:W4:Y:S02]  /*3530*/  MUFU.TANH R23, R2 ;  /* 0x0000000200177308 */ /* 0x0003240000002400 */
[----:B-1----:R-:W-:-:S06]  /*3540*/  FMUL.FTZ R2, R53, c[0x0][0x320] ;  /* 0x0000c80035027a20 */ /* 0x002fcc0000410000 */
[----:B------:R1:W1:Y:S02]  /*3550*/  MUFU.TANH R22, R2 ;  /* 0x0000000200167308 */ /* 0x0002640000002400 */
[----:B-1----:R-:W-:-:S06]  /*3560*/  FMUL.FTZ R2, R76, c[0x0][0x320] ;  /* 0x0000c8004c027a20 */ /* 0x002fcc0000410000 */
[----:B------:R1:W1:Y:S02]  /*3570*/  MUFU.TANH R21, R2 ;  /* 0x0000000200157308 */ /* 0x0002640000002400 */
[----:B-1----:R-:W-:Y:S02]  /*3580*/  IMAD.IADD R2, R105, 0x1, -R3 ;  /* 0x0000000169027824 */ /* 0x002fe400078e0a03 */
[----:B------:R-:W-:-:S03]  /*3590*/  FMUL.FTZ R3, R77, c[0x0][0x320] ;  /* 0x0000c8004d037a20 */ /* 0x000fc60000410000 */
[----:B------:R-:W-:Y:S01]  /*35a0*/  SHF.R.S32.HI R7, RZ, 0x1f, R2 ;  /* 0x0000001fff077819 */ /* 0x000fe20000011402 */
[----:B------:R1:W1:Y:S02]  /*35b0*/  MUFU.TANH R20, R3 ;  /* 0x0000000300147308 */ /* 0x0002640000002400 */
[----:B-1----:R-:W-:Y:S01]  /*35c0*/  IMAD.IADD R3, R105, 0x1, -R5 ;  /* 0x0000000169037824 */ /* 0x002fe200078e0a05 */
[----:B------:R-:W-:Y:S01]  /*35d0*/  LEA.HI R5, R7, R2, RZ, 0x2 ;  /* 0x0000000207057211 */ /* 0x000fe200078f10ff */
[----:B------:R-:W-:-:S03]  /*35e0*/  FMUL.FTZ R7, R48, c[0x0][0x320] ;  /* 0x0000c80030077a20 */ /* 0x000fc60000410000 */
[----:B------:R-:W-:Y:S01]  /*35f0*/  LEA.HI R8, R3, R3, RZ, 0x1 ;  /* 0x0000000303087211 */ /* 0x000fe200078f08ff */
[----:B------:R1:W1:Y:S01]  /*3600*/  MUFU.TANH R19, R7 ;  /* 0x0000000700137308 */ /* 0x0002620000002400 */
[----:B------:R-:W-:Y:S02]  /*3610*/  LEA.HI.SX32 R6, R5, UR25, 0x1e ;  /* 0x0000001905067c11 */ /* 0x000fe4000f8ff2ff */
[----:B------:R-:W-:-:S05]  /*3620*/  LOP3.LUT R8, R8, 0x1ffffffe, RZ, 0xc0, !PT ;  /* 0x1ffffffe08087812 */ /* 0x000fca00078ec0ff */
[----:B------:R-:W-:Y:S02]  /*3630*/  IMAD.IADD R3, R3, 0x1, -R8 ;  /* 0x0000000103037824 */ /* 0x000fe400078e0a08 */
[----:B-1----:R-:W-:Y:S02]  /*3640*/  IMAD R7, R9, 0x10, R6 ;  /* 0x0000001009077824 */ /* 0x002fe400078e0206 */
[----:B------:R-:W-:-:S03]  /*3650*/  FMUL.FTZ R6, R49, c[0x0][0x320] ;  /* 0x0000c80031067a20 */ /* 0x000fc60000410000 */
[----:B------:R-:W-:Y:S01]  /*3660*/  LEA R10, R3, R7, 0x3 ;  /* 0x00000007030a7211 */ /* 0x000fe200078e18ff */
[----:B------:R-:W-:Y:S01]  /*3670*/  FMUL.FTZ R3, R32, c[0x0][0x320] ;  /* 0x0000c80020037a20 */ /* 0x000fe20000410000 */
[----:B------:R1:W1:Y:S03]  /*3680*/  MUFU.TANH R18, R6 ;  /* 0x0000000600127308 */ /* 0x0002660000002400 */
[----:B------:R-:W-:Y:S01]  /*3690*/  IMAD.MOV.U32 R7, RZ, RZ, R10 ;  /* 0x000000ffff077224 */ /* 0x000fe200078e000a */
[----:B------:R5:W-:Y:S04]  /*36a0*/  STL [R1+0xc], R10 ;  /* 0x00000c0a01007387 */ /* 0x000be80000100800 */
[----:B------:R2:W2:Y:S01]  /*36b0*/  MUFU.TANH R17, R3 ;  /* 0x0000000300117308 */ /* 0x0004a20000002400 */
[----:B-1----:R-:W-:Y:S01]  /*36c0*/  @P0 IMAD.HI.U32 R6, R10, c[0x0][0x2c8], RZ ;  /* 0x0000b2000a060a27 */ /* 0x002fe200078e00ff */
[----:B------:R-:W-:-:S03]  /*36d0*/  PLOP3.LUT P0, PT, PT, PT, UP2, 0x80, 0x0 ;  /* 0x000000000000781c */ /* 0x000fc60003f0f028 */
[----:B--2---:R-:W-:-:S04]  /*36e0*/  FMUL.FTZ R3, R33, c[0x0][0x320] ;  /* 0x0000c80021037a20 */ /* 0x004fc80000410000 */
[----:B------:R1:W2:Y:S06]  /*36f0*/  MUFU.TANH R16, R3 ;  /* 0x0000000300107308 */ /* 0x0002ac0000002400 */
[----:B------:R-:W-:Y:S02]  /*3700*/  @P0 SHF.R.U32.HI R7, RZ, c[0x0][0x2cc], R6 ;  /* 0x0000b300ff070a19 */ /* 0x000fe40000011606 */
[----:B------:R-:W-:-:S03]  /*3710*/  PLOP3.LUT P0, PT, PT, PT, UP1, 0x40, 0x0 ;  /* 0x000000000000781c */ /* 0x000fc60003f0e818 */
[----:B------:R-:W2:Y:S01]  /*3720*/  SHFL.IDX PT, R6, R7, RZ, 0x1c1f ;  /* 0x001c1fff07067589 */ /* 0x000ea200000e0000 */
[----:B-1----:R-:W-:-:S04]  /*3730*/  FMUL.FTZ R3, R36, c[0x0][0x320] ;  /* 0x0000c80024037a20 */ /* 0x002fc80000410000 */
[----:B------:R1:W1:Y:S02]  /*3740*/  MUFU.TANH R15, R3 ;  /* 0x00000003000f7308 */ /* 0x0002640000002400 */
[----:B-1----:R-:W-:-:S06]  /*3750*/  FMUL.FTZ R3, R37, c[0x0][0x320] ;  /* 0x0000c80025037a20 */ /* 0x002fcc0000410000 */
[----:B------:R1:W1:Y:S02]  /*3760*/  MUFU.TANH R14, R3 ;  /* 0x00000003000e7308 */ /* 0x0002640000002400 */
[----:B-1----:R-:W-:Y:S01]  /*3770*/  LOP3.LUT R3, R5, 0x7ffffffc, RZ, 0xc0, !PT ;  /* 0x7ffffffc05037812 */ /* 0x002fe200078ec0ff */
[----:B------:R-:W-:-:S04]  /*3780*/  FMUL.FTZ R5, R44, c[0x0][0x320] ;  /* 0x0000c8002c057a20 */ /* 0x000fc80000410000 */
[----:B------:R-:W-:Y:S01]  /*3790*/  IMAD.IADD R3, R2, 0x1, -R3 ;  /* 0x0000000102037824 */ /* 0x000fe200078e0a03 */
[----:B------:R-:W-:Y:S01]  /*37a0*/  MOV R2, UR4 ;  /* 0x0000000400027c02 */ /* 0x000fe20008000f00 */
[----:B------:R-:W-:Y:S01]  /*37b0*/  ULDC UR4, c[0x0][0x1d0] ;  /* 0x0000740000047ab9 */ /* 0x000fe20000000800 */
[----:B------:R2:W1:Y:S01]  /*37c0*/  MUFU.TANH R13, R5 ;  /* 0x00000005000d7308 */ /* 0x0004620000002400 */
[----:B------:R-:W-:Y:S01]  /*37d0*/  IMAD.SHL.U32 R32, R3, 0x2, RZ ;  /* 0x0000000203207824 */ /* 0x000fe200078e00ff */
[----:B------:R-:W-:Y:S01]  /*37e0*/  UIMAD UR4, UR11, UR4, -UR20 ;  /* 0x000000040b0472a4 */ /* 0x000fe2000f8e0a14 */
[----:B------:R-:W-:Y:S01]  /*37f0*/  FMUL.FTZ R3, R45, c[0x0][0x320] ;  /* 0x0000c8002d037a20 */ /* 0x000fe20000410000 */
[----:B------:R-:W-:Y:S02]  /*3800*/  ULOP3.LUT UR20, URZ, UR5, URZ, 0x33, !UPT ;  /* 0x000000053f147292 */ /* 0x000fe4000f8e333f */
[----:B------:R1:W-:Y:S01]  /*3810*/  STL [R1+0x8], R32 ;  /* 0x0000082001007387 */ /* 0x0003e20000100800 */
[----:B------:R-:W-:Y:S01]  /*3820*/  IADD3 R2, R2, -c[0x0][0x168], -R32 ;  /* 0x80005a0002027a10 */ /* 0x000fe20007ffe820 */
[----:B------:R3:W1:Y:S01]  /*3830*/  MUFU.TANH R12, R3 ;  /* 0x00000003000c7308 */ /* 0x0006620000002400 */
[----:B-----5:R-:W-:-:S02]  /*3840*/  IADD3 R10, -R32, UR4, RZ ;  /* 0x00000004200a7c10 */ /* 0x020fc4000fffe1ff */
[C---:B------:R-:W-:Y:S02]  /*3850*/  IADD3 R9, R2.reuse, c[0x0][0x328], RZ ;  /* 0x0000ca0002097a10 */ /* 0x040fe40007ffe0ff */
[----:B------:R-:W-:Y:S01]  /*3860*/  IADD3 R11, R2, UR20, RZ ;  /* 0x00000014020b7c10 */ /* 0x000fe2000fffe0ff */
[----:B------:R-:W-:Y:S01]  /*3870*/  IMAD.IADD R2, R98, 0x1, R97 ;  /* 0x0000000162027824 */ /* 0x000fe200078e0261 */
[----:B--2---:R-:W-:-:S04]  /*3880*/  IADD3 R5, R9, R6, RZ ;  /* 0x0000000609057210 */ /* 0x004fc80007ffe0ff */
[----:B------:R-:W-:Y:S02]  /*3890*/  IMNMX R5, R5, R10, PT ;  /* 0x0000000a05057217 */ /* 0x000fe40003800200 */
[----:B---3--:R-:W-:Y:S01]  /*38a0*/  IADD3 R3, R11, R6, RZ ;  /* 0x000000060b037210 */ /* 0x008fe20007ffe0ff */
[----:B------:R-:W-:Y:S05]  /*38b0*/  @P0 BRA `(.L_x_975) ;  /* 0x0000016000000947 */ /* 0x000fea0003800000 */
[----:B----4-:R-:W-:Y:S01]  /*38c0*/  IMAD.U32 R8, RZ, RZ, UR8 ;  /* 0x00000008ff087e24 */ /* 0x010fe2000f8e00ff */
        /* <DEDUP_REMOVED lines=11> */
.L_x_977:
[----:B------:R-:W-:-:S04]  /*3980*/  MOV R8, c[0x0][0x32c] ;  /* 0x0000cb0000087a02 */ /* 0x000fc80000000f00 */
[----:B------:R-:W-:-:S13]  /*3990*/  ISETP.NE.AND P0, PT, R8, 0x1, PT ;  /* 0x000000010800780c */ /* 0x000fda0003f05270 */
[----:B------:R-:W-:-:S05]  /*39a0*/  @P0 IMAD.HI.U32 R8, R6, c[0x0][0x330], RZ ;  /* 0x0000cc0006080a27 */ /* 0x000fca00078e00ff */
[----:B------:R-:W-:Y:S02]  /*39b0*/  @P0 SHF.R.U32.HI R6, RZ, c[0x0][0x334], R8 ;  /* 0x0000cd00ff060a19 */ /* 0x000fe40000011608 */
.L_x_978:
[----:B------:R-:W-:Y:S05]  /*39c0*/  BSYNC B0 ;  /* 0x0000000000007941 */ /* 0x000fea0003800000 */
.L_x_976:
[----:B------:R-:W-:-:S04]  /*39d0*/  IMAD R6, R6, c[0x0][0x32c], -R96 ;  /* 0x0000cb0006067a24 */ /* 0x000fc800078e0a60 */
[----:B------:R-:W-:-:S05]  /*39e0*/  IMAD.IADD R6, R6, 0x1, -R32 ;  /* 0x0000000106067824 */ /* 0x000fca00078e0a20 */
[----:B------:R-:W-:Y:S02]  /*39f0*/  IADD3 R8, R6, c[0x0][0x32c], RZ ;  /* 0x0000cb0006087a10 */ /* 0x000fe40007ffe0ff */
[----:B------:R-:W-:Y:S02]  /*3a00*/  IMNMX R3, R3, R6, !PT ;  /* 0x0000000603037217 */ /* 0x000fe40007800200 */
[----:B------:R-:W-:Y:S02]  /*3a10*/  IMNMX R5, R5, R8, PT ;  /* 0x0000000805057217 */ /* 0x000fe40003800200 */
.L_x_975:
[----:B----4-:R-:W-:Y:S01]  /*3a20*/  ISETP.LT.AND P2, PT, RZ, UR21, PT ;  /* 0x00000015ff007c0c */ /* 0x010fe2000bf41270 */
[----:B------:R-:W2:Y:S03]  /*3a30*/  SHFL.IDX PT, R6, R7, 0x1, 0x1c1f ;  /* 0x003c1f0007067f89 */ /* 0x000ea600000e0000 */
[----:B------:R-:W-:-:S04]  /*3a40*/  ISETP.GT.AND P0, PT, R3, RZ, P2 ;  /* 0x000000ff0300720c */ /* 0x000fc80001704270 */
        /* <DEDUP_REMOVED lines=43> */
[----:B-1----:R-:W-:Y:S02]  /*3d00*/  FSEL R189, R13, -INF , !P0 ;  /* 0xff8000000dbd7808 */ /* 0x002fe40004000000 */
[----:B------:R-:W-:Y:S01]  /*3d10*/  ISETP.GT.AND P0, PT, R3, 0x39, P2 ;  /* 0x000000390300780c */ /* 0x000fe20001704270 */
[----:B------:R-:W-:-:S03]  /*3d20*/  FMUL.FTZ R3, R51, c[0x0][0x320] ;  /* 0x0000c80033037a20 */ /* 0x000fc60000410000 */
[----:B------:R-:W-:Y:S01]  /*3d30*/  ISETP.LT.OR P0, PT, R5, 0x3a, P0 ;  /* 0x0000003a0500780c */ /* 0x000fe20000701670 */
[----:B------:R1:W3:Y:S03]  /*3d40*/  MUFU.TANH R25, R3 ;  /* 0x0000000300197308 */ /* 0x0002e60000002400 */
[----:B------:R-:W-:Y:S02]  /*3d50*/  FSEL R5, R12, -INF , !P0 ;  /* 0xff8000000c057808 */ /* 0x000fe40004000000 */
[----:B------:R-:W-:-:S03]  /*3d60*/  PLOP3.LUT P0, PT, PT, PT, UP1, 0x40, 0x0 ;  /* 0x000000000000781c */ /* 0x000fc60003f0e818 */
[----:B------:R2:W-:Y:S01]  /*3d70*/  STL [R1+0x10], R5 ;  /* 0x0000100501007387 */ /* 0x0005e20000100800 */
[----:B-1----:R-:W-:-:S04]  /*3d80*/  FMUL.FTZ R3, R86, c[0x0][0x320] ;  /* 0x0000c80056037a20 */ /* 0x002fc80000410000 */
[----:B------:R1:W4:Y:S01]  /*3d90*/  MUFU.TANH R23, R3 ;  /* 0x0000000300177308 */ /* 0x0003220000002400 */
[----:B--2---:R-:W-:Y:S02]  /*3da0*/  IMAD.IADD R5, R9, 0x1, R6 ;  /* 0x0000000109057824 */ /* 0x004fe400078e0206 */
[----:B-1----:R-:W-:-:S03]  /*3db0*/  FMUL.FTZ R3, R87, c[0x0][0x320] ;  /* 0x0000c80057037a20 */ /* 0x002fc60000410000 */
[----:B------:R-:W-:Y:S02]  /*3dc0*/  IMNMX R5, R5, R10, PT ;  /* 0x0000000a05057217 */ /* 0x000fe40003800200 */
[----:B------:R1:W2:Y:S02]  /*3dd0*/  MUFU.TANH R22, R3 ;  /* 0x0000000300167308 */ /* 0x0002a40000002400 */
[----:B-1----:R-:W-:-:S06]  /*3de0*/  FMUL.FTZ R3, R34, c[0x0][0x320] ;  /* 0x0000c80022037a20 */ /* 0x002fcc0000410000 */
[----:B------:R1:W1:Y:S02]  /*3df0*/  MUFU.TANH R21, R3 ;  /* 0x0000000300157308 */ /* 0x0002640000002400 */
        /* <DEDUP_REMOVED lines=22> */
[----:B-1----:R-:W-:Y:S01]  /*3f60*/  IMAD.IADD R3, R11, 0x1, R6 ;  /* 0x000000010b037824 */ /* 0x002fe200078e0206 */
[----:B------:R-:W-:Y:S05]  /*3f70*/  @P0 BRA `(.L_x_979) ;  /* 0x0000016000000947 */ /* 0x000fea0003800000 */
[----:B--234-:R-:W-:Y:S01]  /*3f80*/  IMAD.U32 R7, RZ, RZ, UR8 ;  /* 0x00000008ff077e24 */ /* 0x01cfe2000f8e00ff */
        /* <DEDUP_REMOVED lines=11> */
.L_x_981:
[----:B------:R-:W-:-:S04]  /*4040*/  MOV R7, c[0x0][0x32c] ;  /* 0x0000cb0000077a02 */ /* 0x000fc80000000f00 */
[----:B------:R-:W-:-:S13]  /*4050*/  ISETP.NE.AND P0, PT, R7, 0x1, PT ;  /* 0x000000010700780c */ /* 0x000fda0003f05270 */
[----:B------:R-:W-:-:S05]  /*4060*/  @P0 IMAD.HI.U32 R7, R6, c[0x0][0x330], RZ ;  /* 0x0000cc0006070a27 */ /* 0x000fca00078e00ff */
[----:B------:R-:W-:Y:S02]  /*4070*/  @P0 SHF.R.U32.HI R6, RZ, c[0x0][0x334], R7 ;  /* 0x0000cd00ff060a19 */ /* 0x000fe40000011607 */
.L_x_982:
[----:B------:R-:W-:Y:S05]  /*4080*/  BSYNC B0 ;  /* 0x0000000000007941 */ /* 0x000fea0003800000 */
.L_x_980:
[----:B------:R-:W-:-:S04]  /*4090*/  IMAD R6, R6, c[0x0][0x32c], -R96 ;  /* 0x0000cb0006067a24 */ /* 0x000fc800078e0a60 */
[----:B------:R-:W-:-:S05]  /*40a0*/  IMAD.IADD R6, R6, 0x1, -R32 ;  /* 0x0000000106067824 */ /* 0x000fca00078e0a20 */
[----:B------:R-:W-:Y:S02]  /*40b0*/  IADD3 R7, R6, c[0x0][0x32c], RZ ;  /* 0x0000cb0006077a10 */ /* 0x000fe40007ffe0ff */
[----:B------:R-:W-:Y:S02]  /*40c0*/  IMNMX R3, R3, R6, !PT ;  /* 0x0000000603037217 */ /* 0x000fe40007800200 */
[----:B------:R-:W-:Y:S02]  /*40d0*/  IMNMX R5, R5, R7, PT ;  /* 0x0000000705057217 */ /* 0x000fe40003800200 */
.L_x_979:
[----:B--234-:R-:W-:Y:S01]  /*40e0*/  STL [R1+0x28], R219 ;  /* 0x000028db01007387 */ /* 0x01cfe20000100800 */
[----:B------:R-:W-:Y:S02]  /*40f0*/  ISETP.GT.AND P0, PT, R3, 0x1, P2 ;  /* 0x000000010300780c */ /* 0x000fe40001704270 */
[----:B------:R-:W-:Y:S01]  /*4100*/  FMNMX.FTZ R132, R26, R27, !PT ;  /* 0x0000001b1a847209 */ /* 0x000fe20007810000 */
[----:B------:R1:W-:Y:S01]  /*4110*/  STL [R1+0x24], R218 ;  /* 0x000024da01007387 */ /* 0x0003e20000100800 */
[----:B------:R-:W-:Y:S01]  /*4120*/  IMAD.SHL.U32 R213, R2, 0x2, RZ ;  /* 0x0000000202d57824 */ /* 0x000fe200078e00ff */
[----:B------:R-:W-:-:S02]  /*4130*/  ULDC.64 UR4, c[0x0][0x2c8] ;  /* 0x0000b20000047ab9 */ /* 0x000fc40000000a00 */
[----:B-1----:R-:W2:Y:S01]  /*4140*/  LDL.LU R218, [R1+0x10] ;  /* 0x0000100001da7983 */ /* 0x002ea20000300800 */
[----:B------:R-:W-:Y:S01]  /*4150*/  ISETP.LT.OR P0, PT, R5, 0x2, P0 ;  /* 0x000000020500780c */ /* 0x000fe20000701670 */
[----:B------:R-:W-:Y:S01]  /*4160*/  IMAD R214, R4, 0x2, R213 ;  /* 0x0000000204d67824 */ /* 0x000fe200078e02d5 */
[----:B------:R-:W-:Y:S01]  /*4170*/  FMNMX.FTZ R132, R28, R132, !PT ;  /* 0x000000841c847209 */ /* 0x000fe20007810000 */
[----:B------:R-:W-:Y:S01]  /*4180*/  STL [R1+0x20], R217 ;  /* 0x000020d901007387 */ /* 0x000fe20000100800 */
[----:B------:R-:W-:Y:S01]  /*4190*/  FSEL R12, R12, -INF , !P0 ;  /* 0xff8000000c0c7808 */ /* 0x000fe20004000000 */
[----:B------:R-:W-:Y:S01]  /*41a0*/  IMAD R215, R0, 0x2, R214 ;  /* 0x0000000200d77824 */ /* 0x000fe200078e02d6 */
[----:B------:R-:W-:Y:S01]  /*41b0*/  ISETP.GT.AND P0, PT, R3, 0x8, P2 ;  /* 0x000000080300780c */ /* 0x000fe20001704270 */
[----:B------:R-:W-:Y:S01]  /*41c0*/  STL [R1+0x1c], R212 ;  /* 0x00001cd401007387 */ /* 0x000fe20000100800 */
[----:B------:R-:W-:Y:S02]  /*41d0*/  FMNMX.FTZ R132, R29, R132, !PT ;  /* 0x000000841d847209 */ /* 0x000fe40007810000 */
[----:B------:R-:W-:Y:S01]  /*41e0*/  ISETP.LT.OR P0, PT, R5, 0x9, P0 ;  /* 0x000000090500780c */ /* 0x000fe20000701670 */
[----:B------:R-:W-:Y:S01]  /*41f0*/  LDSM.16.MT88.4 R40, [R213+0x100] ;  /* 0x00010000d528783b */ /* 0x000fe20000004200 */
[----:B------:R-:W-:-:S02]  /*4200*/  FMNMX.FTZ R132, R72, R132, !PT ;  /* 0x0000008448847209 */ /* 0x000fc40007810000 */
[----:B------:R-:W-:Y:S01]  /*4210*/  FSEL R11, R23, -INF , !P0 ;  /* 0xff800000170b7808 */ /* 0x000fe20004000000 */
[----:B------:R-:W-:Y:S01]  /*4220*/  LDSM.16.MT88.4 R36, [R215+0x2100] ;  /* 0x00210000d724783b */ /* 0x000fe20000004200 */
[----:B------:R-:W-:Y:S02]  /*4230*/  ISETP.GT.AND P0, PT, R3, 0x9, P2 ;  /* 0x000000090300780c */ /* 0x000fe40001704270 */
[----:B------:R-:W-:Y:S01]  /*4240*/  FMNMX.FTZ R132, R74, R132, !PT ;  /* 0x000000844a847209 */ /* 0x000fe20007810000 */
[----:B------:R-:W-:Y:S01]  /*4250*/  LDSM.16.MT88.4 R52, [R213+0x4100] ;  /* 0x00410000d534783b */ /* 0x000fe20000004200 */
[----:B------:R-:W-:Y:S02]  /*4260*/  ISETP.LT.OR P0, PT, R5, 0xa, P0 ;  /* 0x0000000a0500780c */ /* 0x000fe40000701670 */
[----:B------:R-:W-:Y:S01]  /*4270*/  FMNMX.FTZ R132, R73, R132, !PT ;  /* 0x0000008449847209 */ /* 0x000fe20007810000 */
[----:B------:R-:W-:Y:S01]  /*4280*/  LDSM.16.MT88.4 R48, [R214+0x4100] ;  /* 0x00410000d630783b */ /* 0x000fe20000004200 */
[----:B------:R-:W-:-:S02]  /*4290*/  FSEL R24, R22, -INF , !P0 ;  /* 0xff80000016187808 */ /* 0x000fc40004000000 */
[----:B------:R-:W-:Y:S02]  /*42a0*/  ISETP.GT.AND P0, PT, R3, 0x10, P2 ;  /* 0x000000100300780c */ /* 0x000fe40001704270 */
[----:B------:R-:W-:Y:S02]  /*42b0*/  FMNMX.FTZ R132, R75, R132, !PT ;  /* 0x000000844b847209 */ /* 0x000fe40007810000 */
[----:B------:R-:W-:Y:S02]  /*42c0*/  ISETP.LT.OR P0, PT, R5, 0x11, P0 ;  /* 0x000000110500780c */ /* 0x000fe40000701670 */
[----:B------:R-:W-:Y:S02]  /*42d0*/  FMNMX.FTZ R132, R165, R132, !PT ;  /* 0x00000084a5847209 */ /* 0x000fe40007810000 */
[----:B------:R-:W-:Y:S02]  /*42e0*/  FSEL R57, R15, -INF , !P0 ;  /* 0xff8000000f397808 */ /* 0x000fe40004000000 */
[----:B------:R-:W-:-:S02]  /*42f0*/  ISETP.GT.AND P0, PT, R3, 0x11, P2 ;  /* 0x000000110300780c */ /* 0x000fc40001704270 */
[----:B------:R-:W-:Y:S02]  /*4300*/  FMNMX.FTZ R132, R166, R132, !PT ;  /* 0x00000084a6847209 */ /* 0x000fe40007810000 */
[----:B------:R-:W-:Y:S02]  /*4310*/  ISETP.LT.OR P0, PT, R5, 0x12, P0 ;  /* 0x000000120500780c */ /* 0x000fe40000701670 */
[----:B------:R-:W-:Y:S02]  /*4320*/  FMNMX.FTZ R132, R167, R132, !PT ;  /* 0x00000084a7847209 */ /* 0x000fe40007810000 */
[----:B------:R-:W-:Y:S02]  /*4330*/  FSEL R56, R14, -INF , !P0 ;  /* 0xff8000000e387808 */ /* 0x000fe40004000000 */
[----:B------:R-:W-:Y:S02]  /*4340*/  ISETP.GT.AND P0, PT, R3, 0x18, P2 ;  /* 0x000000180300780c */ /* 0x000fe40001704270 */
[----:B------:R-:W-:-:S02]  /*4350*/  FMNMX.FTZ R132, R188, R132, !PT ;  /* 0x00000084bc847209 */ /* 0x000fc40007810000 */
[----:B------:R-:W-:Y:S02]  /*4360*/  ISETP.LT.OR P0, PT, R5, 0x19, P0 ;  /* 0x000000190500780c */ /* 0x000fe40000701670 */
[----:B------:R-:W-:Y:S02]  /*4370*/  FMNMX.FTZ R132, R243, R132, !PT ;  /* 0x00000084f3847209 */ /* 0x000fe40007810000 */
[----:B------:R-:W-:Y:S02]  /*4380*/  FSEL R58, R19, -INF , !P0 ;  /* 0xff800000133a7808 */ /* 0x000fe40004000000 */
[----:B------:R-:W-:Y:S02]  /*4390*/  ISETP.GT.AND P0, PT, R3, 0x19, P2 ;  /* 0x000000190300780c */ /* 0x000fe40001704270 */
[----:B------:R-:W-:Y:S02]  /*43a0*/  FMNMX.FTZ R132, R190, R132, !PT ;  /* 0x00000084be847209 */ /* 0x000fe40007810000 */
[----:B------:R-:W-:-:S02]  /*43b0*/  ISETP.LT.OR P0, PT, R5, 0x1a, P0 ;  /* 0x0000001a0500780c */ /* 0x000fc40000701670 */
[----:B------:R-:W-:Y:S02]  /*43c0*/  FMNMX.FTZ R132, R189, R132, !PT ;  /* 0x00000084bd847209 */ /* 0x000fe40007810000 */
[----:B------:R-:W-:Y:S02]  /*43d0*/  FSEL R59, R18, -INF , !P0 ;  /* 0xff800000123b7808 */ /* 0x000fe40004000000 */
[----:B------:R-:W-:Y:S02]  /*43e0*/  ISETP.GT.AND P0, PT, R3, 0x20, P2 ;  /* 0x000000200300780c */ /* 0x000fe40001704270 */
[----:B------:R-:W-:Y:S02]  /*43f0*/  LEA R216, R0, R213, 0x1 ;  /* 0x000000d500d87211 */ /* 0x000fe400078e08ff */
[----:B------:R-:W-:-:S03]  /*4400*/  ISETP.LT.OR P0, PT, R5, 0x21, P0 ;  /* 0x000000210500780c */ /* 0x000fc60000701670 */
[----:B------:R-:W-:Y:S01]  /*4410*/  LDSM.16.MT88.4 R44, [R216+0x4100] ;  /* 0x00410000d82c783b */ /* 0x000fe20000004200 */
        /* <DEDUP_REMOVED lines=10> */
[----:B------:R-:W-:Y:S01]  /*44c0*/  ISETP.GT.AND P0, PT, R3, 0x30, P2 ;  /* 0x000000300300780c */ /* 0x000fe20001704270 */
[----:B------:R-:W-:Y:S03]  /*44d0*/  LDSM.16.MT88.4 R20, [R214+0x100] ;  /* 0x00010000d614783b */ /* 0x000fe60000004200 */
        /* <DEDUP_REMOVED lines=9> */
[----:B------:R-:W-:-:S04]  /*4570*/  ISETP.GT.AND P0, PT, R3, RZ, P2 ;  /* 0x000000ff0300720c */ /* 0x000fc80001704270 */
[----:B------:R-:W-:-:S04]  /*4580*/  ISETP.LT.OR P0, PT, R5, 0x1, P0 ;  /* 0x000000010500780c */ /* 0x000fc80000701670 */
[----:B------:R-:W-:Y:S02]  /*4590*/  FSEL R10, R31, -INF , !P0 ;  /* 0xff8000001f0a7808 */ /* 0x000fe40004000000 */
[----:B------:R-:W-:Y:S02]  /*45a0*/  ISETP.GT.AND P0, PT, R3, 0x39, P2 ;  /* 0x000000390300780c */ /* 0x000fe40001704270 */
[----:B------:R-:W-:Y:S02]  /*45b0*/  FMNMX.FTZ R6, R10, R12, !PT ;  /* 0x0000000c0a067209 */ /* 0x000fe40007810000 */
[----:B------:R-:W-:Y:S02]  /*45c0*/  ISETP.LT.OR P0, PT, R5, 0x3a, P0 ;  /* 0x0000003a0500780c */ /* 0x000fe40000701670 */
[----:B------:R-:W-:Y:S02]  /*45d0*/  FMNMX.FTZ R6, R11, R6, !PT ;  /* 0x000000060b067209 */ /* 0x000fe40007810000 */
[----:B------:R-:W-:-:S02]  /*45e0*/  FSEL R249, R30, -INF , !P0 ;  /* 0xff8000001ef97808 */ /* 0x000fc40004000000 */
[----:B------:R-:W-:-:S04]  /*45f0*/  FMNMX.FTZ R6, R24, R6, !PT ;  /* 0x0000000618067209 */ /* 0x000fc80007810000 */
        /* <DEDUP_REMOVED lines=11> */
[----:B------:R-:W-:-:S05]  /*46b0*/  FMNMX.FTZ R3, R249, R3, !PT ;  /* 0x00000003f9037209 */ /* 0x000fca0007810000 */
[----:B------:R-:W1:Y:S02]  /*46c0*/  SHFL.BFLY PT, R5, R3, 0x2, 0x1f ;  /* 0x0c401f0003057f89 */ /* 0x000e6400000e0000 */
[----:B-1----:R-:W-:Y:S02]  /*46d0*/  FMNMX.FTZ R3, R3, R5, !PT ;  /* 0x0000000503037209 */ /* 0x002fe40007810000 */
[----:B--2---:R-:W-:-:S05]  /*46e0*/  FMNMX.FTZ R132, R218, R132, !PT ;  /* 0x00000084da847209 */ /* 0x004fca0007810000 */
[----:B------:R-:W1:Y:S02]  /*46f0*/  SHFL.BFLY PT, R7, R132, 0x2, 0x1f ;  /* 0x0c401f0084077f89 */ /* 0x000e6400000e0000 */
[----:B-1----:R-:W-:-:S05]  /*4700*/  FMNMX.FTZ R132, R132, R7, !PT ;  /* 0x0000000784847209 */ /* 0x002fca0007810000 */
[----:B------:R-:W1:Y:S02]  /*4710*/  SHFL.BFLY PT, R6, R132, 0x1, 0x1f ;  /* 0x0c201f0084067f89 */ /* 0x000e6400000e0000 */
[----:B-1----:R-:W-:Y:S02]  /*4720*/  FMNMX.FTZ R132, R132, R6, !PT ;  /* 0x0000000684847209 */ /* 0x002fe40007810000 */
[----:B------:R-:W1:Y:S02]  /*4730*/  SHFL.BFLY PT, R6, R3, 0x1, 0x1f ;  /* 0x0c201f0003067f89 */ /* 0x000e6400000e0000 */
[C---:B------:R-:W-:Y:S01]  /*4740*/  FSETP.NEU.FTZ.AND P0, PT, R132.reuse, -INF , PT ;  /* 0xff8000008400780b */ /* 0x040fe20003f1d000 */
[----:B------:R-:W-:-:S05]  /*4750*/  FMUL.FTZ R9, R132, c[0x0][0x2d0] ;  /* 0x0000b40084097a20 */ /* 0x000fca0000410000 */
[----:B------:R-:W-:-:S05]  /*4760*/  FSEL R9, R9, RZ, P0 ;  /* 0x000000ff09097208 */ /* 0x000fca0000000000 */
[----:B------:R-:W-:-:S04]  /*4770*/  FFMA.FTZ R5, R26, c[0x0][0x2d0], -R9 ;  /* 0x0000b4001a057a23 */ /* 0x000fc80000010809 */
[----:B------:R2:W-:Y:S01]  /*4780*/  MUFU.EX2 R32, R5 ;  /* 0x0000000500207308 */ /* 0x0005e20000000800 */
[----:B-1----:R-:W-:-:S04]  /*4790*/  FMNMX.FTZ R3, R3, R6, !PT ;  /* 0x0000000603037209 */ /* 0x002fc80007810000 */
[C---:B------:R-:W-:Y:S01]  /*47a0*/  FSETP.NEU.FTZ.AND P0, PT, R3.reuse, -INF , PT ;  /* 0xff8000000300780b */ /* 0x040fe20003f1d000 */
[----:B------:R-:W-:Y:S02]  /*47b0*/  FMUL.FTZ R8, R3, c[0x0][0x2d0] ;  /* 0x0000b40003087a20 */ /* 0x000fe40000410000 */
[----:B--2---:R-:W-:-:S03]  /*47c0*/  FFMA.FTZ R5, R27, c[0x0][0x2d0], -R9 ;  /* 0x0000b4001b057a23 */ /* 0x004fc60000010809 */
[----:B------:R-:W-:Y:S01]  /*47d0*/  FSEL R8, R8, RZ, P0 ;  /* 0x000000ff08087208 */ /* 0x000fe20000000000 */
[----:B------:R1:W-:Y:S04]  /*47e0*/  MUFU.EX2 R171, R5 ;  /* 0x0000000500ab7308 */ /* 0x0003e80000000800 */
[--C-:B------:R-:W-:Y:S02]  /*47f0*/  FFMA.FTZ R2, R12, c[0x0][0x2d0], -R8.reuse ;  /* 0x0000b4000c027a23 */ /* 0x100fe40000010808 */
[----:B------:R-:W2:Y:S01]  /*4800*/  LDSM.16.MT88.4 R12, [R215+0x100] ;  /* 0x00010000d70c783b */ /* 0x000ea20000004200 */
[----:B------:R-:W-:-:S03]  /*4810*/  FFMA.FTZ R0, R24, c[0x0][0x2d0], -R8 ;  /* 0x0000b40018007a23 */ /* 0x000fc60000010808 */
[----:B------:R-:W3:Y:S01]  /*4820*/  LDSM.16.MT88.4 R24, [R216+0x2100] ;  /* 0x00210000d818783b */ /* 0x000ee20000004200 */
[----:B------:R4:W-:Y:S01]  /*4830*/  MUFU.EX2 R179, R0 ;  /* 0x0000000000b37308 */ /* 0x0009e20000000800 */
[----:B-1----:R-:W-:-:S07]  /*4840*/  FFMA.FTZ R5, R28, c[0x0][0x2d0], -R9 ;  /* 0x0000b4001c057a23 */ /* 0x002fce0000010809 */
[----:B------:R1:W-:Y:S01]  /*4850*/  MUFU.EX2 R212, R5 ;  /* 0x0000000500d47308 */ /* 0x0003e20000000800 */
[----:B----4-:R-:W-:-:S07]  /*4860*/  FFMA.FTZ R0, R72, c[0x0][0x2d0], -R9 ;  /* 0x0000b40048007a23 */ /* 0x010fce0000010809 */
[----:B------:R4:W-:Y:S01]  /*4870*/  MUFU.EX2 R217, R0 ;  /* 0x0000000000d97308 */ /* 0x0009e20000000800 */
[--C-:B-1----:R-:W-:Y:S02]  /*4880*/  FFMA.FTZ R5, R29, c[0x0][0x2d0], -R9.reuse ;  /* 0x0000b4001d057a23 */ /* 0x102fe40000010809 */
[----:B------:R-:W-:Y:S05]  /*4890*/  LDSM.16.MT88.4 R28, [R214+0x2100] ;  /* 0x00210000d61c783b */ /* 0x000fea0000004200 */
[----:B------:R1:W1:Y:S01]  /*48a0*/  MUFU.EX2 R219, R5 ;  /* 0x0000000500db7308 */ /* 0x0002620000000800 */
[----:B----4-:R-:W-:-:S07]  /*48b0*/  FFMA.FTZ R0, R74, c[0x0][0x2d0], -R9 ;  /* 0x0000b4004a007a23 */ /* 0x010fce0000010809 */
[----:B------:R4:W-:Y:S01]  /*48c0*/  MUFU.EX2 R168, R0 ;  /* 0x0000000000a87308 */ /* 0x0009e20000000800 */
[----:B-1----:R-:W-:Y:S01]  /*48d0*/  FFMA.FTZ R5, R10, c[0x0][0x2d0], -R8 ;  /* 0x0000b4000a057a23 */ /* 0x002fe20000010808 */
[----:B------:R-:W-:-:S06]  /*48e0*/  F2FP.BF16.PACK_AB R6, R219, R212 ;  /* 0x000000d4db06723e */ /* 0x000fcc00000010ff */
[----:B------:R1:W-:Y:S01]  /*48f0*/  MUFU.EX2 R10, R2 ;  /* 0x00000002000a7308 */ /* 0x0003e20000000800 */
[----:B----4-:R-:W-:-:S07]  /*4900*/  FFMA.FTZ R0, R73, c[0x0][0x2d0], -R9 ;  /* 0x0000b40049007a23 */ /* 0x010fce0000010809 */
[----:B------:R-:W4:Y:S01]  /*4910*/  MUFU.EX2 R191, R5 ;  /* 0x0000000500bf7308 */ /* 0x000f220000000800 */
[----:B-1----:R-:W-:-:S07]  /*4920*/  FFMA.FTZ R2, R11, c[0x0][0x2d0], -R8 ;  /* 0x0000b4000b027a23 */ /* 0x002fce0000010808 */
[----:B------:R1:W-:Y:S01]  /*4930*/  MUFU.EX2 R170, R0 ;  /* 0x0000000000aa7308 */ /* 0x0003e20000000800 */
[----:B----4-:R-:W-:-:S07]  /*4940*/  F2FP.BF16.PACK_AB R5, R10, R191 ;  /* 0x000000bf0a05723e */ /* 0x010fce00000010ff */
[----:B------:R4:W2:Y:S01]  /*4950*/  MUFU.EX2 R183, R2 ;  /* 0x0000000200b77308 */ /* 0x0008a20000000800 */
[----:B-1----:R-:W-:-:S07]  /*4960*/  FFMA.FTZ R0, R75, c[0x0][0x2d0], -R9 ;  /* 0x0000b4004b007a23 */ /* 0x002fce0000010809 */
[----:B------:R1:W1:Y:S01]  /*4970*/  MUFU.EX2 R181, R0 ;  /* 0x0000000000b57308 */ /* 0x0002620000000800 */
[----:B----4-:R-:W-:Y:S01]  /*4980*/  IMAD.MOV.U32 R2, RZ, RZ, R32 ;  /* 0x000000ffff027224 */ /* 0x010fe200078e0020 */
[----:B--2---:R-:W-:Y:S01]  /*4990*/  F2FP.BF16.PACK_AB R7, R179, R183 ;  /* 0x000000b7b307723e */ /* 0x004fe200000010ff */
[----:B------:R-:W-:Y:S03]  /*49a0*/  LDSM.16.MT88.4 R32, [R213+0x2100] ;  /* 0x00210000d520783b */ /* 0x000fe60000004200 */
[----:B------:R-:W-:-:S07]  /*49b0*/  F2FP.BF16.PACK_AB R4, R171, R2 ;  /* 0x00000002ab04723e */ /* 0x000fce00000010ff */
[----:B------:R-:W-:Y:S01]  /*49c0*/  HMMA.16816.F32.BF16 R100, R4, R12, RZ ;  /* 0x0000000c0464723c */ /* 0x000fe200000418ff */
[----:B-1----:R-:W-:-:S04]  /*49d0*/  FFMA.FTZ R0, R57, c[0x0][0x2d0], -R8 ;  /* 0x0000b40039007a23 */ /* 0x002fc80000010808 */
[----:B------:R1:W-:Y:S03]  /*49e0*/  MUFU.EX2 R11, R0 ;  /* 0x00000000000b7308 */ /* 0x0003e60000000800 */
[C---:B------:R-:W-:Y:S01]  /*49f0*/  HMMA.16816.F32.BF16 R80, R4.reuse, R14, RZ ;  /* 0x0000000e0450723c */ /* 0x040fe200000418ff */
[----:B------:R-:W2:Y:S07]  /*4a00*/  LDSM.16.MT88.4 R12, [R215+0x4100] ;  /* 0x00410000d70c783b */ /* 0x000eae0000004200 */
[----:B------:R-:W-:Y:S01]  /*4a10*/  HMMA.16816.F32.BF16 R108, R4, R20, RZ ;  /* 0x00000014046c723c */ /* 0x000fe200000418ff */
[----:B-1----:R-:W-:-:S07]  /*4a20*/  FFMA.FTZ R0, R56, c[0x0][0x2d0], -R8 ;  /* 0x0000b40038007a23 */ /* 0x002fce0000010808 */
[C---:B------:R-:W-:Y:S01]  /*4a30*/  HMMA.16816.F32.BF16 R84, R4.reuse, R22, RZ ;  /* 0x000000160454723c */ /* 0x040fe200000418ff */
[----:B------:R-:W-:Y:S01]  /*4a40*/  LDSM.16.MT88.4 R20, [R216+0x6100] ;  /* 0x00610000d814783b */ /* 0x000fe20000004200 */
[----:B------:R1:W4:Y:S06]  /*4a50*/  MUFU.EX2 R180, R0 ;  /* 0x0000000000b47308 */ /* 0x00032c0000000800 */
[C---:B------:R-:W-:Y:S08]  /*4a60*/  HMMA.16816.F32.BF16 R104, R4.reuse, R16, RZ ;  /* 0x000000100468723c */ /* 0x040ff000000418ff */
[----:B------:R-:W-:Y:S01]  /*4a70*/  HMMA.16816.F32.BF16 R120, R4, R18, RZ ;  /* 0x000000120478723c */ /* 0x000fe200000418ff */
[----:B------:R-:W4:Y:S01]  /*4a80*/  LDSM.16.MT88.4 R16, [R213+0x6100] ;  /* 0x00610000d510783b */ /* 0x000f220000004200 */
[----:B-1----:R-:W-:-:S04]  /*4a90*/  FFMA.FTZ R0, R58, c[0x0][0x2d0], -R8 ;  /* 0x0000b4003a007a23 */ /* 0x002fc80000010808 */
[----:B------:R1:W-:Y:S02]  /*4aa0*/  MUFU.EX2 R182, R0 ;  /* 0x0000000000b67308 */ /* 0x0003e40000000800 */
[C---:B---3--:R-:W-:Y:S08]  /*4ab0*/  HMMA.16816.F32.BF16 R96, R4.reuse, R24, RZ ;  /* 0x000000180460723c */ /* 0x048ff000000418ff */
[----:B------:R-:W-:Y:S01]  /*4ac0*/  HMMA.16816.F32.BF16 R64, R4, R26, RZ ;  /* 0x0000001a0440723c */ /* 0x000fe200000418ff */
[----:B------:R-:W3:Y:S01]  /*4ad0*/  LDSM.16.MT88.4 R24, [R214+0x6100] ;  /* 0x00610000d618783b */ /* 0x000ee20000004200 */
[----:B-1----:R-:W-:-:S06]  /*4ae0*/  FFMA.FTZ R0, R59, c[0x0][0x2d0], -R8 ;  /* 0x0000b4003b007a23 */ /* 0x002fcc0000010808 */
[C---:B--2---:R-:W-:Y:S01]  /*4af0*/  HMMA.16816.F32.BF16 R140, R4.reuse, R12, RZ ;  /* 0x0000000c048c723c */ /* 0x044fe200000418ff */
[----:B------:R-:W1:Y:S07]  /*4b00*/  MUFU.EX2 R176, R0 ;  /* 0x0000000000b07308 */ /* 0x000e6e0000000800 */
[C---:B------:R-:W-:Y:S01]  /*4b10*/  HMMA.16816.F32.BF16 R136, R4.reuse, R14, RZ ;  /* 0x0000000e0488723c */ /* 0x040fe200000418ff */
[----:B------:R-:W2:Y:S07]  /*4b20*/  LDSM.16.MT88.4 R12, [R215+0x6100] ;  /* 0x00610000d70c783b */ /* 0x000eae0000004200 */
[C---:B------:R-:W-:Y:S08]  /*4b30*/  HMMA.16816.F32.BF16 R60, R4.reuse, R32, RZ ;  /* 0x00000020043c723c */ /* 0x040ff000000418ff */
[C---:B------:R-:W-:Y:S01]  /*4b40*/  HMMA.16816.F32.BF16 R76, R4.reuse, R34, RZ ;  /* 0x00000022044c723c */ /* 0x040fe200000418ff */
        /* <DEDUP_REMOVED lines=9> */
[C---:B------:R-:W-:Y:S01]  /*4be0*/  HMMA.16816.F32.BF16 R68, R4.reuse, R30, RZ ;  /* 0x0000001e0444723c */ /* 0x040fe200000418ff */
[----:B------:R-:W1:Y:S07]  /*4bf0*/  LDSM.16.MT88.4 R28, [R214+0x900] ;  /* 0x00090000d61c783b */ /* 0x000e6e0000004200 */
[C---:B------:R-:W-:Y:S08]  /*4c00*/  HMMA.16816.F32.BF16 R52, R4.reuse, R54, RZ ;  /* 0x000000360434723c */ /* 0x040ff000000418ff */
[C---:B------:R-:W-:Y:S08]  /*4c10*/  HMMA.16816.F32.BF16 R48, R4.reuse, R50, RZ ;  /* 0x000000320430723c */ /* 0x040ff000000418ff */
[C---:B------:R-:W-:Y:S08]  /*4c20*/  HMMA.16816.F32.BF16 R44, R4.reuse, R46, RZ ;  /* 0x0000002e042c723c */ /* 0x040ff000000418ff */
[C---:B----4-:R-:W-:Y:S08]  /*4c30*/  HMMA.16816.F32.BF16 R144, R4.reuse, R16, RZ ;  /* 0x000000100490723c */ /* 0x050ff000000418ff */
[C---:B------:R-:W-:Y:S01]  /*4c40*/  HMMA.16816.F32.BF16 R148, R4.reuse, R18, RZ ;  /* 0x000000120494723c */ /* 0x040fe200000418ff */
[----:B------:R-:W4:Y:S07]  /*4c50*/  LDSM.16.MT88.4 R16, [R215+0x900] ;  /* 0x00090000d710783b */ /* 0x000f2e0000004200 */
[C---:B---3--:R-:W-:Y:S08]  /*4c60*/  HMMA.16816.F32.BF16 R152, R4.reuse, R24, RZ ;  /* 0x000000180498723c */ /* 0x048ff000000418ff */
[C---:B------:R-:W-:Y:S08]  /*4c70*/  HMMA.16816.F32.BF16 R156, R4.reuse, R26, RZ ;  /* 0x0000001a049c723c */ /* 0x040ff000000418ff */
[C---:B------:R-:W-:Y:S08]  /*4c80*/  HMMA.16816.F32.BF16 R160, R4.reuse, R20, RZ ;  /* 0x0000001404a0723c */ /* 0x040ff000000418ff */
[C---:B------:R-:W-:Y:S01]  /*4c90*/  HMMA.16816.F32.BF16 R56, R4.reuse, R22, RZ ;  /* 0x000000160438723c */ /* 0x040fe200000418ff */
[----:B------:R-:W3:Y:S07]  /*4ca0*/  LDSM.16.MT88.4 R20, [R216+0x900] ;  /* 0x00090000d814783b */ /* 0x000eee0000004200 */
[C---:B--2---:R-:W-:Y:S08]  /*4cb0*/  HMMA.16816.F32.BF16 R184, R4.reuse, R12, RZ ;  /* 0x0000000c04b8723c */ /* 0x044ff000000418ff */
[----:B------:R-:W-:Y:S01]  /*4cc0*/  HMMA.16816.F32.BF16 R192, R4, R14, RZ ;  /* 0x0000000e04c0723c */ /* 0x000fe200000418ff */
[----:B------:R-:W2:Y:S06]  /*4cd0*/  LDSM.16.MT88.4 R12, [R213+0x2900] ;  /* 0x00290000d50c783b */ /* 0x000eac0000004200 */
[----:B------:R-:W-:-:S02]  /*4ce0*/  F2FP.BF16.PACK_AB R4, R168, R217 ;  /* 0x000000d9a804723e */ /* 0x000fc400000010ff */
[----:B------:R-:W-:Y:S02]  /*4cf0*/  F2FP.BF16.PACK_AB R6, R181, R170 ;  /* 0x000000aab506723e */ /* 0x000fe400000010ff */
[----:B------:R-:W-:Y:S02]  /*4d00*/  F2FP.BF16.PACK_AB R5, R180, R11 ;  /* 0x0000000bb405723e */ /* 0x000fe400000010ff */
[----:B-1----:R-:W-:-:S07]  /*4d10*/  F2FP.BF16.PACK_AB R7, R176, R182 ;  /* 0x000000b6b007723e */ /* 0x002fce00000010ff */
[C---:B------:R-:W-:Y:S04]  /*4d20*/  HMMA.16816.F32.BF16 R24, R4.reuse, R32, R112 ;  /* 0x000000200418723c */ /* 0x040fe80000041870 */
[----:B------:R-:W-:Y:S01]  /*4d30*/  MOV R177, R192 ;  /* 0x000000c000b17202 */ /* 0x000fe20000000f00 */
[----:B------:R-:W-:Y:S01]  /*4d40*/  IMAD.MOV.U32 R174, RZ, RZ, R193 ;  /* 0x000000ffffae7224 */ /* 0x000fe200078e00c1 */
[----:B------:R-:W-:Y:S01]  /*4d50*/  MOV R172, R195 ;  /* 0x000000c300ac7202 */ /* 0x000fe20000000f00 */
[----:B------:R-:W-:Y:S01]  /*4d60*/  IMAD.MOV.U32 R173, RZ, RZ, R194 ;  /* 0x000000ffffad7224 */ /* 0x000fe200078e00c2 */
[C---:B------:R-:W-:Y:S08]  /*4d70*/  HMMA.16816.F32.BF16 R32, R4.reuse, R34, R124 ;  /* 0x000000220420723c */ /* 0x040ff0000004187c */
[C---:B------:R-:W-:Y:S08]  /*4d80*/  HMMA.16816.F32.BF16 R200, R4.reuse, R28, R108 ;  /* 0x0000001c04c8723c */ /* 0x040ff0000004186c */
[----:B------:R-:W-:Y:S01]  /*4d90*/  IMAD.MOV.U32 R113, RZ, RZ, R27 ;  /* 0x000000ffff717224 */ /* 0x000fe200078e001b */
[----:B------:R-:W-:Y:S01]  /*4da0*/  MOV R248, R24 ;  /* 0x0000001800f87202 */ /* 0x000fe20000000f00 */
[----:B------:R-:W-:Y:S01]  /*4db0*/  IMAD.MOV.U32 R112, RZ, RZ, R26 ;  /* 0x000000ffff707224 */ /* 0x000fe200078e001a */
[C---:B------:R-:W-:Y:S01]  /*4dc0*/  HMMA.16816.F32.BF16 R192, R4.reuse, R30, R84 ;  /* 0x0000001e04c0723c */ /* 0x040fe20000041854 */
[----:B------:R-:W-:Y:S01]  /*4dd0*/  IMAD.MOV.U32 R75, RZ, RZ, R25 ;  /* 0x000000ffff4b7224 */ /* 0x000fe200078e0019 */
[----:B------:R-:W-:Y:S03]  /*4de0*/  LDSM.16.MT88.4 R28, [R216+0x2900] ;  /* 0x00290000d81c783b */ /* 0x000fe60000004200 */
[----:B------:R-:W-:Y:S01]  /*4df0*/  IMAD.MOV.U32 R74, RZ, RZ, R33 ;  /* 0x000000ffff4a7224 */ /* 0x000fe200078e0021 */
[----:B------:R-:W1:Y:S01]  /*4e00*/  LDSM.16.MT88.4 R24, [R214+0x2900] ;  /* 0x00290000d618783b */ /* 0x000e620000004200 */
[----:B------:R-:W-:Y:S01]  /*4e10*/  MOV R73, R34 ;  /* 0x0000002200497202 */ /* 0x000fe20000000f00 */
[C---:B----4-:R-:W-:Y:S01]  /*4e20*/  HMMA.16816.F32.BF16 R108, R4.reuse, R18, R80 ;  /* 0x00000012046c723c */ /* 0x050fe20000041850 */
[----:B------:R-:W-:Y:S01]  /*4e30*/  IMAD.MOV.U32 R72, RZ, RZ, R35 ;  /* 0x000000ffff487224 */ /* 0x000fe200078e0023 */
[----:B------:R-:W-:Y:S01]  /*4e40*/  MOV R87, R183 ;  /* 0x000000b700577202 */ /* 0x000fe20000000f00 */
[----:B------:R-:W-:Y:S01]  /*4e50*/  IMAD.MOV.U32 R0, RZ, RZ, R32 ;  /* 0x000000ffff007224 */ /* 0x000fe200078e0020 */
[----:B------:R-:W-:Y:S01]  /*4e60*/  MOV R84, R180 ;  /* 0x000000b400547202 */ /* 0x000fe20000000f00 */
[----:B------:R-:W4:Y:S01]  /*4e70*/  LDSM.16.MT88.4 R32, [R215+0x2900] ;  /* 0x00290000d720783b */ /* 0x000f220000004200 */
[----:B------:R-:W-:Y:S01]  /*4e80*/  IMAD.MOV.U32 R86, RZ, RZ, R182 ;  /* 0x000000ffff567224 */ /* 0x000fe200078e00b6 */
[----:B------:R-:W-:Y:S01]  /*4e90*/  MOV R81, R176 ;  /* 0x000000b000517202 */ /* 0x000fe20000000f00 */
[----:B---3--:R-:W-:Y:S01]  /*4ea0*/  HMMA.16816.F32.BF16 R104, R4, R20, R104 ;  /* 0x000000140468723c */ /* 0x008fe20000041868 */
[----:B------:R-:W-:-:S02]  /*4eb0*/  IMAD.MOV.U32 R83, RZ, RZ, R113 ;  /* 0x000000ffff537224 */ /* 0x000fc400078e0071 */
[----:B------:R-:W-:Y:S02]  /*4ec0*/  IMAD.MOV.U32 R82, RZ, RZ, R112 ;  /* 0x000000ffff527224 */ /* 0x000fe400078e0070 */
[----:B------:R-:W-:Y:S02]  /*4ed0*/  IMAD.MOV.U32 R85, RZ, RZ, R181 ;  /* 0x000000ffff557224 */ /* 0x000fe400078e00b5 */
[----:B------:R-:W-:Y:S01]  /*4ee0*/  IMAD.MOV.U32 R80, RZ, RZ, R177 ;  /* 0x000000ffff507224 */ /* 0x000fe200078e00b1 */
[C---:B------:R-:W-:Y:S01]  /*4ef0*/  HMMA.16816.F32.BF16 R244, R4.reuse, R22, R120 ;  /* 0x0000001604f4723c */ /* 0x040fe20000041878 */
[----:B------:R-:W3:Y:S07]  /*4f00*/  LDSM.16.MT88.4 R20, [R213+0x4900] ;  /* 0x00490000d514783b */ /* 0x000eee0000004200 */
[C---:B------:R-:W-:Y:S01]  /*4f10*/  HMMA.16816.F32.BF16 R196, R4.reuse, R16, R100 ;  /* 0x0000001004c4723c */ /* 0x040fe20000041864 */
[----:B------:R-:W3:Y:S06]  /*4f20*/  LDSM.16.MT88.4 R16, [R214+0x4900] ;  /* 0x00490000d610783b */ /* 0x000eec0000004200 */
[----:B------:R-:W-:Y:S01]  /*4f30*/  IMAD.MOV.U32 R100, RZ, RZ, R175 ;  /* 0x000000ffff647224 */ /* 0x000fe200078e00af */
[----:B--2---:R-:W-:Y:S01]  /*4f40*/  HMMA.16816.F32.BF16 R112, R4, R12, R60 ;  /* 0x0000000c0470723c */ /* 0x004fe2000004183c */
[----:B------:R-:W-:Y:S01]  /*4f50*/  MOV R102, R179 ;  /* 0x000000b300667202 */ /* 0x000fe20000000f00 */
[----:B------:R-:W-:Y:S01]  /*4f60*/  IMAD.MOV.U32 R101, RZ, RZ, R178 ;  /* 0x000000ffff657224 */ /* 0x000fe200078e00b2 */
[----:B------:R-:W-:-:S04]  /*4f70*/  MOV R103, R168 ;  /* 0x000000a800677202 */ /* 0x000fc80000000f00 */
[----:B------:R-:W-:Y:S01]  /*4f80*/  IMAD.MOV.U32 R61, RZ, RZ, R174 ;  /* 0x000000ffff3d7224 */ /* 0x000fe200078e00ae */
[----:B------:R-:W-:Y:S01]  /*4f90*/  HMMA.16816.F32.BF16 R124, R4, R14, R76 ;  /* 0x0000000e047c723c */ /* 0x000fe2000004184c */
[----:B------:R-:W2:Y:S01]  /*4fa0*/  LDSM.16.MT88.4 R12, [R216+0x4900] ;  /* 0x00490000d80c783b */ /* 0x000ea20000004200 */
[----:B------:R-:W-:Y:S01]  /*4fb0*/  MOV R62, R173 ;  /* 0x000000ad003e7202 */ /* 0x000fe20000000f00 */
[----:B------:R-:W-:-:S05]  /*4fc0*/  IMAD.MOV.U32 R63, RZ, RZ, R172 ;  /* 0x000000ffff3f7224 */ /* 0x000fca00078e00ac */
[C---:B-1----:R-:W-:Y:S08]  /*4fd0*/  HMMA.16816.F32.BF16 R120, R4.reuse, R24, R40 ;  /* 0x000000180478723c */ /* 0x042ff00000041828 */
[C---:B------:R-:W-:Y:S01]  /*4fe0*/  HMMA.16816.F32.BF16 R208, R4.reuse, R26, R68 ;  /* 0x0000001a04d0723c */ /* 0x040fe20000041844 */
[----:B------:R-:W1:Y:S07]  /*4ff0*/  LDSM.16.MT88.4 R24, [R215+0x4900] ;  /* 0x00490000d718783b */ /* 0x000e6e0000004200 */
[C---:B------:R-:W-:Y:S08]  /*5000*/  HMMA.16816.F32.BF16 R96, R4.reuse, R28, R96 ;  /* 0x0000001c0460723c */ /* 0x040ff00000041860 */
[C---:B----4-:R-:W-:Y:S08]  /*5010*/  HMMA.16816.F32.BF16 R180, R4.reuse, R32, R92 ;  /* 0x0000002004b4723c */ /* 0x050ff0000004185c */
[C---:B---3--:R-:W-:Y:S08]  /*5020*/  HMMA.16816.F32.BF16 R172, R4.reuse, R20, R88 ;  /* 0x0000001404ac723c */ /* 0x048ff00000041858 */
[----:B------:R-:W-:Y:S01]  /*5030*/  HMMA.16816.F32.BF16 R92, R4, R18, R48 ;  /* 0x00000012045c723c */ /* 0x000fe20000041830 */
[----:B------:R-:W-:Y:S01]  /*5040*/  IMAD.MOV.U32 R43, RZ, RZ, R96 ;  /* 0x000000ffff2b7224 */ /* 0x000fe200078e0060 */
[----:B------:R-:W-:Y:S01]  /*5050*/  MOV R42, R97 ;  /* 0x00000061002a7202 */ /* 0x000fe20000000f00 */
[----:B------:R-:W-:-:S02]  /*5060*/  IMAD.MOV.U32 R41, RZ, RZ, R98 ;  /* 0x000000ffff297224 */ /* 0x000fc400078e0062 */
[----:B------:R-:W-:Y:S02]  /*5070*/  IMAD.MOV.U32 R40, RZ, RZ, R99 ;  /* 0x000000ffff287224 */ /* 0x000fe400078e0063 */
[----:B------:R-:W-:Y:S01]  /*5080*/  MOV R19, R75 ;  /* 0x0000004b00137202 */ /* 0x000fe20000000f00 */
[----:B--2---:R-:W-:Y:S01]  /*5090*/  HMMA.16816.F32.BF16 R88, R4, R12, R128 ;  /* 0x0000000c0458723c */ /* 0x004fe20000041880 */
[----:B------:R-:W-:-:S06]  /*50a0*/  IMAD.MOV.U32 R18, RZ, RZ, R248 ;  /* 0x000000ffff127224 */ /* 0x000fcc00078e00f8 */
[----:B------:R-:W-:Y:S01]  /*50b0*/  IMAD.MOV.U32 R128, RZ, RZ, R74 ;  /* 0x000000ffff807224 */ /* 0x000fe200078e004a */
[----:B------:R-:W-:Y:S01]  /*50c0*/  MOV R130, R72 ;  /* 0x0000004800827202 */ /* 0x000fe20000000f00 */
[----:B------:R-:W-:Y:S01]  /*50d0*/  IMAD.MOV.U32 R129, RZ, RZ, R73 ;  /* 0x000000ffff817224 */ /* 0x000fe200078e0049 */
[C---:B------:R-:W-:Y:S01]  /*50e0*/  HMMA.16816.F32.BF16 R204, R4.reuse, R30, R64 ;  /* 0x0000001e04cc723c */ /* 0x040fe20000041840 */
[----:B------:R-:W2:Y:S07]  /*50f0*/  LDSM.16.MT88.4 R28, [R213+0x6900] ;  /* 0x00690000d51c783b */ /* 0x000eae0000004200 */
[C---:B------:R-:W-:Y:S01]  /*5100*/  HMMA.16816.F32.BF16 R72, R4.reuse, R14, R44 ;  /* 0x0000000e0448723c */ /* 0x040fe2000004182c */
[----:B------:R-:W3:Y:S06]  /*5110*/  LDSM.16.MT88.4 R12, [R216+0x6900] ;  /* 0x00690000d80c783b */ /* 0x000eec0000004200 */
[----:B------:R-:W-:Y:S01]  /*5120*/  IMAD.MOV.U32 R47, RZ, RZ, R0 ;  /* 0x000000ffff2f7224 */ /* 0x000fe200078e0000 */
[C---:B------:R-:W-:Y:S01]  /*5130*/  HMMA.16816.F32.BF16 R176, R4.reuse, R34, R116 ;  /* 0x0000002204b0723c */ /* 0x040fe20000041874 */
[----:B------:R-:W-:Y:S01]  /*5140*/  FFMA.FTZ R0, R165, c[0x0][0x2d0], -R9 ;  /* 0x0000b400a5007a23 */ /* 0x000fe20000010809 */
[----:B------:R-:W-:Y:S03]  /*5150*/  LDSM.16.MT88.4 R32, [R215+0x6900] ;  /* 0x00690000d720783b */ /* 0x000fe60000004200 */
[----:B------:R4:W-:Y:S02]  /*5160*/  MUFU.EX2 R45, R0 ;  /* 0x00000000002d7308 */ /* 0x0009e40000000800 */
[----:B------:R-:W-:Y:S01]  /*5170*/  MOV R118, R171 ;  /* 0x000000ab00767202 */ /* 0x000fe20000000f00 */
[----:B------:R-:W-:Y:S01]  /*5180*/  IMAD.MOV.U32 R117, RZ, RZ, R170 ;  /* 0x000000ffff757224 */ /* 0x000fe200078e00aa */
[----:B------:R-:W-:Y:S01]  /*5190*/  HMMA.16816.F32.BF16 R96, R4, R16, R36 ;  /* 0x000000100460723c */ /* 0x000fe20000041824 */
[----:B------:R-:W-:-:S02]  /*51a0*/  IMAD.MOV.U32 R116, RZ, RZ, R169 ;  /* 0x000000ffff747224 */ /* 0x000fc400078e00a9 */
[----:B------:R-:W-:Y:S01]  /*51b0*/  IMAD.MOV.U32 R119, RZ, RZ, R81 ;  /* 0x000000ffff777224 */ /* 0x000fe200078e0051 */
[----:B------:R-:W-:-:S03]  /*51c0*/  MOV R165, R117 ;  /* 0x0000007500a57202 */ /* 0x000fc60000000f00 */
[----:B------:R-:W-:Y:S01]  /*51d0*/  IMAD.MOV.U32 R36, RZ, RZ, R80 ;  /* 0x000000ffff247224 */ /* 0x000fe200078e0050 */
[C---:B------:R-:W-:Y:S01]  /*51e0*/  HMMA.16816.F32.BF16 R168, R4.reuse, R22, R52 ;  /* 0x0000001604a8723c */ /* 0x040fe20000041834 */
[----:B------:R-:W3:Y:S01]  /*51f0*/  LDSM.16.MT88.4 R20, [R214+0x6900] ;  /* 0x00690000d614783b */ /* 0x000ee20000004200 */
[----:B------:R-:W-:Y:S01]  /*5200*/  MOV R16, R82 ;  /* 0x0000005200107202 */ /* 0x000fe20000000f00 */
[----:B------:R-:W-:Y:S01]  /*5210*/  IMAD.MOV.U32 R17, RZ, RZ, R83 ;  /* 0x000000ffff117224 */ /* 0x000fe200078e0053 */
[----:B------:R-:W-:Y:S01]  /*5220*/  MOV R39, R63 ;  /* 0x0000003f00277202 */ /* 0x000fe20000000f00 */
[----:B----4-:R-:W-:Y:S02]  /*5230*/  FFMA.FTZ R0, R166, c[0x0][0x2d0], -R9 ;  /* 0x0000b400a6007a23 */ /* 0x010fe40000010809 */
[----:B------:R-:W-:Y:S01]  /*5240*/  IMAD.MOV.U32 R38, RZ, RZ, R62 ;  /* 0x000000ffff267224 */ /* 0x000fe200078e003e */
[----:B-1----:R-:W-:Y:S01]  /*5250*/  HMMA.16816.F32.BF16 R52, R4, R24, R140 ;  /* 0x000000180434723c */ /* 0x002fe2000004188c */
[----:B------:R1:W4:Y:S01]  /*5260*/  MUFU.EX2 R46, R0 ;  /* 0x00000000002e7308 */ /* 0x0003220000000800 */
[----:B------:R-:W-:-:S05]  /*5270*/  IMAD.MOV.U32 R37, RZ, RZ, R61 ;  /* 0x000000ffff257224 */ /* 0x000fca00078e003d */
[----:B------:R-:W-:Y:S01]  /*5280*/  MOV R140, R18 ;  /* 0x00000012008c7202 */ /* 0x000fe20000000f00 */
[C---:B------:R-:W-:Y:S01]  /*5290*/  HMMA.16816.F32.BF16 R80, R4.reuse, R26, R136 ;  /* 0x0000001a0450723c */ /* 0x040fe20000041888 */
[----:B------:R-:W3:Y:S01]  /*52a0*/  LDSM.16.MT88.4 R24, [R213+0x1100] ;  /* 0x00110000d518783b */ /* 0x000ee20000004200 */
[----:B------:R-:W-:Y:S01]  /*52b0*/  IMAD.MOV.U32 R141, RZ, RZ, R19 ;  /* 0x000000ffff8d7224 */ /* 0x000fe200078e0013 */
[----:B------:R-:W-:Y:S01]  /*52c0*/  MOV R143, R17 ;  /* 0x00000011008f7202 */ /* 0x000fe20000000f00 */
[----:B------:R-:W-:Y:S02]  /*52d0*/  IMAD.MOV.U32 R142, RZ, RZ, R16 ;  /* 0x000000ffff8e7224 */ /* 0x000fe400078e0010 */
[----:B------:R-:W-:Y:S01]  /*52e0*/  LDSM.16.MT88.4 R16, [R215+0x1100] ;  /* 0x00110000d710783b */ /* 0x000fe20000004200 */
[----:B------:R-:W-:Y:S01]  /*52f0*/  IMAD.MOV.U32 R136, RZ, RZ, R118 ;  /* 0x000000ffff887224 */ /* 0x000fe200078e0076 */
[----:B--2---:R-:W-:Y:S01]  /*5300*/  HMMA.16816.F32.BF16 R76, R4, R30, R148 ;  /* 0x0000001e044c723c */ /* 0x004fe20000041894 */
[----:B-1----:R-:W-:Y:S01]  /*5310*/  FFMA.FTZ R0, R167, c[0x0][0x2d0], -R9 ;  /* 0x0000b400a7007a23 */ /* 0x002fe20000010809 */
[----:B------:R-:W-:Y:S01]  /*5320*/  MOV R138, R42 ;  /* 0x0000002a008a7202 */ /* 0x000fe20000000f00 */
[----:B------:R-:W-:-:S02]  /*5330*/  IMAD.MOV.U32 R137, RZ, RZ, R43 ;  /* 0x000000ffff897224 */ /* 0x000fc400078e002b */
[----:B------:R1:W2:Y:S01]  /*5340*/  MUFU.EX2 R44, R0 ;  /* 0x00000000002c7308 */ /* 0x0002a20000000800 */
[----:B------:R-:W-:Y:S01]  /*5350*/  IMAD.MOV.U32 R118, RZ, RZ, R243 ;  /* 0x000000ffff767224 */ /* 0x000fe200078e00f3 */
[----:B------:R-:W-:Y:S01]  /*5360*/  MOV R149, R128 ;  /* 0x0000008000957202 */ /* 0x000fe20000000f00 */
[C---:B---3--:R-:W-:Y:S01]  /*5370*/  HMMA.16816.F32.BF16 R60, R4.reuse, R12, R160 ;  /* 0x0000000c043c723c */ /* 0x048fe200000418a0 */
[----:B------:R-:W-:Y:S02]  /*5380*/  IMAD.MOV.U32 R148, RZ, RZ, R47 ;  /* 0x000000ffff947224 */ /* 0x000fe400078e002f */
[----:B------:R-:W-:Y:S02]  /*5390*/  IMAD.MOV.U32 R47, RZ, RZ, R39 ;  /* 0x000000ffff2f7224 */ /* 0x000fe400078e0027 */
[----:B------:R-:W-:Y:S01]  /*53a0*/  IMAD.MOV.U32 R150, RZ, RZ, R129 ;  /* 0x000000ffff967224 */ /* 0x000fe200078e0081 */
[----:B------:R-:W-:Y:S01]  /*53b0*/  MOV R129, R84 ;  /* 0x0000005400817202 */ /* 0x000fe20000000f00 */
[----:B----4-:R-:W-:Y:S01]  /*53c0*/  IMAD.MOV.U32 R162, RZ, RZ, R46 ;  /* 0x000000ffffa27224 */ /* 0x010fe200078e002e */
[----:B------:R-:W-:Y:S01]  /*53d0*/  MOV R163, R45 ;  /* 0x0000002d00a37202 */ /* 0x000fe20000000f00 */
[----:B------:R-:W-:Y:S01]  /*53e0*/  HMMA.16816.F32.BF16 R64, R4, R20, R152 ;  /* 0x000000140440723c */ /* 0x000fe20000041898 */
[----:B------:R-:W-:Y:S01]  /*53f0*/  IMAD.MOV.U32 R45, RZ, RZ, R37 ;  /* 0x000000ffff2d7224 */ /* 0x000fe200078e0025 */
[----:B------:R-:W-:Y:S01]  /*5400*/  MOV R46, R38 ;  /* 0x00000026002e7202 */ /* 0x000fe20000000f00 */
[----:B------:R-:W-:Y:S01]  /*5410*/  IMAD.MOV.U32 R151, RZ, RZ, R130 ;  /* 0x000000ffff977224 */ /* 0x000fe200078e0082 */
[----:B------:R-:W-:Y:S01]  /*5420*/  MOV R37, R87 ;  /* 0x0000005700257202 */ /* 0x000fe20000000f00 */
[----:B-1----:R-:W-:-:S02]  /*5430*/  FFMA.FTZ R0, R188, c[0x0][0x2d0], -R9 ;  /* 0x0000b400bc007a23 */ /* 0x002fc40000010809 */
[----:B--2---:R-:W-:Y:S01]  /*5440*/  IMAD.MOV.U32 R161, RZ, RZ, R44 ;  /* 0x000000ffffa17224 */ /* 0x004fe200078e002c */
[C---:B------:R-:W-:Y:S01]  /*5450*/  HMMA.16816.F32.BF16 R48, R4.reuse, R22, R156 ;  /* 0x000000160430723c */ /* 0x040fe2000004189c */
[----:B------:R1:W2:Y:S01]  /*5460*/  MUFU.EX2 R131, R0 ;  /* 0x0000000000837308 */ /* 0x0002a20000000800 */
[----:B------:R-:W-:Y:S01]  /*5470*/  IMAD.MOV.U32 R44, RZ, RZ, R36 ;  /* 0x000000ffff2c7224 */ /* 0x000fe200078e0024 */
[----:B------:R-:W3:Y:S01]  /*5480*/  LDSM.16.MT88.4 R20, [R214+0x1100] ;  /* 0x00110000d614783b */ /* 0x000ee20000004200 */
[----:B------:R-:W-:Y:S02]  /*5490*/  IMAD.MOV.U32 R130, RZ, RZ, R85 ;  /* 0x000000ffff827224 */ /* 0x000fe400078e0055 */
[----:B------:R-:W-:Y:S02]  /*54a0*/  IMAD.MOV.U32 R36, RZ, RZ, R86 ;  /* 0x000000ffff247224 */ /* 0x000fe400078e0056 */
[----:B------:R-:W-:Y:S01]  /*54b0*/  HMMA.16816.F32.BF16 R68, R4, R28, R144 ;  /* 0x0000001c0444723c */ /* 0x000fe20000041890 */
[----:B------:R-:W-:-:S02]  /*54c0*/  IMAD.MOV.U32 R139, RZ, RZ, R41 ;  /* 0x000000ffff8b7224 */ /* 0x000fc400078e0029 */
[----:B------:R-:W-:Y:S02]  /*54d0*/  IMAD.MOV.U32 R128, RZ, RZ, R40 ;  /* 0x000000ffff807224 */ /* 0x000fe400078e0028 */
[----:B------:R-:W-:Y:S01]  /*54e0*/  IMAD.MOV.U32 R38, RZ, RZ, R219 ;  /* 0x000000ffff267224 */ /* 0x000fe200078e00db */
[----:B------:R-:W-:Y:S01]  /*54f0*/  LDSM.16.MT88.4 R40, [R216+0x1100] ;  /* 0x00110000d828783b */ /* 0x000fe20000004200 */
[----:B-1----:R-:W-:Y:S01]  /*5500*/  FFMA.FTZ R0, R133, c[0x0][0x2d0], -R8 ;  /* 0x0000b40085007a23 */ /* 0x002fe20000010808 */
[C---:B------:R-:W-:Y:S02]  /*5510*/  HMMA.16816.F32.BF16 R84, R4.reuse, R14, R56 ;  /* 0x0000000e0454723c */ /* 0x040fe40000041838 */
[----:B------:R-:W1:Y:S01]  /*5520*/  LDSM.16.MT88.4 R12, [R213+0x3100] ;  /* 0x00310000d50c783b */ /* 0x000e620000004200 */
[----:B------:R-:W-:Y:S01]  /*5530*/  IMAD.MOV.U32 R39, RZ, RZ, R218 ;  /* 0x000000ffff277224 */ /* 0x000fe200078e00da */
[----:B------:R4:W-:Y:S04]  /*5540*/  MUFU.EX2 R248, R0 ;  /* 0x0000000000f87308 */ /* 0x0009e80000000800 */
[----:B------:R-:W-:Y:S01]  /*5550*/  HMMA.16816.F32.BF16 R44, R4, R34, R44 ;  /* 0x00000022042c723c */ /* 0x000fe2000004182c */
[----:B------:R-:W-:Y:S01]  /*5560*/  MOV R146, R136 ;  /* 0x0000008800927202 */ /* 0x000fe20000000f00 */
[----:B------:R-:W-:-:S02]  /*5570*/  IMAD.MOV.U32 R145, RZ, RZ, R129 ;  /* 0x000000ffff917224 */ /* 0x000fc400078e0081 */
[----:B------:R-:W-:Y:S02]  /*5580*/  IMAD.MOV.U32 R154, RZ, RZ, R36 ;  /* 0x000000ffff9a7224 */ /* 0x000fe400078e0024 */
[----:B------:R-:W-:Y:S02]  /*5590*/  IMAD.MOV.U32 R117, RZ, RZ, R212 ;  /* 0x000000ffff757224 */ /* 0x000fe400078e00d4 */
[----:B------:R-:W-:Y:S01]  /*55a0*/  IMAD.MOV.U32 R188, RZ, RZ, R101 ;  /* 0x000000ffffbc7224 */ /* 0x000fe200078e0065 */
[----:B------:R-:W-:Y:S01]  /*55b0*/  MOV R144, R130 ;  /* 0x0000008200907202 */ /* 0x000fe20000000f00 */
[----:B------:R-:W-:Y:S01]  /*55c0*/  IMAD.MOV.U32 R147, RZ, RZ, R116 ;  /* 0x000000ffff937224 */ /* 0x000fe200078e0074 */
[----:B------:R1:W5:Y:S01]  /*55d0*/  LDL.LU R219, [R1+0x28] ;  /* 0x0000280001db7983 */ /* 0x0003620000300800 */
[----:B----4-:R-:W-:Y:S01]  /*55e0*/  FFMA.FTZ R0, R134, c[0x0][0x2d0], -R8 ;  /* 0x0000b40086007a23 */ /* 0x010fe20000010808 */
[----:B------:R-:W-:Y:S01]  /*55f0*/  HMMA.16816.F32.BF16 R56, R4, R32, R184 ;  /* 0x000000200438723c */ /* 0x000fe200000418b8 */
[----:B------:R-:W-:Y:S01]  /*5600*/  IMAD.MOV.U32 R136, RZ, RZ, R137 ;  /* 0x000000ffff887224 */ /* 0x000fe200078e0089 */
[----:B------:R-:W4:Y:S01]  /*5610*/  LDSM.16.MT88.4 R32, [R214+0x3100] ;  /* 0x00310000d620783b */ /* 0x000f220000004200 */
[----:B------:R2:W1:Y:S01]  /*5620*/  MUFU.EX2 R243, R0 ;  /* 0x0000000000f37308 */ /* 0x0004620000000800 */
[----:B------:R-:W-:-:S02]  /*5630*/  IMAD.MOV.U32 R129, RZ, RZ, R37 ;  /* 0x000000ffff817224 */ /* 0x000fc400078e0025 */
[----:B------:R-:W-:Y:S01]  /*5640*/  IMAD.MOV.U32 R152, RZ, RZ, R39 ;  /* 0x000000ffff987224 */ /* 0x000fe200078e0027 */
[----:B------:R-:W-:Y:S01]  /*5650*/  MOV R116, R217 ;  /* 0x000000d900747202 */ /* 0x000fe20000000f00 */
[----:B------:R-:W-:Y:S01]  /*5660*/  IMAD.MOV.U32 R155, RZ, RZ, R147 ;  /* 0x000000ffff9b7224 */ /* 0x000fe200078e0093 */
[----:B------:R-:W-:Y:S01]  /*5670*/  MOV R153, R117 ;  /* 0x0000007500997202 */ /* 0x000fe20000000f00 */
[----:B------:R-:W-:Y:S01]  /*5680*/  IMAD.MOV.U32 R160, RZ, RZ, R119 ;  /* 0x000000ffffa07224 */ /* 0x000fe200078e0077 */
[----:B------:R3:W5:Y:S01]  /*5690*/  LDL.LU R218, [R1+0x24] ;  /* 0x0000240001da7983 */ /* 0x0007620000300800 */
[----:B--2---:R-:W-:Y:S01]  /*56a0*/  FFMA.FTZ R0, R164, c[0x0][0x2d0], -R8 ;  /* 0x0000b400a4007a23 */ /* 0x004fe20000010808 */
[----:B------:R-:W-:Y:S02]  /*56b0*/  F2FP.BF16.PACK_AB R4, R162, R163 ;  /* 0x000000a3a204723e */ /* 0x000fe400000010ff */
[----:B------:R-:W-:Y:S01]  /*56c0*/  F2FP.BF16.PACK_AB R6, R131, R161 ;  /* 0x000000a18306723e */ /* 0x000fe200000010ff */
[----:B------:R2:W-:Y:S01]  /*56d0*/  MUFU.EX2 R134, R0 ;  /* 0x0000000000867308 */ /* 0x0005e20000000800 */
[----:B-1----:R-:W-:Y:S01]  /*56e0*/  F2FP.BF16.PACK_AB R5, R243, R248 ;  /* 0x000000f8f305723e */ /* 0x002fe200000010ff */
[----:B------:R-:W-:Y:S01]  /*56f0*/  IMAD.MOV.U32 R137, RZ, RZ, R138 ;  /* 0x000000ffff897224 */ /* 0x000fe200078e008a */
[----:B------:R1:W5:Y:S01]  /*5700*/  LDL.LU R217, [R1+0x20] ;  /* 0x0000200001d97983 */ /* 0x0003620000300800 */
[----:B--2---:R-:W-:Y:S01]  /*5710*/  FFMA.FTZ R0, R135, c[0x0][0x2d0], -R8 ;  /* 0x0000b40087007a23 */ /* 0x004fe20000010808 */
[----:B------:R-:W-:Y:S01]  /*5720*/  MOV R138, R139 ;  /* 0x0000008b008a7202 */ /* 0x000fe20000000f00 */
[----:B------:R-:W-:Y:S01]  /*5730*/  IMAD.MOV.U32 R147, RZ, RZ, R165 ;  /* 0x000000ffff937224 */ /* 0x000fe200078e00a5 */
[----:B------:R1:W5:Y:S01]  /*5740*/  LDL.LU R212, [R1+0x1c] ;  /* 0x00001c0001d47983 */ /* 0x0003620000300800 */
[----:B------:R-:W2:Y:S01]  /*5750*/  MUFU.EX2 R133, R0 ;  /* 0x0000000000857308 */ /* 0x000ea20000000800 */
[----:B------:R-:W-:Y:S01]  /*5760*/  IMAD.MOV.U32 R139, RZ, RZ, R128 ;  /* 0x000000ffff8b7224 */ /* 0x000fe200078e0080 */
[----:B------:R-:W-:Y:S01]  /*5770*/  MOV R128, R38 ;  /* 0x0000002600807202 */ /* 0x000fe20000000f00 */
[----:B------:R-:W-:Y:S01]  /*5780*/  IMAD.MOV.U32 R130, RZ, RZ, R116 ;  /* 0x000000ffff827224 */ /* 0x000fe200078e0074 */
[----:B------:R-:W1:Y:S01]  /*5790*/  LDSM.16.MT88.4 R36, [R215+0x3100] ;  /* 0x00310000d724783b */ /* 0x000e620000004200 */
[----:B------:R-:W-:Y:S01]  /*57a0*/  MOV R135, R100 ;  /* 0x0000006400877202 */ /* 0x000fe20000000f00 */
[----:B------:R-:W-:Y:S01]  /*57b0*/  UIMAD.WIDE.U32 UR26, UR25, UR4, URZ ;  /* 0x00000004191a72a5 */ /* 0x000fe2000f8e003f */
[----:B------:R-:W-:Y:S01]  /*57c0*/  PLOP3.LUT P0, PT, PT, PT, UP1, 0x40, 0x0 ;  /* 0x000000000000781c */ /* 0x000fe20003f0e818 */
[----:B------:R-:W-:-:S02]  /*57d0*/  UIADD3 UR21, UR21, -0x2, URZ ;  /* 0xfffffffe15157890 */ /* 0x000fc4000fffe03f */
[----:B------:R-:W-:-:S04]  /*57e0*/  @UP2 USHF.R.U32.HI UR25, URZ, UR5, UR27 ;  /* 0x000000053f192299 */ /* 0x000fc8000801161b */
[----:B------:R-:W-:Y:S01]  /*57f0*/  UIADD3 UR4, UR24, UR25, URZ ;  /* 0x0000001918047290 */ /* 0x000fe2000fffe03f */
[----:B--2---:R-:W-:Y:S01]  /*5800*/  F2FP.BF16.PACK_AB R7, R133, R134 ;  /* 0x000000868507723e */ /* 0x004fe200000010ff */
[----:B------:R-:W-:Y:S01]  /*5810*/  IMAD.MOV.U32 R0, RZ, RZ, R118 ;  /* 0x000000ffff007224 */ /* 0x000fe200078e0076 */
[----:B------:R-:W-:Y:S02]  /*5820*/  ULDC UR25, c[0x0][0x328] ;  /* 0x0000ca0000197ab9 */ /* 0x000fe40000000800 */
[----:B------:R-:W-:Y:S01]  /*5830*/  UIADD3 UR25, UR4, UR25, URZ ;  /* 0x0000001904197290 */ /* 0x000fe2000fffe03f */
[----:B------:R-:W-:Y:S02]  /*5840*/  FFMA.FTZ R0, R0, c[0x0][0x2d0], -R9 ;  /* 0x0000b40000007a23 */ /* 0x000fe40000010809 */
[C---:B------:R-:W-:Y:S08]  /*5850*/  HMMA.16816.F32.BF16 R28, R4.reuse, R26, R148 ;  /* 0x0000001a041c723c */ /* 0x040ff00000041894 */
[C---:B------:R-:W-:Y:S01]  /*5860*/  HMMA.16816.F32.BF16 R140, R4.reuse, R24, R140 ;  /* 0x00000018048c723c */ /* 0x040fe2000004188c */
[----:B------:R-:W-:Y:S07]  /*5870*/  LDSM.16.MT88.4 R24, [R213+0x5100] ;  /* 0x00510000d518783b */ /* 0x000fee0000004200 */
[C---:B---3--:R-:W-:Y:S07]  /*5880*/  HMMA.16816.F32.BF16 R148, R4.reuse, R20, R200 ;  /* 0x000000140494723c */ /* 0x048fee00000418c8 */
[----:B------:R-:W-:Y:S01]  /*5890*/  IMAD.MOV.U32 R202, RZ, RZ, R102 ;  /* 0x000000ffffca7224 */ /* 0x000fe200078e0066 */
[----:B------:R-:W-:Y:S01]  /*58a0*/  MOV R187, R28 ;  /* 0x0000001c00bb7202 */ /* 0x000fe20000000f00 */
[----:B------:R-:W-:Y:S01]  /*58b0*/  IMAD.MOV.U32 R186, RZ, RZ, R29 ;  /* 0x000000ffffba7224 */ /* 0x000fe200078e001d */
[----:B------:R-:W-:Y:S01]  /*58c0*/  MOV R184, R31 ;  /* 0x0000001f00b87202 */ /* 0x000fe20000000f00 */
[----:B------:R-:W-:Y:S01]  /*58d0*/  IMAD.MOV.U32 R185, RZ, RZ, R30 ;  /* 0x000000ffffb97224 */ /* 0x000fe200078e001e */
[----:B------:R-:W-:Y:S01]  /*58e0*/  MOV R203, R103 ;  /* 0x0000006700cb7202 */ /* 0x000fe20000000f00 */
[----:B------:R-:W2:Y:S01]  /*58f0*/  LDSM.16.MT88.4 R28, [R216+0x3100] ;  /* 0x00310000d81c783b */ /* 0x000ea20000004200 */
[C---:B------:R-:W-:Y:S08]  /*5900*/  HMMA.16816.F32.BF16 R164, R4.reuse, R16, R196 ;  /* 0x0000001004a4723c */ /* 0x040ff000000418c4 */
[C---:B------:R-:W-:Y:S01]  /*5910*/  HMMA.16816.F32.BF16 R108, R4.reuse, R18, R108 ;  /* 0x00000012046c723c */ /* 0x040fe2000004186c */
[----:B------:R-:W3:Y:S07]  /*5920*/  LDSM.16.MT88.4 R16, [R214+0x5100] ;  /* 0x00510000d610783b */ /* 0x000eee0000004200 */
[C---:B------:R-:W-:Y:S01]  /*5930*/  HMMA.16816.F32.BF16 R100, R4.reuse, R22, R192 ;  /* 0x000000160464723c */ /* 0x040fe200000418c0 */
[----:B------:R-:W2:Y:S07]  /*5940*/  LDSM.16.MT88.4 R20, [R215+0x5100] ;  /* 0x00510000d714783b */ /* 0x000eae0000004200 */
[C---:B------:R-:W-:Y:S08]  /*5950*/  HMMA.16816.F32.BF16 R112, R4.reuse, R12, R112 ;  /* 0x0000000c0470723c */ /* 0x040ff00000041870 */
[C---:B------:R-:W-:Y:S01]  /*5960*/  HMMA.16816.F32.BF16 R116, R4.reuse, R14, R124 ;  /* 0x0000000e0474723c */ /* 0x040fe2000004187c */
[----:B------:R-:W2:Y:S07]  /*5970*/  LDSM.16.MT88.4 R12, [R216+0x5100] ;  /* 0x00510000d80c783b */ /* 0x000eae0000004200 */
[C---:B----4-:R-:W-:Y:S08]  /*5980*/  HMMA.16816.F32.BF16 R120, R4.reuse, R32, R120 ;  /* 0x000000200478723c */ /* 0x050ff00000041878 */
[C---:B------:R-:W-:Y:S08]  /*5990*/  HMMA.16816.F32.BF16 R124, R4.reuse, R34, R208 ;  /* 0x00000022047c723c */ /* 0x040ff000000418d0 */
[C---:B-1----:R-:W-:Y:S07]  /*59a0*/  HMMA.16816.F32.BF16 R32, R4.reuse, R36, R180 ;  /* 0x000000240420723c */ /* 0x042fee00000418b4 */
[----:B------:R-:W-:Y:S01]  /*59b0*/  MOV R181, R135 ;  /* 0x0000008700b57202 */ /* 0x000fe20000000f00 */
[----:B------:R-:W-:Y:S01]  /*59c0*/  HMMA.16816.F32.BF16 R156, R4, R40, R104 ;  /* 0x00000028049c723c */ /* 0x000fe20000041868 */
[----:B------:R-:W-:Y:S01]  /*59d0*/  IMAD.MOV.U32 R135, RZ, RZ, R188 ;  /* 0x000000ffff877224 */ /* 0x000fe200078e00bc */
[----:B------:R-:W-:Y:S01]  /*59e0*/  MOV R183, R202 ;  /* 0x000000ca00b77202 */ /* 0x000fe20000000f00 */
[----:B------:R-:W-:-:S02]  /*59f0*/  IMAD.MOV.U32 R182, RZ, RZ, R203 ;  /* 0x000000ffffb67224 */ /* 0x000fc400078e00cb */
[----:B------:R-:W-:-:S03]  /*5a00*/  IMAD.MOV.U32 R180, RZ, RZ, R187 ;  /* 0x000000ffffb47224 */ /* 0x000fc600078e00bb */
[C---:B------:R-:W-:Y:S08]  /*5a10*/  HMMA.16816.F32.BF16 R104, R4.reuse, R42, R244 ;  /* 0x0000002a0468723c */ /* 0x040ff000000418f4 */
[----:B--2---:R-:W-:Y:S01]  /*5a20*/  HMMA.16816.F32.BF16 R136, R4, R28, R136 ;  /* 0x0000001c0488723c */ /* 0x004fe20000041888 */
[----:B------:R-:W-:Y:S01]  /*5a30*/  IMAD.MOV.U32 R41, RZ, RZ, R32 ;  /* 0x000000ffff297224 */ /* 0x000fe200078e0020 */
[----:B------:R-:W-:Y:S01]  /*5a40*/  MOV R43, R34 ;  /* 0x00000022002b7202 */ /* 0x000fe20000000f00 */
[----:B------:R-:W-:-:S02]  /*5a50*/  IMAD.MOV.U32 R40, RZ, RZ, R33 ;  /* 0x000000ffff287224 */ /* 0x000fc400078e0021 */
[----:B------:R-:W-:-:S03]  /*5a60*/  IMAD.MOV.U32 R42, RZ, RZ, R35 ;  /* 0x000000ffff2a7224 */ /* 0x000fc600078e0023 */
[C---:B------:R-:W-:Y:S01]  /*5a70*/  HMMA.16816.F32.BF16 R204, R4.reuse, R30, R204 ;  /* 0x0000001e04cc723c */ /* 0x040fe200000418cc */
[----:B------:R-:W1:Y:S07]  /*5a80*/  LDSM.16.MT88.4 R28, [R213+0x7100] ;  /* 0x00710000d51c783b */ /* 0x000e6e0000004200 */
[C---:B------:R-:W-:Y:S07]  /*5a90*/  HMMA.16816.F32.BF16 R244, R4.reuse, R24, R172 ;  /* 0x0000001804f4723c */ /* 0x040fee00000418ac */
[----:B------:R-:W-:Y:S01]  /*5aa0*/  MOV R174, R190 ;  /* 0x000000be00ae7202 */ /* 0x000fe20000000f00 */
[----:B------:R-:W-:Y:S01]  /*5ab0*/  HMMA.16816.F32.BF16 R32, R4, R38, R176 ;  /* 0x000000260420723c */ /* 0x000fe200000418b0 */
[----:B------:R-:W-:-:S06]  /*5ac0*/  IMAD.MOV.U32 R175, RZ, RZ, R189 ;  /* 0x000000ffffaf7224 */ /* 0x000fcc00078e00bd */
[----:B------:R-:W-:Y:S01]  /*5ad0*/  MOV R176, R152 ;  /* 0x0000009800b07202 */ /* 0x000fe20000000f00 */
[C---:B---3--:R-:W-:Y:S01]  /*5ae0*/  HMMA.16816.F32.BF16 R196, R4.reuse, R18, R92 ;  /* 0x0000001204c4723c */ /* 0x048fe2000004185c */
[----:B------:R-:W-:Y:S01]  /*5af0*/  IMAD.MOV.U32 R152, RZ, RZ, R154 ;  /* 0x000000ffff987224 */ /* 0x000fe200078e009a */
[----:B------:R-:W-:Y:S01]  /*5b00*/  MOV R154, R155 ;  /* 0x0000009b009a7202 */ /* 0x000fe20000000f00 */
[----:B------:R-:W-:Y:S01]  /*5b10*/  IMAD.MOV.U32 R155, RZ, RZ, R191 ;  /* 0x000000ffff9b7224 */ /* 0x000fe200078e00bf */
[----:B------:R-:W-:Y:S01]  /*5b20*/  MOV R177, R181 ;  /* 0x000000b500b17202 */ /* 0x000fe20000000f00 */
[----:B------:R-:W-:Y:S01]  /*5b30*/  IMAD.MOV.U32 R178, RZ, RZ, R182 ;  /* 0x000000ffffb27224 */ /* 0x000fe200078e00b6 */
[----:B------:R-:W-:Y:S01]  /*5b40*/  MOV R181, R186 ;  /* 0x000000ba00b57202 */ /* 0x000fe20000000f00 */
[----:B------:R-:W-:Y:S01]  /*5b50*/  IMAD.MOV.U32 R182, RZ, RZ, R185 ;  /* 0x000000ffffb67224 */ /* 0x000fe200078e00b9 */
[----:B------:R-:W-:Y:S01]  /*5b60*/  HMMA.16816.F32.BF16 R92, R4, R20, R52 ;  /* 0x00000014045c723c */ /* 0x000fe20000041834 */
[----:B------:R2:W3:Y:S01]  /*5b70*/  MUFU.EX2 R53, R0 ;  /* 0x0000000000357308 */ /* 0x0004e20000000800 */
[----:B------:R-:W-:Y:S01]  /*5b80*/  MOV R179, R183 ;  /* 0x000000b700b37202 */ /* 0x000fe20000000f00 */
[----:B------:R-:W-:Y:S01]  /*5b90*/  IMAD.MOV.U32 R172, RZ, RZ, R181 ;  /* 0x000000ffffac7224 */ /* 0x000fe200078e00b5 */
[----:B------:R-:W-:-:S02]  /*5ba0*/  MOV R181, R163 ;  /* 0x000000a300b57202 */ /* 0x000fc40000000f00 */
[----:B------:R-:W-:Y:S02]  /*5bb0*/  MOV R163, R11 ;  /* 0x0000000b00a37202 */ /* 0x000fe40000000f00 */
[C---:B------:R-:W-:Y:S01]  /*5bc0*/  HMMA.16816.F32.BF16 R192, R4.reuse, R12, R88 ;  /* 0x0000000c04c0723c */ /* 0x040fe20000041858 */
[----:B------:R-:W-:Y:S01]  /*5bd0*/  MOV R183, R184 ;  /* 0x000000b800b77202 */ /* 0x000fe20000000f00 */
[----:B------:R-:W-:Y:S01]  /*5be0*/  IMAD.MOV.U32 R39, RZ, RZ, R32 ;  /* 0x000000ffff277224 */ /* 0x000fe200078e0020 */
[----:B------:R-:W-:Y:S01]  /*5bf0*/  MOV R38, R33 ;  /* 0x0000002100267202 */ /* 0x000fe20000000f00 */
[----:B------:R-:W-:Y:S01]  /*5c00*/  IMAD.MOV.U32 R37, RZ, RZ, R34 ;  /* 0x000000ffff257224 */ /* 0x000fe200078e0022 */
[----:B------:R-:W-:Y:S02]  /*5c10*/  MOV R36, R35 ;  /* 0x0000002300247202 */ /* 0x000fe40000000f00 */
[----:B------:R-:W-:Y:S01]  /*5c20*/  LDSM.16.MT88.4 R32, [R214+0x7100] ;  /* 0x00710000d620783b */ /* 0x000fe20000004200 */
[C---:B------:R-:W-:Y:S01]  /*5c30*/  HMMA.16816.F32.BF16 R188, R4.reuse, R14, R72 ;  /* 0x0000000e04bc723c */ /* 0x040fe20000041848 */
[----:B--2---:R-:W-:Y:S01]  /*5c40*/  FFMA.FTZ R0, R174, c[0x0][0x2d0], -R9 ;  /* 0x0000b400ae007a23 */ /* 0x004fe20000010809 */
[----:B------:R-:W-:Y:S01]  /*5c50*/  MOV R173, R182 ;  /* 0x000000b600ad7202 */ /* 0x000fe20000000f00 */
[----:B------:R-:W2:Y:S01]  /*5c60*/  LDSM.16.MT88.4 R12, [R215+0x7100] ;  /* 0x00710000d70c783b */ /* 0x000ea20000004200 */
[----:B------:R-:W-:Y:S01]  /*5c70*/  IMAD.MOV.U32 R174, RZ, RZ, R183 ;  /* 0x000000ffffae7224 */ /* 0x000fe200078e00b7 */
[----:B------:R4:W-:Y:S01]  /*5c80*/  MUFU.EX2 R52, R0 ;  /* 0x0000000000347308 */ /* 0x0009e20000000800 */
[----:B------:R-:W-:Y:S01]  /*5c90*/  IMAD.MOV.U32 R182, RZ, RZ, R152 ;  /* 0x000000ffffb67224 */ /* 0x000fe200078e0098 */
[----:B------:R-:W-:Y:S01]  /*5ca0*/  MOV R152, R146 ;  /* 0x0000009200987202 */ /* 0x000fe20000000f00 */
[C---:B------:R-:W-:Y:S01]  /*5cb0*/  HMMA.16816.F32.BF16 R200, R4.reuse, R26, R168 ;  /* 0x0000001a04c8723c */ /* 0x040fe200000418a8 */
[----:B------:R-:W-:Y:S01]  /*5cc0*/  IMAD.MOV.U32 R55, RZ, RZ, R173 ;  /* 0x000000ffff377224 */ /* 0x000fe200078e00ad */
[----:B------:R-:W-:Y:S01]  /*5cd0*/  MOV R72, R174 ;  /* 0x000000ae00487202 */ /* 0x000fe20000000f00 */
[----:B------:R-:W-:Y:S01]  /*5ce0*/  IMAD.MOV.U32 R75, RZ, RZ, R181 ;  /* 0x000000ffff4b7224 */ /* 0x000fe200078e00b5 */
[----:B------:R-:W-:Y:S01]  /*5cf0*/  MOV R183, R144 ;  /* 0x0000009000b77202 */ /* 0x000fe20000000f00 */
[----:B------:R-:W-:Y:S01]  /*5d00*/  IMAD.MOV.U32 R91, RZ, RZ, R161 ;  /* 0x000000ffff5b7224 */ /* 0x000fe200078e00a1 */
[----:B------:R-:W-:Y:S01]  /*5d10*/  MOV R88, R182 ;  /* 0x000000b600587202 */ /* 0x000fe20000000f00 */
[----:B------:R-:W-:Y:S01]  /*5d20*/  IMAD.MOV.U32 R168, RZ, RZ, R135 ;  /* 0x000000ffffa87224 */ /* 0x000fe200078e0087 */
[C---:B------:R-:W-:Y:S01]  /*5d30*/  HMMA.16816.F32.BF16 R208, R4.reuse, R16, R96 ;  /* 0x0000001004d0723c */ /* 0x040fe20000041860 */
[----:B------:R-:W2:Y:S01]  /*5d40*/  LDSM.16.MT88.4 R16, [R216+0x7100] ;  /* 0x00710000d810783b */ /* 0x000ea20000004200 */
[----:B------:R-:W-:Y:S01]  /*5d50*/  MOV R169, R178 ;  /* 0x000000b200a97202 */ /* 0x000fe20000000f00 */
[----:B------:R-:W-:Y:S01]  /*5d60*/  IMAD.MOV.U32 R170, RZ, RZ, R179 ;  /* 0x000000ffffaa7224 */ /* 0x000fe200078e00b3 */
[----:B------:R-:W-:Y:S01]  /*5d70*/  MOV R171, R180 ;  /* 0x000000b400ab7202 */ /* 0x000fe20000000f00 */
[----:B----4-:R-:W-:Y:S01]  /*5d80*/  FFMA.FTZ R0, R175, c[0x0][0x2d0], -R9 ;  /* 0x0000b400af007a23 */ /* 0x010fe20000010809 */
[----:B------:R-:W-:Y:S01]  /*5d90*/  MOV R175, R160 ;  /* 0x000000a000af7202 */ /* 0x000fe20000000f00 */
[----:B------:R-:W-:Y:S01]  /*5da0*/  IMAD.MOV.U32 R99, RZ, RZ, R169 ;  /* 0x000000ffff637224 */ /* 0x000fe200078e00a9 */
[----:B------:R-:W-:Y:S01]  /*5db0*/  HMMA.16816.F32.BF16 R184, R4, R22, R80 ;  /* 0x0000001604b8723c */ /* 0x000fe20000041850 */
[----:B------:R4:W2:Y:S01]  /*5dc0*/  MUFU.EX2 R54, R0 ;  /* 0x0000000000367308 */ /* 0x0008a20000000800 */
[----:B------:R-:W-:Y:S01]  /*5dd0*/  MOV R98, R170 ;  /* 0x000000aa00627202 */ /* 0x000fe20000000f00 */
[----:B------:R-:W-:Y:S01]  /*5de0*/  IMAD.MOV.U32 R73, RZ, RZ, R175 ;  /* 0x000000ffff497224 */ /* 0x000fe200078e00af */
[----:B------:R-:W-:Y:S01]  /*5df0*/  MOV R170, R41 ;  /* 0x0000002900aa7202 */ /* 0x000fe20000000f00 */
[----:B------:R-:W-:-:S02]  /*5e00*/  IMAD.MOV.U32 R169, RZ, RZ, R153 ;  /* 0x000000ffffa97224 */ /* 0x000fc400078e0099 */
[----:B---3--:R-:W-:Y:S01]  /*5e10*/  MOV R83, R53 ;  /* 0x0000003500537202 */ /* 0x008fe20000000f00 */
[----:B------:R-:W-:Y:S01]  /*5e20*/  IMAD.MOV.U32 R53, RZ, RZ, R171 ;  /* 0x000000ffff357224 */ /* 0x000fe200078e00ab */
[C---:B-1----:R-:W-:Y:S01]  /*5e30*/  HMMA.16816.F32.BF16 R24, R4.reuse, R28, R68 ;  /* 0x0000001c0418723c */ /* 0x042fe20000041844 */
[----:B------:R-:W-:Y:S02]  /*5e40*/  IMAD.MOV.U32 R171, RZ, RZ, R40 ;  /* 0x000000ffffab7224 */ /* 0x000fe400078e0028 */
[----:B------:R-:W-:Y:S02]  /*5e50*/  IMAD.MOV.U32 R180, RZ, RZ, R162 ;  /* 0x000000ffffb47224 */ /* 0x000fe400078e00a2 */
[----:B------:R-:W-:Y:S02]  /*5e60*/  IMAD.MOV.U32 R160, RZ, RZ, R145 ;  /* 0x000000ffffa07224 */ /* 0x000fe400078e0091 */
[----:B------:R-:W-:Y:S01]  /*5e70*/  MOV R71, R73 ;  /* 0x0000004900477202 */ /* 0x000fe20000000f00 */
[----:B----4-:R-:W-:Y:S01]  /*5e80*/  FFMA.FTZ R0, R176, c[0x0][0x2d0], -R9 ;  /* 0x0000b400b0007a23 */ /* 0x010fe20000010809 */
[C---:B------:R-:W-:Y:S01]  /*5e90*/  HMMA.16816.F32.BF16 R28, R4.reuse, R30, R76 ;  /* 0x0000001e041c723c */ /* 0x040fe2000004184c */
[----:B------:R-:W-:Y:S01]  /*5ea0*/  MOV R73, R171 ;  /* 0x000000ab00497202 */ /* 0x000fe20000000f00 */
[----:B------:R-:W-:Y:S01]  /*5eb0*/  IMAD.MOV.U32 R162, RZ, RZ, R147 ;  /* 0x000000ffffa27224 */ /* 0x000fe200078e0093 */
[----:B------:R1:W3:Y:S01]  /*5ec0*/  MUFU.EX2 R135, R0 ;  /* 0x0000000000877308 */ /* 0x0002e20000000800 */
[----:B------:R-:W4:Y:S01]  /*5ed0*/  LDSM.16.MT88.4 R144, [R213+0x1900] ;  /* 0x00190000d590783b */ /* 0x000f220000004200 */
[----:B------:R-:W-:Y:S01]  /*5ee0*/  MOV R74, R180 ;  /* 0x000000b4004a7202 */ /* 0x000fe20000000f00 */
[----:B------:R-:W-:Y:S01]  /*5ef0*/  IMAD.MOV.U32 R89, RZ, RZ, R183 ;  /* 0x000000ffff597224 */ /* 0x000fe200078e00b7 */
[----:B------:R-:W-:Y:S01]  /*5f00*/  MOV R78, R55 ;  /* 0x00000037004e7202 */ /* 0x000fe20000000f00 */
[----:B------:R-:W-:Y:S01]  /*5f10*/  IMAD.MOV.U32 R79, RZ, RZ, R72 ;  /* 0x000000ffff4f7224 */ /* 0x000fe200078e0048 */
[----:B------:R-:W-:Y:S01]  /*5f20*/  MOV R55, R169 ;  /* 0x000000a900377202 */ /* 0x000fe20000000f00 */
[----:B------:R-:W-:Y:S01]  /*5f30*/  IMAD.MOV.U32 R72, RZ, RZ, R170 ;  /* 0x000000ffff487224 */ /* 0x000fe200078e00aa */
[C---:B--2---:R-:W-:Y:S01]  /*5f40*/  HMMA.16816.F32.BF16 R180, R4.reuse, R12, R56 ;  /* 0x0000000c04b4723c */ /* 0x044fe20000041838 */
[----:B------:R-:W-:Y:S01]  /*5f50*/  LDSM.16.MT88.4 R56, [R216+0x3900] ;  /* 0x00390000d838783b */ /* 0x000fe20000004200 */
[----:B------:R-:W-:Y:S01]  /*5f60*/  IMAD.MOV.U32 R70, RZ, RZ, R74 ;  /* 0x000000ffff467224 */ /* 0x000fe200078e004a */
[----:B------:R-:W-:Y:S01]  /*5f70*/  MOV R69, R75 ;  /* 0x0000004b00457202 */ /* 0x000fe20000000f00 */
[----:B------:R-:W-:Y:S01]  /*5f80*/  IMAD.MOV.U32 R80, RZ, RZ, R88 ;  /* 0x000000ffff507224 */ /* 0x000fe200078e0058 */
[----:B------:R-:W-:Y:S01]  /*5f90*/  MOV R81, R89 ;  /* 0x0000005900517202 */ /* 0x000fe20000000f00 */
[----:B------:R-:W-:Y:S01]  /*5fa0*/  IMAD.MOV.U32 R74, RZ, RZ, R43 ;  /* 0x000000ffff4a7224 */ /* 0x000fe200078e002b */
[----:B------:R-:W-:Y:S01]  /*5fb0*/  MOV R75, R42 ;  /* 0x0000002a004b7202 */ /* 0x000fe20000000f00 */
[----:B-1----:R-:W-:Y:S01]  /*5fc0*/  FFMA.FTZ R0, R177, c[0x0][0x2d0], -R8 ;  /* 0x0000b400b1007a23 */ /* 0x002fe20000010808 */
[C---:B------:R-:W-:Y:S01]  /*5fd0*/  HMMA.16816.F32.BF16 R20, R4.reuse, R32, R64 ;  /* 0x000000200414723c */ /* 0x040fe20000041840 */
[----:B------:R-:W-:Y:S01]  /*5fe0*/  MOV R90, R160 ;  /* 0x000000a0005a7202 */ /* 0x000fe20000000f00 */
[----:B------:R-:W-:Y:S01]  /*5ff0*/  IMAD.MOV.U32 R97, RZ, RZ, R163 ;  /* 0x000000ffff617224 */ /* 0x000fe200078e00a3 */
[----:B------:R1:W-:Y:S01]  /*6000*/  MUFU.EX2 R11, R0 ;  /* 0x00000000000b7308 */ /* 0x0003e20000000800 */
[----:B------:R-:W-:Y:S01]  /*6010*/  MOV R96, R162 ;  /* 0x000000a200607202 */ /* 0x000fe20000000f00 */
[----:B------:R-:W-:Y:S01]  /*6020*/  IMAD.MOV.U32 R68, RZ, RZ, R80 ;  /* 0x000000ffff447224 */ /* 0x000fe200078e0050 */
[----:B------:R-:W-:Y:S01]  /*6030*/  MOV R76, R53 ;  /* 0x00000035004c7202 */ /* 0x000fe20000000f00 */
[----:B------:R-:W-:Y:S01]  /*6040*/  IMAD.MOV.U32 R82, RZ, RZ, R90 ;  /* 0x000000ffff527224 */ /* 0x000fe200078e005a */
[C---:B------:R-:W-:Y:S01]  /*6050*/  HMMA.16816.F32.BF16 R32, R4.reuse, R34, R48 ;  /* 0x000000220420723c */ /* 0x040fe20000041830 */
[----:B------:R-:W-:Y:S01]  /*6060*/  LDSM.16.MT88.4 R48, [R214+0x3900] ;  /* 0x00390000d630783b */ /* 0x000fe20000004200 */
[----:B------:R-:W-:Y:S01]  /*6070*/  MOV R53, R97 ;  /* 0x0000006100357202 */ /* 0x000fe20000000f00 */
[----:B------:R-:W-:Y:S01]  /*6080*/  IMAD.MOV.U32 R90, RZ, RZ, R128 ;  /* 0x000000ffff5a7224 */ /* 0x000fe200078e0080 */
[----:B------:R-:W-:Y:S01]  /*6090*/  MOV R97, R131 ;  /* 0x0000008300617202 */ /* 0x000fe20000000f00 */
[----:B------:R-:W-:Y:S03]  /*60a0*/  LDSM.16.MT88.4 R160, [R216+0x1900] ;  /* 0x00190000d8a0783b */ /* 0x000fe60000004200 */
[----:B------:R-:W-:Y:S01]  /*60b0*/  HMMA.16816.F32.BF16 R176, R4, R16, R60 ;  /* 0x0000001004b0723c */ /* 0x000fe2000004183c */
[----:B------:R-:W-:Y:S01]  /*60c0*/  LDSM.16.MT88.4 R64, [R215+0x3900] ;  /* 0x00390000d740783b */ /* 0x000fe20000004200 */
[----:B-1----:R-:W-:-:S02]  /*60d0*/  FFMA.FTZ R0, R154, c[0x0][0x2d0], -R8 ;  /* 0x0000b4009a007a23 */ /* 0x002fc40000010808 */
[----:B------:R-:W-:Y:S01]  /*60e0*/  IMAD.MOV.U32 R154, RZ, RZ, R155 ;  /* 0x000000ffff9a7224 */ /* 0x000fe200078e009b */
[----:B------:R-:W-:Y:S02]  /*60f0*/  MOV R155, R10 ;  /* 0x0000000a009b7202 */ /* 0x000fe40000000f00 */
[----:B------:R-:W-:Y:S01]  /*6100*/  IMAD.MOV.U32 R60, RZ, RZ, R72 ;  /* 0x000000ffff3c7224 */ /* 0x000fe200078e0048 */
[----:B------:R1:W2:Y:S01]  /*6110*/  MUFU.EX2 R10, R0 ;  /* 0x00000000000a7308 */ /* 0x0002a20000000800 */
[----:B------:R-:W-:Y:S01]  /*6120*/  MOV R61, R73 ;  /* 0x00000049003d7202 */ /* 0x000fe20000000f00 */
[----:B------:R-:W-:Y:S01]  /*6130*/  IMAD.MOV.U32 R62, RZ, RZ, R74 ;  /* 0x000000ffff3e7224 */ /* 0x000fe200078e004a */
[----:B------:R-:W-:Y:S01]  /*6140*/  MOV R40, R154 ;  /* 0x0000009a00287202 */ /* 0x000fe20000000f00 */
[----:B------:R-:W-:Y:S01]  /*6150*/  IMAD.MOV.U32 R41, RZ, RZ, R155 ;  /* 0x000000ffff297224 */ /* 0x000fe200078e009b */
[----:B------:R-:W-:Y:S02]  /*6160*/  MOV R63, R75 ;  /* 0x0000004b003f7202 */ /* 0x000fe40000000f00 */
[----:B------:R-:W-:Y:S01]  /*6170*/  LDSM.16.MT88.4 R72, [R213+0x5900] ;  /* 0x00590000d548783b */ /* 0x000fe20000004200 */
[----:B------:R-:W-:Y:S01]  /*6180*/  IMAD.MOV.U32 R88, RZ, RZ, R40 ;  /* 0x000000ffff587224 */ /* 0x000fe200078e0028 */
[----:B------:R-:W-:-:S02]  /*6190*/  MOV R89, R41 ;  /* 0x0000002900597202 */ /* 0x000fc40000000f00 */
[----:B------:R-:W-:Y:S01]  /*61a0*/  LDSM.16.MT88.4 R40, [R213+0x3900] ;  /* 0x00390000d528783b */ /* 0x000fe20000004200 */
[--C-:B-1----:R-:W-:Y:S01]  /*61b0*/  FFMA.FTZ R0, R168, c[0x0][0x2d0], -R8.reuse ;  /* 0x0000b400a8007a23 */ /* 0x102fe20000010808 */
[----:B------:R-:W-:Y:S02]  /*61c0*/  MOV R168, R152 ;  /* 0x0000009800a87202 */ /* 0x000fe40000000f00 */
[----:B------:R-:W-:Y:S01]  /*61d0*/  LDSM.16.MT88.4 R152, [R214+0x1900] ;  /* 0x00190000d698783b */ /* 0x000fe20000004200 */
[----:B------:R1:W-:Y:S02]  /*61e0*/  MUFU.EX2 R9, R0 ;  /* 0x0000000000097308 */ /* 0x0003e40000000800 */
[----:B-1----:R-:W-:Y:S02]  /*61f0*/  FFMA.FTZ R0, R249, c[0x0][0x2d0], -R8 ;  /* 0x0000b400f9007a23 */ /* 0x002fe40000010808 */
[----:B------:R-:W-:Y:S01]  /*6200*/  IMAD.MOV.U32 R249, RZ, RZ, R54 ;  /* 0x000000fffff97224 */ /* 0x000fe200078e0036 */
[----:B------:R-:W-:-:S03]  /*6210*/  MOV R54, R172 ;  /* 0x000000ac00367202 */ /* 0x000fc60000000f00 */
[----:B------:R1:W1:Y:S01]  /*6220*/  MUFU.EX2 R8, R0 ;  /* 0x0000000000087308 */ /* 0x0002620000000800 */
[C---:B------:R-:W-:Y:S01]  /*6230*/  HMMA.16816.F32.BF16 R172, R4.reuse, R18, R84 ;  /* 0x0000001204ac723c */ /* 0x040fe20000041854 */
[----:B------:R-:W-:Y:S02]  /*6240*/  IMAD.MOV.U32 R77, RZ, RZ, R54 ;  /* 0x000000ffff4d7224 */ /* 0x000fe400078e0036 */
[----:B------:R-:W-:Y:S02]  /*6250*/  IMAD.MOV.U32 R54, RZ, RZ, R168 ;  /* 0x000000ffff367224 */ /* 0x000fe400078e00a8 */
[----:B------:R-:W4:Y:S03]  /*6260*/  LDSM.16.MT88.4 R168, [R215+0x1900] ;  /* 0x00190000d7a8783b */ /* 0x000f260000004200 */
[----:B------:R-:W-:Y:S01]  /*6270*/  HMMA.16816.F32.BF16 R16, R4, R14, R44 ;  /* 0x0000000e0410723c */ /* 0x000fe2000004182c */
[----:B------:R-:W-:Y:S01]  /*6280*/  MOV R87, R53 ;  /* 0x0000003500577202 */ /* 0x000fe20000000f00 */
[----:B------:R-:W-:Y:S01]  /*6290*/  IMAD.MOV.U32 R85, RZ, RZ, R98 ;  /* 0x000000ffff557224 */ /* 0x000fe200078e0062 */
[----:B------:R-:W-:-:S02]  /*62a0*/  MOV R86, R99 ;  /* 0x0000006300567202 */ /* 0x000fc40000000f00 */
[----:B------:R-:W-:Y:S02]  /*62b0*/  MOV R84, R97 ;  /* 0x0000006100547202 */ /* 0x000fe40000000f00 */
[----:B------:R-:W-:Y:S01]  /*62c0*/  IMAD.MOV.U32 R7, RZ, RZ, R52 ;  /* 0x000000ffff077224 */ /* 0x000fe200078e0034 */
[----:B------:R-:W-:Y:S01]  /*62d0*/  MOV R6, R83 ;  /* 0x0000005300067202 */ /* 0x000fe20000000f00 */
[----:B------:R-:W-:Y:S01]  /*62e0*/  IMAD.MOV.U32 R52, RZ, RZ, R96 ;  /* 0x000000ffff347224 */ /* 0x000fe200078e0060 */
[----:B------:R-:W-:Y:S01]  /*62f0*/  MOV R83, R91 ;  /* 0x0000005b00537202 */ /* 0x000fe20000000f00 */
[----:B------:R-:W-:Y:S01]  /*6300*/  IMAD.MOV.U32 R96, RZ, RZ, R130 ;  /* 0x000000ffff607224 */ /* 0x000fe200078e0082 */
[----:B------:R-:W-:Y:S01]  /*6310*/  MOV R91, R129 ;  /* 0x00000081005b7202 */ /* 0x000fe20000000f00 */
[----:B------:R-:W-:Y:S01]  /*6320*/  IMAD.MOV.U32 R4, RZ, RZ, R54 ;  /* 0x000000ffff047224 */ /* 0x000fe200078e0036 */
[----:B------:R-:W-:Y:S01]  /*6330*/  F2FP.BF16.PACK_AB R128, R7, R6 ;  /* 0x000000060780723e */ /* 0x000fe200000010ff */
[----:B------:R-:W-:Y:S01]  /*6340*/  IMAD.MOV.U32 R15, RZ, RZ, R90 ;  /* 0x000000ffff0f7224 */ /* 0x000fe200078e005a */
[----:B---3--:R-:W-:Y:S01]  /*6350*/  F2FP.BF16.PACK_AB R130, R135, R249 ;  /* 0x000000f98782723e */ /* 0x008fe200000010ff */
[----:B-1----:R-:W-:Y:S01]  /*6360*/  IMAD.MOV.U32 R0, RZ, RZ, R88 ;  /* 0x000000ffff007224 */ /* 0x002fe200078e0058 */
[----:B--2---:R-:W-:Y:S01]  /*6370*/  F2FP.BF16.PACK_AB R129, R10, R11 ;  /* 0x0000000b0a81723e */ /* 0x004fe200000010ff */
[----:B------:R-:W-:Y:S01]  /*6380*/  IMAD.MOV.U32 R13, RZ, RZ, R96 ;  /* 0x000000ffff0d7224 */ /* 0x000fe200078e0060 */
[----:B------:R-:W-:Y:S01]  /*6390*/  F2FP.BF16.PACK_AB R131, R8, R9 ;  /* 0x000000090883723e */ /* 0x000fe200000010ff */
[----:B------:R-:W-:Y:S01]  /*63a0*/  LDSM.16.MT88.4 R96, [R215+0x5900] ;  /* 0x00590000d760783b */ /* 0x000fe20000004200 */
[----:B------:R-:W-:-:S02]  /*63b0*/  MOV R5, R55 ;  /* 0x0000003700057202 */ /* 0x000fc40000000f00 */
[----:B------:R-:W-:Y:S02]  /*63c0*/  MOV R14, R89 ;  /* 0x00000059000e7202 */ /* 0x000fe40000000f00 */
[----:B------:R-:W-:Y:S01]  /*63d0*/  MOV R12, R91 ;  /* 0x0000005b000c7202 */ /* 0x000fe20000000f00 */
[C---:B----4-:R-:W-:Y:S01]  /*63e0*/  HMMA.16816.F32.BF16 R140, R128.reuse, R144, R140 ;  /* 0x00000090808c723c */ /* 0x050fe2000004188c */
[----:B------:R-:W-:Y:S07]  /*63f0*/  LDSM.16.MT88.4 R88, [R216+0x5900] ;  /* 0x00590000d858783b */ /* 0x000fee0000004200 */
[C---:B------:R-:W-:Y:S07]  /*6400*/  HMMA.16816.F32.BF16 R144, R128.reuse, R146, R76 ;  /* 0x000000928090723c */ /* 0x040fee000004184c */
[----:B------:R-:W-:Y:S01]  /*6410*/  IMAD.MOV.U32 R76, RZ, RZ, R52 ;  /* 0x000000ffff4c7224 */ /* 0x000fe200078e0034 */
[----:B------:R-:W-:Y:S01]  /*6420*/  HMMA.16816.F32.BF16 R164, R128, R168, R164 ;  /* 0x000000a880a4723c */ /* 0x000fe200000418a4 */
[----:B------:R-:W-:Y:S01]  /*6430*/  IMAD.MOV.U32 R78, RZ, RZ, R82 ;  /* 0x000000ffff4e7224 */ /* 0x000fe200078e0052 */
[----:B------:R-:W-:-:S02]  /*6440*/  MOV R79, R81 ;  /* 0x00000051004f7202 */ /* 0x000fc40000000f00 */
[----:B------:R-:W-:Y:S02]  /*6450*/  MOV R77, R83 ;  /* 0x00000053004d7202 */ /* 0x000fe40000000f00 */
[----:B------:R-:W1:Y:S02]  /*6460*/  LDSM.16.MT88.4 R80, [R214+0x5900] ;  /* 0x00590000d650783b */ /* 0x000e640000004200 */
[C---:B------:R-:W-:Y:S07]  /*6470*/  HMMA.16816.F32.BF16 R168, R128.reuse, R170, R108 ;  /* 0x000000aa80a8723c */ /* 0x040fee000004186c */
[----:B------:R-:W-:Y:S01]  /*6480*/  IMAD.MOV.U32 R110, RZ, RZ, R4 ;  /* 0x000000ffff6e7224 */ /* 0x000fe200078e0004 */
[----:B------:R-:W-:Y:S01]  /*6490*/  HMMA.16816.F32.BF16 R52, R128, R56, R136 ;  /* 0x000000388034723c */ /* 0x000fe20000041888 */
[----:B------:R-:W-:Y:S01]  /*64a0*/  MOV R111, R5 ;  /* 0x00000005006f7202 */ /* 0x000fe20000000f00 */
[----:B------:R-:W-:Y:S01]  /*64b0*/  IMAD.MOV.U32 R5, RZ, RZ, R84 ;  /* 0x000000ffff057224 */ /* 0x000fe200078e0054 */
[----:B------:R-:W-:Y:S01]  /*64c0*/  MOV R4, R13 ;  /* 0x0000000d00047202 */ /* 0x000fe20000000f00 */
[----:B------:R-:W-:-:S03]  /*64d0*/  FADD.FTZ R2, R2, R110 ;  /* 0x0000006e02027221 */ /* 0x000fc60000010000 */
[----:B------:R-:W-:Y:S01]  /*64e0*/  IMAD.MOV.U32 R136, RZ, RZ, R12 ;  /* 0x000000ffff887224 */ /* 0x000fe200078e000c */
[C---:B------:R-:W-:Y:S01]  /*64f0*/  HMMA.16816.F32.BF16 R56, R128.reuse, R58, R204 ;  /* 0x0000003a8038723c */ /* 0x040fe200000418cc */
[----:B------:R-:W-:Y:S01]  /*6500*/  FADD.FTZ R2, R111, R2 ;  /* 0x000000026f027221 */ /* 0x000fe20000010000 */
[----:B------:R-:W-:Y:S01]  /*6510*/  MOV R138, R79 ;  /* 0x0000004f008a7202 */ /* 0x000fe20000000f00 */
[----:B------:R-:W-:Y:S02]  /*6520*/  IMAD.MOV.U32 R137, RZ, RZ, R78 ;  /* 0x000000ffff897224 */ /* 0x000fe400078e004e */
[----:B------:R-:W-:Y:S02]  /*6530*/  IMAD.MOV.U32 R139, RZ, RZ, R68 ;  /* 0x000000ffff8b7224 */ /* 0x000fe400078e0044 */
[----:B------:R-:W-:Y:S01]  /*6540*/  IMAD.MOV.U32 R206, RZ, RZ, R14 ;  /* 0x000000ffffce7224 */ /* 0x000fe200078e000e */
[----:B------:R-:W-:Y:S01]  /*6550*/  HMMA.16816.F32.BF16 R148, R128, R152, R148 ;  /* 0x000000988094723c */ /* 0x000fe20000041894 */
[----:B------:R-:W-:-:S02]  /*6560*/  MOV R207, R15 ;  /* 0x0000000f00cf7202 */ /* 0x000fc40000000f00 */
[----:B------:R-:W-:Y:S01]  /*6570*/  FADD.FTZ R0, R0, R206 ;  /* 0x000000ce00007221 */ /* 0x000fe20000010000 */
[----:B------:R-:W-:Y:S02]  /*6580*/  LDSM.16.MT88.4 R12, [R215+0x7900] ;  /* 0x00790000d70c783b */ /* 0x000fe40000004200 */
[----:B------:R-:W-:Y:S02]  /*6590*/  FADD.FTZ R2, R207, R2 ;  /* 0x00000002cf027221 */ /* 0x000fe40000010000 */
[----:B------:R-:W-:Y:S01]  /*65a0*/  HMMA.16816.F32.BF16 R152, R128, R154, R100 ;  /* 0x0000009a8098723c */ /* 0x000fe20000041864 */
[----:B------:R-:W-:Y:S02]  /*65b0*/  FADD.FTZ R0, R136, R0 ;  /* 0x0000000088007221 */ /* 0x000fe40000010000 */
[----:B------:R-:W-:-:S04]  /*65c0*/  FADD.FTZ R4, R4, R2 ;  /* 0x0000000204047221 */ /* 0x000fc80000010000 */
[----:B------:R-:W-:Y:S01]  /*65d0*/  IMAD.MOV.U32 R100, RZ, RZ, R39 ;  /* 0x000000ffff647224 */ /* 0x000fe200078e0027 */
[----:B------:R-:W-:Y:S01]  /*65e0*/  MOV R101, R38 ;  /* 0x0000002600657202 */ /* 0x000fe20000000f00 */
[----:B------:R-:W-:Y:S01]  /*65f0*/  IMAD.MOV.U32 R102, RZ, RZ, R37 ;  /* 0x000000ffff667224 */ /* 0x000fe200078e0025 */
[----:B------:R-:W-:Y:S01]  /*6600*/  MOV R103, R36 ;  /* 0x0000002400677202 */ /* 0x000fe20000000f00 */
[C---:B------:R-:W-:Y:S01]  /*6610*/  HMMA.16816.F32.BF16 R44, R128.reuse, R48, R120 ;  /* 0x00000030802c723c */ /* 0x040fe20000041878 */
[----:B------:R-:W-:Y:S07]  /*6620*/  LDSM.16.MT88.4 R120, [R216+0x7900] ;  /* 0x00790000d878783b */ /* 0x000fee0000004200 */
[C---:B------:R-:W-:Y:S01]  /*6630*/  HMMA.16816.F32.BF16 R36, R128.reuse, R40, R112 ;  /* 0x000000288024723c */ /* 0x040fe20000041870 */
[----:B------:R-:W-:Y:S07]  /*6640*/  LDSM.16.MT88.4 R112, [R214+0x7900] ;  /* 0x00790000d670783b */ /* 0x000fee0000004200 */
[C---:B------:R-:W-:Y:S07]  /*6650*/  HMMA.16816.F32.BF16 R40, R128.reuse, R42, R116 ;  /* 0x0000002a8028723c */ /* 0x040fee0000041874 */
[----:B------:R-:W-:Y:S01]  /*6660*/  MOV R116, R85 ;  /* 0x0000005500747202 */ /* 0x000fe20000000f00 */
[----:B------:R-:W-:Y:S01]  /*6670*/  IMAD.MOV.U32 R117, RZ, RZ, R86 ;  /* 0x000000ffff757224 */ /* 0x000fe200078e0056 */
[----:B------:R-:W-:Y:S01]  /*6680*/  MOV R118, R87 ;  /* 0x0000005700767202 */ /* 0x000fe20000000f00 */
[----:B------:R-:W-:Y:S01]  /*6690*/  IMAD.MOV.U32 R119, RZ, RZ, R76 ;  /* 0x000000ffff777224 */ /* 0x000fe200078e004c */
[----:B------:R-:W-:Y:S01]  /*66a0*/  HMMA.16816.F32.BF16 R48, R128, R50, R124 ;  /* 0x000000328030723c */ /* 0x000fe2000004187c */
[----:B------:R-:W-:-:S02]  /*66b0*/  FADD.FTZ R2, R116, R0 ;  /* 0x0000000074027221 */ /* 0x000fc40000010000 */
[----:B------:R-:W-:Y:S02]  /*66c0*/  FADD.FTZ R0, R117, R4 ;  /* 0x0000000475007221 */ /* 0x000fe40000010000 */
[----:B------:R-:W-:Y:S02]  /*66d0*/  FADD.FTZ R2, R118, R2 ;  /* 0x0000000276027221 */ /* 0x000fe40000010000 */
[----:B------:R-:W-:Y:S01]  /*66e0*/  FADD.FTZ R0, R119, R0 ;  /* 0x0000000077007221 */ /* 0x000fe20000010000 */
[----:B------:R-:W-:Y:S01]  /*66f0*/  MOV R124, R69 ;  /* 0x00000045007c7202 */ /* 0x000fe20000000f00 */
[----:B------:R-:W-:Y:S01]  /*6700*/  FADD.FTZ R2, R137, R2 ;  /* 0x0000000289027221 */ /* 0x000fe20000010000 */
[----:B------:R-:W-:Y:S01]  /*6710*/  MOV R125, R71 ;  /* 0x00000047007d7202 */ /* 0x000fe20000000f00 */
[----:B------:R-:W-:Y:S01]  /*6720*/  FADD.FTZ R0, R138, R0 ;  /* 0x000000008a007221 */ /* 0x000fe20000010000 */
[----:B------:R-:W-:Y:S01]  /*6730*/  MOV R127, R77 ;  /* 0x0000004d007f7202 */ /* 0x000fe20000000f00 */
[----:B------:R-:W-:Y:S01]  /*6740*/  FADD.FTZ R2, R139, R2 ;  /* 0x000000028b027221 */ /* 0x000fe20000010000 */
[----:B------:R-:W-:Y:S01]  /*6750*/  HMMA.16816.F32.BF16 R156, R128, R160, R156 ;  /* 0x000000a0809c723c */ /* 0x000fe2000004189c */
[----:B------:R-:W-:-:S02]  /*6760*/  IMAD.MOV.U32 R126, RZ, RZ, R70 ;  /* 0x000000ffff7e7224 */ /* 0x000fc400078e0046 */
[----:B------:R-:W-:Y:S02]  /*6770*/  FADD.FTZ R0, R124, R0 ;  /* 0x000000007c007221 */ /* 0x000fe40000010000 */
[----:B------:R-:W-:Y:S02]  /*6780*/  FADD.FTZ R2, R125, R2 ;  /* 0x000000027d027221 */ /* 0x000fe40000010000 */
[----:B------:R-:W-:Y:S01]  /*6790*/  FADD.FTZ R0, R126, R0 ;  /* 0x000000007e007221 */ /* 0x000fe20000010000 */
[----:B------:R-:W-:Y:S01]  /*67a0*/  HMMA.16816.F32.BF16 R160, R128, R162, R104 ;  /* 0x000000a280a0723c */ /* 0x000fe20000041868 */
[----:B------:R-:W-:Y:S01]  /*67b0*/  FADD.FTZ R2, R248, R2 ;  /* 0x00000002f8027221 */ /* 0x000fe20000010000 */
[----:B------:R-:W2:Y:S01]  /*67c0*/  LDSM.16.MT88.4 R104, [R213+0x7900] ;  /* 0x00790000d568783b */ /* 0x000ea20000004200 */
[----:B------:R-:W-:Y:S02]  /*67d0*/  FADD.FTZ R0, R127, R0 ;  /* 0x000000007f007221 */ /* 0x000fe40000010000 */
[----:B------:R-:W-:-:S02]  /*67e0*/  FADD.FTZ R2, R243, R2 ;  /* 0x00000002f3027221 */ /* 0x000fc40000010000 */
[----:B------:R-:W-:Y:S01]  /*67f0*/  FADD.FTZ R0, R5, R0 ;  /* 0x0000000005007221 */ /* 0x000fe20000010000 */
[C---:B------:R-:W-:Y:S01]  /*6800*/  HMMA.16816.F32.BF16 R60, R128.reuse, R64, R60 ;  /* 0x00000040803c723c */ /* 0x040fe2000004183c */
[----:B------:R-:W-:Y:S02]  /*6810*/  FADD.FTZ R4, R134, R2 ;  /* 0x0000000286047221 */ /* 0x000fe40000010000 */
[----:B------:R-:W-:Y:S02]  /*6820*/  FADD.FTZ R2, R6, R0 ;  /* 0x0000000006027221 */ /* 0x000fe40000010000 */
[----:B------:R-:W-:Y:S02]  /*6830*/  FADD.FTZ R0, R133, R4 ;  /* 0x0000000485007221 */ /* 0x000fe40000010000 */
[----:B------:R-:W-:Y:S01]  /*6840*/  FADD.FTZ R2, R7, R2 ;  /* 0x0000000207027221 */ /* 0x000fe20000010000 */
[----:B------:R-:W-:Y:S01]  /*6850*/  HMMA.16816.F32.BF16 R64, R128, R66, R100 ;  /* 0x000000428040723c */ /* 0x000fe20000041864 */
[----:B------:R-:W-:-:S02]  /*6860*/  FADD.FTZ R0, R11, R0 ;  /* 0x000000000b007221 */ /* 0x000fc40000010000 */
[----:B------:R-:W-:Y:S02]  /*6870*/  FADD.FTZ R2, R249, R2 ;  /* 0x00000002f9027221 */ /* 0x000fe40000010000 */
[----:B------:R-:W-:Y:S02]  /*6880*/  FADD.FTZ R0, R10, R0 ;  /* 0x000000000a007221 */ /* 0x000fe40000010000 */
[----:B------:R-:W-:Y:S01]  /*6890*/  FADD.FTZ R2, R135, R2 ;  /* 0x0000000287027221 */ /* 0x000fe20000010000 */
[----:B------:R-:W-:Y:S01]  /*68a0*/  HMMA.16816.F32.BF16 R68, R128, R72, R244 ;  /* 0x000000488044723c */ /* 0x000fe200000418f4 */
[----:B------:R-:W-:-:S04]  /*68b0*/  FADD.FTZ R0, R9, R0 ;  /* 0x0000000009007221 */ /* 0x000fc80000010000 */
[----:B------:R-:W-:-:S03]  /*68c0*/  FADD.FTZ R0, R8, R0 ;  /* 0x0000000008007221 */ /* 0x000fc60000010000 */
[C---:B-1----:R-:W-:Y:S02]  /*68d0*/  HMMA.16816.F32.BF16 R76, R128.reuse, R80, R208 ;  /* 0x00000050804c723c */ /* 0x042fe400000418d0 */
[----:B------:R1:W-:Y:S04]  /*68e0*/  STL [R1+0x4], R0 ;  /* 0x0000040001007387 */ /* 0x0003e80000100800 */
[----:B------:R1:W-:Y:S02]  /*68f0*/  STL [R1], R2 ;  /* 0x0000000201007387 */ /* 0x0003e40000100800 */
        /* <DEDUP_REMOVED lines=15> */
[----:B-1----:R-:W-:Y:S01]  /*69f0*/  ISETP.LT.AND P0, PT, RZ, UR4, PT ;  /* 0x00000004ff007c0c */ /* 0x002fe2000bf01270 */
[----:B------:R-:W-:-:S02]  /*6a00*/  UIADD3 UR26, UR4, -0x1, URZ ;  /* 0xffffffff041a7890 */ /* 0x000fc4000fffe03f */
[----:B------:R-:W-:-:S10]  /*6a10*/  ULDC UR24, c[0x0][0x32c] ;  /* 0x0000cb0000187ab9 */ /* 0x000fd40000000800 */
[----:B------:R-:W-:Y:S05]  /*6a20*/  @P0 BRA `(.L_x_984) ;  /* 0x0000008000000947 */ /* 0x000fea0003800000 */
[----:B------:R-:W-:Y:S02]  /*6a30*/  UISETP.NE.AND UP0, UPT, UR24, 0x1, UPT ;  /* 0x000000011800788c */ /* 0x000fe4000bf05270 */
[----:B------:R-:W-:-:S03]  /*6a40*/  UIADD3 UR26, -UR4, URZ, URZ ;  /* 0x0000003f041a7290 */ /* 0x000fc6000fffe13f */
[----:B------:R-:W-:Y:S02]  /*6a50*/  ULDC.64 UR4, c[0x0][0x330] ;  /* 0x0000cc0000047ab9 */ /* 0x000fe40000000a00 */
[----:B------:R-:W-:-:S07]  /*6a60*/  UIMAD.WIDE.U32 UR28, UR26, UR4, URZ ;  /* 0x000000041a1c72a5 */ /* 0x000fce000f8e003f */
[----:B------:R-:W-:Y:S02]  /*6a70*/  @UP0 UMOV UR27, UR29 ;  /* 0x0000001d001b0c82 */ /* 0x000fe40008000000 */
[----:B------:R-:W-:-:S04]  /*6a80*/  @UP0 USHF.R.U32.HI UR26, URZ, UR5, UR27 ;  /* 0x000000053f1a0299 */ /* 0x000fc8000801161b */
[----:B------:R-:W-:Y:S01]  /*6a90*/  ULOP3.LUT UR26, URZ, UR26, URZ, 0x33, !UPT ;  /* 0x0000001a3f1a7292 */ /* 0x000fe2000f8e333f */
[----:B------:R-:W-:Y:S05]  /*6aa0*/  BRA `(.L_x_985) ;  /* 0x0000005000007947 */ /* 0x000fea0003800000 */
.L_x_984:
[----:B------:R-:W-:Y:S02]  /*6ab0*/  UISETP.NE.AND UP0, UPT, UR24, 0x1, UPT ;  /* 0x000000011800788c */ /* 0x000fe4000bf05270 */
[----:B------:R-:W-:Y:S02]  /*6ac0*/  ULDC.64 UR4, c[0x0][0x330] ;  /* 0x0000cc0000047ab9 */ /* 0x000fe40000000a00 */
[----:B------:R-:W-:-:S07]  /*6ad0*/  UIMAD.WIDE.U32 UR28, UR26, UR4, URZ ;  /* 0x000000041a1c72a5 */ /* 0x000fce000f8e003f */
[----:B------:R-:W-:Y:S02]  /*6ae0*/  @UP0 UMOV UR27, UR29 ;  /* 0x0000001d001b0c82 */ /* 0x000fe40008000000 */
[----:B------:R-:W-:Y:S02]  /*6af0*/  @UP0 USHF.R.U32.HI UR26, URZ, UR5, UR27 ;  /* 0x000000053f1a0299 */ /* 0x000fe4000801161b */
.L_x_985:
[----:B------:R-:W-:Y:S02]  /*6b00*/  ULDC UR4, c[0x0][0x32c] ;  /* 0x0000cb0000047ab9 */ /* 0x000fe40000000800 */
[----:B------:R-:W-:-:S04]  /*6b10*/  UIMAD UR4, UR26, UR24, UR4 ;  /* 0x000000181a0472a4 */ /* 0x000fc8000f8e0204 */
[----:B------:R-:W-:-:S04]  /*6b20*/  UISETP.LT.AND UP0, UPT, UR25, UR4, UPT ;  /* 0x000000041900728c */ /* 0x000fc8000bf01270 */
[----:B------:R-:W-:-:S04]  /*6b30*/  USEL UR25, UR25, UR4, UP0 ;  /* 0x0000000419197287 */ /* 0x000fc80008000000 */
.L_x_983:
[----:B-1----:R-:W-:-:S04]  /*6b40*/  USHF.R.S32.HI UR4, URZ, 0x1f, UR25 ;  /* 0x0000001f3f047899 */ /* 0x002fc80008011419 */
[----:B------:R-:W-:-:S04]  /*6b50*/  ULEA.HI UR4, UR4, UR25, URZ, 0x6 ;  /* 0x0000001904047291 */ /* 0x000fc8000f8f303f */
[----:B------:R-:W-:-:S04]  /*6b60*/  USHF.R.S32.HI UR4, URZ, 0x6, UR4 ;  /* 0x000000063f047899 */ /* 0x000fc80008011404 */
[----:B------:R-:W-:-:S04]  /*6b70*/  UISETP.LT.AND UP0, UPT, UR7, UR4, UPT ;  /* 0x000000040700728c */ /* 0x000fc8000bf01270 */
[----:B------:R-:W-:-:S04]  /*6b80*/  USEL UR4, UR7, UR4, !UP0 ;  /* 0x0000000407047287 */ /* 0x000fc8000c000000 */
[----:B------:R-:W-:-:S06]  /*6b90*/  UISETP.GE.AND UP0, UPT, UR21, UR4, UPT ;  /* 0x000000041500728c */ /* 0x000fcc000bf06270 */
[----:B------:R-:W-:-:S13]  /*6ba0*/  PLOP3.LUT P0, PT, PT, PT, UP0, 0x40, 0x0 ;  /* 0x000000000000781c */ /* 0x000fda0003f0e808 */
[----:B------:R-:W-:Y:S05]  /*6bb0*/  @P0 BRA `(.L_x_986) ;  /* 0x000047c000000947 */ /* 0x000fea0003800000 */
[----:B------:R-:W2:Y:S04]  /*6bc0*/  LDL R4, [R1+0x14] ;  /* 0x0000140001047983 */ /* 0x000ea80000100800 */
[----:B------:R-:W3:Y:S01]  /*6bd0*/  LDL R2, [R1+0x18] ;  /* 0x0000180001027983 */ /* 0x000ee20000100800 */
[----:B------:R-:W-:Y:S01]  /*6be0*/  SHF.R.S32.HI R0, RZ, 0x1f, R252 ;  /* 0x0000001fff007819 */ /* 0x000fe200000114fc */
[----:B------:R-:W-:Y:S01]  /*6bf0*/  IMAD.MOV.U32 R134, RZ, RZ, R3 ;  /* 0x000000ffff867224 */ /* 0x000fe200078e0003 */
[C---:B------:R-:W-:Y:S01]  /*6c00*/  IADD3 R5, R252.reuse, 0x40, RZ ;  /* 0x00000040fc057810 */ /* 0x040fe20007ffe0ff */
[----:B------:R-:W-:Y:S01]  /*6c10*/  IMAD.MOV.U32 R133, RZ, RZ, R132 ;  /* 0x000000ffff857224 */ /* 0x000fe200078e0084 */
[C---:B------:R-:W-:Y:S01]  /*6c20*/  SHF.L.U64.HI R210, R252.reuse, 0x1, R0 ;  /* 0x00000001fcd27819 */ /* 0x040fe20000010200 */
[C---:B------:R-:W-:Y:S01]  /*6c30*/  IMAD.SHL.U32 R3, R252.reuse, 0x2, RZ ;  /* 0x00000002fc037824 */ /* 0x040fe200078e00ff */
[----:B------:R-:W-:-:S02]  /*6c40*/  IADD3 R0, R252, 0x80, RZ ;  /* 0x00000080fc007810 */ /* 0x000fc40007ffe0ff */
[----:B------:R-:W-:Y:S02]  /*6c50*/  IADD3 R6, R252, 0x40, RZ ;  /* 0x00000040fc067810 */ /* 0x000fe40007ffe0ff */
[----:B------:R-:W-:Y:S02]  /*6c60*/  SHF.R.S32.HI R0, RZ, 0x1f, R0 ;  /* 0x0000001fff007819 */ /* 0x000fe40000011400 */
[----:B------:R-:W-:-:S04]  /*6c70*/  SHF.R.S32.HI R5, RZ, 0x1f, R5 ;  /* 0x0000001fff057819 */ /* 0x000fc80000011405 */
[----:B------:R-:W-:-:S04]  /*6c80*/  LEA.HI R5, R5, R6, RZ, 0x3 ;  /* 0x0000000605057211 */ /* 0x000fc800078f18ff */
[----:B------:R-:W-:-:S05]  /*6c90*/  LOP3.LUT R5, R5, 0xfffffff8, RZ, 0xc0, !PT ;  /* 0xfffffff805057812 */ /* 0x000fca00078ec0ff */
[C---:B------:R-:W-:Y:S02]  /*6ca0*/  IMAD.SHL.U32 R208, R5.reuse, 0x2, RZ ;  /* 0x0000000205d07824 */ /* 0x040fe400078e00ff */
[----:B--2---:R-:W-:Y:S02]  /*6cb0*/  IMAD.MOV.U32 R7, RZ, RZ, R4 ;  /* 0x000000ffff077224 */ /* 0x004fe400078e0004 */
[----:B---3--:R-:W-:Y:S01]  /*6cc0*/  IMAD.MOV.U32 R4, RZ, RZ, R2 ;  /* 0x000000ffff047224 */ /* 0x008fe200078e0002 */
[----:B------:R-:W-:Y:S02]  /*6cd0*/  IADD3 R2, R252, 0x80, RZ ;  /* 0x00000080fc027810 */ /* 0x000fe40007ffe0ff */
[----:B------:R-:W-:Y:S02]  /*6ce0*/  SHF.L.U64.HI R209, R5, 0x1, R7 ;  /* 0x0000000105d17819 */ /* 0x000fe40000010207 */
[----:B------:R-:W-:Y:S02]  /*6cf0*/  LEA.HI R0, R0, R2, RZ, 0x3 ;  /* 0x0000000200007211 */ /* 0x000fe400078f18ff */
[----:B------:R-:W-:-:S02]  /*6d00*/  SEL R2, RZ, 0x10, P6 ;  /* 0x00000010ff027807 */ /* 0x000fc40003000000 */
[----:B------:R-:W-:-:S04]  /*6d10*/  LOP3.LUT R0, R0, 0xfffffff8, RZ, 0xc0, !PT ;  /* 0xfffffff800007812 */ /* 0x000fc800078ec0ff */
[C---:B------:R-:W-:Y:S01]  /*6d20*/  SHF.L.U64.HI R207, R0.reuse, 0x1, R4 ;  /* 0x0000000100cf7819 */ /* 0x040fe20000010204 */
[----:B------:R-:W-:Y:S01]  /*6d30*/  IMAD.SHL.U32 R206, R0, 0x2, RZ ;  /* 0x0000000200ce7824 */ /* 0x000fe200078e00ff */
[----:B------:R-:W-:Y:S02]  /*6d40*/  SEL R0, RZ, 0x10, P5 ;  /* 0x00000010ff007807 */ /* 0x000fe40002800000 */
.L_x_997:
[----:B------:R-:W-:Y:S04]  /*6d50*/  DEPBAR.LE SB0, 0x0 ;  /* 0x000080000000791a */ /* 0x000fe80000000000 */
[----:B------:R-:W-:Y:S01]  /*6d60*/  BAR.SYNC.DEFER_BLOCKING 0x0 ;  /* 0x0000000000007b1d */ /* 0x000fe20000010000 */
[----:B------:R-:W-:Y:S01]  /*6d70*/  UISETP.GT.AND UP0, UPT, UR7, UR21, UPT ;  /* 0x000000150700728c */ /* 0x000fe2000bf04270 */
[----:B------:R-:W-:Y:S01]  /*6d80*/  SEL R204, RZ, 0x10, P4 ;  /* 0x00000010ffcc7807 */ /* 0x000fe20002000000 */
[----:B------:R-:W-:Y:S01]  /*6d90*/  IMAD.SHL.U32 R243, R252, 0x2, RZ ;  /* 0x00000002fcf37824 */ /* 0x000fe200078e00ff */
[----:B------:R-:W-:Y:S02]  /*6da0*/  SEL R205, RZ, 0x10, P5 ;  /* 0x00000010ffcd7807 */ /* 0x000fe40002800000 */
[----:B------:R-:W-:Y:S02]  /*6db0*/  SEL R211, RZ, 0x10, P6 ;  /* 0x00000010ffd37807 */ /* 0x000fe40003000000 */
[----:B------:R-:W-:Y:S02]  /*6dc0*/  PLOP3.LUT P0, PT, PT, PT, UP0, 0x80, 0x0 ;  /* 0x000000000000781c */ /* 0x000fe40003f0f008 */
[----:B------:R-:W-:Y:S01]  /*6dd0*/  SHF.R.S32.HI R244, RZ, 0x1f, R250 ;  /* 0x0000001ffff47819 */ /* 0x000fe200000114fa */
[----:B-1---5:R1:W2:Y:S04]  /*6de0*/  LDSM.16.M88.4 R32, [R219+0x10100] ;  /* 0x01010000db20783b */ /* 0x0222a80000000200 */
[----:B------:R1:W3:Y:S04]  /*6df0*/  LDSM.16.M88.4 R8, [R212+0x8100] ;  /* 0x00810000d408783b */ /* 0x0002e80000000200 */
[----:B------:R1:W4:Y:S04]  /*6e00*/  LDSM.16.M88.4 R16, [R212+0x8900] ;  /* 0x00890000d410783b */ /* 0x0003280000000200 */
[----:B------:R1:W1:Y:S04]  /*6e10*/  LDSM.16.M88.4 R24, [R212+0x9100] ;  /* 0x00910000d418783b */ /* 0x0002680000000200 */
[----:B------:R1:W1:Y:S04]  /*6e20*/  LDSM.16.M88.4 R136, [R212+0x9900] ;  /* 0x00990000d488783b */ /* 0x0002680000000200 */
[----:B------:R1:W1:Y:S04]  /*6e30*/  LDSM.16.M88.4 R172, [R220+0x10100] ;  /* 0x01010000dcac783b */ /* 0x0002680000000200 */
[----:B------:R1:W1:Y:S04]  /*6e40*/  LDSM.16.M88.4 R176, [R223] ;  /* 0x00000000dfb0783b */ /* 0x0002680000000200 */
[----:B------:R1:W1:Y:S04]  /*6e50*/  LDSM.16.M88.4 R180, [R238] ;  /* 0x00000000eeb4783b */ /* 0x0002680000000200 */
[----:B------:R1:W1:Y:S04]  /*6e60*/  LDSM.16.M88.4 R184, [R237] ;  /* 0x00000000edb8783b */ /* 0x0002680000000200 */
[----:B------:R1:W1:Y:S01]  /*6e70*/  LDSM.16.M88.4 R188, [R236] ;  /* 0x00000000ecbc783b */ /* 0x0002620000000200 */
[----:B------:R-:W-:-:S05]  /*6e80*/  @P0 BRA `(.L_x_987) ;  /* 0x0000037000000947 */ /* 0x000fca0003800000 */
[----:B------:R-:W-:Y:S01]  /*6e90*/  SHF.R.S32.HI R0, RZ, 0x1f, R242 ;  /* 0x0000001fff007819 */ /* 0x000fe200000114f2 */
[----:B------:R-:W-:Y:S01]  /*6ea0*/  IMAD.WIDE.U32 R2, R242, c[0x0][0x208], RZ ;  /* 0x00008200f2027a25 */ /* 0x000fe200078e00ff */
[----:B------:R-:W-:Y:S02]  /*6eb0*/  SHF.R.S32.HI R4, RZ, 0x1f, R240 ;  /* 0x0000001fff047819 */ /* 0x000fe400000114f0 */
[----:B------:R-:W-:Y:S01]  /*6ec0*/  IADD3 R30, -R211, 0x10, RZ ;  /* 0x00000010d31e7810 */ /* 0x000fe20007ffe1ff */
[----:B------:R-:W-:Y:S01]  /*6ed0*/  IMAD R0, R0, c[0x0][0x208], RZ ;  /* 0x0000820000007a24 */ /* 0x000fe200078e02ff */
[----:B------:R-:W-:Y:S01]  /*6ee0*/  IADD3 R28, -R205, 0x10, RZ ;  /* 0x00000010cd1c7810 */ /* 0x000fe20007ffe1ff */
[----:B------:R-:W-:Y:S01]  /*6ef0*/  IMAD R4, R4, c[0x0][0x218], RZ ;  /* 0x0000860004047a24 */ /* 0x000fe200078e02ff */
[----:B------:R-:W-:Y:S01]  /*6f00*/  LOP3.LUT R30, R30, 0xf, RZ, 0xc0, !PT ;  /* 0x0000000f1e1e7812 */ /* 0x000fe200078ec0ff */
[----:B------:R-:W-:Y:S01]  /*6f10*/  IMAD R0, R242, c[0x0][0x20c], R0 ;  /* 0x00008300f2007a24 */ /* 0x000fe200078e0200 */
[----:B------:R-:W-:Y:S01]  /*6f20*/  LOP3.LUT R28, R28, 0xf, RZ, 0xc0, !PT ;  /* 0x0000000f1c1c7812 */ /* 0x000fe200078ec0ff */
[----:B------:R-:W-:Y:S01]  /*6f30*/  IMAD R4, R240, c[0x0][0x21c], R4 ;  /* 0x00008700f0047a24 */ /* 0x000fe200078e0204 */
[----:B------:R-:W-:Y:S01]  /*6f40*/  IADD3 R22, -R204, 0x10, RZ ;  /* 0x00000010cc167810 */ /* 0x000fe20007ffe1ff */
[----:B------:R-:W-:Y:S01]  /*6f50*/  IMAD.IADD R3, R3, 0x1, R0 ;  /* 0x0000000103037824 */ /* 0x000fe200078e0200 */
[C---:B------:R-:W-:Y:S01]  /*6f60*/  SHF.L.U64.HI R6, R250.reuse, 0x1, R244 ;  /* 0x00000001fa067819 */ /* 0x040fe200000102f4 */
[----:B------:R-:W-:Y:S01]  /*6f70*/  IMAD.SHL.U32 R5, R250, 0x2, RZ ;  /* 0x00000002fa057824 */ /* 0x000fe200078e00ff */
[----:B------:R-:W-:Y:S01]  /*6f80*/  LOP3.LUT R22, R22, 0xf, RZ, 0xc0, !PT ;  /* 0x0000000f16167812 */ /* 0x000fe200078ec0ff */
[----:B------:R-:W-:Y:S05]  /*6f90*/  IMAD.WIDE.U32 R2, R240, c[0x0][0x218], R2 ;  /* 0x00008600f0027a25 */ /* 0x000fea00078e0002 */
[----:B------:R-:W-:Y:S04]  /*6fa0*/  IADD3 R0, P0, R2, UR14, RZ ;  /* 0x0000000e02007c10 */ /* 0x000fe8000ff1e0ff */
[----:B------:R-:W-:Y:S02]  /*6fb0*/  IADD3.X R4, R3, UR19, R4, P0, !PT ;  /* 0x0000001303047c10 */ /* 0x000fe400087fe404 */
[C---:B------:R-:W-:Y:S04]  /*6fc0*/  LEA R3, P0, R0.reuse, c[0x0][0x1f8], 0x1 ;  /* 0x00007e0000037a11 */ /* 0x040fe800078008ff */
[----:B------:R-:W-:Y:S02]  /*6fd0*/  LEA.HI.X R4, R0, c[0x0][0x1fc], R4, 0x1, P0 ;  /* 0x00007f0000047a11 */ /* 0x000fe400000f0c04 */
[----:B------:R-:W5:Y:S04]  /*6fe0*/  SHFL.IDX PT, R0, R3, 0x1, 0x181f ;  /* 0x00381f0003007f89 */ /* 0x000f6800000e0000 */
[----:B------:R-:W4:Y:S04]  /*6ff0*/  SHFL.IDX PT, R2, R4, 0x1, 0x181f ;  /* 0x00381f0004027f89 */ /* 0x000f2800000e0000 */
[----:B------:R-:W3:Y:S04]  /*7000*/  SHFL.IDX PT, R3, R3, RZ, 0x181f ;  /* 0x00181fff03037589 */ /* 0x000ee800000e0000 */
[----:B------:R-:W2:Y:S01]  /*7010*/  SHFL.IDX PT, R4, R4, RZ, 0x181f ;  /* 0x00181fff04047589 */ /* 0x000ea200000e0000 */
[----:B-----5:R-:W-:Y:S04]  /*7020*/  IADD3 R30, P2, P0, R30, R0, R208 ;  /* 0x000000001e1e7210 */ /* 0x020fe8000785e0d0 */
[----:B----4-:R-:W-:Y:S02]  /*7030*/  IADD3.X R31, RZ, R2, R209, P2, P0 ;  /* 0x00000002ff1f7210 */ /* 0x010fe400017e04d1 */
[----:B------:R-:W-:Y:S04]  /*7040*/  IADD3 R28, P2, P0, R28, R0, R206 ;  /* 0x000000001c1c7210 */ /* 0x000fe8000785e0ce */
[----:B------:R-:W-:Y:S02]  /*7050*/  IADD3.X R29, RZ, R2, R207, P2, P0 ;  /* 0x00000002ff1d7210 */ /* 0x000fe400017e04cf */
[----:B------:R-:W-:Y:S04]  /*7060*/  IADD3 R22, P2, P0, R22, R0, R5 ;  /* 0x0000000016167210 */ /* 0x000fe8000785e005 */
[--C-:B------:R-:W-:Y:S02]  /*7070*/  IADD3.X R23, RZ, R2, R6.reuse, P2, P0 ;  /* 0x00000002ff177210 */ /* 0x100fe400017e0406 */
[C---:B---3--:R-:W-:Y:S02]  /*7080*/  IADD3 R20, P0, R3.reuse, R5, RZ ;  /* 0x0000000503147210 */ /* 0x048fe40007f1e0ff */
[----:B------:R-:W-:Y:S03]  /*7090*/  ISETP.GE.AND P2, PT, R252, c[0x0][0x1d4], PT ;  /* 0x00007500fc007a0c */ /* 0x000fe60003f46270 */
[C---:B--2---:R-:W-:Y:S01]  /*70a0*/  IMAD.X R21, R4.reuse, 0x1, R6, P0 ;  /* 0x0000000104157824 */ /* 0x044fe200000e0606 */
[CC--:B------:R-:W-:Y:S05]  /*70b0*/  IADD3 R14, P0, R3.reuse, R243.reuse, RZ ;  /* 0x000000f3030e7210 */ /* 0x0c0fea0007f1e0ff */
[C-C-:B------:R-:W-:Y:S01]  /*70c0*/  IMAD.X R15, R4.reuse, 0x1, R210.reuse, P0 ;  /* 0x00000001040f7824 */ /* 0x140fe200000e06d2 */
[C---:B------:R-:W-:Y:S04]  /*70d0*/  IADD3 R12, P0, R3.reuse, R208, RZ ;  /* 0x000000d0030c7210 */ /* 0x040fe80007f1e0ff */
[----:B------:R2:W-:Y:S01]  /*70e0*/  LDGSTS.E.BYPASS.LTC128B.128 [R241], [R14.64], !P2 ;  /* 0x000000000ef17fae */ /* 0x0005e2000d101d50 */
[C---:B------:R-:W-:Y:S01]  /*70f0*/  IMAD.X R13, R4.reuse, 0x1, R209, P0 ;  /* 0x00000001040d7824 */ /* 0x040fe200000e06d1 */
[----:B------:R-:W-:Y:S04]  /*7100*/  IADD3 R6, P0, R3, R206, RZ ;  /* 0x000000ce03067210 */ /* 0x000fe80007f1e0ff */
[----:B------:R2:W-:Y:S01]  /*7110*/  LDGSTS.E.BYPASS.LTC128B.128 [R241+0x2000], [R12.64], !P6 ;  /* 0x020000000cf17fae */ /* 0x0005e2000f101d50 */
[----:B------:R-:W-:Y:S01]  /*7120*/  IMAD.X R7, R4, 0x1, R207, P0 ;  /* 0x0000000104077824 */ /* 0x000fe200000e06cf */
[----:B------:R-:W-:Y:S04]  /*7130*/  IADD3 R4, P0, R0, R243, RZ ;  /* 0x000000f300047210 */ /* 0x000fe80007f1e0ff */
[----:B------:R2:W-:Y:S01]  /*7140*/  LDGSTS.E.BYPASS.LTC128B.128 [R241+0x4000], [R6.64], !P5 ;  /* 0x0400000006f17fae */ /* 0x0005e2000e901d50 */
[----:B------:R-:W-:Y:S01]  /*7150*/  IMAD.X R5, R2, 0x1, R210, P0 ;  /* 0x0000000102057824 */ /* 0x000fe200000e06d2 */
[----:B------:R-:W-:Y:S02]  /*7160*/  ISETP.NE.U32.AND P0, PT, R211, RZ, PT ;  /* 0x000000ffd300720c */ /* 0x000fe40003f05070 */
[----:B------:R2:W-:Y:S04]  /*7170*/  LDGSTS.E.BYPASS.LTC128B.128 [R241+0x6000], [R20.64], !P4 ;  /* 0x0600000014f17fae */ /* 0x0005e8000e101d50 */
[----:B------:R2:W-:Y:S07]  /*7180*/  LDGSTS.E.BYPASS.LTC128B.128 [R241+0x1000], [R4.64], !P2 ;  /* 0x0100000004f17fae */ /* 0x0005ee000d101d50 */
[----:B------:R2:W-:Y:S01]  /*7190*/  LDGSTS.E.BYPASS.LTC128B.128.ZFILL [R241+0x3000], [R30.64], P0 ;  /* 0x030000001ef17fae */ /* 0x0005e20008141d50 */
[----:B------:R-:W-:Y:S11]  /*71a0*/  ISETP.NE.U32.AND P0, PT, R205, RZ, PT ;  /* 0x000000ffcd00720c */ /* 0x000ff60003f05070 */
[----:B------:R-:W-:Y:S02]  /*71b0*/  @!UPT UIADD3 URZ, URZ, URZ, URZ ;  /* 0x0000003f3f3ff290 */ /* 0x000fe4000fffe03f */
[----:B------:R2:W-:Y:S01]  /*71c0*/  LDGSTS.E.BYPASS.LTC128B.128.ZFILL [R241+0x5000], [R28.64], P0 ;  /* 0x050000001cf17fae */ /* 0x0005e20008141d50 */
[----:B------:R-:W-:Y:S11]  /*71d0*/  ISETP.NE.U32.AND P0, PT, R204, RZ, PT ;  /* 0x000000ffcc00720c */ /* 0x000ff60003f05070 */
[----:B------:R-:W-:Y:S02]  /*71e0*/  @!UPT UIADD3 URZ, URZ, URZ, URZ ;  /* 0x0000003f3f3ff290 */ /* 0x000fe4000fffe03f */
[----:B------:R2:W-:Y:S02]  /*71f0*/  LDGSTS.E.BYPASS.LTC128B.128.ZFILL [R241+0x7000], [R22.64], P0 ;  /* 0x0700000016f17fae */ /* 0x0005e40008141d50 */
.L_x_987:
[C---:B--23--:R-:W-:Y:S01]  /*7200*/  HMMA.16816.F32.BF16 R4, R32.reuse, R8, RZ ;  /* 0x000000082004723c */ /* 0x04cfe200000418ff */
[----:B------:R-:W-:Y:S01]  /*7210*/  LDSM.16.M88.4 R192, [R218+0x8100] ;  /* 0x00810000dac0783b */ /* 0x000fe20000000200 */
[----:B------:R-:W-:Y:S06]  /*7220*/  UISETP.GT.AND UP0, UPT, UR21, UR7, UPT ;  /* 0x000000071500728c */ /* 0x000fec000bf04270 */
[C---:B------:R-:W-:Y:S01]  /*7230*/  HMMA.16816.F32.BF16 R8, R32.reuse, R10, RZ ;  /* 0x0000000a2008723c */ /* 0x040fe200000418ff */
[----:B------:R-:W0:Y:S01]  /*7240*/  LDGDEPBAR ;  /* 0x00000000000079af */ /* 0x000e220000000000 */
[----:B------:R-:W-:Y:S06]  /*7250*/  PLOP3.LUT P0, PT, PT, PT, UP0, 0x40, 0x0 ;  /* 0x000000000000781c */ /* 0x000fec0003f0e808 */
[C---:B----4-:R-:W-:Y:S01]  /*7260*/  HMMA.16816.F32.BF16 R12, R32.reuse, R16, RZ ;  /* 0x00000010200c723c */ /* 0x050fe200000418ff */
[----:B------:R-:W-:Y:S07]  /*7270*/  LDSM.16.M88.4 R196, [R218+0x8900] ;  /* 0x00890000dac4783b */ /* 0x000fee0000000200 */
[C---:B------:R-:W-:Y:S01]  /*7280*/  HMMA.16816.F32.BF16 R16, R32.reuse, R18, RZ ;  /* 0x000000122010723c */ /* 0x040fe200000418ff */
[----:B------:R-:W-:Y:S07]  /*7290*/  LDSM.16.M88.4 R200, [R217] ;  /* 0x00000000d9c8783b */ /* 0x000fee0000000200 */
[C---:B-1----:R-:W-:Y:S08]  /*72a0*/  HMMA.16816.F32.BF16 R20, R32.reuse, R24, RZ ;  /* 0x000000182014723c */ /* 0x042ff000000418ff */
[C---:B------:R-:W-:Y:S08]  /*72b0*/  HMMA.16816.F32.BF16 R24, R32.reuse, R26, RZ ;  /* 0x0000001a2018723c */ /* 0x040ff000000418ff */
[C---:B------:R-:W-:Y:S08]  /*72c0*/  HMMA.16816.F32.BF16 R28, R32.reuse, R136, RZ ;  /* 0x00000088201c723c */ /* 0x040ff000000418ff */
[----:B------:R-:W-:Y:S01]  /*72d0*/  HMMA.16816.F32.BF16 R32, R32, R138, RZ ;  /* 0x0000008a2020723c */ /* 0x000fe200000418ff */
        /* <DEDUP_REMOVED lines=11> */
[----:B------:R-:W-:Y:S01]  /*7390*/  HMMA.16816.F32.BF16 R32, R172, R190, R32 ;  /* 0x000000beac20723c */ /* 0x000fe20000041820 */
[----:B------:R-:W5:Y:S07]  /*73a0*/  LDSM.16.M88.4 R172, [R217+0x800] ;  /* 0x00080000d9ac783b */ /* 0x000f6e0000000200 */
[C---:B-1----:R-:W-:Y:S01]  /*73b0*/  HMMA.16816.F32.BF16 R4, R136.reuse, R192, R4 ;  /* 0x000000c08804723c */ /* 0x042fe20000041804 */
[----:B------:R-:W-:Y:S07]  /*73c0*/  LDSM.16.M88.4 R188, [R217+0x1800] ;  /* 0x00180000d9bc783b */ /* 0x000fee0000000200 */
        /* <DEDUP_REMOVED lines=10> */
[----:B------:R-:W2:Y:S07]  /*7470*/  LDSM.16.M88.4 R136, [R212+0xa900] ;  /* 0x00a90000d488783b */ /* 0x000eae0000000200 */
[C---:B----4-:R-:W-:Y:S01]  /*7480*/  HMMA.16816.F32.BF16 R4, R184.reuse, R200, R4 ;  /* 0x000000c8b804723c */ /* 0x050fe20000041804 */
[----:B------:R-:W3:Y:S07]  /*7490*/  LDSM.16.M88.4 R180, [R212+0xb100] ;  /* 0x00b10000d4b4783b */ /* 0x000eee0000000200 */
[C---:B------:R-:W-:Y:S01]  /*74a0*/  HMMA.16816.F32.BF16 R8, R184.reuse, R202, R8 ;  /* 0x000000cab808723c */ /* 0x040fe20000041808 */
[----:B------:R-:W4:Y:S07]  /*74b0*/  LDSM.16.M88.4 R200, [R212+0xb900] ;  /* 0x00b90000d4c8783b */ /* 0x000f2e0000000200 */
[C---:B-----5:R-:W-:Y:S08]  /*74c0*/  HMMA.16816.F32.BF16 R12, R184.reuse, R172, R12 ;  /* 0x000000acb80c723c */ /* 0x060ff0000004180c */
[C---:B------:R-:W-:Y:S01]  /*74d0*/  HMMA.16816.F32.BF16 R16, R184.reuse, R174, R16 ;  /* 0x000000aeb810723c */ /* 0x040fe20000041810 */
[----:B------:R-:W-:Y:S07]  /*74e0*/  LDSM.16.M88.4 R172, [R220+0x14100] ;  /* 0x01410000dcac783b */ /* 0x000fee0000000200 */
[C---:B-1----:R-:W-:Y:S08]  /*74f0*/  HMMA.16816.F32.BF16 R20, R184.reuse, R176, R20 ;  /* 0x000000b0b814723c */ /* 0x042ff00000041814 */
[C---:B------:R-:W-:Y:S01]  /*7500*/  HMMA.16816.F32.BF16 R24, R184.reuse, R178, R24 ;  /* 0x000000b2b818723c */ /* 0x040fe20000041818 */
[----:B------:R-:W1:Y:S07]  /*7510*/  LDSM.16.M88.4 R176, [R235] ;  /* 0x00000000ebb0783b */ /* 0x000e6e0000000200 */
[C---:B------:R-:W-:Y:S08]  /*7520*/  HMMA.16816.F32.BF16 R28, R184.reuse, R188, R28 ;  /* 0x000000bcb81c723c */ /* 0x040ff0000004181c */
[----:B------:R-:W-:Y:S01]  /*7530*/  HMMA.16816.F32.BF16 R32, R184, R190, R32 ;  /* 0x000000beb820723c */ /* 0x000fe20000041820 */
[----:B------:R-:W5:Y:S07]  /*7540*/  LDSM.16.M88.4 R184, [R234] ;  /* 0x00000000eab8783b */ /* 0x000f6e0000000200 */
[C---:B------:R-:W-:Y:S01]  /*7550*/  HMMA.16816.F32.BF16 R4, R192.reuse, R196, R4 ;  /* 0x000000c4c004723c */ /* 0x040fe20000041804 */
[----:B------:R-:W1:Y:S07]  /*7560*/  LDSM.16.M88.4 R188, [R233] ;  /* 0x00000000e9bc783b */ /* 0x000e6e0000000200 */
[C---:B------:R-:W-:Y:S01]  /*7570*/  HMMA.16816.F32.BF16 R8, R192.reuse, R198, R8 ;  /* 0x000000c6c008723c */ /* 0x040fe20000041808 */
[----:B------:R-:W1:Y:S07]  /*7580*/  LDSM.16.M88.4 R196, [R232] ;  /* 0x00000000e8c4783b */ /* 0x000e6e0000000200 */
[C---:B--2---:R-:W-:Y:S08]  /*7590*/  HMMA.16816.F32.BF16 R12, R192.reuse, R136, R12 ;  /* 0x00000088c00c723c */ /* 0x044ff0000004180c */
[C---:B------:R-:W-:Y:S01]  /*75a0*/  HMMA.16816.F32.BF16 R16, R192.reuse, R138, R16 ;  /* 0x0000008ac010723c */ /* 0x040fe20000041810 */
[----:B------:R-:W-:Y:S07]  /*75b0*/  LDSM.16.M88.4 R136, [R222+0x14100] ;  /* 0x01410000de88783b */ /* 0x000fee0000000200 */
[C---:B---3--:R-:W-:Y:S08]  /*75c0*/  HMMA.16816.F32.BF16 R20, R192.reuse, R180, R20 ;  /* 0x000000b4c014723c */ /* 0x048ff00000041814 */
[C---:B------:R-:W-:Y:S01]  /*75d0*/  HMMA.16816.F32.BF16 R24, R192.reuse, R182, R24 ;  /* 0x000000b6c018723c */ /* 0x040fe20000041818 */
[----:B------:R-:W2:Y:S07]  /*75e0*/  LDSM.16.M88.4 R180, [R218+0xa100] ;  /* 0x00a10000dab4783b */ /* 0x000eae0000000200 */
[C---:B----4-:R-:W-:Y:S08]  /*75f0*/  HMMA.16816.F32.BF16 R28, R192.reuse, R200, R28 ;  /* 0x000000c8c01c723c */ /* 0x050ff0000004181c */
[----:B------:R-:W-:Y:S01]  /*7600*/  HMMA.16816.F32.BF16 R32, R192, R202, R32 ;  /* 0x000000cac020723c */ /* 0x000fe20000041820 */
[----:B------:R-:W3:Y:S07]  /*7610*/  LDSM.16.M88.4 R192, [R218+0xa900] ;  /* 0x00a90000dac0783b */ /* 0x000eee0000000200 */
[C---:B-1----:R-:W-:Y:S01]  /*7620*/  HMMA.16816.F32.BF16 R4, R172.reuse, R176, R4 ;  /* 0x000000b0ac04723c */ /* 0x042fe20000041804 */
[----:B------:R-:W-:Y:S07]  /*7630*/  LDSM.16.M88.4 R200, [R217+0x3800] ;  /* 0x00380000d9c8783b */ /* 0x000fee0000000200 */
[C---:B------:R-:W-:Y:S01]  /*7640*/  HMMA.16816.F32.BF16 R8, R172.reuse, R178, R8 ;  /* 0x000000b2ac08723c */ /* 0x040fe20000041808 */
[----:B------:R-:W1:Y:S07]  /*7650*/  LDSM.16.M88.4 R176, [R218+0xb100] ;  /* 0x00b10000dab0783b */ /* 0x000e6e0000000200 */
[C---:B-----5:R-:W-:Y:S08]  /*7660*/  HMMA.16816.F32.BF16 R12, R172.reuse, R184, R12 ;  /* 0x000000b8ac0c723c */ /* 0x060ff0000004180c */
        /* <DEDUP_REMOVED lines=8> */
[C---:B--2---:R-:W-:Y:S01]  /*76f0*/  HMMA.16816.F32.BF16 R4, R136.reuse, R180, R4 ;  /* 0x000000b48804723c */ /* 0x044fe20000041804 */
[----:B------:R-:W-:Y:S07]  /*7700*/  LDSM.16.M88.4 R196, [R217+0x3000] ;  /* 0x00300000d9c4783b */ /* 0x000fee0000000200 */
[C---:B------:R-:W-:Y:S01]  /*7710*/  HMMA.16816.F32.BF16 R8, R136.reuse, R182, R8 ;  /* 0x000000b68808723c */ /* 0x040fe20000041808 */
[----:B------:R-:W2:Y:S07]  /*7720*/  LDSM.16.M88.4 R180, [R217+0x2800] ;  /* 0x00280000d9b4783b */ /* 0x000eae0000000200 */
[C---:B---3--:R-:W-:Y:S08]  /*7730*/  HMMA.16816.F32.BF16 R12, R136.reuse, R192, R12 ;  /* 0x000000c0880c723c */ /* 0x048ff0000004180c */
[C---:B------:R-:W-:Y:S01]  /*7740*/  HMMA.16816.F32.BF16 R16, R136.reuse, R194, R16 ;  /* 0x000000c28810723c */ /* 0x040fe20000041810 */
[----:B------:R-:W-:Y:S07]  /*7750*/  LDSM.16.M88.4 R192, [R220+0x18100] ;  /* 0x01810000dcc0783b */ /* 0x000fee0000000200 */
[C---:B-1----:R-:W-:Y:S08]  /*7760*/  HMMA.16816.F32.BF16 R20, R136.reuse, R176, R20 ;  /* 0x000000b08814723c */ /* 0x042ff00000041814 */
[C---:B------:R-:W-:Y:S01]  /*7770*/  HMMA.16816.F32.BF16 R24, R136.reuse, R178, R24 ;  /* 0x000000b28818723c */ /* 0x040fe20000041818 */
[----:B------:R-:W-:Y:S07]  /*7780*/  LDSM.16.M88.4 R176, [R212+0xc100] ;  /* 0x00c10000d4b0783b */ /* 0x000fee0000000200 */
[C---:B----4-:R-:W-:Y:S08]  /*7790*/  HMMA.16816.F32.BF16 R28, R136.reuse, R184, R28 ;  /* 0x000000b8881c723c */ /* 0x050ff0000004181c */
[----:B------:R-:W-:Y:S01]  /*77a0*/  HMMA.16816.F32.BF16 R32, R136, R186, R32 ;  /* 0x000000ba8820723c */ /* 0x000fe20000041820 */
[----:B------:R-:W1:Y:S07]  /*77b0*/  LDSM.16.M88.4 R136, [R219+0x18100] ;  /* 0x01810000db88783b */ /* 0x000e6e0000000200 */
[C---:B-----5:R-:W-:Y:S01]  /*77c0*/  HMMA.16816.F32.BF16 R4, R172.reuse, R188, R4 ;  /* 0x000000bcac04723c */ /* 0x060fe20000041804 */
[----:B------:R-:W3:Y:S07]  /*77d0*/  LDSM.16.M88.4 R184, [R212+0xc900] ;  /* 0x00c90000d4b8783b */ /* 0x000eee0000000200 */
[C---:B------:R-:W-:Y:S01]  /*77e0*/  HMMA.16816.F32.BF16 R8, R172.reuse, R190, R8 ;  /* 0x000000beac08723c */ /* 0x040fe20000041808 */
[----:B------:R-:W-:Y:S07]  /*77f0*/  LDSM.16.M88.4 R188, [R212+0xd900] ;  /* 0x00d90000d4bc783b */ /* 0x000fee0000000200 */
[C---:B--2---:R-:W-:Y:S08]  /*7800*/  HMMA.16816.F32.BF16 R12, R172.reuse, R180, R12 ;  /* 0x000000b4ac0c723c */ /* 0x044ff0000004180c */
[C---:B------:R-:W-:Y:S01]  /*7810*/  HMMA.16816.F32.BF16 R16, R172.reuse, R182, R16 ;  /* 0x000000b6ac10723c */ /* 0x040fe20000041810 */
[----:B------:R-:W2:Y:S07]  /*7820*/  LDSM.16.M88.4 R180, [R212+0xd100] ;  /* 0x00d10000d4b4783b */ /* 0x000eae0000000200 */
[C---:B------:R-:W-:Y:S08]  /*7830*/  HMMA.16816.F32.BF16 R20, R172.reuse, R196, R20 ;  /* 0x000000c4ac14723c */ /* 0x040ff00000041814 */
[C---:B------:R-:W-:Y:S01]  /*7840*/  HMMA.16816.F32.BF16 R24, R172.reuse, R198, R24 ;  /* 0x000000c6ac18723c */ /* 0x040fe20000041818 */
[----:B------:R-:W4:Y:S07]  /*7850*/  LDSM.16.M88.4 R196, [R231] ;  /* 0x00000000e7c4783b */ /* 0x000f2e0000000200 */
[C---:B------:R-:W-:Y:S08]  /*7860*/  HMMA.16816.F32.BF16 R28, R172.reuse, R200, R28 ;  /* 0x000000c8ac1c723c */ /* 0x040ff0000004181c */
[----:B------:R-:W-:Y:S01]  /*7870*/  HMMA.16816.F32.BF16 R32, R172, R202, R32 ;  /* 0x000000caac20723c */ /* 0x000fe20000041820 */
[----:B------:R-:W5:Y:S07]  /*7880*/  LDSM.16.M88.4 R172, [R230] ;  /* 0x00000000e6ac783b */ /* 0x000f6e0000000200 */
[C---:B-1----:R-:W-:Y:S01]  /*7890*/  HMMA.16816.F32.BF16 R4, R136.reuse, R176, R4 ;  /* 0x000000b08804723c */ /* 0x042fe20000041804 */
[----:B------:R-:W-:Y:S07]  /*78a0*/  LDSM.16.M88.4 R200, [R228] ;  /* 0x00000000e4c8783b */ /* 0x000fee0000000200 */
[C---:B------:R-:W-:Y:S01]  /*78b0*/  HMMA.16816.F32.BF16 R8, R136.reuse, R178, R8 ;  /* 0x000000b28808723c */ /* 0x040fe20000041808 */
[----:B------:R-:W1:Y:S07]  /*78c0*/  LDSM.16.M88.4 R176, [R229] ;  /* 0x00000000e5b0783b */ /* 0x000e6e0000000200 */
[C---:B---3--:R-:W-:Y:S08]  /*78d0*/  HMMA.16816.F32.BF16 R12, R136.reuse, R184, R12 ;  /* 0x000000b8880c723c */ /* 0x048ff0000004180c */
[C---:B------:R-:W-:Y:S01]  /*78e0*/  HMMA.16816.F32.BF16 R16, R136.reuse, R186, R16 ;  /* 0x000000ba8810723c */ /* 0x040fe20000041810 */
[----:B------:R-:W-:Y:S07]  /*78f0*/  LDSM.16.M88.4 R184, [R218+0xc900] ;  /* 0x00c90000dab8783b */ /* 0x000fee0000000200 */
[C---:B--2---:R-:W-:Y:S08]  /*7900*/  HMMA.16816.F32.BF16 R20, R136.reuse, R180, R20 ;  /* 0x000000b48814723c */ /* 0x044ff00000041814 */
[C---:B------:R-:W-:Y:S01]  /*7910*/  HMMA.16816.F32.BF16 R24, R136.reuse, R182, R24 ;  /* 0x000000b68818723c */ /* 0x040fe20000041818 */
[----:B------:R-:W-:Y:S07]  /*7920*/  LDSM.16.M88.4 R180, [R218+0xc100] ;  /* 0x00c10000dab4783b */ /* 0x000fee0000000200 */
[C---:B------:R-:W-:Y:S08]  /*7930*/  HMMA.16816.F32.BF16 R28, R136.reuse, R188, R28 ;  /* 0x000000bc881c723c */ /* 0x040ff0000004181c */
        /* <DEDUP_REMOVED lines=11> */
[----:B------:R-:W1:Y:S07]  /*79f0*/  LDSM.16.M88.4 R176, [R217+0x4000] ;  /* 0x00400000d9b0783b */ /* 0x000e6e0000000200 */
[C---:B------:R-:W-:Y:S08]  /*7a00*/  HMMA.16816.F32.BF16 R28, R192.reuse, R200, R28 ;  /* 0x000000c8c01c723c */ /* 0x040ff0000004181c */
[----:B------:R-:W-:Y:S01]  /*7a10*/  HMMA.16816.F32.BF16 R32, R192, R202, R32 ;  /* 0x000000cac020723c */ /* 0x000fe20000041820 */
[----:B------:R-:W5:Y:S07]  /*7a20*/  LDSM.16.M88.4 R192, [R217+0x4800] ;  /* 0x00480000d9c0783b */ /* 0x000f6e0000000200 */
[C---:B--2---:R-:W-:Y:S01]  /*7a30*/  HMMA.16816.F32.BF16 R4, R136.reuse, R180, R4 ;  /* 0x000000b48804723c */ /* 0x044fe20000041804 */
[----:B------:R-:W-:Y:S07]  /*7a40*/  LDSM.16.M88.4 R200, [R212+0xe100] ;  /* 0x00e10000d4c8783b */ /* 0x000fee0000000200 */
[C---:B------:R-:W-:Y:S01]  /*7a50*/  HMMA.16816.F32.BF16 R8, R136.reuse, R182, R8 ;  /* 0x000000b68808723c */ /* 0x040fe20000041808 */
[----:B------:R-:W2:Y:S07]  /*7a60*/  LDSM.16.M88.4 R180, [R217+0x5000] ;  /* 0x00500000d9b4783b */ /* 0x000eae0000000200 */
[C---:B------:R-:W-:Y:S08]  /*7a70*/  HMMA.16816.F32.BF16 R12, R136.reuse, R184, R12 ;  /* 0x000000b8880c723c */ /* 0x040ff0000004180c */
[C---:B------:R-:W-:Y:S01]  /*7a80*/  HMMA.16816.F32.BF16 R16, R136.reuse, R186, R16 ;  /* 0x000000ba8810723c */ /* 0x040fe20000041810 */
[----:B------:R-:W2:Y:S07]  /*7a90*/  LDSM.16.M88.4 R184, [R217+0x5800] ;  /* 0x00580000d9b8783b */ /* 0x000eae0000000200 */
[C---:B---3--:R-:W-:Y:S08]  /*7aa0*/  HMMA.16816.F32.BF16 R20, R136.reuse, R188, R20 ;  /* 0x000000bc8814723c */ /* 0x048ff00000041814 */
[C---:B------:R-:W-:Y:S01]  /*7ab0*/  HMMA.16816.F32.BF16 R24, R136.reuse, R190, R24 ;  /* 0x000000be8818723c */ /* 0x040fe20000041818 */
[----:B------:R-:W3:Y:S07]  /*7ac0*/  LDSM.16.M88.4 R188, [R219+0x1c100] ;  /* 0x01c10000dbbc783b */ /* 0x000eee0000000200 */
[C---:B----4-:R-:W-:Y:S08]  /*7ad0*/  HMMA.16816.F32.BF16 R28, R136.reuse, R196, R28 ;  /* 0x000000c4881c723c */ /* 0x050ff0000004181c */
[----:B------:R-:W-:Y:S01]  /*7ae0*/  HMMA.16816.F32.BF16 R32, R136, R198, R32 ;  /* 0x000000c68820723c */ /* 0x000fe20000041820 */
[----:B------:R-:W4:Y:S07]  /*7af0*/  LDSM.16.M88.4 R136, [R212+0xe900] ;  /* 0x00e90000d488783b */ /* 0x000f2e0000000200 */
[C---:B-1----:R-:W-:Y:S01]  /*7b00*/  HMMA.16816.F32.BF16 R4, R172.reuse, R176, R4 ;  /* 0x000000b0ac04723c */ /* 0x042fe20000041804 */
[----:B------:R-:W-:Y:S07]  /*7b10*/  LDSM.16.M88.4 R196, [R225] ;  /* 0x00000000e1c4783b */ /* 0x000fee0000000200 */
[C---:B------:R-:W-:Y:S01]  /*7b20*/  HMMA.16816.F32.BF16 R8, R172.reuse, R178, R8 ;  /* 0x000000b2ac08723c */ /* 0x040fe20000041808 */
[----:B------:R-:W1:Y:S07]  /*7b30*/  LDSM.16.M88.4 R176, [R212+0xf100] ;  /* 0x00f10000d4b0783b */ /* 0x000e6e0000000200 */
[C---:B-----5:R-:W-:Y:S08]  /*7b40*/  HMMA.16816.F32.BF16 R12, R172.reuse, R192, R12 ;  /* 0x000000c0ac0c723c */ /* 0x060ff0000004180c */
[C---:B------:R-:W-:Y:S01]  /*7b50*/  HMMA.16816.F32.BF16 R16, R172.reuse, R194, R16 ;  /* 0x000000c2ac10723c */ /* 0x040fe20000041810 */
[----:B------:R-:W5:Y:S07]  /*7b60*/  LDSM.16.M88.4 R192, [R212+0xf900] ;  /* 0x00f90000d4c0783b */ /* 0x000f6e0000000200 */
[C---:B--2---:R-:W-:Y:S08]  /*7b70*/  HMMA.16816.F32.BF16 R20, R172.reuse, R180, R20 ;  /* 0x000000b4ac14723c */ /* 0x044ff00000041814 */
[C---:B------:R-:W-:Y:S01]  /*7b80*/  HMMA.16816.F32.BF16 R24, R172.reuse, R182, R24 ;  /* 0x000000b6ac18723c */ /* 0x040fe20000041818 */
[----:B------:R-:W-:Y:S07]  /*7b90*/  LDSM.16.M88.4 R180, [R227] ;  /* 0x00000000e3b4783b */ /* 0x000fee0000000200 */
[C---:B------:R-:W-:Y:S08]  /*7ba0*/  HMMA.16816.F32.BF16 R28, R172.reuse, R184, R28 ;  /* 0x000000b8ac1c723c */ /* 0x040ff0000004181c */
[----:B------:R-:W-:Y:S01]  /*7bb0*/  HMMA.16816.F32.BF16 R32, R172, R186, R32 ;  /* 0x000000baac20723c */ /* 0x000fe20000041820 */
[----:B------:R-:W2:Y:S07]  /*7bc0*/  LDSM.16.M88.4 R172, [R220+0x1c100] ;  /* 0x01c10000dcac783b */ /* 0x000eae0000000200 */
[C---:B---3--:R-:W-:Y:S01]  /*7bd0*/  HMMA.16816.F32.BF16 R4, R188.reuse, R200, R4 ;  /* 0x000000c8bc04723c */ /* 0x048fe20000041804 */
[----:B------:R-:W3:Y:S07]  /*7be0*/  LDSM.16.M88.4 R184, [R226] ;  /* 0x00000000e2b8783b */ /* 0x000eee0000000200 */
[C---:B------:R-:W-:Y:S01]  /*7bf0*/  HMMA.16816.F32.BF16 R8, R188.reuse, R202, R8 ;  /* 0x000000cabc08723c */ /* 0x040fe20000041808 */
[----:B------:R-:W2:Y:S07]  /*7c00*/  LDSM.16.M88.4 R200, [R224] ;  /* 0x00000000e0c8783b */ /* 0x000eae0000000200 */
[C---:B----4-:R-:W-:Y:S08]  /*7c10*/  HMMA.16816.F32.BF16 R12, R188.reuse, R136, R12 ;  /* 0x00000088bc0c723c */ /* 0x050ff0000004180c */
[C---:B------:R-:W-:Y:S01]  /*7c20*/  HMMA.16816.F32.BF16 R16, R188.reuse, R138, R16 ;  /* 0x0000008abc10723c */ /* 0x040fe20000041810 */
[----:B------:R-:W-:Y:S07]  /*7c30*/  LDSM.16.M88.4 R136, [R222+0x1c100] ;  /* 0x01c10000de88783b */ /* 0x000fee0000000200 */
[C---:B-1----:R-:W-:Y:S08]  /*7c40*/  HMMA.16816.F32.BF16 R20, R188.reuse, R176, R20 ;  /* 0x000000b0bc14723c */ /* 0x042ff00000041814 */
[C---:B------:R-:W-:Y:S01]  /*7c50*/  HMMA.16816.F32.BF16 R24, R188.reuse, R178, R24 ;  /* 0x000000b2bc18723c */ /* 0x040fe20000041818 */
[----:B------:R-:W1:Y:S07]  /*7c60*/  LDSM.16.M88.4 R176, [R218+0xe100] ;  /* 0x00e10000dab0783b */ /* 0x000e6e0000000200 */
[C---:B-----5:R-:W-:Y:S08]  /*7c70*/  HMMA.16816.F32.BF16 R28, R188.reuse, R192, R28 ;  /* 0x000000c0bc1c723c */ /* 0x060ff0000004181c */
[----:B------:R-:W-:Y:S01]  /*7c80*/  HMMA.16816.F32.BF16 R32, R188, R194, R32 ;  /* 0x000000c2bc20723c */ /* 0x000fe20000041820 */
[----:B------:R-:W-:Y:S07]  /*7c90*/  LDSM.16.M88.4 R188, [R218+0xf900] ;  /* 0x00f90000dabc783b */ /* 0x000fee0000000200 */
[C---:B--2---:R-:W-:Y:S01]  /*7ca0*/  HMMA.16816.F32.BF16 R4, R172.reuse, R180, R4 ;  /* 0x000000b4ac04723c */ /* 0x044fe20000041804 */
[----:B------:R-:W-:Y:S07]  /*7cb0*/  LDSM.16.M88.4 R192, [R221+0x1c100] ;  /* 0x01c10000ddc0783b */ /* 0x000fee0000000200 */
[C---:B------:R-:W-:Y:S01]  /*7cc0*/  HMMA.16816.F32.BF16 R8, R172.reuse, R182, R8 ;  /* 0x000000b6ac08723c */ /* 0x040fe20000041808 */
[----:B------:R-:W2:Y:S07]  /*7cd0*/  LDSM.16.M88.4 R180, [R218+0xe900] ;  /* 0x00e90000dab4783b */ /* 0x000eae0000000200 */
[C---:B---3--:R-:W-:Y:S08]  /*7ce0*/  HMMA.16816.F32.BF16 R12, R172.reuse, R184, R12 ;  /* 0x000000b8ac0c723c */ /* 0x048ff0000004180c */
[C---:B------:R-:W-:Y:S01]  /*7cf0*/  HMMA.16816.F32.BF16 R16, R172.reuse, R186, R16 ;  /* 0x000000baac10723c */ /* 0x040fe20000041810 */
[----:B------:R-:W3:Y:S07]  /*7d00*/  LDSM.16.M88.4 R184, [R218+0xf100] ;  /* 0x00f10000dab8783b */ /* 0x000eee0000000200 */
[C---:B------:R-:W-:Y:S08]  /*7d10*/  HMMA.16816.F32.BF16 R20, R172.reuse, R196, R20 ;  /* 0x000000c4ac14723c */ /* 0x040ff00000041814 */
[C---:B------:R-:W-:Y:S01]  /*7d20*/  HMMA.16816.F32.BF16 R24, R172.reuse, R198, R24 ;  /* 0x000000c6ac18723c */ /* 0x040fe20000041818 */
[----:B------:R-:W4:Y:S07]  /*7d30*/  LDSM.16.M88.4 R196, [R217+0x6000] ;  /* 0x00600000d9c4783b */ /* 0x000f2e0000000200 */
[C---:B------:R-:W-:Y:S08]  /*7d40*/  HMMA.16816.F32.BF16 R28, R172.reuse, R200, R28 ;  /* 0x000000c8ac1c723c */ /* 0x040ff0000004181c */
[----:B------:R-:W-:Y:S08]  /*7d50*/  HMMA.16816.F32.BF16 R32, R172, R202, R32 ;  /* 0x000000caac20723c */ /* 0x000ff00000041820 */
[C---:B-1----:R-:W-:Y:S08]  /*7d60*/  HMMA.16816.F32.BF16 R4, R136.reuse, R176, R4 ;  /* 0x000000b08804723c */ /* 0x042ff00000041804 */
[C---:B------:R-:W-:Y:S08]  /*7d70*/  HMMA.16816.F32.BF16 R8, R136.reuse, R178, R8 ;  /* 0x000000b28808723c */ /* 0x040ff00000041808 */
[C---:B--2---:R-:W-:Y:S08]  /*7d80*/  HMMA.16816.F32.BF16 R12, R136.reuse, R180, R12 ;  /* 0x000000b4880c723c */ /* 0x044ff0000004180c */
[C---:B------:R-:W-:Y:S08]  /*7d90*/  HMMA.16816.F32.BF16 R16, R136.reuse, R182, R16 ;  /* 0x000000b68810723c */ /* 0x040ff00000041810 */
[C---:B---3--:R-:W-:Y:S08]  /*7da0*/  HMMA.16816.F32.BF16 R20, R136.reuse, R184, R20 ;  /* 0x000000b88814723c */ /* 0x048ff00000041814 */
[C---:B------:R-:W-:Y:S08]  /*7db0*/  HMMA.16816.F32.BF16 R24, R136.reuse, R186, R24 ;  /* 0x000000ba8818723c */ /* 0x040ff00000041818 */
[C---:B------:R-:W-:Y:S08]  /*7dc0*/  HMMA.16816.F32.BF16 R28, R136.reuse, R188, R28 ;  /* 0x000000bc881c723c */ /* 0x040ff0000004181c */
[----:B------:R-:W-:Y:S01]  /*7dd0*/  HMMA.16816.F32.BF16 R32, R136, R190, R32 ;  /* 0x000000be8820723c */ /* 0x000fe20000041820 */
[----:B------:R-:W1:Y:S07]  /*7de0*/  LDSM.16.M88.4 R136, [R217+0x6800] ;  /* 0x00680000d988783b */ /* 0x000e6e0000000200 */
[C---:B----4-:R-:W-:Y:S08]  /*7df0*/  HMMA.16816.F32.BF16 R4, R192.reuse, R196, R4 ;  /* 0x000000c4c004723c */ /* 0x050ff00000041804 */
        /* <DEDUP_REMOVED lines=16> */
[----:B------:R-:W-:Y:S02]  /*7f00*/  FMUL.FTZ R12, R12, c[0x0][0x320] ;  /* 0x0000c8000c0c7a20 */ /* 0x000fe40000410000 */
[----:B------:R-:W-:Y:S02]  /*7f10*/  FMUL.FTZ R13, R13, c[0x0][0x320] ;  /* 0x0000c8000d0d7a20 */ /* 0x000fe40000410000 */
[----:B------:R-:W-:Y:S02]  /*7f20*/  FMUL.FTZ R14, R14, c[0x0][0x320] ;  /* 0x0000c8000e0e7a20 */ /* 0x000fe40000410000 */
[----:B------:R-:W-:Y:S02]  /*7f30*/  FMUL.FTZ R15, R15, c[0x0][0x320] ;  /* 0x0000c8000f0f7a20 */ /* 0x000fe40000410000 */
[----:B------:R-:W-:Y:S01]  /*7f40*/  FMUL.FTZ R16, R16, c[0x0][0x320] ;  /* 0x0000c80010107a20 */ /* 0x000fe20000410000 */
[----:B------:R-:W1:Y:S01]  /*7f50*/  MUFU.TANH R181, R8 ;  /* 0x0000000800b57308 */ /* 0x000e620000002400 */
[----:B------:R-:W-:Y:S02]  /*7f60*/  FMUL.FTZ R17, R17, c[0x0][0x320] ;  /* 0x0000c80011117a20 */ /* 0x000fe40000410000 */
[----:B------:R-:W-:Y:S02]  /*7f70*/  FMUL.FTZ R18, R18, c[0x0][0x320] ;  /* 0x0000c80012127a20 */ /* 0x000fe40000410000 */
[----:B------:R-:W-:Y:S05]  /*7f80*/  FMUL.FTZ R19, R19, c[0x0][0x320] ;  /* 0x0000c80013137a20 */ /* 0x000fea0000410000 */
[----:B------:R-:W1:Y:S01]  /*7f90*/  MUFU.TANH R178, R9 ;  /* 0x0000000900b27308 */ /* 0x000e620000002400 */
[----:B----4-:R-:W4:Y:S09]  /*7fa0*/  LDSM.16.M88.4 R4, [R217+0x7000] ;  /* 0x00700000d904783b */ /* 0x010f320000000200 */
[----:B------:R-:W1:Y:S10]  /*7fb0*/  MUFU.TANH R185, R10 ;  /* 0x0000000a00b97308 */ /* 0x000e740000002400 */
[----:B------:R5:W1:Y:S10]  /*7fc0*/  MUFU.TANH R184, R11 ;  /* 0x0000000b00b87308 */ /* 0x000a740000002400 */
[----:B------:R-:W1:Y:S10]  /*7fd0*/  MUFU.TANH R175, R12 ;  /* 0x0000000c00af7308 */ /* 0x000e740000002400 */
[----:B------:R-:W1:Y:S01]  /*7fe0*/  MUFU.TANH R174, R13 ;  /* 0x0000000d00ae7308 */ /* 0x000e620000002400 */
[----:B-----5:R-:W5:Y:S01]  /*7ff0*/  LDSM.16.M88.4 R8, [R217+0x7800] ;  /* 0x00780000d908783b */ /* 0x020f620000000200 */
[----:B------:R-:W-:Y:S04]  /*8000*/  DEPBAR.LE SB0, 0x0 ;  /* 0x000080000000791a */ /* 0x000fe80000000000 */
[C---:B----4-:R-:W-:Y:S04]  /*8010*/  HMMA.16816.F32.BF16 R20, R192.reuse, R4, R20 ;  /* 0x00000004c014723c */ /* 0x050fe80000041814 */
[----:B------:R-:W4:Y:S01]  /*8020*/  MUFU.TANH R180, R14 ;  /* 0x0000000e00b47308 */ /* 0x000f220000002400 */
[----:B------:R-:W-:Y:S03]  /*8030*/  BAR.SYNC.DEFER_BLOCKING 0x0 ;  /* 0x0000000000007b1d */ /* 0x000fe60000010000 */
[C---:B------:R-:W-:Y:S06]  /*8040*/  HMMA.16816.F32.BF16 R24, R192.reuse, R6, R24 ;  /* 0x00000006c018723c */ /* 0x040fec0000041818 */
[----:B------:R-:W1:Y:S10]  /*8050*/  MUFU.TANH R179, R15 ;  /* 0x0000000f00b37308 */ /* 0x000e740000002400 */
[----:B------:R-:W1:Y:S01]  /*8060*/  MUFU.TANH R173, R16 ;  /* 0x0000001000ad7308 */ /* 0x000e620000002400 */
[----:B------:R-:W-:Y:S02]  /*8070*/  FMUL.FTZ R20, R20, c[0x0][0x320] ;  /* 0x0000c80014147a20 */ /* 0x000fe40000410000 */
[----:B------:R-:W-:Y:S02]  /*8080*/  FMUL.FTZ R21, R21, c[0x0][0x320] ;  /* 0x0000c80015157a20 */ /* 0x000fe40000410000 */
[----:B------:R-:W-:Y:S02]  /*8090*/  FMUL.FTZ R22, R22, c[0x0][0x320] ;  /* 0x0000c80016167a20 */ /* 0x000fe40000410000 */
[----:B------:R-:W-:Y:S03]  /*80a0*/  FMUL.FTZ R23, R23, c[0x0][0x320] ;  /* 0x0000c80017177a20 */ /* 0x000fe60000410000 */
[----:B------:R-:W1:Y:S01]  /*80b0*/  MUFU.TANH R136, R20 ;  /* 0x0000001400887308 */ /* 0x000e620000002400 */
[----:B------:R-:W-:Y:S02]  /*80c0*/  FMUL.FTZ R24, R24, c[0x0][0x320] ;  /* 0x0000c80018187a20 */ /* 0x000fe40000410000 */
[----:B------:R-:W-:Y:S01]  /*80d0*/  FMUL.FTZ R27, R27, c[0x0][0x320] ;  /* 0x0000c8001b1b7a20 */ /* 0x000fe20000410000 */
[C---:B-----5:R-:W-:Y:S03]  /*80e0*/  HMMA.16816.F32.BF16 R28, R192.reuse, R8, R28 ;  /* 0x00000008c01c723c */ /* 0x060fe6000004181c */
[----:B------:R-:W-:Y:S03]  /*80f0*/  FMUL.FTZ R26, R26, c[0x0][0x320] ;  /* 0x0000c8001a1a7a20 */ /* 0x000fe60000410000 */
[----:B------:R5:W1:Y:S02]  /*8100*/  MUFU.TANH R135, R21 ;  /* 0x0000001500877308 */ /* 0x000a640000002400 */
[----:B------:R-:W-:Y:S08]  /*8110*/  HMMA.16816.F32.BF16 R32, R192, R10, R32 ;  /* 0x0000000ac020723c */ /* 0x000ff00000041820 */
[----:B------:R1:W1:Y:S10]  /*8120*/  MUFU.TANH R139, R22 ;  /* 0x00000016008b7308 */ /* 0x0002740000002400 */
[----:B------:R2:W2:Y:S06]  /*8130*/  MUFU.TANH R172, R23 ;  /* 0x0000001700ac7308 */ /* 0x0004ac0000002400 */
[----:B-----5:R-:W-:Y:S02]  /*8140*/  FMUL.FTZ R21, R32, c[0x0][0x320] ;  /* 0x0000c80020157a20 */ /* 0x020fe40000410000 */
[----:B------:R-:W-:Y:S02]  /*8150*/  FMUL.FTZ R20, R33, c[0x0][0x320] ;  /* 0x0000c80021147a20 */ /* 0x000fe40000410000 */
[----:B------:R5:W3:Y:S01]  /*8160*/  MUFU.TANH R132, R24 ;  /* 0x0000001800847308 */ /* 0x000ae20000002400 */
[----:B-1----:R-:W-:Y:S02]  /*8170*/  FMUL.FTZ R22, R29, c[0x0][0x320] ;  /* 0x0000c8001d167a20 */ /* 0x002fe40000410000 */
[----:B------:R-:W-:Y:S07]  /*8180*/  FMUL.FTZ R29, R35, c[0x0][0x320] ;  /* 0x0000c800231d7a20 */ /* 0x000fee0000410000 */
[----:B------:R1:W1:Y:S01]  /*8190*/  MUFU.TANH R138, R27 ;  /* 0x0000001b008a7308 */ /* 0x0002620000002400 */
[----:B--2---:R-:W-:Y:S02]  /*81a0*/  FMUL.FTZ R23, R28, c[0x0][0x320] ;  /* 0x0000c8001c177a20 */ /* 0x004fe40000410000 */
[----:B------:R-:W-:Y:S07]  /*81b0*/  FMUL.FTZ R28, R34, c[0x0][0x320] ;  /* 0x0000c800221c7a20 */ /* 0x000fee0000410000 */
[----:B------:R2:W2:Y:S01]  /*81c0*/  MUFU.TANH R137, R17 ;  /* 0x0000001100897308 */ /* 0x0004a20000002400 */
[----:B-----5:R-:W-:Y:S02]  /*81d0*/  FMUL.FTZ R24, R25, c[0x0][0x320] ;  /* 0x0000c80019187a20 */ /* 0x020fe40000410000 */
[----:B------:R-:W-:Y:S07]  /*81e0*/  FMUL.FTZ R25, R30, c[0x0][0x320] ;  /* 0x0000c8001e197a20 */ /* 0x000fee0000410000 */
[----:B------:R2:W2:Y:S01]  /*81f0*/  MUFU.TANH R177, R18 ;  /* 0x0000001200b17308 */ /* 0x0004a20000002400 */
[----:B-1----:R-:W-:Y:S09]  /*8200*/  FMUL.FTZ R27, R31, c[0x0][0x320] ;  /* 0x0000c8001f1b7a20 */ /* 0x002ff20000410000 */
[----:B------:R1:W1:Y:S10]  /*8210*/  MUFU.TANH R176, R19 ;  /* 0x0000001300b07308 */ /* 0x0002740000002400 */
        /* <DEDUP_REMOVED lines=11> */
[----:B--234-:R-:W-:Y:S01]  /*82d0*/  IADD3 R18, -R211, 0x10, RZ ;  /* 0x00000010d3127810 */ /* 0x01cfe20007ffe1ff */
[----:B------:R-:W-:Y:S01]  /*82e0*/  ULEA UR5, UR21, UR10, 0x6 ;  /* 0x0000000a15057291 */ /* 0x000fe2000f8e303f */
[----:B------:R-:W-:Y:S01]  /*82f0*/  IADD3 R16, -R205, 0x10, RZ ;  /* 0x00000010cd107810 */ /* 0x000fe20007ffe1ff */
[----:B------:R-:W-:Y:S01]  /*8300*/  IMAD.MOV.U32 R240, RZ, RZ, RZ ;  /* 0x000000fffff07224 */ /* 0x000fe200078e00ff */
[----:B------:R-:W-:Y:S02]  /*8310*/  LOP3.LUT R18, R18, 0xf, RZ, 0xc0, !PT ;  /* 0x0000000f12127812 */ /* 0x000fe400078ec0ff */
[----:B------:R-:W-:Y:S01]  /*8320*/  LOP3.LUT R16, R16, 0xf, RZ, 0xc0, !PT ;  /* 0x0000000f10107812 */ /* 0x000fe200078ec0ff */
[----:B------:R-:W-:Y:S01]  /*8330*/  IMAD.U32 R2, RZ, RZ, UR5 ;  /* 0x00000005ff027e24 */ /* 0x000fe2000f8e00ff */
[----:B------:R-:W-:Y:S02]  /*8340*/  IADD3 R14, -R204, 0x10, RZ ;  /* 0x00000010cc0e7810 */ /* 0x000fe40007ffe1ff */
[----:B------:R-:W-:Y:S02]  /*8350*/  SHF.L.U64.HI R6, R250, 0x1, R244 ;  /* 0x00000001fa067819 */ /* 0x000fe400000102f4 */
[----:B------:R-:W-:Y:S02]  /*8360*/  IADD3 R2, R2, -0x40, R251 ;  /* 0xffffffc002027810 */ /* 0x000fe40007ffe0fb */
[----:B------:R-:W-:Y:S03]  /*8370*/  LOP3.LUT R14, R14, 0xf, RZ, 0xc0, !PT ;  /* 0x0000000f0e0e7812 */ /* 0x000fe600078ec0ff */
        /* <DEDUP_REMOVED lines=8> */
[----:B------:R-:W-:Y:S03]  /*8400*/  @!P1 LEA.HI.X R5, R3, c[0x0][0x2a4], R5, 0x2, P0 ;  /* 0x0000a90003059a11 */ /* 0x000fe600000f1405 */
[----:B------:R-:W-:Y:S01]  /*8410*/  IMAD.WIDE.U32 R2, R242, c[0x0][0x1e0], RZ ;  /* 0x00007800f2027a25 */ /* 0x000fe200078e00ff */
[----:B------:R-:W-:Y:S01]  /*8420*/  SHF.R.S32.HI R0, RZ, 0x1f, R242 ;  /* 0x0000001fff007819 */ /* 0x000fe200000114f2 */
[----:B------:R2:W3:Y:S04]  /*8430*/  @!P1 LDG.E R240, [R4.64] ;  /* 0x0000001004f09981 */ /* 0x0004e8000c1e1900 */
[----:B------:R-:W-:Y:S04]  /*8440*/  IMAD R0, R0, c[0x0][0x1e0], RZ ;  /* 0x0000780000007a24 */ /* 0x000fe800078e02ff */
[----:B------:R-:W-:Y:S04]  /*8450*/  IMAD R0, R242, c[0x0][0x1e4], R0 ;  /* 0x00007900f2007a24 */ /* 0x000fe800078e0200 */
[----:B------:R-:W-:Y:S02]  /*8460*/  IMAD.IADD R3, R3, 0x1, R0 ;  /* 0x0000000103037824 */ /* 0x000fe400078e0200 */
[----:B--2---:R-:W-:Y:S01]  /*8470*/  IMAD.SHL.U32 R5, R250, 0x2, RZ ;  /* 0x00000002fa057824 */ /* 0x004fe200078e00ff */
[----:B---3--:R-:W-:Y:S01]  /*8480*/  SHF.R.S32.HI R4, RZ, 0x1f, R240 ;  /* 0x0000001fff047819 */ /* 0x008fe200000114f0 */
[----:B------:R-:W-:Y:S04]  /*8490*/  IMAD.WIDE.U32 R2, R240, c[0x0][0x1f0], R2 ;  /* 0x00007c00f0027a25 */ /* 0x000fe800078e0002 */
[----:B------:R-:W-:Y:S01]  /*84a0*/  IMAD R4, R4, c[0x0][0x1f0], RZ ;  /* 0x00007c0004047a24 */ /* 0x000fe200078e02ff */
[----:B------:R-:W-:Y:S03]  /*84b0*/  IADD3 R0, P0, R2, UR22, RZ ;  /* 0x0000001602007c10 */ /* 0x000fe6000ff1e0ff */
[----:B------:R-:W-:Y:S05]  /*84c0*/  IMAD R4, R240, c[0x0][0x1f4], R4 ;  /* 0x00007d00f0047a24 */ /* 0x000fea00078e0204 */
[----:B------:R-:W-:Y:S02]  /*84d0*/  IADD3.X R4, R3, UR18, R4, P0, !PT ;  /* 0x0000001203047c10 */ /* 0x000fe400087fe404 */
[C---:B------:R-:W-:Y:S04]  /*84e0*/  LEA R3, P0, R0.reuse, c[0x0][0x1c8], 0x1 ;  /* 0x0000720000037a11 */ /* 0x040fe800078008ff */
[----:B------:R-:W-:Y:S02]  /*84f0*/  LEA.HI.X R4, R0, c[0x0][0x1cc], R4, 0x1, P0 ;  /* 0x0000730000047a11 */ /* 0x000fe400000f0c04 */
[----:B------:R-:W2:Y:S04]  /*8500*/  SHFL.IDX PT, R0, R3, 0x1, 0x181f ;  /* 0x00381f0003007f89 */ /* 0x000ea800000e0000 */
[----:B------:R-:W3:Y:S04]  /*8510*/  SHFL.IDX PT, R2, R4, 0x1, 0x181f ;  /* 0x00381f0004027f89 */ /* 0x000ee800000e0000 */
[----:B------:R-:W4:Y:S04]  /*8520*/  SHFL.IDX PT, R3, R3, RZ, 0x181f ;  /* 0x00181fff03037589 */ /* 0x000f2800000e0000 */
[----:B------:R-:W5:Y:S01]  /*8530*/  SHFL.IDX PT, R4, R4, RZ, 0x181f ;  /* 0x00181fff04047589 */ /* 0x000f6200000e0000 */
[----:B--2---:R-:W-:Y:S04]  /*8540*/  IADD3 R18, P2, P0, R18, R0, R208 ;  /* 0x0000000012127210 */ /* 0x004fe8000785e0d0 */
[----:B-1-3--:R-:W-:Y:S02]  /*8550*/  IADD3.X R19, RZ, R2, R209, P2, P0 ;  /* 0x00000002ff137210 */ /* 0x00afe400017e04d1 */
[----:B------:R-:W-:Y:S04]  /*8560*/  IADD3 R16, P2, P0, R16, R0, R206 ;  /* 0x0000000010107210 */ /* 0x000fe8000785e0ce */
[----:B------:R-:W-:Y:S02]  /*8570*/  IADD3.X R17, RZ, R2, R207, P2, P0 ;  /* 0x00000002ff117210 */ /* 0x000fe400017e04cf */
[----:B------:R-:W-:Y:S04]  /*8580*/  IADD3 R14, P2, P0, R14, R0, R5 ;  /* 0x000000000e0e7210 */ /* 0x000fe8000785e005 */
[--C-:B------:R-:W-:Y:S02]  /*8590*/  IADD3.X R15, RZ, R2, R6.reuse, P2, P0 ;  /* 0x00000002ff0f7210 */ /* 0x100fe400017e0406 */
[C---:B----4-:R-:W-:Y:S02]  /*85a0*/  IADD3 R12, P0, R3.reuse, R5, RZ ;  /* 0x00000005030c7210 */ /* 0x050fe40007f1e0ff */
[----:B------:R-:W-:Y:S03]  /*85b0*/  ISETP.GE.AND P2, PT, R252, c[0x0][0x1d4], PT ;  /* 0x00007500fc007a0c */ /* 0x000fe60003f46270 */
[C---:B-----5:R-:W-:Y:S01]  /*85c0*/  IMAD.X R13, R4.reuse, 0x1, R6, P0 ;  /* 0x00000001040d7824 */ /* 0x060fe200000e0606 */
[CC--:B------:R-:W-:Y:S05]  /*85d0*/  IADD3 R10, P0, R3.reuse, R243.reuse, RZ ;  /* 0x000000f3030a7210 */ /* 0x0c0fea0007f1e0ff */
[C-C-:B------:R-:W-:Y:S01]  /*85e0*/  IMAD.X R11, R4.reuse, 0x1, R210.reuse, P0 ;  /* 0x00000001040b7824 */ /* 0x140fe200000e06d2 */
        /* <DEDUP_REMOVED lines=19> */
.L_x_988:
[----:B--234-:R-:W2:Y:S01]  /*8720*/  LDL R2, [R1+0xc] ;  /* 0x00000c0001027983 */ /* 0x01cea20000100800 */
[----:B------:R-:W-:Y:S01]  /*8730*/  PLOP3.LUT P0, PT, PT, PT, UP2, 0x80, 0x0 ;  /* 0x000000000000781c */ /* 0x000fe20003f0f028 */
[----:B------:R-:W-:Y:S02]  /*8740*/  USHF.L.U32 UR5, UR21, 0x6, URZ ;  /* 0x0000000615057899 */ /* 0x000fe4000800063f */
[----:B-1----:R-:W3:Y:S04]  /*8750*/  LDL R12, [R1+0x8] ;  /* 0x00000800010c7983 */ /* 0x002ee80000100800 */
[----:B------:R-:W-:Y:S01]  /*8760*/  IMAD.U32 R5, RZ, RZ, UR5 ;  /* 0x00000005ff057e24 */ /* 0x000fe2000f8e00ff */
[----:B------:R-:W0:Y:S05]  /*8770*/  LDGDEPBAR ;  /* 0x00000000000079af */ /* 0x000e2a0000000000 */
[----:B--2---:R-:W-:Y:S01]  /*8780*/  @P0 IMAD.HI.U32 R0, R2, c[0x0][0x2c8], RZ ;  /* 0x0000b20002000a27 */ /* 0x004fe200078e00ff */
[----:B------:R-:W-:Y:S03]  /*8790*/  PLOP3.LUT P0, PT, PT, PT, UP2, 0x80, 0x0 ;  /* 0x000000000000781c */ /* 0x000fe60003f0f028 */
[----:B------:R-:W-:Y:S02]  /*87a0*/  IMAD.MOV.U32 R4, RZ, RZ, R2 ;  /* 0x000000ffff047224 */ /* 0x000fe400078e0002 */
[----:B------:R-:W-:Y:S08]  /*87b0*/  IMAD.U32 R2, RZ, RZ, UR11 ;  /* 0x0000000bff027e24 */ /* 0x000ff0000f8e00ff */
[----:B------:R-:W-:Y:S02]  /*87c0*/  @P0 SHF.R.U32.HI R4, RZ, c[0x0][0x2cc], R0 ;  /* 0x0000b300ff040a19 */ /* 0x000fe40000011600 */
[----:B---3--:R-:W-:Y:S02]  /*87d0*/  IADD3 R0, -R12, 0x1, -R5 ;  /* 0x000000010c007810 */ /* 0x008fe40007ffe905 */
[----:B------:R-:W-:Y:S01]  /*87e0*/  PLOP3.LUT P0, PT, PT, PT, UP1, 0x40, 0x0 ;  /* 0x000000000000781c */ /* 0x000fe20003f0e818 */
[----:B------:R-:W1:Y:S02]  /*87f0*/  SHFL.IDX PT, R3, R4, RZ, 0x1c1f ;  /* 0x001c1fff04037589 */ /* 0x000e6400000e0000 */
[----:B------:R-:W-:Y:S05]  /*8800*/  IMAD R0, R2, c[0x0][0x1d0], R0 ;  /* 0x0000740002007a24 */ /* 0x000fea00078e0200 */
[----:B------:R-:W-:Y:S04]  /*8810*/  IADD3 R0, R0, -c[0x0][0x168], RZ ;  /* 0x80005a0000007a10 */ /* 0x000fe80007ffe0ff */
[C---:B------:R-:W-:Y:S02]  /*8820*/  IADD3 R7, R0.reuse, c[0x0][0x328], RZ ;  /* 0x0000ca0000077a10 */ /* 0x040fe40007ffe0ff */
[----:B------:R-:W-:Y:S03]  /*8830*/  IADD3 R6, R0, UR20, RZ ;  /* 0x0000001400067c10 */ /* 0x000fe6000fffe0ff */
[--C-:B-1----:R-:W-:Y:S02]  /*8840*/  IMAD.IADD R2, R7, 0x1, R3.reuse ;  /* 0x0000000107027824 */ /* 0x102fe400078e0203 */
        /* <DEDUP_REMOVED lines=17> */
.L_x_991:
[----:B------:R-:W-:Y:S04]  /*8960*/  MOV R8, c[0x0][0x32c] ;  /* 0x0000cb0000087a02 */ /* 0x000fe80000000f00 */
[----:B------:R-:W-:Y:S11]  /*8970*/  ISETP.NE.AND P0, PT, R8, 0x1, PT ;  /* 0x000000010800780c */ /* 0x000ff60003f05270 */
[----:B------:R-:W-:Y:S02]  /*8980*/  @!UPT UIADD3 URZ, URZ, URZ, URZ ;  /* 0x0000003f3f3ff290 */ /* 0x000fe4000fffe03f */
[----:B------:R-:W-:Y:S05]  /*8990*/  @P0 IMAD.HI.U32 R8, R3, c[0x0][0x330], RZ ;  /* 0x0000cc0003080a27 */ /* 0x000fea00078e00ff */
[----:B------:R-:W-:Y:S02]  /*89a0*/  @P0 SHF.R.U32.HI R3, RZ, c[0x0][0x334], R8 ;  /* 0x0000cd00ff030a19 */ /* 0x000fe40000011608 */
.L_x_992:
[----:B------:R-:W-:Y:S05]  /*89b0*/  BSYNC B0 ;  /* 0x0000000000007941 */ /* 0x000fea0003800000 */
.L_x_990:
[----:B------:R-:W-:Y:S04]  /*89c0*/  IMAD R3, R3, c[0x0][0x32c], -R5 ;  /* 0x0000cb0003037a24 */ /* 0x000fe800078e0a05 */
[----:B------:R-:W-:Y:S05]  /*89d0*/  IMAD.IADD R3, R3, 0x1, -R12 ;  /* 0x0000000103037824 */ /* 0x000fea00078e0a0c */
[----:B------:R-:W-:Y:S02]  /*89e0*/  IADD3 R8, R3, c[0x0][0x32c], RZ ;  /* 0x0000cb0003087a10 */ /* 0x000fe40007ffe0ff */
[----:B------:R-:W-:Y:S02]  /*89f0*/  IMNMX R0, R0, R3, !PT ;  /* 0x0000000300007217 */ /* 0x000fe40007800200 */
[----:B------:R-:W-:Y:S02]  /*8a00*/  IMNMX R2, R2, R8, PT ;  /* 0x0000000802027217 */ /* 0x000fe40003800200 */
.L_x_989:
[----:B------:R-:W-:Y:S01]  /*8a10*/  UISETP.GT.AND UP0, UPT, UR21, -0x1, UPT ;  /* 0xffffffff1500788c */ /* 0x000fe2000bf04270 */
[----:B------:R-:W1:Y:S05]  /*8a20*/  SHFL.IDX PT, R3, R4, 0x1, 0x1c1f ;  /* 0x003c1f0004037f89 */ /* 0x000e6a00000e0000 */
[----:B------:R-:W-:Y:S04]  /*8a30*/  PLOP3.LUT P0, PT, PT, PT, UP0, 0x80, 0x0 ;  /* 0x000000000000781c */ /* 0x000fe80003f0f008 */
[----:B------:R-:W-:Y:S04]  /*8a40*/  ISETP.GT.AND P0, PT, R0, RZ, P0 ;  /* 0x000000ff0000720c */ /* 0x000fe80000704270 */
        /* <DEDUP_REMOVED lines=59> */
[----:B------:R-:W-:Y:S01]  /*8e00*/  ISETP.GT.AND P0, PT, R0, 0x39, P0 ;  /* 0x000000390000780c */ /* 0x000fe20000704270 */
[--C-:B-1----:R-:W-:Y:S03]  /*8e10*/  IMAD.IADD R0, R6, 0x1, R3.reuse ;  /* 0x0000000106007824 */ /* 0x102fe600078e0203 */
[----:B------:R-:W-:Y:S01]  /*8e20*/  ISETP.LT.OR P0, PT, R2, 0x3a, P0 ;  /* 0x0000003a0200780c */ /* 0x000fe20000701670 */
[----:B------:R-:W-:Y:S03]  /*8e30*/  IMAD.IADD R2, R7, 0x1, R3 ;  /* 0x0000000107027824 */ /* 0x000fe600078e0203 */
[----:B------:R-:W-:Y:S02]  /*8e40*/  FSEL R201, R20, -INF , !P0 ;  /* 0xff80000014c97808 */ /* 0x000fe40004000000 */
[----:B------:R-:W-:Y:S11]  /*8e50*/  PLOP3.LUT P0, PT, PT, PT, UP1, 0x40, 0x0 ;  /* 0x000000000000781c */ /* 0x000ff60003f0e818 */
[----:B------:R-:W-:Y:S02]  /*8e60*/  @!UPT UIADD3 URZ, URZ, URZ, URZ ;  /* 0x0000003f3f3ff290 */ /* 0x000fe4000fffe03f */
        /* <DEDUP_REMOVED lines=16> */
.L_x_995:
[----:B------:R-:W-:Y:S04]  /*8f70*/  MOV R4, c[0x0][0x32c] ;  /* 0x0000cb0000047a02 */ /* 0x000fe80000000f00 */
[----:B------:R-:W-:Y:S11]  /*8f80*/  ISETP.NE.AND P0, PT, R4, 0x1, PT ;  /* 0x000000010400780c */ /* 0x000ff60003f05270 */
[----:B------:R-:W-:Y:S02]  /*8f90*/  @!UPT UIADD3 URZ, URZ, URZ, URZ ;  /* 0x0000003f3f3ff290 */ /* 0x000fe4000fffe03f */
[----:B------:R-:W-:Y:S05]  /*8fa0*/  @P0 IMAD.HI.U32 R4, R3, c[0x0][0x330], RZ ;  /* 0x0000cc0003040a27 */ /* 0x000fea00078e00ff */
[----:B------:R-:W-:Y:S02]  /*8fb0*/  @P0 SHF.R.U32.HI R3, RZ, c[0x0][0x334], R4 ;  /* 0x0000cd00ff030a19 */ /* 0x000fe40000011604 */
.L_x_996:
[----:B------:R-:W-:Y:S05]  /*8fc0*/  BSYNC B0 ;  /* 0x0000000000007941 */ /* 0x000fea0003800000 */
.L_x_994:
[----:B------:R-:W-:Y:S04]  /*8fd0*/  IMAD R5, R3, c[0x0][0x32c], -R5 ;  /* 0x0000cb0003057a24 */ /* 0x000fe800078e0a05 */
[----:B------:R-:W-:Y:S05]  /*8fe0*/  IMAD.IADD R5, R5, 0x1, -R12 ;  /* 0x0000000105057824 */ /* 0x000fea00078e0a0c */
[----:B------:R-:W-:Y:S02]  /*8ff0*/  IADD3 R3, R5, c[0x0][0x32c], RZ ;  /* 0x0000cb0005037a10 */ /* 0x000fe40007ffe0ff */
[----:B------:R-:W-:Y:S02]  /*9000*/  IMNMX R0, R0, R5, !PT ;  /* 0x0000000500007217 */ /* 0x000fe40007800200 */
[----:B------:R-:W-:Y:S02]  /*9010*/  IMNMX R2, R2, R3, PT ;  /* 0x0000000302027217 */ /* 0x000fe40003800200 */
.L_x_993:
[----:B------:R-:W-:Y:S01]  /*9020*/  PLOP3.LUT P0, PT, PT, PT, UP0, 0x80, 0x0 ;  /* 0x000000000000781c */ /* 0x000fe20003f0f008 */
[----:B------:R-:W-:Y:S01]  /*9030*/  LDSM.16.MT88.4 R20, [R214+0x100] ;  /* 0x00010000d614783b */ /* 0x000fe20000004200 */
[----:B------:R-:W-:Y:S02]  /*9040*/  FMNMX.FTZ R3, R8, R133, !PT ;  /* 0x0000008508037209 */ /* 0x000fe40007810000 */
[----:B------:R-:W-:Y:S02]  /*9050*/  ISETP.GT.AND P0, PT, R0, RZ, P0 ;  /* 0x000000ff0000720c */ /* 0x000fe40000704270 */
[----:B------:R-:W-:Y:S02]  /*9060*/  FMNMX.FTZ R3, R10, R3, !PT ;  /* 0x000000030a037209 */ /* 0x000fe40007810000 */
        /* <DEDUP_REMOVED lines=49> */
[----:B------:R-:W-:Y:S03]  /*9380*/  ISETP.LT.OR P0, PT, R2, 0x1a, P0 ;  /* 0x0000001a0200780c */ /* 0x000fe60000701670 */
[----:B------:R-:W1:Y:S01]  /*9390*/  SHFL.BFLY PT, R13, R3, 0x2, 0x1f ;  /* 0x0c401f00030d7f89 */ /* 0x000e6200000e0000 */
[----:B------:R-:W-:Y:S02]  /*93a0*/  FSEL R176, R176, -INF , !P0 ;  /* 0xff800000b0b07808 */ /* 0x000fe40004000000 */
[----:B------:R-:W-:Y:S02]  /*93b0*/  PLOP3.LUT P0, PT, PT, PT, UP0, 0x80, 0x0 ;  /* 0x000000000000781c */ /* 0x000fe40003f0f008 */
[----:B------:R-:W-:Y:S02]  /*93c0*/  FMNMX.FTZ R12, R176, R12, !PT ;  /* 0x0000000cb00c7209 */ /* 0x000fe40007810000 */
[----:B------:R-:W-:Y:S04]  /*93d0*/  ISETP.GT.AND P0, PT, R0, 0x20, P0 ;  /* 0x000000200000780c */ /* 0x000fe80000704270 */
[----:B------:R-:W-:Y:S04]  /*93e0*/  ISETP.LT.OR P0, PT, R2, 0x21, P0 ;  /* 0x000000210200780c */ /* 0x000fe80000701670 */
[----:B------:R-:W-:Y:S02]  /*93f0*/  FSEL R181, R139, -INF , !P0 ;  /* 0xff8000008bb57808 */ /* 0x000fe40004000000 */
[----:B------:R-:W-:Y:S02]  /*9400*/  PLOP3.LUT P0, PT, PT, PT, UP0, 0x80, 0x0 ;  /* 0x000000000000781c */ /* 0x000fe40003f0f008 */
[----:B------:R-:W-:Y:S02]  /*9410*/  FMNMX.FTZ R12, R181, R12, !PT ;  /* 0x0000000cb50c7209 */ /* 0x000fe40007810000 */
[----:B------:R-:W-:Y:S02]  /*9420*/  ISETP.GT.AND P0, PT, R0, 0x21, P0 ;  /* 0x000000210000780c */ /* 0x000fe40000704270 */
[----:B-1----:R-:W-:Y:S02]  /*9430*/  FMNMX.FTZ R3, R3, R13, !PT ;  /* 0x0000000d03037209 */ /* 0x002fe40007810000 */
        /* <DEDUP_REMOVED lines=13> */
[----:B------:R-:W-:Y:S01]  /*9510*/  FMUL.FTZ R172, R132, c[0x0][0x2d0] ;  /* 0x0000b40084ac7a20 */ /* 0x000fe20000410000 */
[----:B------:R-:W-:Y:S02]  /*9520*/  FSEL R187, R138, -INF , !P0 ;  /* 0xff8000008abb7808 */ /* 0x000fe40004000000 */
[----:B------:R-:W-:Y:S02]  /*9530*/  PLOP3.LUT P0, PT, PT, PT, UP0, 0x80, 0x0 ;  /* 0x000000000000781c */ /* 0x000fe40003f0f008 */
[----:B------:R-:W-:Y:S02]  /*9540*/  FMNMX.FTZ R12, R187, R12, !PT ;  /* 0x0000000cbb0c7209 */ /* 0x000fe40007810000 */
        /* <DEDUP_REMOVED lines=11> */
[----:B------:R-:W-:Y:S01]  /*9600*/  PLOP3.LUT P0, PT, PT, PT, UP0, 0x80, 0x0 ;  /* 0x000000000000781c */ /* 0x000fe20003f0f008 */
[----:B------:R-:W-:Y:S02]  /*9610*/  UISETP.GT.AND UP0, UPT, UR21, UR4, UPT ;  /* 0x000000041500728c */ /* 0x000fe4000bf04270 */
[----:B------:R-:W-:Y:S01]  /*9620*/  UIADD3 UR21, UR21, -0x1, URZ ;  /* 0xffffffff15157890 */ /* 0x000fe2000fffe03f */
[----:B------:R-:W-:Y:S02]  /*9630*/  ISETP.GT.AND P0, PT, R0, 0x39, P0 ;  /* 0x000000390000780c */ /* 0x000fe40000704270 */
[----:B------:R-:W-:Y:S02]  /*9640*/  FMNMX.FTZ R0, R195, R12, !PT ;  /* 0x0000000cc3007209 */ /* 0x000fe40007810000 */
[----:B------:R-:W-:Y:S01]  /*9650*/  ISETP.LT.OR P0, PT, R2, 0x3a, P0 ;  /* 0x0000003a0200780c */ /* 0x000fe20000701670 */
[----:B------:R-:W-:Y:S01]  /*9660*/  LDSM.16.MT88.4 R12, [R213+0x100] ;  /* 0x00010000d50c783b */ /* 0x000fe20000004200 */
[----:B------:R-:W-:Y:S02]  /*9670*/  FMNMX.FTZ R0, R196, R0, !PT ;  /* 0x00000000c4007209 */ /* 0x000fe40007810000 */
[----:B------:R-:W-:Y:S02]  /*9680*/  FSEL R135, R29, -INF , !P0 ;  /* 0xff8000001d877808 */ /* 0x000fe40004000000 */
[----:B------:R-:W-:Y:S02]  /*9690*/  FMNMX.FTZ R0, R197, R0, !PT ;  /* 0x00000000c5007209 */ /* 0x000fe40007810000 */
[----:B------:R-:W-:Y:S01]  /*96a0*/  FSETP.NEU.FTZ.AND P0, PT, R132, -INF , PT ;  /* 0xff8000008400780b */ /* 0x000fe20003f1d000 */
[----:B------:R-:W-:Y:S01]  /*96b0*/  LDSM.16.MT88.4 R28, [R216+0x100] ;  /* 0x00010000d81c783b */ /* 0x000fe20000004200 */
[----:B------:R-:W-:Y:S02]  /*96c0*/  FMNMX.FTZ R0, R135, R0, !PT ;  /* 0x0000000087007209 */ /* 0x000fe40007810000 */
[----:B------:R-:W-:Y:S05]  /*96d0*/  FSEL R172, R172, RZ, P0 ;  /* 0x000000ffacac7208 */ /* 0x000fea0000000000 */
[----:B------:R-:W1:Y:S01]  /*96e0*/  SHFL.BFLY PT, R2, R0, 0x2, 0x1f ;  /* 0x0c401f0000027f89 */ /* 0x000e6200000e0000 */
[--C-:B------:R-:W-:Y:S02]  /*96f0*/  FFMA.FTZ R8, R8, c[0x0][0x2d0], -R172.reuse ;  /* 0x0000b40008087a23 */ /* 0x100fe400000108ac */
[--C-:B------:R-:W-:Y:S02]  /*9700*/  FFMA.FTZ R10, R10, c[0x0][0x2d0], -R172.reuse ;  /* 0x0000b4000a0a7a23 */ /* 0x100fe400000108ac */
[--C-:B------:R-:W-:Y:S01]  /*9710*/  FFMA.FTZ R9, R9, c[0x0][0x2d0], -R172.reuse ;  /* 0x0000b40009097a23 */ /* 0x100fe200000108ac */
[----:B------:R-:W-:Y:S01]  /*9720*/  MUFU.EX2 R249, R8 ;  /* 0x0000000800f97308 */ /* 0x000fe20000000800 */
[----:B------:R-:W-:Y:S09]  /*9730*/  FFMA.FTZ R11, R11, c[0x0][0x2d0], -R172 ;  /* 0x0000b4000b0b7a23 */ /* 0x000ff200000108ac */
[----:B------:R-:W2:Y:S01]  /*9740*/  MUFU.EX2 R33, R10 ;  /* 0x0000000a00217308 */ /* 0x000ea20000000800 */
[----:B-1----:R-:W-:Y:S02]  /*9750*/  FMNMX.FTZ R2, R0, R2, !PT ;  /* 0x0000000200027209 */ /* 0x002fe40007810000 */
[----:B------:R-:W-:Y:S07]  /*9760*/  FSEL R0, R132, RZ, P0 ;  /* 0x000000ff84007208 */ /* 0x000fee0000000000 */
[----:B------:R-:W-:Y:S01]  /*9770*/  MUFU.EX2 R34, R9 ;  /* 0x0000000900227308 */ /* 0x000fe20000000800 */
[----:B------:R-:W1:Y:S01]  /*9780*/  SHFL.BFLY PT, R3, R2, 0x1, 0x1f ;  /* 0x0c201f0002037f89 */ /* 0x000e6200000e0000 */
[----:B------:R-:W-:Y:S04]  /*9790*/  FADD.FTZ R0, -R0, R133 ;  /* 0x0000008500007221 */ /* 0x000fe80000010100 */
[----:B------:R-:W-:Y:S04]  /*97a0*/  FMUL.FTZ R0, R0, c[0x0][0x2d0] ;  /* 0x0000b40000007a20 */ /* 0x000fe80000410000 */
[----:B------:R-:W3:Y:S01]  /*97b0*/  MUFU.EX2 R35, R11 ;  /* 0x0000000b00237308 */ /* 0x000ee20000000800 */
[----:B--2---:R-:W-:Y:S02]  /*97c0*/  F2FP.BF16.PACK_AB R136, R33, R249 ;  /* 0x000000f92188723e */ /* 0x004fe400000010ff */
[----:B-1----:R-:W-:Y:S07]  /*97d0*/  FMNMX.FTZ R3, R2, R3, !PT ;  /* 0x0000000302037209 */ /* 0x002fee0007810000 */
[----:B------:R1:W2:Y:S01]  /*97e0*/  MUFU.EX2 R2, R0 ;  /* 0x0000000000027308 */ /* 0x0002a20000000800 */
[C---:B------:R-:W-:Y:S01]  /*97f0*/  FSETP.NEU.FTZ.AND P0, PT, R3.reuse, -INF , PT ;  /* 0xff8000000300780b */ /* 0x040fe20003f1d000 */
[----:B------:R-:W-:Y:S01]  /*9800*/  FMUL.FTZ R133, R3, c[0x0][0x2d0] ;  /* 0x0000b40003857a20 */ /* 0x000fe20000410000 */
[----:B---3--:R-:W-:Y:S04]  /*9810*/  F2FP.BF16.PACK_AB R138, R35, R34 ;  /* 0x00000022238a723e */ /* 0x008fe800000010ff */
[----:B------:R-:W-:Y:S05]  /*9820*/  FSEL R133, R133, RZ, P0 ;  /* 0x000000ff85857208 */ /* 0x000fea0000000000 */
[--C-:B------:R-:W-:Y:S02]  /*9830*/  FFMA.FTZ R4, R4, c[0x0][0x2d0], -R133.reuse ;  /* 0x0000b40004047a23 */ /* 0x100fe40000010885 */
[--C-:B------:R-:W-:Y:S02]  /*9840*/  FFMA.FTZ R6, R6, c[0x0][0x2d0], -R133.reuse ;  /* 0x0000b40006067a23 */ /* 0x100fe40000010885 */
[--C-:B------:R-:W-:Y:S01]  /*9850*/  FFMA.FTZ R5, R5, c[0x0][0x2d0], -R133.reuse ;  /* 0x0000b40005057a23 */ /* 0x100fe20000010885 */
[----:B------:R3:W-:Y:S01]  /*9860*/  MUFU.EX2 R205, R4 ;  /* 0x0000000400cd7308 */ /* 0x0007e20000000800 */
[--C-:B------:R-:W-:Y:S01]  /*9870*/  FFMA.FTZ R7, R7, c[0x0][0x2d0], -R133.reuse ;  /* 0x0000b40007077a23 */ /* 0x100fe20000010885 */
[----:B-1----:R-:W-:Y:S01]  /*9880*/  FSEL R0, R3, RZ, P0 ;  /* 0x000000ff03007208 */ /* 0x002fe20000000000 */
[C---:B--2---:R-:W-:Y:S01]  /*9890*/  FMUL.FTZ R8, R2.reuse, R144 ;  /* 0x0000009002087220 */ /* 0x044fe20000410000 */
[----:B------:R-:W-:Y:S01]  /*98a0*/  PLOP3.LUT P0, PT, PT, PT, UP0, 0x80, 0x0 ;  /* 0x000000000000781c */ /* 0x000fe20003f0f008 */
[----:B------:R-:W-:Y:S05]  /*98b0*/  FMUL.FTZ R9, R2, R145 ;  /* 0x0000009102097220 */ /* 0x000fea0000410000 */
[----:B------:R-:W1:Y:S01]  /*98c0*/  MUFU.EX2 R204, R6 ;  /* 0x0000000600cc7308 */ /* 0x000e620000000800 */
[----:B------:R-:W-:Y:S02]  /*98d0*/  FADD.FTZ R0, -R0, R134 ;  /* 0x0000008600007221 */ /* 0x000fe40000010100 */
[----:B------:R-:W-:Y:S02]  /*98e0*/  FMUL.FTZ R16, R2, R152 ;  /* 0x0000009802107220 */ /* 0x000fe40000410000 */
[----:B------:R-:W-:Y:S02]  /*98f0*/  FMUL.FTZ R0, R0, c[0x0][0x2d0] ;  /* 0x0000b40000007a20 */ /* 0x000fe40000410000 */
[C---:B------:R-:W-:Y:S02]  /*9900*/  FMUL.FTZ R17, R2.reuse, R153 ;  /* 0x0000009902117220 */ /* 0x040fe40000410000 */
[C---:B------:R-:W-:Y:S01]  /*9910*/  FMUL.FTZ R24, R2.reuse, R160 ;  /* 0x000000a002187220 */ /* 0x040fe20000410000 */
[----:B------:R2:W-:Y:S01]  /*9920*/  MUFU.EX2 R203, R5 ;  /* 0x0000000500cb7308 */ /* 0x0005e20000000800 */
[C---:B------:R-:W-:Y:S02]  /*9930*/  FMUL.FTZ R25, R2.reuse, R161 ;  /* 0x000000a102197220 */ /* 0x040fe40000410000 */
[--C-:B------:R-:W-:Y:S02]  /*9940*/  FFMA.FTZ R134, R175, c[0x0][0x2d0], -R172.reuse ;  /* 0x0000b400af867a23 */ /* 0x100fe400000108ac */
[C---:B---3--:R-:W-:Y:S02]  /*9950*/  FMUL.FTZ R4, R2.reuse, R140 ;  /* 0x0000008c02047220 */ /* 0x048fe40000410000 */
[C---:B------:R-:W-:Y:S01]  /*9960*/  FMUL.FTZ R32, R2.reuse, R168 ;  /* 0x000000a802207220 */ /* 0x040fe20000410000 */
[----:B------:R-:W-:Y:S01]  /*9970*/  MOV R168, R33 ;  /* 0x0000002100a87202 */ /* 0x000fe20000000f00 */
[C---:B------:R-:W-:Y:S01]  /*9980*/  FMUL.FTZ R33, R2.reuse, R169 ;  /* 0x000000a902217220 */ /* 0x040fe20000410000 */
[----:B------:R-:W3:Y:S01]  /*9990*/  MUFU.EX2 R202, R7 ;  /* 0x0000000700ca7308 */ /* 0x000ee20000000800 */
[----:B------:R-:W-:Y:S01]  /*99a0*/  MOV R169, R34 ;  /* 0x0000002200a97202 */ /* 0x000fe20000000f00 */
[----:B------:R-:W-:Y:S01]  /*99b0*/  FMUL.FTZ R36, R2, R36 ;  /* 0x0000002402247220 */ /* 0x000fe20000410000 */
[----:B-1----:R-:W-:Y:S01]  /*99c0*/  F2FP.BF16.PACK_AB R137, R204, R205 ;  /* 0x000000cdcc89723e */ /* 0x002fe200000010ff */
[C---:B------:R-:W-:Y:S02]  /*99d0*/  FMUL.FTZ R37, R2.reuse, R37 ;  /* 0x0000002502257220 */ /* 0x040fe40000410000 */
[C---:B------:R-:W-:Y:S02]  /*99e0*/  FMUL.FTZ R40, R2.reuse, R40 ;  /* 0x0000002802287220 */ /* 0x040fe40000410000 */
[C---:B------:R-:W-:Y:S02]  /*99f0*/  FMUL.FTZ R41, R2.reuse, R41 ;  /* 0x0000002902297220 */ /* 0x040fe40000410000 */
[----:B------:R-:W1:Y:S01]  /*9a00*/  MUFU.EX2 R0, R0 ;  /* 0x0000000000007308 */ /* 0x000e620000000800 */
[C---:B------:R-:W-:Y:S02]  /*9a10*/  FMUL.FTZ R44, R2.reuse, R44 ;  /* 0x0000002c022c7220 */ /* 0x040fe40000410000 */
[C---:B------:R-:W-:Y:S02]  /*9a20*/  FMUL.FTZ R45, R2.reuse, R45 ;  /* 0x0000002d022d7220 */ /* 0x040fe40000410000 */
[C---:B--2---:R-:W-:Y:S02]  /*9a30*/  FMUL.FTZ R5, R2.reuse, R141 ;  /* 0x0000008d02057220 */ /* 0x044fe40000410000 */
[C---:B------:R-:W-:Y:S02]  /*9a40*/  FMUL.FTZ R48, R2.reuse, R48 ;  /* 0x0000003002307220 */ /* 0x040fe40000410000 */
[C---:B------:R-:W-:Y:S01]  /*9a50*/  FMUL.FTZ R49, R2.reuse, R49 ;  /* 0x0000003102317220 */ /* 0x040fe20000410000 */
[----:B------:R2:W-:Y:S01]  /*9a60*/  MUFU.EX2 R248, R134 ;  /* 0x0000008600f87308 */ /* 0x0005e20000000800 */
[C---:B------:R-:W-:Y:S02]  /*9a70*/  FMUL.FTZ R52, R2.reuse, R52 ;  /* 0x0000003402347220 */ /* 0x040fe40000410000 */
[----:B------:R-:W-:Y:S01]  /*9a80*/  FMUL.FTZ R53, R2, R53 ;  /* 0x0000003502357220 */ /* 0x000fe20000410000 */
[----:B---3--:R-:W-:Y:S01]  /*9a90*/  F2FP.BF16.PACK_AB R139, R202, R203 ;  /* 0x000000cbca8b723e */ /* 0x008fe200000010ff */
[C---:B------:R-:W-:Y:S02]  /*9aa0*/  FMUL.FTZ R56, R2.reuse, R56 ;  /* 0x0000003802387220 */ /* 0x040fe40000410000 */
[C---:B------:R-:W-:Y:S02]  /*9ab0*/  FMUL.FTZ R57, R2.reuse, R57 ;  /* 0x0000003902397220 */ /* 0x040fe40000410000 */
[C---:B------:R-:W-:Y:S02]  /*9ac0*/  FMUL.FTZ R60, R2.reuse, R60 ;  /* 0x0000003c023c7220 */ /* 0x040fe40000410000 */
[C---:B------:R-:W-:Y:S02]  /*9ad0*/  FMUL.FTZ R61, R2.reuse, R61 ;  /* 0x0000003d023d7220 */ /* 0x040fe40000410000 */
[----:B------:R-:W-:Y:S02]  /*9ae0*/  FMUL.FTZ R64, R2, R64 ;  /* 0x0000004002407220 */ /* 0x000fe40000410000 */
[C---:B-1----:R-:W-:Y:S02]  /*9af0*/  FMUL.FTZ R6, R0.reuse, R142 ;  /* 0x0000008e00067220 */ /* 0x042fe40000410000 */
[C---:B------:R-:W-:Y:S02]  /*9b00*/  FMUL.FTZ R7, R0.reuse, R143 ;  /* 0x0000008f00077220 */ /* 0x040fe40000410000 */
[----:B------:R-:W1:Y:S01]  /*9b10*/  LDSM.16.MT88.4 R140, [R215+0x100] ;  /* 0x00010000d78c783b */ /* 0x000e620000004200 */
[C---:B------:R-:W-:Y:S02]  /*9b20*/  FMUL.FTZ R10, R0.reuse, R146 ;  /* 0x00000092000a7220 */ /* 0x040fe40000410000 */
[C---:B------:R-:W-:Y:S02]  /*9b30*/  FMUL.FTZ R11, R0.reuse, R147 ;  /* 0x00000093000b7220 */ /* 0x040fe40000410000 */
[C---:B------:R-:W-:Y:S03]  /*9b40*/  HMMA.16816.F32.BF16 R4, R136.reuse, R12, R4 ;  /* 0x0000000c8804723c */ /* 0x040fe60000041804 */
[----:B------:R-:W3:Y:S02]  /*9b50*/  LDSM.16.MT88.4 R144, [R213+0x2100] ;  /* 0x00210000d590783b */ /* 0x000ee40000004200 */
[----:B------:R-:W-:Y:S02]  /*9b60*/  FMUL.FTZ R18, R0, R154 ;  /* 0x0000009a00127220 */ /* 0x000fe40000410000 */
[C---:B------:R-:W-:Y:S01]  /*9b70*/  FMUL.FTZ R12, R2.reuse, R148 ;  /* 0x00000094020c7220 */ /* 0x040fe20000410000 */
[C---:B------:R-:W-:Y:S04]  /*9b80*/  HMMA.16816.F32.BF16 R8, R136.reuse, R14, R8 ;  /* 0x0000000e8808723c */ /* 0x040fe80000041808 */
[----:B------:R-:W-:Y:S02]  /*9b90*/  FMUL.FTZ R13, R2, R149 ;  /* 0x00000095020d7220 */ /* 0x000fe40000410000 */
[C---:B------:R-:W-:Y:S02]  /*9ba0*/  FMUL.FTZ R19, R0.reuse, R155 ;  /* 0x0000009b00137220 */ /* 0x040fe40000410000 */
[C---:B------:R-:W-:Y:S01]  /*9bb0*/  FMUL.FTZ R14, R0.reuse, R150 ;  /* 0x00000096000e7220 */ /* 0x040fe20000410000 */
[----:B------:R-:W-:Y:S03]  /*9bc0*/  LDSM.16.MT88.4 R152, [R214+0x900] ;  /* 0x00090000d698783b */ /* 0x000fe60000004200 */
[C---:B------:R-:W-:Y:S02]  /*9bd0*/  FMUL.FTZ R15, R0.reuse, R151 ;  /* 0x00000097000f7220 */ /* 0x040fe40000410000 */
[C---:B------:R-:W-:Y:S02]  /*9be0*/  FMUL.FTZ R26, R0.reuse, R162 ;  /* 0x000000a2001a7220 */ /* 0x040fe40000410000 */
[----:B------:R-:W-:Y:S01]  /*9bf0*/  FMUL.FTZ R27, R0, R163 ;  /* 0x000000a3001b7220 */ /* 0x000fe20000410000 */
[----:B------:R-:W4:Y:S01]  /*9c00*/  LDSM.16.MT88.4 R148, [R214+0x2100] ;  /* 0x00210000d694783b */ /* 0x000f220000004200 */
[--C-:B--2---:R-:W-:Y:S01]  /*9c10*/  FFMA.FTZ R134, R174, c[0x0][0x2d0], -R172.reuse ;  /* 0x0000b400ae867a23 */ /* 0x104fe200000108ac */
[C---:B------:R-:W-:Y:S03]  /*9c20*/  HMMA.16816.F32.BF16 R12, R136.reuse, R20, R12 ;  /* 0x00000014880c723c */ /* 0x040fe6000004180c */
[C---:B------:R-:W-:Y:S01]  /*9c30*/  FMUL.FTZ R34, R0.reuse, R170 ;  /* 0x000000aa00227220 */ /* 0x040fe20000410000 */
[----:B------:R-:W-:Y:S01]  /*9c40*/  MOV R170, R35 ;  /* 0x0000002300aa7202 */ /* 0x000fe20000000f00 */
[----:B------:R-:W-:Y:S01]  /*9c50*/  FMUL.FTZ R35, R0, R171 ;  /* 0x000000ab00237220 */ /* 0x000fe20000410000 */
[----:B------:R-:W-:Y:S01]  /*9c60*/  LDSM.16.MT88.4 R160, [R213+0x4900] ;  /* 0x00490000d5a0783b */ /* 0x000fe20000004200 */
[C---:B------:R-:W-:Y:S01]  /*9c70*/  FMUL.FTZ R20, R2.reuse, R156 ;  /* 0x0000009c02147220 */ /* 0x040fe20000410000 */
[C---:B------:R-:W-:Y:S01]  /*9c80*/  HMMA.16816.F32.BF16 R16, R136.reuse, R22, R16 ;  /* 0x000000168810723c */ /* 0x040fe20000041810 */
[----:B------:R2:W5:Y:S03]  /*9c90*/  MUFU.EX2 R247, R134 ;  /* 0x0000008600f77308 */ /* 0x0005660000000800 */
[----:B------:R-:W-:Y:S02]  /*9ca0*/  FMUL.FTZ R21, R2, R157 ;  /* 0x0000009d02157220 */ /* 0x000fe40000410000 */
        /* <DEDUP_REMOVED lines=8> */
[----:B------:R-:W-:Y:S02]  /*9d30*/  FMUL.FTZ R46, R0, R46 ;  /* 0x0000002e002e7220 */ /* 0x000fe40000410000 */
[C---:B------:R-:W-:Y:S01]  /*9d40*/  FMUL.FTZ R28, R2.reuse, R164 ;  /* 0x000000a4021c7220 */ /* 0x040fe20000410000 */
[C---:B------:R-:W-:Y:S04]  /*9d50*/  HMMA.16816.F32.BF16 R24, R136.reuse, R30, R24 ;  /* 0x0000001e8818723c */ /* 0x040fe80000041818 */
[----:B------:R-:W-:Y:S02]  /*9d60*/  FMUL.FTZ R29, R2, R165 ;  /* 0x000000a5021d7220 */ /* 0x000fe40000410000 */
[C---:B------:R-:W-:Y:S02]  /*9d70*/  FMUL.FTZ R47, R0.reuse, R47 ;  /* 0x0000002f002f7220 */ /* 0x040fe40000410000 */
[C---:B------:R-:W-:Y:S04]  /*9d80*/  FMUL.FTZ R30, R0.reuse, R166 ;  /* 0x000000a6001e7220 */ /* 0x040fe80000410000 */
[C---:B------:R-:W-:Y:S02]  /*9d90*/  FMUL.FTZ R31, R0.reuse, R167 ;  /* 0x000000a7001f7220 */ /* 0x040fe40000410000 */
[----:B------:R-:W-:Y:S01]  /*9da0*/  LDSM.16.MT88.4 R164, [R214+0x4900] ;  /* 0x00490000d6a4783b */ /* 0x000fe20000004200 */
[--C-:B--2---:R-:W-:Y:S02]  /*9db0*/  FFMA.FTZ R134, R173, c[0x0][0x2d0], -R172.reuse ;  /* 0x0000b400ad867a23 */ /* 0x104fe400000108ac */
[C---:B------:R-:W-:Y:S02]  /*9dc0*/  FMUL.FTZ R50, R0.reuse, R50 ;  /* 0x0000003200327220 */ /* 0x040fe40000410000 */
[C---:B-1----:R-:W-:Y:S01]  /*9dd0*/  HMMA.16816.F32.BF16 R28, R136.reuse, R140, R28 ;  /* 0x0000008c881c723c */ /* 0x042fe2000004181c */
[----:B------:R1:W-:Y:S02]  /*9de0*/  MUFU.EX2 R246, R134 ;  /* 0x0000008600f67308 */ /* 0x0003e40000000800 */
[C---:B------:R-:W-:Y:S02]  /*9df0*/  FMUL.FTZ R51, R0.reuse, R51 ;  /* 0x0000003300337220 */ /* 0x040fe40000410000 */
[C---:B------:R-:W-:Y:S02]  /*9e00*/  FMUL.FTZ R54, R0.reuse, R54 ;  /* 0x0000003600367220 */ /* 0x040fe40000410000 */
[C---:B------:R-:W-:Y:S01]  /*9e10*/  FMUL.FTZ R55, R0.reuse, R55 ;  /* 0x0000003700377220 */ /* 0x040fe20000410000 */
[C---:B------:R-:W-:Y:S01]  /*9e20*/  HMMA.16816.F32.BF16 R32, R136.reuse, R142, R32 ;  /* 0x0000008e8820723c */ /* 0x040fe20000041820 */
[----:B------:R-:W2:Y:S03]  /*9e30*/  LDSM.16.MT88.4 R140, [R216+0x2100] ;  /* 0x00210000d88c783b */ /* 0x000ea60000004200 */
[C---:B------:R-:W-:Y:S02]  /*9e40*/  FMUL.FTZ R58, R0.reuse, R58 ;  /* 0x0000003a003a7220 */ /* 0x040fe40000410000 */
[C---:B------:R-:W-:Y:S02]  /*9e50*/  FMUL.FTZ R59, R0.reuse, R59 ;  /* 0x0000003b003b7220 */ /* 0x040fe40000410000 */
[C---:B---3--:R-:W-:Y:S04]  /*9e60*/  HMMA.16816.F32.BF16 R36, R136.reuse, R144, R36 ;  /* 0x000000908824723c */ /* 0x048fe80000041824 */
[C---:B------:R-:W-:Y:S02]  /*9e70*/  FMUL.FTZ R62, R0.reuse, R62 ;  /* 0x0000003e003e7220 */ /* 0x040fe40000410000 */
[----:B------:R-:W-:Y:S02]  /*9e80*/  FMUL.FTZ R63, R0, R63 ;  /* 0x0000003f003f7220 */ /* 0x000fe40000410000 */
[C---:B------:R-:W-:Y:S01]  /*9e90*/  HMMA.16816.F32.BF16 R40, R136.reuse, R146, R40 ;  /* 0x000000928828723c */ /* 0x040fe20000041828 */
[----:B------:R-:W3:Y:S03]  /*9ea0*/  LDSM.16.MT88.4 R144, [R215+0x2100] ;  /* 0x00210000d790783b */ /* 0x000ee60000004200 */
[--C-:B-1----:R-:W-:Y:S02]  /*9eb0*/  FFMA.FTZ R134, R178, c[0x0][0x2d0], -R172.reuse ;  /* 0x0000b400b2867a23 */ /* 0x102fe400000108ac */
[----:B------:R-:W-:Y:S02]  /*9ec0*/  FMUL.FTZ R65, R2, R65 ;  /* 0x0000004102417220 */ /* 0x000fe40000410000 */
[C---:B----4-:R-:W-:Y:S01]  /*9ed0*/  HMMA.16816.F32.BF16 R44, R136.reuse, R148, R44 ;  /* 0x00000094882c723c */ /* 0x050fe2000004182c */
[----:B------:R1:W4:Y:S03]  /*9ee0*/  MUFU.EX2 R245, R134 ;  /* 0x0000008600f57308 */ /* 0x0003260000000800 */
[C---:B------:R-:W-:Y:S02]  /*9ef0*/  FMUL.FTZ R66, R0.reuse, R66 ;  /* 0x0000004200427220 */ /* 0x040fe40000410000 */
[----:B------:R-:W-:Y:S02]  /*9f00*/  FMUL.FTZ R67, R0, R67 ;  /* 0x0000004300437220 */ /* 0x000fe40000410000 */
[C---:B------:R-:W-:Y:S01]  /*9f10*/  HMMA.16816.F32.BF16 R48, R136.reuse, R150, R48 ;  /* 0x000000968830723c */ /* 0x040fe20000041830 */
[----:B------:R-:W1:Y:S03]  /*9f20*/  LDSM.16.MT88.4 R148, [R213+0x4100] ;  /* 0x00410000d594783b */ /* 0x000e660000004200 */
[C---:B------:R-:W-:Y:S02]  /*9f30*/  FMUL.FTZ R68, R2.reuse, R68 ;  /* 0x0000004402447220 */ /* 0x040fe40000410000 */
[----:B------:R-:W-:Y:S02]  /*9f40*/  FMUL.FTZ R69, R2, R69 ;  /* 0x0000004502457220 */ /* 0x000fe40000410000 */
[C---:B------:R-:W-:Y:S01]  /*9f50*/  FMUL.FTZ R70, R0.reuse, R70 ;  /* 0x0000004600467220 */ /* 0x040fe20000410000 */
[C---:B--2---:R-:W-:Y:S03]  /*9f60*/  HMMA.16816.F32.BF16 R52, R136.reuse, R140, R52 ;  /* 0x0000008c8834723c */ /* 0x044fe60000041834 */
[----:B------:R-:W-:Y:S02]  /*9f70*/  FMUL.FTZ R71, R0, R71 ;  /* 0x0000004700477220 */ /* 0x000fe40000410000 */
[C---:B------:R-:W-:Y:S02]  /*9f80*/  FMUL.FTZ R72, R2.reuse, R72 ;  /* 0x0000004802487220 */ /* 0x040fe40000410000 */
[----:B------:R-:W-:Y:S01]  /*9f90*/  FMUL.FTZ R73, R2, R73 ;  /* 0x0000004902497220 */ /* 0x000fe20000410000 */
[C---:B------:R-:W-:Y:S01]  /*9fa0*/  HMMA.16816.F32.BF16 R56, R136.reuse, R142, R56 ;  /* 0x0000008e8838723c */ /* 0x040fe20000041838 */
[----:B------:R-:W2:Y:S03]  /*9fb0*/  LDSM.16.MT88.4 R140, [R214+0x4100] ;  /* 0x00410000d68c783b */ /* 0x000ea60000004200 */
[C---:B------:R-:W-:Y:S02]  /*9fc0*/  FMUL.FTZ R74, R0.reuse, R74 ;  /* 0x0000004a004a7220 */ /* 0x040fe40000410000 */
[----:B------:R-:W-:Y:S02]  /*9fd0*/  FMUL.FTZ R75, R0, R75 ;  /* 0x0000004b004b7220 */ /* 0x000fe40000410000 */
[C---:B---3--:R-:W-:Y:S04]  /*9fe0*/  HMMA.16816.F32.BF16 R60, R136.reuse, R144, R60 ;  /* 0x00000090883c723c */ /* 0x048fe8000004183c */
[C---:B------:R-:W-:Y:S02]  /*9ff0*/  FMUL.FTZ R76, R2.reuse, R76 ;  /* 0x0000004c024c7220 */ /* 0x040fe40000410000 */
[----:B------:R-:W-:Y:S02]  /*a000*/  FMUL.FTZ R77, R2, R77 ;  /* 0x0000004d024d7220 */ /* 0x000fe40000410000 */
[C---:B------:R-:W-:Y:S01]  /*a010*/  HMMA.16816.F32.BF16 R64, R136.reuse, R146, R64 ;  /* 0x000000928840723c */ /* 0x040fe20000041840 */
[----:B------:R-:W3:Y:S03]  /*a020*/  LDSM.16.MT88.4 R144, [R216+0x4100] ;  /* 0x00410000d890783b */ /* 0x000ee60000004200 */
[C---:B------:R-:W-:Y:S02]  /*a030*/  FMUL.FTZ R78, R0.reuse, R78 ;  /* 0x0000004e004e7220 */ /* 0x040fe40000410000 */
[----:B------:R-:W-:Y:S02]  /*a040*/  FMUL.FTZ R79, R0, R79 ;  /* 0x0000004f004f7220 */ /* 0x000fe40000410000 */
[C---:B-1----:R-:W-:Y:S04]  /*a050*/  HMMA.16816.F32.BF16 R68, R136.reuse, R148, R68 ;  /* 0x000000948844723c */ /* 0x042fe80000041844 */
[--C-:B------:R-:W-:Y:S02]  /*a060*/  FFMA.FTZ R134, R180, c[0x0][0x2d0], -R133.reuse ;  /* 0x0000b400b4867a23 */ /* 0x100fe40000010885 */
[C---:B------:R-:W-:Y:S02]  /*a070*/  FMUL.FTZ R80, R2.reuse, R80 ;  /* 0x0000005002507220 */ /* 0x040fe40000410000 */
[C---:B------:R-:W-:Y:S01]  /*a080*/  HMMA.16816.F32.BF16 R72, R136.reuse, R150, R72 ;  /* 0x000000968848723c */ /* 0x040fe20000041848 */
[----:B------:R-:W1:Y:S01]  /*a090*/  LDSM.16.MT88.4 R148, [R215+0x4100] ;  /* 0x00410000d794783b */ /* 0x000e620000004200 */
[----:B------:R3:W-:Y:S02]  /*a0a0*/  MUFU.EX2 R194, R134 ;  /* 0x0000008600c27308 */ /* 0x0007e40000000800 */
[----:B------:R-:W-:Y:S02]  /*a0b0*/  FMUL.FTZ R81, R2, R81 ;  /* 0x0000005102517220 */ /* 0x000fe40000410000 */
[C---:B------:R-:W-:Y:S02]  /*a0c0*/  FMUL.FTZ R82, R0.reuse, R82 ;  /* 0x0000005200527220 */ /* 0x040fe40000410000 */
[----:B------:R-:W-:Y:S01]  /*a0d0*/  FMUL.FTZ R83, R0, R83 ;  /* 0x0000005300537220 */ /* 0x000fe20000410000 */
[C---:B--2---:R-:W-:Y:S03]  /*a0e0*/  HMMA.16816.F32.BF16 R76, R136.reuse, R140, R76 ;  /* 0x0000008c884c723c */ /* 0x044fe6000004184c */
[C---:B------:R-:W-:Y:S02]  /*a0f0*/  FMUL.FTZ R84, R2.reuse, R84 ;  /* 0x0000005402547220 */ /* 0x040fe40000410000 */
[----:B------:R-:W-:Y:S02]  /*a100*/  FMUL.FTZ R85, R2, R85 ;  /* 0x0000005502557220 */ /* 0x000fe40000410000 */
[C---:B------:R-:W-:Y:S01]  /*a110*/  FMUL.FTZ R86, R0.reuse, R86 ;  /* 0x0000005600567220 */ /* 0x040fe20000410000 */
[C---:B------:R-:W-:Y:S01]  /*a120*/  HMMA.16816.F32.BF16 R80, R136.reuse, R142, R80 ;  /* 0x0000008e8850723c */ /* 0x040fe20000041850 */
[----:B------:R-:W2:Y:S03]  /*a130*/  LDSM.16.MT88.4 R140, [R213+0x6100] ;  /* 0x00610000d58c783b */ /* 0x000ea60000004200 */
[----:B------:R-:W-:Y:S02]  /*a140*/  FMUL.FTZ R87, R0, R87 ;  /* 0x0000005700577220 */ /* 0x000fe40000410000 */
[C---:B------:R-:W-:Y:S02]  /*a150*/  FMUL.FTZ R88, R2.reuse, R88 ;  /* 0x0000005802587220 */ /* 0x040fe40000410000 */
[----:B------:R-:W-:Y:S03]  /*a160*/  FMUL.FTZ R89, R2, R89 ;  /* 0x0000005902597220 */ /* 0x000fe60000410000 */
[C---:B---3--:R-:W-:Y:S03]  /*a170*/  HMMA.16816.F32.BF16 R84, R136.reuse, R144, R84 ;  /* 0x000000908854723c */ /* 0x048fe60000041854 */
[C---:B------:R-:W-:Y:S02]  /*a180*/  FMUL.FTZ R90, R0.reuse, R90 ;  /* 0x0000005a005a7220 */ /* 0x040fe40000410000 */
[----:B------:R-:W-:Y:S02]  /*a190*/  FMUL.FTZ R91, R0, R91 ;  /* 0x0000005b005b7220 */ /* 0x000fe40000410000 */
[--C-:B------:R-:W-:Y:S02]  /*a1a0*/  FFMA.FTZ R134, R179, c[0x0][0x2d0], -R133.reuse ;  /* 0x0000b400b3867a23 */ /* 0x100fe40000010885 */
[C---:B------:R-:W-:Y:S02]  /*a1b0*/  FMUL.FTZ R92, R2.reuse, R92 ;  /* 0x0000005c025c7220 */ /* 0x040fe40000410000 */
[----:B------:R3:W2:Y:S01]  /*a1c0*/  MUFU.EX2 R193, R134 ;  /* 0x0000008600c17308 */ /* 0x0006a20000000800 */
[C---:B------:R-:W-:Y:S01]  /*a1d0*/  HMMA.16816.F32.BF16 R88, R136.reuse, R146, R88 ;  /* 0x000000928858723c */ /* 0x040fe20000041858 */
[----:B------:R-:W4:Y:S02]  /*a1e0*/  LDSM.16.MT88.4 R144, [R214+0x6100] ;  /* 0x00610000d690783b */ /* 0x000f240000004200 */
[----:B------:R-:W-:Y:S02]  /*a1f0*/  FMUL.FTZ R93, R2, R93 ;  /* 0x0000005d025d7220 */ /* 0x000fe40000410000 */
[C---:B------:R-:W-:Y:S02]  /*a200*/  FMUL.FTZ R94, R0.reuse, R94 ;  /* 0x0000005e005e7220 */ /* 0x040fe40000410000 */
[----:B------:R-:W-:Y:S02]  /*a210*/  FMUL.FTZ R95, R0, R95 ;  /* 0x0000005f005f7220 */ /* 0x000fe40000410000 */
[C---:B------:R-:W-:Y:S03]  /*a220*/  FMUL.FTZ R96, R2.reuse, R96 ;  /* 0x0000006002607220 */ /* 0x040fe60000410000 */
[----:B------:R-:W-:Y:S02]  /*a230*/  FMUL.FTZ R97, R2, R97 ;  /* 0x0000006102617220 */ /* 0x000fe40000410000 */
[C---:B-1----:R-:W-:Y:S03]  /*a240*/  HMMA.16816.F32.BF16 R92, R136.reuse, R148, R92 ;  /* 0x00000094885c723c */ /* 0x042fe6000004185c */
[C---:B------:R-:W-:Y:S02]  /*a250*/  FMUL.FTZ R98, R0.reuse, R98 ;  /* 0x0000006200627220 */ /* 0x040fe40000410000 */
[----:B------:R-:W-:Y:S02]  /*a260*/  FMUL.FTZ R99, R0, R99 ;  /* 0x0000006300637220 */ /* 0x000fe40000410000 */
[C---:B------:R-:W-:Y:S02]  /*a270*/  FMUL.FTZ R100, R2.reuse, R100 ;  /* 0x0000006402647220 */ /* 0x040fe40000410000 */
[--C-:B---3--:R-:W-:Y:S03]  /*a280*/  FFMA.FTZ R134, R177, c[0x0][0x2d0], -R133.reuse ;  /* 0x0000b400b1867a23 */ /* 0x108fe60000010885 */
[C---:B------:R-:W-:Y:S01]  /*a290*/  HMMA.16816.F32.BF16 R96, R136.reuse, R150, R96 ;  /* 0x000000968860723c */ /* 0x040fe20000041860 */
[----:B------:R-:W1:Y:S01]  /*a2a0*/  LDSM.16.MT88.4 R148, [R216+0x6100] ;  /* 0x00610000d894783b */ /* 0x000e620000004200 */
[----:B------:R3:W-:Y:S01]  /*a2b0*/  MUFU.EX2 R192, R134 ;  /* 0x0000008600c07308 */ /* 0x0007e20000000800 */
[----:B------:R-:W-:Y:S02]  /*a2c0*/  FMUL.FTZ R101, R2, R101 ;  /* 0x0000006502657220 */ /* 0x000fe40000410000 */
[C---:B------:R-:W-:Y:S02]  /*a2d0*/  FMUL.FTZ R102, R0.reuse, R102 ;  /* 0x0000006600667220 */ /* 0x040fe40000410000 */
[----:B------:R-:W-:Y:S02]  /*a2e0*/  FMUL.FTZ R103, R0, R103 ;  /* 0x0000006700677220 */ /* 0x000fe40000410000 */
[C---:B------:R-:W-:Y:S03]  /*a2f0*/  FMUL.FTZ R104, R2.reuse, R104 ;  /* 0x0000006802687220 */ /* 0x040fe60000410000 */
[----:B------:R-:W-:Y:S02]  /*a300*/  FMUL.FTZ R105, R2, R105 ;  /* 0x0000006902697220 */ /* 0x000fe40000410000 */
        /* <DEDUP_REMOVED lines=9> */
[--C-:B---3--:R-:W-:Y:S02]  /*a3a0*/  FFMA.FTZ R134, R176, c[0x0][0x2d0], -R133.reuse ;  /* 0x0000b400b0867a23 */ /* 0x108fe40000010885 */
[----:B------:R-:W-:Y:S02]  /*a3b0*/  LDSM.16.MT88.4 R176, [R214+0x3900] ;  /* 0x00390000d6b0783b */ /* 0x000fe40000004200 */
[----:B------:R3:W1:Y:S01]  /*a3c0*/  MUFU.EX2 R191, R134 ;  /* 0x0000008600bf7308 */ /* 0x0006620000000800 */
[C---:B----4-:R-:W-:Y:S03]  /*a3d0*/  HMMA.16816.F32.BF16 R108, R136.reuse, R144, R108 ;  /* 0x00000090886c723c */ /* 0x050fe6000004186c */
[C---:B------:R-:W-:Y:S02]  /*a3e0*/  FMUL.FTZ R112, R2.reuse, R112 ;  /* 0x0000007002707220 */ /* 0x040fe40000410000 */
[----:B------:R-:W-:Y:S02]  /*a3f0*/  FMUL.FTZ R113, R2, R113 ;  /* 0x0000007102717220 */ /* 0x000fe40000410000 */
[C---:B------:R-:W-:Y:S02]  /*a400*/  FMUL.FTZ R114, R0.reuse, R114 ;  /* 0x0000007200727220 */ /* 0x040fe40000410000 */
[----:B------:R-:W-:Y:S03]  /*a410*/  FMUL.FTZ R115, R0, R115 ;  /* 0x0000007300737220 */ /* 0x000fe60000410000 */
[C---:B------:R-:W-:Y:S02]  /*a420*/  FMUL.FTZ R116, R2.reuse, R116 ;  /* 0x0000007402747220 */ /* 0x040fe40000410000 */
[----:B------:R-:W-:Y:S02]  /*a430*/  FMUL.FTZ R117, R2, R117 ;  /* 0x0000007502757220 */ /* 0x000fe40000410000 */
[C---:B------:R-:W-:Y:S01]  /*a440*/  HMMA.16816.F32.BF16 R112, R136.reuse, R146, R112 ;  /* 0x000000928870723c */ /* 0x040fe20000041870 */
[----:B------:R-:W4:Y:S02]  /*a450*/  LDSM.16.MT88.4 R144, [R213+0x900] ;  /* 0x00090000d590783b */ /* 0x000f240000004200 */
        /* <DEDUP_REMOVED lines=18> */
[--C-:B---3--:R-:W-:Y:S04]  /*a580*/  FFMA.FTZ R134, R182, c[0x0][0x2d0], -R172.reuse ;  /* 0x0000b400b6867a23 */ /* 0x108fe800000108ac */
[----:B------:R2:W-:Y:S01]  /*a590*/  MUFU.EX2 R244, R134 ;  /* 0x0000008600f47308 */ /* 0x0005e20000000800 */
[----:B------:R-:W-:Y:S01]  /*a5a0*/  HMMA.16816.F32.BF16 R128, R136, R142, R128 ;  /* 0x0000008e8880723c */ /* 0x000fe20000041880 */
[----:B------:R-:W3:Y:S06]  /*a5b0*/  LDSM.16.MT88.4 R140, [R213+0x2900] ;  /* 0x00290000d58c783b */ /* 0x000eec0000004200 */
[----:B-----5:R-:W-:Y:S02]  /*a5c0*/  F2FP.BF16.PACK_AB R136, R247, R248 ;  /* 0x000000f8f788723e */ /* 0x020fe400000010ff */
[----:B------:R-:W-:Y:S03]  /*a5d0*/  F2FP.BF16.PACK_AB R138, R245, R246 ;  /* 0x000000f6f58a723e */ /* 0x000fe600000010ff */
[----:B------:R-:W-:Y:S02]  /*a5e0*/  F2FP.BF16.PACK_AB R137, R193, R194 ;  /* 0x000000c2c189723e */ /* 0x000fe400000010ff */
[----:B------:R-:W-:Y:S07]  /*a5f0*/  F2FP.BF16.PACK_AB R139, R191, R192 ;  /* 0x000000c0bf8b723e */ /* 0x000fee00000010ff */
[C---:B----4-:R-:W-:Y:S03]  /*a600*/  HMMA.16816.F32.BF16 R4, R136.reuse, R144, R4 ;  /* 0x000000908804723c */ /* 0x050fe60000041804 */
[--C-:B--2---:R-:W-:Y:S04]  /*a610*/  FFMA.FTZ R134, R188, c[0x0][0x2d0], -R172.reuse ;  /* 0x0000b400bc867a23 */ /* 0x104fe800000108ac */
[----:B------:R2:W4:Y:S01]  /*a620*/  MUFU.EX2 R243, R134 ;  /* 0x0000008600f37308 */ /* 0x0005220000000800 */
[C---:B------:R-:W-:Y:S01]  /*a630*/  HMMA.16816.F32.BF16 R8, R136.reuse, R146, R8 ;  /* 0x000000928808723c */ /* 0x040fe20000041808 */
[----:B------:R-:W5:Y:S07]  /*a640*/  LDSM.16.MT88.4 R144, [R214+0x2900] ;  /* 0x00290000d690783b */ /* 0x000f6e0000004200 */
[C---:B------:R-:W-:Y:S08]  /*a650*/  HMMA.16816.F32.BF16 R12, R136.reuse, R152, R12 ;  /* 0x00000098880c723c */ /* 0x040ff0000004180c */
[C---:B------:R-:W-:Y:S01]  /*a660*/  HMMA.16816.F32.BF16 R16, R136.reuse, R154, R16 ;  /* 0x0000009a8810723c */ /* 0x040fe20000041810 */
[----:B------:R-:W-:Y:S03]  /*a670*/  LDSM.16.MT88.4 R152, [R215+0x2900] ;  /* 0x00290000d798783b */ /* 0x000fe60000004200 */
[--C-:B--2---:R-:W-:Y:S04]  /*a680*/  FFMA.FTZ R134, R189, c[0x0][0x2d0], -R172.reuse ;  /* 0x0000b400bd867a23 */ /* 0x104fe800000108ac */
[C---:B-1----:R-:W-:Y:S01]  /*a690*/  HMMA.16816.F32.BF16 R20, R136.reuse, R148, R20 ;  /* 0x000000948814723c */ /* 0x042fe20000041814 */
[----:B------:R1:W-:Y:S07]  /*a6a0*/  MUFU.EX2 R211, R134 ;  /* 0x0000008600d37308 */ /* 0x0003ee0000000800 */
[C---:B------:R-:W-:Y:S01]  /*a6b0*/  HMMA.16816.F32.BF16 R24, R136.reuse, R150, R24 ;  /* 0x000000968818723c */ /* 0x040fe20000041818 */
[----:B------:R-:W2:Y:S07]  /*a6c0*/  LDSM.16.MT88.4 R148, [R216+0x2900] ;  /* 0x00290000d894783b */ /* 0x000eae0000004200 */
[C---:B------:R-:W-:Y:S08]  /*a6d0*/  HMMA.16816.F32.BF16 R28, R136.reuse, R156, R28 ;  /* 0x0000009c881c723c */ /* 0x040ff0000004181c */
[C---:B------:R-:W-:Y:S01]  /*a6e0*/  HMMA.16816.F32.BF16 R32, R136.reuse, R158, R32 ;  /* 0x0000009e8820723c */ /* 0x040fe20000041820 */
[----:B------:R-:W4:Y:S03]  /*a6f0*/  LDSM.16.MT88.4 R156, [R216+0x4900] ;  /* 0x00490000d89c783b */ /* 0x000f260000004200 */
[--C-:B-1----:R-:W-:Y:S04]  /*a700*/  FFMA.FTZ R134, R190, c[0x0][0x2d0], -R172.reuse ;  /* 0x0000b400be867a23 */ /* 0x102fe800000108ac */
[C---:B---3--:R-:W-:Y:S01]  /*a710*/  HMMA.16816.F32.BF16 R36, R136.reuse, R140, R36 ;  /* 0x0000008c8824723c */ /* 0x048fe20000041824 */
[----:B------:R1:W3:Y:S07]  /*a720*/  MUFU.EX2 R190, R134 ;  /* 0x0000008600be7308 */ /* 0x0002ee0000000800 */
[C---:B------:R-:W-:Y:S01]  /*a730*/  HMMA.16816.F32.BF16 R40, R136.reuse, R142, R40 ;  /* 0x0000008e8828723c */ /* 0x040fe20000041828 */
[----:B------:R-:W3:Y:S07]  /*a740*/  LDSM.16.MT88.4 R140, [R215+0x4900] ;  /* 0x00490000d78c783b */ /* 0x000eee0000004200 */
[C---:B-----5:R-:W-:Y:S08]  /*a750*/  HMMA.16816.F32.BF16 R44, R136.reuse, R144, R44 ;  /* 0x00000090882c723c */ /* 0x060ff0000004182c */
[C---:B------:R-:W-:Y:S01]  /*a760*/  HMMA.16816.F32.BF16 R48, R136.reuse, R146, R48 ;  /* 0x000000928830723c */ /* 0x040fe20000041830 */
[----:B------:R-:W5:Y:S03]  /*a770*/  LDSM.16.MT88.4 R144, [R213+0x6900] ;  /* 0x00690000d590783b */ /* 0x000f660000004200 */
[--C-:B-1----:R-:W-:Y:S04]  /*a780*/  FFMA.FTZ R134, R181, c[0x0][0x2d0], -R133.reuse ;  /* 0x0000b400b5867a23 */ /* 0x102fe80000010885 */
[C---:B--2---:R-:W-:Y:S01]  /*a790*/  HMMA.16816.F32.BF16 R52, R136.reuse, R148, R52 ;  /* 0x000000948834723c */ /* 0x044fe20000041834 */
[----:B------:R1:W-:Y:S07]  /*a7a0*/  MUFU.EX2 R185, R134 ;  /* 0x0000008600b97308 */ /* 0x0003ee0000000800 */
[C---:B------:R-:W-:Y:S01]  /*a7b0*/  HMMA.16816.F32.BF16 R56, R136.reuse, R150, R56 ;  /* 0x000000968838723c */ /* 0x040fe20000041838 */
[----:B------:R-:W2:Y:S07]  /*a7c0*/  LDSM.16.MT88.4 R148, [R214+0x6900] ;  /* 0x00690000d694783b */ /* 0x000eae0000004200 */
[C---:B------:R-:W-:Y:S08]  /*a7d0*/  HMMA.16816.F32.BF16 R60, R136.reuse, R152, R60 ;  /* 0x00000098883c723c */ /* 0x040ff0000004183c */
[C---:B------:R-:W-:Y:S01]  /*a7e0*/  HMMA.16816.F32.BF16 R64, R136.reuse, R154, R64 ;  /* 0x0000009a8840723c */ /* 0x040fe20000041840 */
[----:B------:R-:W2:Y:S03]  /*a7f0*/  LDSM.16.MT88.4 R152, [R216+0x6900] ;  /* 0x00690000d898783b */ /* 0x000ea60000004200 */
[--C-:B-1----:R-:W-:Y:S04]  /*a800*/  FFMA.FTZ R134, R183, c[0x0][0x2d0], -R133.reuse ;  /* 0x0000b400b7867a23 */ /* 0x102fe80000010885 */
[C---:B------:R-:W-:Y:S01]  /*a810*/  HMMA.16816.F32.BF16 R68, R136.reuse, R160, R68 ;  /* 0x000000a08844723c */ /* 0x040fe20000041844 */
[----:B------:R1:W1:Y:S07]  /*a820*/  MUFU.EX2 R184, R134 ;  /* 0x0000008600b87308 */ /* 0x00026e0000000800 */
[C---:B------:R-:W-:Y:S01]  /*a830*/  HMMA.16816.F32.BF16 R72, R136.reuse, R162, R72 ;  /* 0x000000a28848723c */ /* 0x040fe20000041848 */
[----:B------:R-:W-:Y:S07]  /*a840*/  LDSM.16.MT88.4 R160, [R215+0x1100] ;  /* 0x00110000d7a0783b */ /* 0x000fee0000004200 */
[C---:B------:R-:W-:Y:S08]  /*a850*/  HMMA.16816.F32.BF16 R76, R136.reuse, R164, R76 ;  /* 0x000000a4884c723c */ /* 0x040ff0000004184c */
[C---:B------:R-:W-:Y:S01]  /*a860*/  HMMA.16816.F32.BF16 R80, R136.reuse, R166, R80 ;  /* 0x000000a68850723c */ /* 0x040fe20000041850 */
[----:B------:R-:W-:Y:S03]  /*a870*/  LDSM.16.MT88.4 R164, [R214+0x5100] ;  /* 0x00510000d6a4783b */ /* 0x000fe60000004200 */
[--C-:B-1----:R-:W-:Y:S04]  /*a880*/  FFMA.FTZ R134, R186, c[0x0][0x2d0], -R133.reuse ;  /* 0x0000b400ba867a23 */ /* 0x102fe80000010885 */
[C---:B----4-:R-:W-:Y:S01]  /*a890*/  HMMA.16816.F32.BF16 R84, R136.reuse, R156, R84 ;  /* 0x0000009c8854723c */ /* 0x050fe20000041854 */
[----:B------:R1:W-:Y:S07]  /*a8a0*/  MUFU.EX2 R183, R134 ;  /* 0x0000008600b77308 */ /* 0x0003ee0000000800 */
[C---:B------:R-:W-:Y:S01]  /*a8b0*/  HMMA.16816.F32.BF16 R88, R136.reuse, R158, R88 ;  /* 0x0000009e8858723c */ /* 0x040fe20000041858 */
[----:B------:R-:W-:Y:S07]  /*a8c0*/  LDSM.16.MT88.4 R156, [R214+0x1100] ;  /* 0x00110000d69c783b */ /* 0x000fee0000004200 */
[C---:B---3--:R-:W-:Y:S08]  /*a8d0*/  HMMA.16816.F32.BF16 R92, R136.reuse, R140, R92 ;  /* 0x0000008c885c723c */ /* 0x048ff0000004185c */
[C---:B------:R-:W-:Y:S01]  /*a8e0*/  HMMA.16816.F32.BF16 R96, R136.reuse, R142, R96 ;  /* 0x0000008e8860723c */ /* 0x040fe20000041860 */
[----:B------:R-:W3:Y:S03]  /*a8f0*/  LDSM.16.MT88.4 R140, [R215+0x6900] ;  /* 0x00690000d78c783b */ /* 0x000ee60000004200 */
[--C-:B-1----:R-:W-:Y:S04]  /*a900*/  FFMA.FTZ R134, R187, c[0x0][0x2d0], -R133.reuse ;  /* 0x0000b400bb867a23 */ /* 0x102fe80000010885 */
[C---:B-----5:R-:W-:Y:S01]  /*a910*/  HMMA.16816.F32.BF16 R100, R136.reuse, R144, R100 ;  /* 0x000000908864723c */ /* 0x060fe20000041864 */
[----:B------:R1:W4:Y:S07]  /*a920*/  MUFU.EX2 R182, R134 ;  /* 0x0000008600b67308 */ /* 0x00032e0000000800 */
[C---:B------:R-:W-:Y:S01]  /*a930*/  HMMA.16816.F32.BF16 R104, R136.reuse, R146, R104 ;  /* 0x000000928868723c */ /* 0x040fe20000041868 */
[----:B------:R-:W5:Y:S07]  /*a940*/  LDSM.16.MT88.4 R144, [R213+0x1100] ;  /* 0x00110000d590783b */ /* 0x000f6e0000004200 */
[C---:B--2---:R-:W-:Y:S08]  /*a950*/  HMMA.16816.F32.BF16 R108, R136.reuse, R148, R108 ;  /* 0x00000094886c723c */ /* 0x044ff0000004186c */
[C---:B------:R-:W-:Y:S01]  /*a960*/  HMMA.16816.F32.BF16 R112, R136.reuse, R150, R112 ;  /* 0x000000968870723c */ /* 0x040fe20000041870 */
[----:B------:R-:W2:Y:S03]  /*a970*/  LDSM.16.MT88.4 R148, [R216+0x1100] ;  /* 0x00110000d894783b */ /* 0x000ea60000004200 */
[--C-:B-1----:R-:W-:Y:S01]  /*a980*/  FFMA.FTZ R134, R198, c[0x0][0x2d0], -R172.reuse ;  /* 0x0000b400c6867a23 */ /* 0x102fe200000108ac */
[----:B------:R-:W-:Y:S03]  /*a990*/  MOV R198, R170 ;  /* 0x000000aa00c67202 */ /* 0x000fe60000000f00 */
[C---:B------:R-:W-:Y:S01]  /*a9a0*/  HMMA.16816.F32.BF16 R116, R136.reuse, R152, R116 ;  /* 0x000000988874723c */ /* 0x040fe20000041874 */
[----:B------:R1:W-:Y:S07]  /*a9b0*/  MUFU.EX2 R189, R134 ;  /* 0x0000008600bd7308 */ /* 0x0003ee0000000800 */
[C---:B------:R-:W-:Y:S01]  /*a9c0*/  HMMA.16816.F32.BF16 R120, R136.reuse, R154, R120 ;  /* 0x0000009a8878723c */ /* 0x040fe20000041878 */
[----:B------:R-:W-:Y:S07]  /*a9d0*/  LDSM.16.MT88.4 R152, [R216+0x3100] ;  /* 0x00310000d898783b */ /* 0x000fee0000004200 */
[C---:B---3--:R-:W-:Y:S08]  /*a9e0*/  HMMA.16816.F32.BF16 R124, R136.reuse, R140, R124 ;  /* 0x0000008c887c723c */ /* 0x048ff0000004187c */
[----:B------:R-:W-:Y:S01]  /*a9f0*/  HMMA.16816.F32.BF16 R128, R136, R142, R128 ;  /* 0x0000008e8880723c */ /* 0x000fe20000041880 */
[----:B------:R-:W3:Y:S03]  /*aa00*/  LDSM.16.MT88.4 R140, [R213+0x3100] ;  /* 0x00310000d58c783b */ /* 0x000ee60000004200 */
[--C-:B-1----:R-:W-:Y:S01]  /*aa10*/  FFMA.FTZ R134, R199, c[0x0][0x2d0], -R172.reuse ;  /* 0x0000b400c7867a23 */ /* 0x102fe200000108ac */
[----:B------:R-:W-:Y:S02]  /*aa20*/  MOV R199, R169 ;  /* 0x000000a900c77202 */ /* 0x000fe40000000f00 */
[----:B------:R-:W-:Y:S01]  /*aa30*/  F2FP.BF16.PACK_AB R136, R243, R244 ;  /* 0x000000f4f388723e */ /* 0x000fe200000010ff */
[----:B------:R1:W1:Y:S01]  /*aa40*/  MUFU.EX2 R188, R134 ;  /* 0x0000008600bc7308 */ /* 0x0002620000000800 */
[----:B------:R-:W-:Y:S03]  /*aa50*/  F2FP.BF16.PACK_AB R138, R190, R211 ;  /* 0x000000d3be8a723e */ /* 0x000fe600000010ff */
[----:B------:R-:W-:Y:S02]  /*aa60*/  F2FP.BF16.PACK_AB R137, R184, R185 ;  /* 0x000000b9b889723e */ /* 0x000fe400000010ff */
[----:B----4-:R-:W-:Y:S07]  /*aa70*/  F2FP.BF16.PACK_AB R139, R182, R183 ;  /* 0x000000b7b68b723e */ /* 0x010fee00000010ff */
[C---:B-----5:R-:W-:Y:S08]  /*aa80*/  HMMA.16816.F32.BF16 R4, R136.reuse, R144, R4 ;  /* 0x000000908804723c */ /* 0x060ff00000041804 */
[C---:B------:R-:W-:Y:S01]  /*aa90*/  HMMA.16816.F32.BF16 R8, R136.reuse, R146, R8 ;  /* 0x000000928808723c */ /* 0x040fe20000041808 */
[----:B------:R-:W4:Y:S03]  /*aaa0*/  LDSM.16.MT88.4 R144, [R214+0x3100] ;  /* 0x00310000d690783b */ /* 0x000f260000004200 */
[--C-:B-1----:R-:W-:Y:S01]  /*aab0*/  FFMA.FTZ R134, R200, c[0x0][0x2d0], -R172.reuse ;  /* 0x0000b400c8867a23 */ /* 0x102fe200000108ac */
[----:B------:R-:W-:Y:S01]  /*aac0*/  MOV R200, R168 ;  /* 0x000000a800c87202 */ /* 0x000fe20000000f00 */
[----:B------:R-:W-:Y:S02]  /*aad0*/  FFMA.FTZ R172, R201, c[0x0][0x2d0], -R172 ;  /* 0x0000b400c9ac7a23 */ /* 0x000fe400000108ac */
[C---:B------:R-:W-:Y:S01]  /*aae0*/  HMMA.16816.F32.BF16 R12, R136.reuse, R156, R12 ;  /* 0x0000009c880c723c */ /* 0x040fe2000004180c */
[----:B------:R-:W5:Y:S01]  /*aaf0*/  LDL.LU R201, [R1+0x4] ;  /* 0x0000040001c97983 */ /* 0x000f620000300800 */
[----:B------:R1:W-:Y:S03]  /*ab00*/  MUFU.EX2 R186, R172 ;  /* 0x000000ac00ba7308 */ /* 0x0003e60000000800 */
[----:B------:R-:W-:Y:S03]  /*ab10*/  LDSM.16.MT88.4 R168, [R215+0x1900] ;  /* 0x00190000d7a8783b */ /* 0x000fe60000004200 */
[C---:B------:R-:W-:Y:S04]  /*ab20*/  HMMA.16816.F32.BF16 R16, R136.reuse, R158, R16 ;  /* 0x0000009e8810723c */ /* 0x040fe80000041810 */
[----:B------:R3:W3:Y:S01]  /*ab30*/  MUFU.EX2 R187, R134 ;  /* 0x0000008600bb7308 */ /* 0x0006e20000000800 */
[----:B------:R-:W4:Y:S03]  /*ab40*/  LDSM.16.MT88.4 R156, [R215+0x3100] ;  /* 0x00310000d79c783b */ /* 0x000f260000004200 */
[C---:B--2---:R-:W-:Y:S08]  /*ab50*/  HMMA.16816.F32.BF16 R20, R136.reuse, R148, R20 ;  /* 0x000000948814723c */ /* 0x044ff00000041814 */
[C---:B------:R-:W-:Y:S01]  /*ab60*/  HMMA.16816.F32.BF16 R24, R136.reuse, R150, R24 ;  /* 0x000000968818723c */ /* 0x040fe20000041818 */
[----:B------:R-:W2:Y:S07]  /*ab70*/  LDSM.16.MT88.4 R148, [R213+0x5100] ;  /* 0x00510000d594783b */ /* 0x000eae0000004200 */
[C---:B------:R-:W-:Y:S01]  /*ab80*/  HMMA.16816.F32.BF16 R28, R136.reuse, R160, R28 ;  /* 0x000000a0881c723c */ /* 0x040fe2000004181c */
[----:B-1----:R-:W-:Y:S03]  /*ab90*/  LDSM.16.MT88.4 R172, [R213+0x3900] ;  /* 0x00390000d5ac783b */ /* 0x002fe60000004200 */
[--C-:B---3--:R-:W-:Y:S04]  /*aba0*/  FFMA.FTZ R134, R195, c[0x0][0x2d0], -R133.reuse ;  /* 0x0000b400c3867a23 */ /* 0x108fe80000010885 */
[C---:B------:R-:W-:Y:S01]  /*abb0*/  HMMA.16816.F32.BF16 R32, R136.reuse, R162, R32 ;  /* 0x000000a28820723c */ /* 0x040fe20000041820 */
[----:B------:R-:W3:Y:S01]  /*abc0*/  LDL.LU R195, [R1] ;  /* 0x0000000001c37983 */ /* 0x000ee20000300800 */
[----:B------:R1:W-:Y:S03]  /*abd0*/  MUFU.EX2 R181, R134 ;  /* 0x0000008600b57308 */ /* 0x0003e60000000800 */
[----:B------:R-:W2:Y:S03]  /*abe0*/  LDSM.16.MT88.4 R160, [R216+0x5100] ;  /* 0x00510000d8a0783b */ /* 0x000ea60000004200 */
[C---:B------:R-:W-:Y:S08]  /*abf0*/  HMMA.16816.F32.BF16 R36, R136.reuse, R140, R36 ;  /* 0x0000008c8824723c */ /* 0x040ff00000041824 */
[C---:B------:R-:W-:Y:S01]  /*ac00*/  HMMA.16816.F32.BF16 R40, R136.reuse, R142, R40 ;  /* 0x0000008e8828723c */ /* 0x040fe20000041828 */
[----:B------:R-:W2:Y:S07]  /*ac10*/  LDSM.16.MT88.4 R140, [R215+0x5100] ;  /* 0x00510000d78c783b */ /* 0x000eae0000004200 */
[C---:B----4-:R-:W-:Y:S04]  /*ac20*/  HMMA.16816.F32.BF16 R44, R136.reuse, R144, R44 ;  /* 0x00000090882c723c */ /* 0x050fe8000004182c */
[--C-:B-1----:R-:W-:Y:S04]  /*ac30*/  FFMA.FTZ R134, R196, c[0x0][0x2d0], -R133.reuse ;  /* 0x0000b400c4867a23 */ /* 0x102fe80000010885 */
[C---:B------:R-:W-:Y:S01]  /*ac40*/  HMMA.16816.F32.BF16 R48, R136.reuse, R146, R48 ;  /* 0x000000928830723c */ /* 0x040fe20000041830 */
[----:B------:R-:W1:Y:S01]  /*ac50*/  LDSM.16.MT88.4 R144, [R213+0x7100] ;  /* 0x00710000d590783b */ /* 0x000e620000004200 */
[----:B------:R4:W1:Y:S06]  /*ac60*/  MUFU.EX2 R180, R134 ;  /* 0x0000008600b47308 */ /* 0x00086c0000000800 */
[C---:B------:R-:W-:Y:S08]  /*ac70*/  HMMA.16816.F32.BF16 R52, R136.reuse, R152, R52 ;  /* 0x000000988834723c */ /* 0x040ff00000041834 */
[C---:B------:R-:W-:Y:S01]  /*ac80*/  HMMA.16816.F32.BF16 R56, R136.reuse, R154, R56 ;  /* 0x0000009a8838723c */ /* 0x040fe20000041838 */
[----:B------:R-:W-:Y:S07]  /*ac90*/  LDSM.16.MT88.4 R152, [R216+0x7100] ;  /* 0x00710000d898783b */ /* 0x000fee0000004200 */
[C---:B------:R-:W-:Y:S04]  /*aca0*/  HMMA.16816.F32.BF16 R60, R136.reuse, R156, R60 ;  /* 0x0000009c883c723c */ /* 0x040fe8000004183c */
[--C-:B----4-:R-:W-:Y:S02]  /*acb0*/  FFMA.FTZ R134, R197, c[0x0][0x2d0], -R133.reuse ;  /* 0x0000b400c5867a23 */ /* 0x110fe40000010885 */
[----:B------:R-:W-:Y:S02]  /*acc0*/  FFMA.FTZ R133, R135, c[0x0][0x2d0], -R133 ;  /* 0x0000b40087857a23 */ /* 0x000fe40000010885 */
[C---:B------:R-:W-:Y:S01]  /*acd0*/  HMMA.16816.F32.BF16 R64, R136.reuse, R158, R64 ;  /* 0x0000009e8840723c */ /* 0x040fe20000041840 */
[----:B------:R-:W-:Y:S01]  /*ace0*/  LDSM.16.MT88.4 R156, [R214+0x1900] ;  /* 0x00190000d69c783b */ /* 0x000fe20000004200 */
[----:B------:R-:W-:Y:S06]  /*acf0*/  MUFU.EX2 R134, R134 ;  /* 0x0000008600867308 */ /* 0x000fec0000000800 */
[C---:B--2---:R-:W-:Y:S04]  /*ad00*/  HMMA.16816.F32.BF16 R68, R136.reuse, R148, R68 ;  /* 0x000000948844723c */ /* 0x044fe80000041844 */
[----:B------:R-:W2:Y:S04]  /*ad10*/  MUFU.EX2 R133, R133 ;  /* 0x0000008500857308 */ /* 0x000ea80000000800 */
[C---:B------:R-:W-:Y:S01]  /*ad20*/  HMMA.16816.F32.BF16 R72, R136.reuse, R150, R72 ;  /* 0x000000968848723c */ /* 0x040fe20000041848 */
[----:B------:R-:W4:Y:S07]  /*ad30*/  LDSM.16.MT88.4 R148, [R214+0x7100] ;  /* 0x00710000d694783b */ /* 0x000f2e0000004200 */
[C---:B------:R-:W-:Y:S08]  /*ad40*/  HMMA.16816.F32.BF16 R76, R136.reuse, R164, R76 ;  /* 0x000000a4884c723c */ /* 0x040ff0000004184c */
[C---:B------:R-:W-:Y:S08]  /*ad50*/  HMMA.16816.F32.BF16 R80, R136.reuse, R166, R80 ;  /* 0x000000a68850723c */ /* 0x040ff00000041850 */
[C---:B------:R-:W-:Y:S08]  /*ad60*/  HMMA.16816.F32.BF16 R84, R136.reuse, R160, R84 ;  /* 0x000000a08854723c */ /* 0x040ff00000041854 */
[C---:B------:R-:W-:Y:S01]  /*ad70*/  HMMA.16816.F32.BF16 R88, R136.reuse, R162, R88 ;  /* 0x000000a28858723c */ /* 0x040fe20000041858 */
[----:B------:R-:W-:Y:S07]  /*ad80*/  LDSM.16.MT88.4 R160, [R216+0x1900] ;  /* 0x00190000d8a0783b */ /* 0x000fee0000004200 */
[C---:B------:R-:W-:Y:S08]  /*ad90*/  HMMA.16816.F32.BF16 R92, R136.reuse, R140, R92 ;  /* 0x0000008c885c723c */ /* 0x040ff0000004185c */
[C---:B------:R-:W-:Y:S01]  /*ada0*/  HMMA.16816.F32.BF16 R96, R136.reuse, R142, R96 ;  /* 0x0000008e8860723c */ /* 0x040fe20000041860 */
[----:B------:R-:W2:Y:S07]  /*adb0*/  LDSM.16.MT88.4 R140, [R215+0x7100] ;  /* 0x00710000d78c783b */ /* 0x000eae0000004200 */
[C---:B-1----:R-:W-:Y:S08]  /*adc0*/  HMMA.16816.F32.BF16 R100, R136.reuse, R144, R100 ;  /* 0x000000908864723c */ /* 0x042ff00000041864 */
[C---:B------:R-:W-:Y:S01]  /*add0*/  HMMA.16816.F32.BF16 R104, R136.reuse, R146, R104 ;  /* 0x000000928868723c */ /* 0x040fe20000041868 */
[----:B------:R-:W1:Y:S07]  /*ade0*/  LDSM.16.MT88.4 R144, [R213+0x1900] ;  /* 0x00190000d590783b */ /* 0x000e6e0000004200 */
[C---:B----4-:R-:W-:Y:S08]  /*adf0*/  HMMA.16816.F32.BF16 R108, R136.reuse, R148, R108 ;  /* 0x00000094886c723c */ /* 0x050ff0000004186c */
[C---:B------:R-:W-:Y:S08]  /*ae00*/  HMMA.16816.F32.BF16 R112, R136.reuse, R150, R112 ;  /* 0x000000968870723c */ /* 0x040ff00000041870 */
[C---:B------:R-:W-:Y:S08]  /*ae10*/  HMMA.16816.F32.BF16 R116, R136.reuse, R152, R116 ;  /* 0x000000988874723c */ /* 0x040ff00000041874 */
[C---:B------:R-:W-:Y:S08]  /*ae20*/  HMMA.16816.F32.BF16 R120, R136.reuse, R154, R120 ;  /* 0x0000009a8878723c */ /* 0x040ff00000041878 */
[C---:B--2---:R-:W-:Y:S08]  /*ae30*/  HMMA.16816.F32.BF16 R124, R136.reuse, R140, R124 ;  /* 0x0000008c887c723c */ /* 0x044ff0000004187c */
[----:B------:R-:W-:Y:S07]  /*ae40*/  HMMA.16816.F32.BF16 R128, R136, R142, R128 ;  /* 0x0000008e8880723c */ /* 0x000fee0000041880 */
[----:B------:R-:W-:Y:S02]  /*ae50*/  F2FP.BF16.PACK_AB R136, R188, R189 ;  /* 0x000000bdbc88723e */ /* 0x000fe400000010ff */
[----:B------:R-:W-:Y:S03]  /*ae60*/  F2FP.BF16.PACK_AB R138, R186, R187 ;  /* 0x000000bbba8a723e */ /* 0x000fe600000010ff */
[----:B------:R-:W-:Y:S02]  /*ae70*/  F2FP.BF16.PACK_AB R137, R180, R181 ;  /* 0x000000b5b489723e */ /* 0x000fe400000010ff */
[----:B------:R-:W-:Y:S07]  /*ae80*/  F2FP.BF16.PACK_AB R139, R133, R134 ;  /* 0x00000086858b723e */ /* 0x000fee00000010ff */
[C---:B-1----:R-:W-:Y:S01]  /*ae90*/  HMMA.16816.F32.BF16 R140, R136.reuse, R144, R4 ;  /* 0x00000090888c723c */ /* 0x042fe20000041804 */
[----:B------:R-:W1:Y:S07]  /*aea0*/  LDSM.16.MT88.4 R4, [R216+0x3900] ;  /* 0x00390000d804783b */ /* 0x000e6e0000004200 */
[C---:B------:R-:W-:Y:S01]  /*aeb0*/  HMMA.16816.F32.BF16 R144, R136.reuse, R146, R8 ;  /* 0x000000928890723c */ /* 0x040fe20000041808 */
[----:B------:R-:W2:Y:S07]  /*aec0*/  LDSM.16.MT88.4 R8, [R215+0x3900] ;  /* 0x00390000d708783b */ /* 0x000eae0000004200 */
[C---:B------:R-:W-:Y:S01]  /*aed0*/  HMMA.16816.F32.BF16 R148, R136.reuse, R156, R12 ;  /* 0x0000009c8894723c */ /* 0x040fe2000004180c */
[----:B------:R-:W4:Y:S07]  /*aee0*/  LDSM.16.MT88.4 R12, [R213+0x5900] ;  /* 0x00590000d50c783b */ /* 0x000f2e0000004200 */
[C---:B------:R-:W-:Y:S01]  /*aef0*/  HMMA.16816.F32.BF16 R152, R136.reuse, R158, R16 ;  /* 0x0000009e8898723c */ /* 0x040fe20000041810 */
[----:B------:R-:W1:Y:S07]  /*af00*/  LDSM.16.MT88.4 R16, [R214+0x5900] ;  /* 0x00590000d610783b */ /* 0x000e6e0000004200 */
[C---:B------:R-:W-:Y:S01]  /*af10*/  HMMA.16816.F32.BF16 R156, R136.reuse, R160, R20 ;  /* 0x000000a0889c723c */ /* 0x040fe20000041814 */
[----:B------:R-:W1:Y:S07]  /*af20*/  LDSM.16.MT88.4 R20, [R216+0x5900] ;  /* 0x00590000d814783b */ /* 0x000e6e0000004200 */
[C---:B------:R-:W-:Y:S01]  /*af30*/  HMMA.16816.F32.BF16 R160, R136.reuse, R162, R24 ;  /* 0x000000a288a0723c */ /* 0x040fe20000041818 */
[----:B------:R-:W1:Y:S07]  /*af40*/  LDSM.16.MT88.4 R24, [R215+0x5900] ;  /* 0x00590000d718783b */ /* 0x000e6e0000004200 */
[C---:B------:R-:W-:Y:S01]  /*af50*/  HMMA.16816.F32.BF16 R164, R136.reuse, R168, R28 ;  /* 0x000000a888a4723c */ /* 0x040fe2000004181c */
[----:B------:R-:W1:Y:S07]  /*af60*/  LDSM.16.MT88.4 R28, [R213+0x7900] ;  /* 0x00790000d51c783b */ /* 0x000e6e0000004200 */
[C---:B------:R-:W-:Y:S08]  /*af70*/  HMMA.16816.F32.BF16 R168, R136.reuse, R170, R32 ;  /* 0x000000aa88a8723c */ /* 0x040ff00000041820 */
[C---:B------:R-:W-:Y:S08]  /*af80*/  HMMA.16816.F32.BF16 R36, R136.reuse, R172, R36 ;  /* 0x000000ac8824723c */ /* 0x040ff00000041824 */
        /* <DEDUP_REMOVED lines=12> */
[C---:B------:R-:W-:Y:S07]  /*b050*/  HMMA.16816.F32.BF16 R76, R136.reuse, R16, R76 ;  /* 0x00000010884c723c */ /* 0x040fee000004184c */
[----:B---3--:R-:W-:Y:S01]  /*b060*/  FFMA.FTZ R16, R2, R195, R249 ;  /* 0x000000c302107223 */ /* 0x008fe200000100f9 */
[C---:B------:R-:W-:Y:S04]  /*b070*/  HMMA.16816.F32.BF16 R80, R136.reuse, R18, R80 ;  /* 0x000000128850723c */ /* 0x040fe80000041850 */
[----:B-----5:R-:W-:Y:S02]  /*b080*/  FFMA.FTZ R2, R0, R201, R205 ;  /* 0x000000c900027223 */ /* 0x020fe400000100cd */
        /* <DEDUP_REMOVED lines=19> */
[C---:B-1----:R-:W-:Y:S04]  /*b1c0*/  HMMA.16816.F32.BF16 R108, R136.reuse, R4, R108 ;  /* 0x00000004886c723c */ /* 0x042fe8000004186c */
        /* <DEDUP_REMOVED lines=11> */
[----:B------:R-:W-:Y:S01]  /*b280*/  FADD.FTZ R4, R182, R2 ;  /* 0x00000002b6047221 */ /* 0x000fe20000010000 */
[C---:B----4-:R-:W-:Y:S03]  /*b290*/  HMMA.16816.F32.BF16 R124, R136.reuse, R12, R124 ;  /* 0x0000000c887c723c */ /* 0x050fe6000004187c */
[----:B------:R-:W-:Y:S02]  /*b2a0*/  FADD.FTZ R2, R189, R0 ;  /* 0x00000000bd027221 */ /* 0x000fe40000010000 */
[----:B------:R-:W-:Y:S02]  /*b2b0*/  FADD.FTZ R0, R181, R4 ;  /* 0x00000004b5007221 */ /* 0x000fe40000010000 */
[----:B------:R-:W-:Y:S01]  /*b2c0*/  FADD.FTZ R2, R188, R2 ;  /* 0x00000002bc027221 */ /* 0x000fe20000010000 */
[----:B------:R-:W-:Y:S04]  /*b2d0*/  HMMA.16816.F32.BF16 R128, R136, R14, R128 ;  /* 0x0000000e8880723c */ /* 0x000fe80000041880 */
[----:B------:R-:W-:Y:S02]  /*b2e0*/  FADD.FTZ R0, R180, R0 ;  /* 0x00000000b4007221 */ /* 0x000fe40000010000 */
[----:B------:R-:W-:Y:S02]  /*b2f0*/  FADD.FTZ R2, R187, R2 ;  /* 0x00000002bb027221 */ /* 0x000fe40000010000 */
[----:B------:R-:W-:Y:S01]  /*b300*/  FADD.FTZ R0, R134, R0 ;  /* 0x0000000086007221 */ /* 0x000fe20000010000 */
[----:B------:R-:W-:Y:S03]  /*b310*/  MOV R134, R3 ;  /* 0x0000000300867202 */ /* 0x000fe60000000f00 */
[----:B------:R-:W-:Y:S02]  /*b320*/  FADD.FTZ R2, R186, R2 ;  /* 0x00000002ba027221 */ /* 0x000fe40000010000 */
[----:B------:R-:W-:Y:S01]  /*b330*/  FADD.FTZ R0, R133, R0 ;  /* 0x0000000085007221 */ /* 0x000fe20000010000 */
[----:B------:R-:W-:Y:S02]  /*b340*/  MOV R133, R132 ;  /* 0x0000008400857202 */ /* 0x000fe40000000f00 */
[----:B------:R1:W-:Y:S04]  /*b350*/  STL [R1], R2 ;  /* 0x0000000201007387 */ /* 0x0003e80000100800 */
[----:B------:R1:W-:Y:S01]  /*b360*/  STL [R1+0x4], R0 ;  /* 0x0000040001007387 */ /* 0x0003e20000100800 */
[----:B------:R-:W-:-:S05]  /*b370*/  @P0 BRA `(.L_x_997) ;  /* 0xffffb9d000000947 */ /* 0x000fca000383ffff */
.L_x_986:
[----:B------:R-:W2:Y:S01]  /*b380*/  S2UR UR24, SR_CTAID.X ;  /* 0x00000000001879c3 */ /* 0x000ea20000002500 */
[----:B------:R-:W-:Y:S01]  /*b390*/  ULDC UR25, c[0x0][0x168] ;  /* 0x00005a0000197ab9 */ /* 0x000fe20000000800 */
[----:B------:R-:W-:Y:S01]  /*b3a0*/  PLOP3.LUT P0, PT, PT, PT, UP1, 0x40, 0x0 ;  /* 0x000000000000781c */ /* 0x000fe20003f0e818 */
[----:B------:R-:W-:-:S02]  /*b3b0*/  ULDC.64 UR4, c[0x0][0x2c8] ;  /* 0x0000b20000047ab9 */ /* 0x000fc40000000a00 */
[----:B------:R-:W-:Y:S02]  /*b3c0*/  UIADD3 UR25, -UR25, 0x1, URZ ;  /* 0x0000000119197890 */ /* 0x000fe4000fffe13f */
[----:B--2---:R-:W-:-:S04]  /*b3d0*/  ULEA UR24, UR24, 0x7f, 0x7 ;  /* 0x0000007f18187891 */ /* 0x004fc8000f8e383f */
        /* <DEDUP_REMOVED lines=20> */
.L_x_999:
[----:B------:R-:W-:Y:S02]  /*b520*/  ULDC UR4, c[0x0][0x32c] ;  /* 0x0000cb0000047ab9 */ /* 0x000fe40000000800 */
[----:B------:R-:W-:-:S03]  /*b530*/  UISETP.NE.AND UP0, UPT, UR4, 0x1, UPT ;  /* 0x000000010400788c */ /* 0x000fc6000bf05270 */
[----:B------:R-:W-:Y:S02]  /*b540*/  ULDC.64 UR4, c[0x0][0x330] ;  /* 0x0000cc0000047ab9 */ /* 0x000fe40000000a00 */
[----:B------:R-:W-:-:S07]  /*b550*/  UIMAD.WIDE.U32 UR26, UR24, UR4, URZ ;  /* 0x00000004181a72a5 */ /* 0x000fce000f8e003f */
[----:B------:R-:W-:Y:S02]  /*b560*/  @UP0 UMOV UR25, UR27 ;  /* 0x0000001b00190c82 */ /* 0x000fe40008000000 */
[----:B------:R-:W-:Y:S02]  /*b570*/  @UP0 USHF.R.U32.HI UR24, URZ, UR5, UR25 ;  /* 0x000000053f180299 */ /* 0x000fe40008011619 */
.L_x_1000:
[----:B------:R-:W-:Y:S02]  /*b580*/  ULDC UR4, c[0x0][0x32c] ;  /* 0x0000cb0000047ab9 */ /* 0x000fe40000000800 */
[----:B------:R-:W-:-:S04]  /*b590*/  UIMAD UR4, UR24, UR4, URZ ;  /* 0x00000004180472a4 */ /* 0x000fc8000f8e023f */
[----:B------:R-:W-:-:S04]  /*b5a0*/  UISETP.LT.AND UP0, UPT, UR11, UR4, UPT ;  /* 0x000000040b00728c */ /* 0x000fc8000bf01270 */
[----:B------:R-:W-:-:S04]  /*b5b0*/  USEL UR11, UR11, UR4, !UP0 ;  /* 0x000000040b0b7287 */ /* 0x000fc8000c000000 */
.L_x_998:
        /* <DEDUP_REMOVED lines=11> */
[C---:B-1----:R-:W-:Y:S02]  /*b670*/  IADD3 R0, R252.reuse, 0x80, RZ ;  /* 0x00000080fc007810 */ /* 0x042fe40007ffe0ff */
[C---:B------:R-:W-:Y:S02]  /*b680*/  IADD3 R5, R252.reuse, 0x40, RZ ;  /* 0x00000040fc057810 */ /* 0x040fe40007ffe0ff */
[----:B------:R-:W-:Y:S02]  /*b690*/  IADD3 R2, R252, 0x80, RZ ;  /* 0x00000080fc027810 */ /* 0x000fe40007ffe0ff */
[----:B------:R-:W-:-:S02]  /*b6a0*/  SHF.R.S32.HI R0, RZ, 0x1f, R0 ;  /* 0x0000001fff007819 */ /* 0x000fc40000011400 */
[----:B------:R-:W-:Y:S02]  /*b6b0*/  IADD3 R6, R252, 0x40, RZ ;  /* 0x00000040fc067810 */ /* 0x000fe40007ffe0ff */
[----:B------:R-:W-:Y:S02]  /*b6c0*/  SHF.R.S32.HI R5, RZ, 0x1f, R5 ;  /* 0x0000001fff057819 */ /* 0x000fe40000011405 */
[----:B------:R-:W-:Y:S02]  /*b6d0*/  LEA.HI R0, R0, R2, RZ, 0x3 ;  /* 0x0000000200007211 */ /* 0x000fe400078f18ff */
[----:B------:R-:W-:Y:S02]  /*b6e0*/  LEA.HI R5, R5, R6, RZ, 0x3 ;  /* 0x0000000605057211 */ /* 0x000fe400078f18ff */
[----:B------:R-:W-:Y:S02]  /*b6f0*/  LOP3.LUT R0, R0, 0xfffffff8, RZ, 0xc0, !PT ;  /* 0xfffffff800007812 */ /* 0x000fe400078ec0ff */
[----:B------:R-:W-:-:S02]  /*b700*/  LOP3.LUT R5, R5, 0xfffffff8, RZ, 0xc0, !PT ;  /* 0xfffffff805057812 */ /* 0x000fc400078ec0ff */
[----:B------:R-:W-:Y:S01]  /*b710*/  SHF.R.S32.HI R208, RZ, 0x1f, R252 ;  /* 0x0000001fffd07819 */ /* 0x000fe200000114fc */
[----:B------:R-:W-:Y:S01]  /*b720*/  IMAD.MOV.U32 R134, RZ, RZ, R3 ;  /* 0x000000ffff867224 */ /* 0x000fe200078e0003 */
[----:B------:R-:W-:Y:S01]  /*b730*/  SEL R2, RZ, 0x10, P6 ;  /* 0x00000010ff027807 */ /* 0x000fe20003000000 */
[----:B------:R-:W-:Y:S01]  /*b740*/  IMAD.SHL.U32 R204, R0, 0x2, RZ ;  /* 0x0000000200cc7824 */ /* 0x000fe200078e00ff */
[C---:B------:R-:W-:Y:S01]  /*b750*/  SHF.L.U64.HI R208, R252.reuse, 0x1, R208 ;  /* 0x00000001fcd07819 */ /* 0x040fe200000102d0 */
[----:B------:R-:W-:Y:S02]  /*b760*/  IMAD.MOV.U32 R133, RZ, RZ, R132 ;  /* 0x000000ffff857224 */ /* 0x000fe400078e0084 */
[----:B------:R-:W-:Y:S02]  /*b770*/  IMAD.SHL.U32 R3, R252, 0x2, RZ ;  /* 0x00000002fc037824 */ /* 0x000fe400078e00ff */
[----:B------:R-:W-:Y:S01]  /*b780*/  IMAD.SHL.U32 R206, R5, 0x2, RZ ;  /* 0x0000000205ce7824 */ /* 0x000fe200078e00ff */
[----:B--2---:R-:W-:-:S02]  /*b790*/  SHF.L.U64.HI R205, R0, 0x1, R4 ;  /* 0x0000000100cd7819 */ /* 0x004fc40000010204 */
[----:B------:R-:W-:Y:S02]  /*b7a0*/  SEL R0, RZ, 0x10, P5 ;  /* 0x00000010ff007807 */ /* 0x000fe40002800000 */
[----:B---3--:R-:W-:Y:S02]  /*b7b0*/  SHF.L.U64.HI R207, R5, 0x1, R7 ;  /* 0x0000000105cf7819 */ /* 0x008fe40000010207 */
.L_x_1004:
        /* <DEDUP_REMOVED lines=75> */
.L_x_1002:
        /* <DEDUP_REMOVED lines=221> */
[----:B------:R1:W1:Y:S10]  /*ca40*/  MUFU.TANH R138, R12 ;  /* 0x0000000c008a7308 */ /* 0x0002740000002400 */
[----:B------:R1:W1:Y:S01]  /*ca50*/  MUFU.TANH R139, R13 ;  /* 0x0000000d008b7308 */ /* 0x0002620000002400 */
[----:B-----5:R-:W5:Y:S01]  /*ca60*/  LDSM.16.M88.4 R8, [R217+0x7800] ;  /* 0x00780000d908783b */ /* 0x020f620000000200 */
[----:B------:R-:W-:Y:S04]  /*ca70*/  DEPBAR.LE SB0, 0x0 ;  /* 0x000080000000791a */ /* 0x000fe80000000000 */
[C---:B----4-:R-:W-:Y:S04]  /*ca80*/  HMMA.16816.F32.BF16 R20, R192.reuse, R4, R20 ;  /* 0x00000004c014723c */ /* 0x050fe80000041814 */
[----:B------:R4:W1:Y:S01]  /*ca90*/  MUFU.TANH R179, R14 ;  /* 0x0000000e00b37308 */ /* 0x0008620000002400 */
[----:B------:R-:W-:Y:S03]  /*caa0*/  BAR.SYNC.DEFER_BLOCKING 0x0 ;  /* 0x0000000000007b1d */ /* 0x000fe60000010000 */
[C---:B------:R-:W-:Y:S06]  /*cab0*/  HMMA.16816.F32.BF16 R24, R192.reuse, R6, R24 ;  /* 0x00000006c018723c */ /* 0x040fec0000041818 */
[----:B------:R4:W1:Y:S10]  /*cac0*/  MUFU.TANH R180, R15 ;  /* 0x0000000f00b47308 */ /* 0x0008740000002400 */
[----:B------:R4:W1:Y:S01]  /*cad0*/  MUFU.TANH R181, R16 ;  /* 0x0000001000b57308 */ /* 0x0008620000002400 */
[----:B------:R-:W-:Y:S02]  /*cae0*/  FMUL.FTZ R20, R20, c[0x0][0x320] ;  /* 0x0000c80014147a20 */ /* 0x000fe40000410000 */
[----:B------:R-:W-:Y:S02]  /*caf0*/  FMUL.FTZ R21, R21, c[0x0][0x320] ;  /* 0x0000c80015157a20 */ /* 0x000fe40000410000 */
[----:B------:R-:W-:Y:S02]  /*cb00*/  FMUL.FTZ R22, R22, c[0x0][0x320] ;  /* 0x0000c80016167a20 */ /* 0x000fe40000410000 */
[----:B------:R-:W-:Y:S03]  /*cb10*/  FMUL.FTZ R23, R23, c[0x0][0x320] ;  /* 0x0000c80017177a20 */ /* 0x000fe60000410000 */
[----:B------:R4:W1:Y:S01]  /*cb20*/  MUFU.TANH R182, R17 ;  /* 0x0000001100b67308 */ /* 0x0008620000002400 */
[----:B------:R-:W-:Y:S02]  /*cb30*/  FMUL.FTZ R24, R24, c[0x0][0x320] ;  /* 0x0000c80018187a20 */ /* 0x000fe40000410000 */
[----:B------:R-:W-:Y:S01]  /*cb40*/  FMUL.FTZ R25, R25, c[0x0][0x320] ;  /* 0x0000c80019197a20 */ /* 0x000fe20000410000 */
[C---:B-----5:R-:W-:Y:S03]  /*cb50*/  HMMA.16816.F32.BF16 R28, R192.reuse, R8, R28 ;  /* 0x00000008c01c723c */ /* 0x060fe6000004181c */
[----:B------:R-:W-:Y:S02]  /*cb60*/  FMUL.FTZ R26, R26, c[0x0][0x320] ;  /* 0x0000c8001a1a7a20 */ /* 0x000fe40000410000 */
[----:B------:R-:W-:Y:S01]  /*cb70*/  FMUL.FTZ R27, R27, c[0x0][0x320] ;  /* 0x0000c8001b1b7a20 */ /* 0x000fe20000410000 */
[----:B------:R4:W1:Y:S02]  /*cb80*/  MUFU.TANH R183, R18 ;  /* 0x0000001200b77308 */ /* 0x0008640000002400 */
[----:B------:R-:W-:Y:S08]  /*cb90*/  HMMA.16816.F32.BF16 R32, R192, R10, R32 ;  /* 0x0000000ac020723c */ /* 0x000ff00000041820 */
[----:B------:R4:W1:Y:S08]  /*cba0*/  MUFU.TANH R184, R19 ;  /* 0x0000001300b87308 */ /* 0x0008700000002400 */
[----:B------:R-:W-:Y:S02]  /*cbb0*/  FMUL.FTZ R28, R28, c[0x0][0x320] ;  /* 0x0000c8001c1c7a20 */ /* 0x000fe40000410000 */
[----:B------:R4:W1:Y:S01]  /*cbc0*/  MUFU.TANH R185, R20 ;  /* 0x0000001400b97308 */ /* 0x0008620000002400 */
        /* <DEDUP_REMOVED lines=21> */
[----:B------:R4:W1:Y:S01]  /*cd20*/  MUFU.TANH R136, R0 ;  /* 0x0000000000887308 */ /* 0x0008620000002400 */
        /* <DEDUP_REMOVED lines=41> */
[----:B---3--:R-:W-:Y:S02]  /*cfc0*/  IADD3.X R19, RZ, R2, R207, P2, P0 ;  /* 0x00000002ff137210 */ /* 0x008fe400017e04cf */
[----:B------:R-:W-:Y:S04]  /*cfd0*/  IADD3 R16, P2, P0, R16, R0, R204 ;  /* 0x0000000010107210 */ /* 0x000fe8000785e0cc */
[----:B------:R-:W-:Y:S02]  /*cfe0*/  IADD3.X R17, RZ, R2, R205, P2, P0 ;  /* 0x00000002ff117210 */ /* 0x000fe400017e04cd */
[----:B------:R-:W-:Y:S04]  /*cff0*/  IADD3 R14, P2, P0, R14, R0, R5 ;  /* 0x000000000e0e7210 */ /* 0x000fe8000785e005 */
[--C-:B------:R-:W-:Y:S02]  /*d000*/  IADD3.X R15, RZ, R2, R6.reuse, P2, P0 ;  /* 0x00000002ff0f7210 */ /* 0x100fe400017e0406 */
[C---:B-1--4-:R-:W-:Y:S02]  /*d010*/  IADD3 R12, P0, R3.reuse, R5, RZ ;  /* 0x00000005030c7210 */ /* 0x052fe40007f1e0ff */
        /* <DEDUP_REMOVED lines=23> */
.L_x_1003:
[----:B--234-:R-:W-:Y:S01]  /*d190*/  FMNMX.FTZ R0, R172, R133, !PT ;  /* 0x00000085ac007209 */ /* 0x01cfe20007810000 */
[----:B-1----:R-:W-:Y:S01]  /*d1a0*/  LDSM.16.MT88.4 R12, [R213+0x100] ;  /* 0x00010000d50c783b */ /* 0x002fe20000004200 */
        /* <DEDUP_REMOVED lines=31> */
[----:B------:R-:W-:Y:S02]  /*d3a0*/  PLOP3.LUT P0, PT, PT, PT, UP0, 0x80, 0x0 ;  /* 0x000000000000781c */ /* 0x000fe40003f0f008 */
[----:B------:R-:W-:Y:S02]  /*d3b0*/  FMNMX.FTZ R132, R198, R0, !PT ;  /* 0x00000000c6847209 */ /* 0x000fe40007810000 */
[----:B------:R-:W-:Y:S02]  /*d3c0*/  FMNMX.FTZ R0, R195, R2, !PT ;  /* 0x00000002c3007209 */ /* 0x000fe40007810000 */
[----:B------:R-:W-:Y:S02]  /*d3d0*/  FMNMX.FTZ R132, R199, R132, !PT ;  /* 0x00000084c7847209 */ /* 0x000fe40007810000 */
[----:B------:R-:W-:Y:S03]  /*d3e0*/  FMNMX.FTZ R0, R135, R0, !PT ;  /* 0x0000000087007209 */ /* 0x000fe60007810000 */
[----:B------:R-:W-:Y:S01]  /*d3f0*/  SHFL.BFLY PT, R3, R132, 0x2, 0x1f ;  /* 0x0c401f0084037f89 */ /* 0x000fe200000e0000 */
[----:B------:R-:W-:Y:S07]  /*d400*/  FMNMX.FTZ R0, R136, R0, !PT ;  /* 0x0000000088007209 */ /* 0x000fee0007810000 */
        /* <DEDUP_REMOVED lines=11> */
[----:B------:R1:W-:Y:S01]  /*d4c0*/  MUFU.EX2 R172, R4 ;  /* 0x0000000400ac7308 */ /* 0x0003e20000000800 */
[----:B------:R-:W-:Y:S04]  /*d4d0*/  FMUL.FTZ R133, R3, c[0x0][0x2d0] ;  /* 0x0000b40003857a20 */ /* 0x000fe80000410000 */
[--C-:B------:R-:W-:Y:S02]  /*d4e0*/  FFMA.FTZ R6, R174, c[0x0][0x2d0], -R133.reuse ;  /* 0x0000b400ae067a23 */ /* 0x100fe40000010885 */
[--C-:B------:R-:W-:Y:S02]  /*d4f0*/  FFMA.FTZ R8, R178, c[0x0][0x2d0], -R133.reuse ;  /* 0x0000b400b2087a23 */ /* 0x100fe40000010885 */
[--C-:B------:R-:W-:Y:S01]  /*d500*/  FFMA.FTZ R135, R135, c[0x0][0x2d0], -R133.reuse ;  /* 0x0000b40087877a23 */ /* 0x100fe20000010885 */
[----:B------:R2:W3:Y:S10]  /*d510*/  MUFU.EX2 R2, R0 ;  /* 0x0000000000027308 */ /* 0x0004f40000000800 */
[----:B------:R-:W-:Y:S01]  /*d520*/  MUFU.EX2 R135, R135 ;  /* 0x0000008700877308 */ /* 0x000fe20000000800 */
[----:B-1----:R-:W-:Y:S09]  /*d530*/  FFMA.FTZ R4, R177, c[0x0][0x2d0], -R192 ;  /* 0x0000b400b1047a23 */ /* 0x002ff200000108c0 */
[----:B------:R1:W4:Y:S01]  /*d540*/  MUFU.EX2 R5, R4 ;  /* 0x0000000400057308 */ /* 0x0003220000000800 */
[----:B--2---:R-:W-:Y:S02]  /*d550*/  FADD.FTZ R0, -R3, R134 ;  /* 0x0000008603007221 */ /* 0x004fe40000010100 */
[----:B---3--:R-:W-:Y:S02]  /*d560*/  FMUL.FTZ R9, R2, R145 ;  /* 0x0000009102097220 */ /* 0x008fe40000410000 */
[----:B------:R-:W-:Y:S05]  /*d570*/  FMUL.FTZ R0, R0, c[0x0][0x2d0] ;  /* 0x0000b40000007a20 */ /* 0x000fea0000410000 */
[----:B------:R-:W-:Y:S01]  /*d580*/  MUFU.EX2 R177, R6 ;  /* 0x0000000600b17308 */ /* 0x000fe20000000800 */
[C---:B------:R-:W-:Y:S02]  /*d590*/  FMUL.FTZ R16, R2.reuse, R152 ;  /* 0x0000009802107220 */ /* 0x040fe40000410000 */
[C---:B------:R-:W-:Y:S02]  /*d5a0*/  FMUL.FTZ R17, R2.reuse, R153 ;  /* 0x0000009902117220 */ /* 0x040fe40000410000 */
[C---:B------:R-:W-:Y:S02]  /*d5b0*/  FMUL.FTZ R24, R2.reuse, R160 ;  /* 0x000000a002187220 */ /* 0x040fe40000410000 */
[----:B------:R-:W-:Y:S02]  /*d5c0*/  FMUL.FTZ R25, R2, R161 ;  /* 0x000000a102197220 */ /* 0x000fe40000410000 */
[--C-:B------:R-:W-:Y:S01]  /*d5d0*/  FFMA.FTZ R134, R138, c[0x0][0x2d0], -R192.reuse ;  /* 0x0000b4008a867a23 */ /* 0x100fe200000108c0 */
[----:B------:R-:W2:Y:S01]  /*d5e0*/  MUFU.EX2 R0, R0 ;  /* 0x0000000000007308 */ /* 0x000ea20000000800 */
[C---:B------:R-:W-:Y:S02]  /*d5f0*/  FMUL.FTZ R32, R2.reuse, R168 ;  /* 0x000000a802207220 */ /* 0x040fe40000410000 */
[C---:B------:R-:W-:Y:S02]  /*d600*/  FMUL.FTZ R33, R2.reuse, R169 ;  /* 0x000000a902217220 */ /* 0x040fe40000410000 */
[--C-:B-1----:R-:W-:Y:S01]  /*d610*/  FFMA.FTZ R4, R175, c[0x0][0x2d0], -R192.reuse ;  /* 0x0000b400af047a23 */ /* 0x102fe200000108c0 */
[----:B----4-:R-:W-:Y:S01]  /*d620*/  MOV R175, R5 ;  /* 0x0000000500af7202 */ /* 0x010fe20000000f00 */
        /* <DEDUP_REMOVED lines=8> */
[----:B------:R3:W-:Y:S01]  /*d6b0*/  MUFU.EX2 R247, R134 ;  /* 0x0000008600f77308 */ /* 0x0007e20000000800 */
[C---:B------:R-:W-:Y:S02]  /*d6c0*/  FMUL.FTZ R49, R2.reuse, R49 ;  /* 0x0000003102317220 */ /* 0x040fe40000410000 */
[----:B------:R-:W-:Y:S02]  /*d6d0*/  FMUL.FTZ R52, R2, R52 ;  /* 0x0000003402347220 */ /* 0x000fe40000410000 */
[C---:B--2---:R-:W-:Y:S02]  /*d6e0*/  FMUL.FTZ R6, R0.reuse, R142 ;  /* 0x0000008e00067220 */ /* 0x044fe40000410000 */
[C---:B------:R-:W-:Y:S02]  /*d6f0*/  FMUL.FTZ R10, R0.reuse, R146 ;  /* 0x00000092000a7220 */ /* 0x040fe40000410000 */
[C---:B------:R-:W-:Y:S02]  /*d700*/  FMUL.FTZ R11, R0.reuse, R147 ;  /* 0x00000093000b7220 */ /* 0x040fe40000410000 */
[C---:B------:R-:W-:Y:S02]  /*d710*/  FMUL.FTZ R18, R0.reuse, R154 ;  /* 0x0000009a00127220 */ /* 0x040fe40000410000 */
[C---:B------:R-:W-:Y:S01]  /*d720*/  FMUL.FTZ R19, R0.reuse, R155 ;  /* 0x0000009b00137220 */ /* 0x040fe20000410000 */
[----:B-1----:R-:W-:Y:S01]  /*d730*/  MOV R174, R7 ;  /* 0x0000000700ae7202 */ /* 0x002fe20000000f00 */
[--C-:B------:R-:W-:Y:S01]  /*d740*/  FFMA.FTZ R4, R137, c[0x0][0x2d0], -R192.reuse ;  /* 0x0000b40089047a23 */ /* 0x100fe200000108c0 */
[----:B------:R-:W-:Y:S01]  /*d750*/  LDSM.16.MT88.4 R152, [R214+0x2100] ;  /* 0x00210000d698783b */ /* 0x000fe20000004200 */
[----:B------:R1:W-:Y:S01]  /*d760*/  MUFU.EX2 R137, R8 ;  /* 0x0000000800897308 */ /* 0x0003e20000000800 */
[C---:B------:R-:W-:Y:S02]  /*d770*/  FMUL.FTZ R7, R0.reuse, R143 ;  /* 0x0000008f00077220 */ /* 0x040fe40000410000 */
[C---:B------:R-:W-:Y:S02]  /*d780*/  FMUL.FTZ R26, R0.reuse, R162 ;  /* 0x000000a2001a7220 */ /* 0x040fe40000410000 */
[C---:B------:R-:W-:Y:S02]  /*d790*/  FMUL.FTZ R27, R0.reuse, R163 ;  /* 0x000000a3001b7220 */ /* 0x040fe40000410000 */
[C---:B------:R-:W-:Y:S01]  /*d7a0*/  FMUL.FTZ R34, R0.reuse, R170 ;  /* 0x000000aa00227220 */ /* 0x040fe20000410000 */
[----:B------:R-:W-:Y:S01]  /*d7b0*/  LDSM.16.MT88.4 R160, [R215+0x900] ;  /* 0x00090000d7a0783b */ /* 0x000fe20000004200 */
[C---:B------:R-:W-:Y:S01]  /*d7c0*/  FMUL.FTZ R35, R0.reuse, R171 ;  /* 0x000000ab00237220 */ /* 0x040fe20000410000 */
[----:B------:R2:W4:Y:S01]  /*d7d0*/  MUFU.EX2 R5, R4 ;  /* 0x0000000400057308 */ /* 0x0005220000000800 */
[C---:B------:R-:W-:Y:S02]  /*d7e0*/  FMUL.FTZ R38, R0.reuse, R38 ;  /* 0x0000002600267220 */ /* 0x040fe40000410000 */
[C---:B------:R-:W-:Y:S02]  /*d7f0*/  FMUL.FTZ R39, R0.reuse, R39 ;  /* 0x0000002700277220 */ /* 0x040fe40000410000 */
[--C-:B---3--:R-:W-:Y:S01]  /*d800*/  FFMA.FTZ R134, R139, c[0x0][0x2d0], -R192.reuse ;  /* 0x0000b4008b867a23 */ /* 0x108fe200000108c0 */
[----:B------:R-:W-:Y:S01]  /*d810*/  LDSM.16.MT88.4 R168, [R214+0x4900] ;  /* 0x00490000d6a8783b */ /* 0x000fe20000004200 */
[C---:B------:R-:W-:Y:S02]  /*d820*/  FMUL.FTZ R42, R0.reuse, R42 ;  /* 0x0000002a002a7220 */ /* 0x040fe40000410000 */
[C---:B------:R-:W-:Y:S01]  /*d830*/  FMUL.FTZ R43, R0.reuse, R43 ;  /* 0x0000002b002b7220 */ /* 0x040fe20000410000 */
[----:B------:R3:W-:Y:S01]  /*d840*/  MUFU.EX2 R246, R134 ;  /* 0x0000008600f67308 */ /* 0x0007e20000000800 */
[C---:B------:R-:W-:Y:S02]  /*d850*/  FMUL.FTZ R46, R0.reuse, R46 ;  /* 0x0000002e002e7220 */ /* 0x040fe40000410000 */
[----:B------:R-:W-:Y:S02]  /*d860*/  FMUL.FTZ R47, R0, R47 ;  /* 0x0000002f002f7220 */ /* 0x000fe40000410000 */
[----:B-1----:R-:W-:Y:S02]  /*d870*/  FMUL.FTZ R8, R2, R144 ;  /* 0x0000009002087220 */ /* 0x002fe40000410000 */
[----:B------:R-:W1:Y:S01]  /*d880*/  LDSM.16.MT88.4 R144, [R215+0x100] ;  /* 0x00010000d790783b */ /* 0x000e620000004200 */
[C---:B------:R-:W-:Y:S02]  /*d890*/  FMUL.FTZ R50, R0.reuse, R50 ;  /* 0x0000003200327220 */ /* 0x040fe40000410000 */
[----:B------:R-:W-:Y:S02]  /*d8a0*/  FMUL.FTZ R51, R0, R51 ;  /* 0x0000003300337220 */ /* 0x000fe40000410000 */
[C---:B------:R-:W-:Y:S02]  /*d8b0*/  FMUL.FTZ R53, R2.reuse, R53 ;  /* 0x0000003502357220 */ /* 0x040fe40000410000 */
[--C-:B--2---:R-:W-:Y:S01]  /*d8c0*/  FFMA.FTZ R4, R173, c[0x0][0x2d0], -R133.reuse ;  /* 0x0000b400ad047a23 */ /* 0x104fe20000010885 */
[----:B----4-:R-:W-:Y:S01]  /*d8d0*/  MOV R178, R5 ;  /* 0x0000000500b27202 */ /* 0x010fe20000000f00 */
[----:B------:R-:W-:Y:S01]  /*d8e0*/  FMUL.FTZ R5, R2, R141 ;  /* 0x0000008d02057220 */ /* 0x000fe20000410000 */
[----:B------:R-:W-:Y:S01]  /*d8f0*/  F2FP.BF16.PACK_AB R141, R137, R177 ;  /* 0x000000b1898d723e */ /* 0x000fe200000010ff */
[----:B------:R2:W-:Y:S01]  /*d900*/  MUFU.EX2 R249, R4 ;  /* 0x0000000400f97308 */ /* 0x0005e20000000800 */
[----:B------:R-:W-:Y:S01]  /*d910*/  F2FP.BF16.PACK_AB R142, R178, R174 ;  /* 0x000000aeb28e723e */ /* 0x000fe200000010ff */
[C---:B------:R-:W-:Y:S02]  /*d920*/  FMUL.FTZ R54, R0.reuse, R54 ;  /* 0x0000003600367220 */ /* 0x040fe40000410000 */
[----:B------:R-:W-:Y:S02]  /*d930*/  FMUL.FTZ R55, R0, R55 ;  /* 0x0000003700377220 */ /* 0x000fe40000410000 */
[--C-:B---3--:R-:W-:Y:S02]  /*d940*/  FFMA.FTZ R134, R179, c[0x0][0x2d0], -R133.reuse ;  /* 0x0000b400b3867a23 */ /* 0x108fe40000010885 */
[C---:B------:R-:W-:Y:S02]  /*d950*/  FMUL.FTZ R56, R2.reuse, R56 ;  /* 0x0000003802387220 */ /* 0x040fe40000410000 */
[----:B------:R-:W-:Y:S01]  /*d960*/  FMUL.FTZ R57, R2, R57 ;  /* 0x0000003902397220 */ /* 0x000fe20000410000 */
[----:B------:R-:W-:Y:S01]  /*d970*/  MUFU.EX2 R245, R134 ;  /* 0x0000008600f57308 */ /* 0x000fe20000000800 */
[C---:B------:R-:W-:Y:S02]  /*d980*/  FMUL.FTZ R58, R0.reuse, R58 ;  /* 0x0000003a003a7220 */ /* 0x040fe40000410000 */
[----:B------:R-:W-:Y:S02]  /*d990*/  FMUL.FTZ R59, R0, R59 ;  /* 0x0000003b003b7220 */ /* 0x000fe40000410000 */
[C---:B------:R-:W-:Y:S02]  /*d9a0*/  FMUL.FTZ R60, R2.reuse, R60 ;  /* 0x0000003c023c7220 */ /* 0x040fe40000410000 */
[----:B------:R-:W-:Y:S02]  /*d9b0*/  FMUL.FTZ R61, R2, R61 ;  /* 0x0000003d023d7220 */ /* 0x000fe40000410000 */
[C---:B------:R-:W-:Y:S02]  /*d9c0*/  FMUL.FTZ R62, R0.reuse, R62 ;  /* 0x0000003e003e7220 */ /* 0x040fe40000410000 */
[----:B------:R-:W-:Y:S02]  /*d9d0*/  FMUL.FTZ R63, R0, R63 ;  /* 0x0000003f003f7220 */ /* 0x000fe40000410000 */
[--C-:B--2---:R-:W-:Y:S02]  /*d9e0*/  FFMA.FTZ R4, R176, c[0x0][0x2d0], -R133.reuse ;  /* 0x0000b400b0047a23 */ /* 0x104fe40000010885 */
[C---:B------:R-:W-:Y:S02]  /*d9f0*/  FMUL.FTZ R64, R2.reuse, R64 ;  /* 0x0000004002407220 */ /* 0x040fe40000410000 */
[----:B------:R-:W2:Y:S01]  /*da00*/  MUFU.EX2 R248, R4 ;  /* 0x0000000400f87308 */ /* 0x000ea20000000800 */
[----:B------:R-:W-:Y:S02]  /*da10*/  FMUL.FTZ R65, R2, R65 ;  /* 0x0000004102417220 */ /* 0x000fe40000410000 */
[C---:B------:R-:W-:Y:S02]  /*da20*/  FMUL.FTZ R66, R0.reuse, R66 ;  /* 0x0000004200427220 */ /* 0x040fe40000410000 */
        /* <DEDUP_REMOVED lines=9> */
[----:B------:R-:W-:Y:S01]  /*dac0*/  FMUL.FTZ R76, R2, R76 ;  /* 0x0000004c024c7220 */ /* 0x000fe20000410000 */
[----:B--2---:R-:W-:Y:S01]  /*dad0*/  F2FP.BF16.PACK_AB R143, R248, R249 ;  /* 0x000000f9f88f723e */ /* 0x004fe200000010ff */
[C---:B------:R-:W-:Y:S01]  /*dae0*/  FMUL.FTZ R4, R2.reuse, R140 ;  /* 0x0000008c02047220 */ /* 0x040fe20000410000 */
[----:B------:R-:W-:Y:S01]  /*daf0*/  F2FP.BF16.PACK_AB R140, R175, R172 ;  /* 0x000000acaf8c723e */ /* 0x000fe200000010ff */
[----:B------:R-:W-:Y:S02]  /*db00*/  FMUL.FTZ R77, R2, R77 ;  /* 0x0000004d024d7220 */ /* 0x000fe40000410000 */
[C---:B------:R-:W-:Y:S02]  /*db10*/  FMUL.FTZ R78, R0.reuse, R78 ;  /* 0x0000004e004e7220 */ /* 0x040fe40000410000 */
[----:B------:R-:W-:Y:S02]  /*db20*/  FMUL.FTZ R79, R0, R79 ;  /* 0x0000004f004f7220 */ /* 0x000fe40000410000 */
[C---:B------:R-:W-:Y:S05]  /*db30*/  HMMA.16816.F32.BF16 R4, R140.reuse, R12, R4 ;  /* 0x0000000c8c04723c */ /* 0x040fea0000041804 */
[C---:B------:R-:W-:Y:S02]  /*db40*/  FMUL.FTZ R80, R2.reuse, R80 ;  /* 0x0000005002507220 */ /* 0x040fe40000410000 */
[C---:B------:R-:W-:Y:S01]  /*db50*/  FMUL.FTZ R12, R2.reuse, R148 ;  /* 0x00000094020c7220 */ /* 0x040fe20000410000 */
[C---:B------:R-:W-:Y:S04]  /*db60*/  HMMA.16816.F32.BF16 R8, R140.reuse, R14, R8 ;  /* 0x0000000e8c08723c */ /* 0x040fe80000041808 */
[C---:B------:R-:W-:Y:S02]  /*db70*/  FMUL.FTZ R13, R2.reuse, R149 ;  /* 0x00000095020d7220 */ /* 0x040fe40000410000 */
[----:B------:R-:W-:Y:S02]  /*db80*/  FMUL.FTZ R81, R2, R81 ;  /* 0x0000005102517220 */ /* 0x000fe40000410000 */
[C---:B------:R-:W-:Y:S04]  /*db90*/  FMUL.FTZ R14, R0.reuse, R150 ;  /* 0x00000096000e7220 */ /* 0x040fe80000410000 */
[C---:B------:R-:W-:Y:S02]  /*dba0*/  FMUL.FTZ R15, R0.reuse, R151 ;  /* 0x00000097000f7220 */ /* 0x040fe40000410000 */
[----:B------:R-:W2:Y:S01]  /*dbb0*/  LDSM.16.MT88.4 R148, [R213+0x2100] ;  /* 0x00210000d594783b */ /* 0x000ea20000004200 */
[C---:B------:R-:W-:Y:S02]  /*dbc0*/  FMUL.FTZ R82, R0.reuse, R82 ;  /* 0x0000005200527220 */ /* 0x040fe40000410000 */
[----:B------:R-:W-:Y:S02]  /*dbd0*/  FMUL.FTZ R83, R0, R83 ;  /* 0x0000005300537220 */ /* 0x000fe40000410000 */
[C---:B------:R-:W-:Y:S03]  /*dbe0*/  HMMA.16816.F32.BF16 R12, R140.reuse, R20, R12 ;  /* 0x000000148c0c723c */ /* 0x040fe6000004180c */
[C---:B------:R-:W-:Y:S02]  /*dbf0*/  FMUL.FTZ R84, R2.reuse, R84 ;  /* 0x0000005402547220 */ /* 0x040fe40000410000 */
[C---:B------:R-:W-:Y:S02]  /*dc00*/  FMUL.FTZ R85, R2.reuse, R85 ;  /* 0x0000005502557220 */ /* 0x040fe40000410000 */
[C---:B------:R-:W-:Y:S01]  /*dc10*/  FMUL.FTZ R20, R2.reuse, R156 ;  /* 0x0000009c02147220 */ /* 0x040fe20000410000 */
[C---:B------:R-:W-:Y:S04]  /*dc20*/  HMMA.16816.F32.BF16 R16, R140.reuse, R22, R16 ;  /* 0x000000168c10723c */ /* 0x040fe80000041810 */
[----:B------:R-:W-:Y:S02]  /*dc30*/  FMUL.FTZ R21, R2, R157 ;  /* 0x0000009d02157220 */ /* 0x000fe40000410000 */
[C---:B------:R-:W-:Y:S02]  /*dc40*/  FMUL.FTZ R86, R0.reuse, R86 ;  /* 0x0000005600567220 */ /* 0x040fe40000410000 */
[C---:B------:R-:W-:Y:S04]  /*dc50*/  FMUL.FTZ R22, R0.reuse, R158 ;  /* 0x0000009e00167220 */ /* 0x040fe80000410000 */
[C---:B------:R-:W-:Y:S02]  /*dc60*/  FMUL.FTZ R23, R0.reuse, R159 ;  /* 0x0000009f00177220 */ /* 0x040fe40000410000 */
[----:B------:R-:W-:Y:S01]  /*dc70*/  LDSM.16.MT88.4 R156, [R214+0x900] ;  /* 0x00090000d69c783b */ /* 0x000fe20000004200 */
[----:B------:R-:W-:Y:S02]  /*dc80*/  FMUL.FTZ R87, R0, R87 ;  /* 0x0000005700577220 */ /* 0x000fe40000410000 */
[C---:B------:R-:W-:Y:S02]  /*dc90*/  FMUL.FTZ R88, R2.reuse, R88 ;  /* 0x0000005802587220 */ /* 0x040fe40000410000 */
[C---:B------:R-:W-:Y:S03]  /*dca0*/  HMMA.16816.F32.BF16 R20, R140.reuse, R28, R20 ;  /* 0x0000001c8c14723c */ /* 0x040fe60000041814 */
[----:B------:R-:W-:Y:S02]  /*dcb0*/  FMUL.FTZ R89, R2, R89 ;  /* 0x0000005902597220 */ /* 0x000fe40000410000 */
[----:B------:R-:W-:Y:S02]  /*dcc0*/  FMUL.FTZ R90, R0, R90 ;  /* 0x0000005a005a7220 */ /* 0x000fe40000410000 */
[C---:B------:R-:W-:Y:S01]  /*dcd0*/  FMUL.FTZ R28, R2.reuse, R164 ;  /* 0x000000a4021c7220 */ /* 0x040fe20000410000 */
[C---:B------:R-:W-:Y:S04]  /*dce0*/  HMMA.16816.F32.BF16 R24, R140.reuse, R30, R24 ;  /* 0x0000001e8c18723c */ /* 0x040fe80000041818 */
[----:B------:R-:W-:Y:S02]  /*dcf0*/  FMUL.FTZ R29, R2, R165 ;  /* 0x000000a5021d7220 */ /* 0x000fe40000410000 */
[C---:B------:R-:W-:Y:S02]  /*dd00*/  FMUL.FTZ R91, R0.reuse, R91 ;  /* 0x0000005b005b7220 */ /* 0x040fe40000410000 */
[C---:B------:R-:W-:Y:S04]  /*dd10*/  FMUL.FTZ R30, R0.reuse, R166 ;  /* 0x000000a6001e7220 */ /* 0x040fe80000410000 */
[----:B------:R-:W-:Y:S02]  /*dd20*/  FMUL.FTZ R31, R0, R167 ;  /* 0x000000a7001f7220 */ /* 0x000fe40000410000 */
[----:B------:R-:W-:Y:S01]  /*dd30*/  LDSM.16.MT88.4 R164, [R213+0x4900] ;  /* 0x00490000d5a4783b */ /* 0x000fe20000004200 */
[C---:B------:R-:W-:Y:S02]  /*dd40*/  FMUL.FTZ R92, R2.reuse, R92 ;  /* 0x0000005c025c7220 */ /* 0x040fe40000410000 */
[----:B------:R-:W-:Y:S02]  /*dd50*/  FMUL.FTZ R93, R2, R93 ;  /* 0x0000005d025d7220 */ /* 0x000fe40000410000 */
        /* <DEDUP_REMOVED lines=30> */
[----:B------:R-:W-:Y:S02]  /*df40*/  FMUL.FTZ R112, R2, R112 ;  /* 0x0000007002707220 */ /* 0x000fe40000410000 */
[C---:B--2---:R-:W-:Y:S04]  /*df50*/  HMMA.16816.F32.BF16 R60, R140.reuse, R148, R60 ;  /* 0x000000948c3c723c */ /* 0x044fe8000004183c */
[--C-:B------:R-:W-:Y:S02]  /*df60*/  FFMA.FTZ R134, R180, c[0x0][0x2d0], -R133.reuse ;  /* 0x0000b400b4867a23 */ /* 0x100fe40000010885 */
[----:B------:R-:W-:Y:S02]  /*df70*/  FMUL.FTZ R113, R2, R113 ;  /* 0x0000007102717220 */ /* 0x000fe40000410000 */
[C---:B------:R-:W-:Y:S01]  /*df80*/  HMMA.16816.F32.BF16 R64, R140.reuse, R150, R64 ;  /* 0x000000968c40723c */ /* 0x040fe20000041840 */
[----:B------:R2:W4:Y:S01]  /*df90*/  MUFU.EX2 R244, R134 ;  /* 0x0000008600f47308 */ /* 0x0005220000000800 */
[----:B------:R-:W5:Y:S02]  /*dfa0*/  LDSM.16.MT88.4 R148, [R216+0x4100] ;  /* 0x00410000d894783b */ /* 0x000f640000004200 */
        /* <DEDUP_REMOVED lines=9> */
[C---:B------:R-:W-:Y:S01]  /*e040*/  FMUL.FTZ R120, R2.reuse, R120 ;  /* 0x0000007802787220 */ /* 0x040fe20000410000 */
[C---:B-1----:R-:W-:Y:S03]  /*e050*/  HMMA.16816.F32.BF16 R76, R140.reuse, R144, R76 ;  /* 0x000000908c4c723c */ /* 0x042fe6000004184c */
[--C-:B--2---:R-:W-:Y:S02]  /*e060*/  FFMA.FTZ R134, R181, c[0x0][0x2d0], -R192.reuse ;  /* 0x0000b400b5867a23 */ /* 0x104fe400000108c0 */
[----:B------:R-:W-:Y:S02]  /*e070*/  FMUL.FTZ R121, R2, R121 ;  /* 0x0000007902797220 */ /* 0x000fe40000410000 */
[----:B------:R1:W-:Y:S01]  /*e080*/  MUFU.EX2 R243, R134 ;  /* 0x0000008600f37308 */ /* 0x0003e20000000800 */
[C---:B------:R-:W-:Y:S01]  /*e090*/  HMMA.16816.F32.BF16 R80, R140.reuse, R146, R80 ;  /* 0x000000928c50723c */ /* 0x040fe20000041850 */
[----:B------:R-:W2:Y:S03]  /*e0a0*/  LDSM.16.MT88.4 R144, [R213+0x6100] ;  /* 0x00610000d590783b */ /* 0x000ea60000004200 */
[C---:B------:R-:W-:Y:S02]  /*e0b0*/  FMUL.FTZ R122, R0.reuse, R122 ;  /* 0x0000007a007a7220 */ /* 0x040fe40000410000 */
[----:B------:R-:W-:Y:S02]  /*e0c0*/  FMUL.FTZ R123, R0, R123 ;  /* 0x0000007b007b7220 */ /* 0x000fe40000410000 */
[C---:B------:R-:W-:Y:S01]  /*e0d0*/  FMUL.FTZ R124, R2.reuse, R124 ;  /* 0x0000007c027c7220 */ /* 0x040fe20000410000 */
[C---:B-----5:R-:W-:Y:S03]  /*e0e0*/  HMMA.16816.F32.BF16 R84, R140.reuse, R148, R84 ;  /* 0x000000948c54723c */ /* 0x060fe60000041854 */
[----:B------:R-:W-:Y:S02]  /*e0f0*/  FMUL.FTZ R125, R2, R125 ;  /* 0x0000007d027d7220 */ /* 0x000fe40000410000 */
[C---:B------:R-:W-:Y:S02]  /*e100*/  FMUL.FTZ R126, R0.reuse, R126 ;  /* 0x0000007e007e7220 */ /* 0x040fe40000410000 */
[----:B------:R-:W-:Y:S01]  /*e110*/  FMUL.FTZ R127, R0, R127 ;  /* 0x0000007f007f7220 */ /* 0x000fe20000410000 */
[C---:B------:R-:W-:Y:S01]  /*e120*/  HMMA.16816.F32.BF16 R88, R140.reuse, R150, R88 ;  /* 0x000000968c58723c */ /* 0x040fe20000041858 */
[----:B------:R-:W5:Y:S03]  /*e130*/  LDSM.16.MT88.4 R148, [R214+0x6100] ;  /* 0x00610000d694783b */ /* 0x000f660000004200 */
[----:B------:R-:W-:Y:S02]  /*e140*/  FMUL.FTZ R128, R2, R128 ;  /* 0x0000008002807220 */ /* 0x000fe40000410000 */
[--C-:B-1----:R-:W-:Y:S02]  /*e150*/  FFMA.FTZ R134, R182, c[0x0][0x2d0], -R192.reuse ;  /* 0x0000b400b6867a23 */ /* 0x102fe400000108c0 */
[C---:B---3--:R-:W-:Y:S02]  /*e160*/  HMMA.16816.F32.BF16 R92, R140.reuse, R152, R92 ;  /* 0x000000988c5c723c */ /* 0x048fe4000004185c */
[----:B------:R1:W3:Y:S02]  /*e170*/  MUFU.EX2 R211, R134 ;  /* 0x0000008600d37308 */ /* 0x0002e40000000800 */
[----:B------:R-:W-:Y:S02]  /*e180*/  FMUL.FTZ R129, R2, R129 ;  /* 0x0000008102817220 */ /* 0x000fe40000410000 */
[C---:B------:R-:W-:Y:S02]  /*e190*/  FMUL.FTZ R130, R0.reuse, R130 ;  /* 0x0000008200827220 */ /* 0x040fe40000410000 */
[C---:B------:R-:W-:Y:S01]  /*e1a0*/  HMMA.16816.F32.BF16 R96, R140.reuse, R154, R96 ;  /* 0x0000009a8c60723c */ /* 0x040fe20000041860 */
[----:B------:R-:W3:Y:S03]  /*e1b0*/  LDSM.16.MT88.4 R152, [R216+0x6100] ;  /* 0x00610000d898783b */ /* 0x000ee60000004200 */
[----:B------:R-:W-:Y:S04]  /*e1c0*/  FMUL.FTZ R131, R0, R131 ;  /* 0x0000008300837220 */ /* 0x000fe80000410000 */
[C---:B--2---:R-:W-:Y:S08]  /*e1d0*/  HMMA.16816.F32.BF16 R100, R140.reuse, R144, R100 ;  /* 0x000000908c64723c */ /* 0x044ff00000041864 */
[C---:B------:R-:W-:Y:S01]  /*e1e0*/  HMMA.16816.F32.BF16 R104, R140.reuse, R146, R104 ;  /* 0x000000928c68723c */ /* 0x040fe20000041868 */
[----:B------:R-:W2:Y:S03]  /*e1f0*/  LDSM.16.MT88.4 R144, [R215+0x6100] ;  /* 0x00610000d790783b */ /* 0x000ea60000004200 */
[--C-:B-1----:R-:W-:Y:S04]  /*e200*/  FFMA.FTZ R134, R183, c[0x0][0x2d0], -R133.reuse ;  /* 0x0000b400b7867a23 */ /* 0x102fe80000010885 */
[----:B------:R1:W-:Y:S01]  /*e210*/  MUFU.EX2 R210, R134 ;  /* 0x0000008600d27308 */ /* 0x0003e20000000800 */
[C---:B-----5:R-:W-:Y:S08]  /*e220*/  HMMA.16816.F32.BF16 R108, R140.reuse, R148, R108 ;  /* 0x000000948c6c723c */ /* 0x060ff0000004186c */
[C---:B------:R-:W-:Y:S01]  /*e230*/  HMMA.16816.F32.BF16 R112, R140.reuse, R150, R112 ;  /* 0x000000968c70723c */ /* 0x040fe20000041870 */
[----:B------:R-:W5:Y:S07]  /*e240*/  LDSM.16.MT88.4 R148, [R213+0x900] ;  /* 0x00090000d594783b */ /* 0x000f6e0000004200 */
[C---:B---3--:R-:W-:Y:S04]  /*e250*/  HMMA.16816.F32.BF16 R116, R140.reuse, R152, R116 ;  /* 0x000000988c74723c */ /* 0x048fe80000041874 */
[--C-:B-1----:R-:W-:Y:S04]  /*e260*/  FFMA.FTZ R134, R184, c[0x0][0x2d0], -R133.reuse ;  /* 0x0000b400b8867a23 */ /* 0x102fe80000010885 */
[C---:B------:R-:W-:Y:S01]  /*e270*/  HMMA.16816.F32.BF16 R120, R140.reuse, R154, R120 ;  /* 0x0000009a8c78723c */ /* 0x040fe20000041878 */
[----:B------:R-:W1:Y:S01]  /*e280*/  LDSM.16.MT88.4 R152, [R216+0x900] ;  /* 0x00090000d898783b */ /* 0x000e620000004200 */
[----:B------:R3:W3:Y:S06]  /*e290*/  MUFU.EX2 R209, R134 ;  /* 0x0000008600d17308 */ /* 0x0006ec0000000800 */
[C---:B--2---:R-:W-:Y:S08]  /*e2a0*/  HMMA.16816.F32.BF16 R124, R140.reuse, R144, R124 ;  /* 0x000000908c7c723c */ /* 0x044ff0000004187c */
[----:B------:R-:W-:Y:S01]  /*e2b0*/  HMMA.16816.F32.BF16 R128, R140, R146, R128 ;  /* 0x000000928c80723c */ /* 0x000fe20000041880 */
[----:B------:R-:W2:Y:S06]  /*e2c0*/  LDSM.16.MT88.4 R144, [R213+0x2900] ;  /* 0x00290000d590783b */ /* 0x000eac0000004200 */
[----:B------:R-:W-:Y:S02]  /*e2d0*/  F2FP.BF16.PACK_AB R140, R246, R247 ;  /* 0x000000f7f68c723e */ /* 0x000fe400000010ff */
[----:B----4-:R-:W-:Y:S03]  /*e2e0*/  F2FP.BF16.PACK_AB R141, R244, R245 ;  /* 0x000000f5f48d723e */ /* 0x010fe600000010ff */
[----:B------:R-:W-:Y:S01]  /*e2f0*/  F2FP.BF16.PACK_AB R142, R211, R243 ;  /* 0x000000f3d38e723e */ /* 0x000fe200000010ff */
[--C-:B---3--:R-:W-:Y:S01]  /*e300*/  FFMA.FTZ R134, R185, c[0x0][0x2d0], -R192.reuse ;  /* 0x0000b400b9867a23 */ /* 0x108fe200000108c0 */
[----:B------:R-:W-:Y:S03]  /*e310*/  F2FP.BF16.PACK_AB R143, R209, R210 ;  /* 0x000000d2d18f723e */ /* 0x000fe600000010ff */
[----:B------:R3:W-:Y:S04]  /*e320*/  MUFU.EX2 R203, R134 ;  /* 0x0000008600cb7308 */ /* 0x0007e80000000800 */
[C---:B-----5:R-:W-:Y:S08]  /*e330*/  HMMA.16816.F32.BF16 R4, R140.reuse, R148, R4 ;  /* 0x000000948c04723c */ /* 0x060ff00000041804 */
[C---:B------:R-:W-:Y:S01]  /*e340*/  HMMA.16816.F32.BF16 R8, R140.reuse, R150, R8 ;  /* 0x000000968c08723c */ /* 0x040fe20000041808 */
[----:B------:R-:W4:Y:S07]  /*e350*/  LDSM.16.MT88.4 R148, [R214+0x2900] ;  /* 0x00290000d694783b */ /* 0x000f2e0000004200 */
[C---:B------:R-:W-:Y:S04]  /*e360*/  HMMA.16816.F32.BF16 R12, R140.reuse, R156, R12 ;  /* 0x0000009c8c0c723c */ /* 0x040fe8000004180c */
[--C-:B---3--:R-:W-:Y:S04]  /*e370*/  FFMA.FTZ R134, R186, c[0x0][0x2d0], -R192.reuse ;  /* 0x0000b400ba867a23 */ /* 0x108fe800000108c0 */
[C---:B------:R-:W-:Y:S01]  /*e380*/  HMMA.16816.F32.BF16 R16, R140.reuse, R158, R16 ;  /* 0x0000009e8c10723c */ /* 0x040fe20000041810 */
[----:B------:R-:W-:Y:S01]  /*e390*/  LDSM.16.MT88.4 R156, [R215+0x2900] ;  /* 0x00290000d79c783b */ /* 0x000fe20000004200 */
[----:B------:R3:W5:Y:S06]  /*e3a0*/  MUFU.EX2 R202, R134 ;  /* 0x0000008600ca7308 */ /* 0x00076c0000000800 */
[C---:B-1----:R-:W-:Y:S08]  /*e3b0*/  HMMA.16816.F32.BF16 R20, R140.reuse, R152, R20 ;  /* 0x000000988c14723c */ /* 0x042ff00000041814 */
[C---:B------:R-:W-:Y:S01]  /*e3c0*/  HMMA.16816.F32.BF16 R24, R140.reuse, R154, R24 ;  /* 0x0000009a8c18723c */ /* 0x040fe20000041818 */
[----:B------:R-:W1:Y:S07]  /*e3d0*/  LDSM.16.MT88.4 R152, [R216+0x2900] ;  /* 0x00290000d898783b */ /* 0x000e6e0000004200 */
[C---:B------:R-:W-:Y:S04]  /*e3e0*/  HMMA.16816.F32.BF16 R28, R140.reuse, R160, R28 ;  /* 0x000000a08c1c723c */ /* 0x040fe8000004181c */
[--C-:B---3--:R-:W-:Y:S04]  /*e3f0*/  FFMA.FTZ R134, R187, c[0x0][0x2d0], -R133.reuse ;  /* 0x0000b400bb867a23 */ /* 0x108fe80000010885 */
[C---:B------:R-:W-:Y:S01]  /*e400*/  HMMA.16816.F32.BF16 R32, R140.reuse, R162, R32 ;  /* 0x000000a28c20723c */ /* 0x040fe20000041820 */
[----:B------:R-:W3:Y:S01]  /*e410*/  LDSM.16.MT88.4 R160, [R216+0x4900] ;  /* 0x00490000d8a0783b */ /* 0x000ee20000004200 */
[----:B------:R1:W-:Y:S06]  /*e420*/  MUFU.EX2 R201, R134 ;  /* 0x0000008600c97308 */ /* 0x0003ec0000000800 */
[C---:B--2---:R-:W-:Y:S08]  /*e430*/  HMMA.16816.F32.BF16 R36, R140.reuse, R144, R36 ;  /* 0x000000908c24723c */ /* 0x044ff00000041824 */
        /* <DEDUP_REMOVED lines=9> */
[----:B------:R-:W1:Y:S07]  /*e4d0*/  LDSM.16.MT88.4 R152, [R214+0x6900] ;  /* 0x00690000d698783b */ /* 0x000e6e0000004200 */
[C---:B------:R-:W-:Y:S04]  /*e4e0*/  HMMA.16816.F32.BF16 R60, R140.reuse, R156, R60 ;  /* 0x0000009c8c3c723c */ /* 0x040fe8000004183c */
[--C-:B----4-:R-:W-:Y:S01]  /*e4f0*/  FFMA.FTZ R134, R189, c[0x0][0x2d0], -R192.reuse ;  /* 0x0000b400bd867a23 */ /* 0x110fe200000108c0 */
[----:B------:R-:W-:Y:S03]  /*e500*/  MOV R189, R178 ;  /* 0x000000b200bd7202 */ /* 0x000fe60000000f00 */
[C---:B------:R-:W-:Y:S01]  /*e510*/  HMMA.16816.F32.BF16 R64, R140.reuse, R158, R64 ;  /* 0x0000009e8c40723c */ /* 0x040fe20000041840 */
[----:B------:R-:W4:Y:S01]  /*e520*/  LDSM.16.MT88.4 R156, [R216+0x6900] ;  /* 0x00690000d89c783b */ /* 0x000f220000004200 */
[----:B------:R1:W-:Y:S06]  /*e530*/  MUFU.EX2 R188, R134 ;  /* 0x0000008600bc7308 */ /* 0x0003ec0000000800 */
[C---:B------:R-:W-:Y:S08]  /*e540*/  HMMA.16816.F32.BF16 R68, R140.reuse, R164, R68 ;  /* 0x000000a48c44723c */ /* 0x040ff00000041844 */
[C---:B------:R-:W-:Y:S01]  /*e550*/  HMMA.16816.F32.BF16 R72, R140.reuse, R166, R72 ;  /* 0x000000a68c48723c */ /* 0x040fe20000041848 */
[----:B------:R-:W-:Y:S07]  /*e560*/  LDSM.16.MT88.4 R164, [R215+0x1100] ;  /* 0x00110000d7a4783b */ /* 0x000fee0000004200 */
[C---:B------:R-:W-:Y:S04]  /*e570*/  HMMA.16816.F32.BF16 R76, R140.reuse, R168, R76 ;  /* 0x000000a88c4c723c */ /* 0x040fe8000004184c */
[--C-:B-1----:R-:W-:Y:S01]  /*e580*/  FFMA.FTZ R134, R190, c[0x0][0x2d0], -R192.reuse ;  /* 0x0000b400be867a23 */ /* 0x102fe200000108c0 */
[----:B------:R-:W-:Y:S03]  /*e590*/  MOV R190, R174 ;  /* 0x000000ae00be7202 */ /* 0x000fe60000000f00 */
[C---:B------:R-:W-:Y:S01]  /*e5a0*/  HMMA.16816.F32.BF16 R80, R140.reuse, R170, R80 ;  /* 0x000000aa8c50723c */ /* 0x040fe20000041850 */
[----:B------:R-:W-:Y:S01]  /*e5b0*/  LDSM.16.MT88.4 R168, [R214+0x5100] ;  /* 0x00510000d6a8783b */ /* 0x000fe20000004200 */
[----:B------:R1:W1:Y:S06]  /*e5c0*/  MUFU.EX2 R187, R134 ;  /* 0x0000008600bb7308 */ /* 0x00026c0000000800 */
[C---:B---3--:R-:W-:Y:S08]  /*e5d0*/  HMMA.16816.F32.BF16 R84, R140.reuse, R160, R84 ;  /* 0x000000a08c54723c */ /* 0x048ff00000041854 */
[C---:B------:R-:W-:Y:S01]  /*e5e0*/  HMMA.16816.F32.BF16 R88, R140.reuse, R162, R88 ;  /* 0x000000a28c58723c */ /* 0x040fe20000041858 */
[----:B------:R-:W-:Y:S07]  /*e5f0*/  LDSM.16.MT88.4 R160, [R214+0x1100] ;  /* 0x00110000d6a0783b */ /* 0x000fee0000004200 */
[C---:B--2---:R-:W-:Y:S04]  /*e600*/  HMMA.16816.F32.BF16 R92, R140.reuse, R144, R92 ;  /* 0x000000908c5c723c */ /* 0x044fe8000004185c */
[--C-:B-1----:R-:W-:Y:S01]  /*e610*/  FFMA.FTZ R134, R191, c[0x0][0x2d0], -R133.reuse ;  /* 0x0000b400bf867a23 */ /* 0x102fe20000010885 */
[----:B------:R-:W-:Y:S03]  /*e620*/  MOV R191, R137 ;  /* 0x0000008900bf7202 */ /* 0x000fe60000000f00 */
[C---:B------:R-:W-:Y:S01]  /*e630*/  HMMA.16816.F32.BF16 R96, R140.reuse, R146, R96 ;  /* 0x000000928c60723c */ /* 0x040fe20000041860 */
[----:B------:R-:W1:Y:S01]  /*e640*/  LDSM.16.MT88.4 R144, [R215+0x6900] ;  /* 0x00690000d790783b */ /* 0x000e620000004200 */
[----:B------:R2:W-:Y:S06]  /*e650*/  MUFU.EX2 R186, R134 ;  /* 0x0000008600ba7308 */ /* 0x0005ec0000000800 */
[C---:B------:R-:W-:Y:S08]  /*e660*/  HMMA.16816.F32.BF16 R100, R140.reuse, R148, R100 ;  /* 0x000000948c64723c */ /* 0x040ff00000041864 */
[C---:B------:R-:W-:Y:S01]  /*e670*/  HMMA.16816.F32.BF16 R104, R140.reuse, R150, R104 ;  /* 0x000000968c68723c */ /* 0x040fe20000041868 */
[----:B------:R-:W3:Y:S07]  /*e680*/  LDSM.16.MT88.4 R148, [R213+0x1100] ;  /* 0x00110000d594783b */ /* 0x000eee0000004200 */
[C---:B------:R-:W-:Y:S04]  /*e690*/  HMMA.16816.F32.BF16 R108, R140.reuse, R152, R108 ;  /* 0x000000988c6c723c */ /* 0x040fe8000004186c */
[--C-:B--2---:R-:W-:Y:S01]  /*e6a0*/  FFMA.FTZ R134, R196, c[0x0][0x2d0], -R133.reuse ;  /* 0x0000b400c4867a23 */ /* 0x104fe20000010885 */
[----:B------:R-:W-:Y:S03]  /*e6b0*/  MOV R196, R175 ;  /* 0x000000af00c47202 */ /* 0x000fe60000000f00 */
[C---:B------:R-:W-:Y:S01]  /*e6c0*/  HMMA.16816.F32.BF16 R112, R140.reuse, R154, R112 ;  /* 0x0000009a8c70723c */ /* 0x040fe20000041870 */
[----:B------:R-:W2:Y:S01]  /*e6d0*/  LDSM.16.MT88.4 R152, [R216+0x1100] ;  /* 0x00110000d898783b */ /* 0x000ea20000004200 */
[----:B------:R3:W2:Y:S06]  /*e6e0*/  MUFU.EX2 R185, R134 ;  /* 0x0000008600b97308 */ /* 0x0006ac0000000800 */
[C---:B----4-:R-:W-:Y:S08]  /*e6f0*/  HMMA.16816.F32.BF16 R116, R140.reuse, R156, R116 ;  /* 0x0000009c8c74723c */ /* 0x050ff00000041874 */
[C---:B------:R-:W-:Y:S01]  /*e700*/  HMMA.16816.F32.BF16 R120, R140.reuse, R158, R120 ;  /* 0x0000009e8c78723c */ /* 0x040fe20000041878 */
[----:B------:R-:W-:Y:S07]  /*e710*/  LDSM.16.MT88.4 R156, [R216+0x3100] ;  /* 0x00310000d89c783b */ /* 0x000fee0000004200 */
[C---:B-1----:R-:W-:Y:S04]  /*e720*/  HMMA.16816.F32.BF16 R124, R140.reuse, R144, R124 ;  /* 0x000000908c7c723c */ /* 0x042fe8000004187c */
[--C-:B---3--:R-:W-:Y:S02]  /*e730*/  FFMA.FTZ R134, R197, c[0x0][0x2d0], -R192.reuse ;  /* 0x0000b400c5867a23 */ /* 0x108fe400000108c0 */
[----:B------:R-:W3:Y:S02]  /*e740*/  LDL.LU R197, [R1+0x4] ;  /* 0x0000040001c57983 */ /* 0x000ee40000300800 */
[----:B------:R-:W-:Y:S01]  /*e750*/  HMMA.16816.F32.BF16 R128, R140, R146, R128 ;  /* 0x000000928c80723c */ /* 0x000fe20000041880 */
[----:B------:R1:W-:Y:S01]  /*e760*/  MUFU.EX2 R184, R134 ;  /* 0x0000008600b87308 */ /* 0x0003e20000000800 */
[----:B------:R-:W4:Y:S05]  /*e770*/  LDSM.16.MT88.4 R144, [R213+0x3100] ;  /* 0x00310000d590783b */ /* 0x000f2a0000004200 */
[----:B-----5:R-:W-:Y:S02]  /*e780*/  F2FP.BF16.PACK_AB R140, R202, R203 ;  /* 0x000000cbca8c723e */ /* 0x020fe400000010ff */
[----:B------:R-:W-:Y:S03]  /*e790*/  F2FP.BF16.PACK_AB R141, R200, R201 ;  /* 0x000000c9c88d723e */ /* 0x000fe600000010ff */
[----:B------:R-:W-:Y:S02]  /*e7a0*/  F2FP.BF16.PACK_AB R142, R187, R188 ;  /* 0x000000bcbb8e723e */ /* 0x000fe400000010ff */
[----:B--2---:R-:W-:Y:S07]  /*e7b0*/  F2FP.BF16.PACK_AB R143, R185, R186 ;  /* 0x000000bab98f723e */ /* 0x004fee00000010ff */
[C---:B------:R-:W-:Y:S03]  /*e7c0*/  HMMA.16816.F32.BF16 R4, R140.reuse, R148, R4 ;  /* 0x000000948c04723c */ /* 0x040fe60000041804 */
[--C-:B-1----:R-:W-:Y:S01]  /*e7d0*/  FFMA.FTZ R134, R193, c[0x0][0x2d0], -R192.reuse ;  /* 0x0000b400c1867a23 */ /* 0x102fe200000108c0 */
[----:B------:R-:W-:Y:S02]  /*e7e0*/  MOV R193, R177 ;  /* 0x000000b100c17202 */ /* 0x000fe40000000f00 */
[----:B------:R-:W-:Y:S02]  /*e7f0*/  LDSM.16.MT88.4 R176, [R214+0x3900] ;  /* 0x00390000d6b0783b */ /* 0x000fe40000004200 */
[C---:B------:R-:W-:Y:S01]  /*e800*/  HMMA.16816.F32.BF16 R8, R140.reuse, R150, R8 ;  /* 0x000000968c08723c */ /* 0x040fe20000041808 */
[----:B------:R1:W2:Y:S05]  /*e810*/  MUFU.EX2 R183, R134 ;  /* 0x0000008600b77308 */ /* 0x0002aa0000000800 */
[----:B------:R-:W5:Y:S02]  /*e820*/  LDSM.16.MT88.4 R148, [R214+0x3100] ;  /* 0x00310000d694783b */ /* 0x000f640000004200 */
[C---:B------:R-:W-:Y:S08]  /*e830*/  HMMA.16816.F32.BF16 R12, R140.reuse, R160, R12 ;  /* 0x000000a08c0c723c */ /* 0x040ff0000004180c */
[C---:B------:R-:W-:Y:S01]  /*e840*/  HMMA.16816.F32.BF16 R16, R140.reuse, R162, R16 ;  /* 0x000000a28c10723c */ /* 0x040fe20000041810 */
[----:B------:R-:W2:Y:S07]  /*e850*/  LDSM.16.MT88.4 R160, [R215+0x3100] ;  /* 0x00310000d7a0783b */ /* 0x000eae0000004200 */
[C---:B------:R-:W-:Y:S04]  /*e860*/  HMMA.16816.F32.BF16 R20, R140.reuse, R152, R20 ;  /* 0x000000988c14723c */ /* 0x040fe80000041814 */
[--C-:B-1----:R-:W-:Y:S02]  /*e870*/  FFMA.FTZ R134, R194, c[0x0][0x2d0], -R133.reuse ;  /* 0x0000b400c2867a23 */ /* 0x102fe40000010885 */
[----:B------:R-:W3:Y:S02]  /*e880*/  LDL.LU R194, [R1] ;  /* 0x0000000001c27983 */ /* 0x000ee40000300800 */
[C---:B------:R-:W-:Y:S01]  /*e890*/  HMMA.16816.F32.BF16 R24, R140.reuse, R154, R24 ;  /* 0x0000009a8c18723c */ /* 0x040fe20000041818 */
[----:B------:R1:W-:Y:S01]  /*e8a0*/  MUFU.EX2 R182, R134 ;  /* 0x0000008600b67308 */ /* 0x0003e20000000800 */
[----:B------:R-:W5:Y:S06]  /*e8b0*/  LDSM.16.MT88.4 R152, [R213+0x5100] ;  /* 0x00510000d598783b */ /* 0x000f6c0000004200 */
[C---:B------:R-:W-:Y:S08]  /*e8c0*/  HMMA.16816.F32.BF16 R28, R140.reuse, R164, R28 ;  /* 0x000000a48c1c723c */ /* 0x040ff0000004181c */
[C---:B------:R-:W-:Y:S01]  /*e8d0*/  HMMA.16816.F32.BF16 R32, R140.reuse, R166, R32 ;  /* 0x000000a68c20723c */ /* 0x040fe20000041820 */
[----:B------:R-:W5:Y:S07]  /*e8e0*/  LDSM.16.MT88.4 R164, [R216+0x5100] ;  /* 0x00510000d8a4783b */ /* 0x000f6e0000004200 */
[C---:B----4-:R-:W-:Y:S04]  /*e8f0*/  HMMA.16816.F32.BF16 R36, R140.reuse, R144, R36 ;  /* 0x000000908c24723c */ /* 0x050fe80000041824 */
[--C-:B-1----:R-:W-:Y:S01]  /*e900*/  FFMA.FTZ R134, R195, c[0x0][0x2d0], -R133.reuse ;  /* 0x0000b400c3867a23 */ /* 0x102fe20000010885 */
[----:B------:R-:W-:Y:S01]  /*e910*/  MOV R195, R172 ;  /* 0x000000ac00c37202 */ /* 0x000fe20000000f00 */
[----:B------:R-:W-:Y:S01]  /*e920*/  FFMA.FTZ R133, R136, c[0x0][0x2d0], -R133 ;  /* 0x0000b40088857a23 */ /* 0x000fe20000010885 */
[----:B------:R-:W-:Y:S01]  /*e930*/  LDSM.16.MT88.4 R172, [R213+0x3900] ;  /* 0x00390000d5ac783b */ /* 0x000fe20000004200 */
[C---:B------:R-:W-:Y:S01]  /*e940*/  HMMA.16816.F32.BF16 R40, R140.reuse, R146, R40 ;  /* 0x000000928c28723c */ /* 0x040fe20000041828 */
[----:B------:R-:W1:Y:S03]  /*e950*/  MUFU.EX2 R181, R134 ;  /* 0x0000008600b57308 */ /* 0x000e660000000800 */
[----:B--2---:R-:W-:Y:S03]  /*e960*/  F2FP.BF16.PACK_AB R136, R183, R184 ;  /* 0x000000b8b788723e */ /* 0x004fe600000010ff */
[----:B------:R-:W2:Y:S01]  /*e970*/  LDSM.16.MT88.4 R144, [R215+0x5100] ;  /* 0x00510000d790783b */ /* 0x000ea20000004200 */
[C---:B-----5:R-:W-:Y:S03]  /*e980*/  HMMA.16816.F32.BF16 R44, R140.reuse, R148, R44 ;  /* 0x000000948c2c723c */ /* 0x060fe6000004182c */
[----:B------:R-:W4:Y:S05]  /*e990*/  MUFU.EX2 R133, R133 ;  /* 0x0000008500857308 */ /* 0x000f2a0000000800 */
[C---:B------:R-:W-:Y:S01]  /*e9a0*/  HMMA.16816.F32.BF16 R48, R140.reuse, R150, R48 ;  /* 0x000000968c30723c */ /* 0x040fe20000041830 */
[----:B------:R-:W5:Y:S07]  /*e9b0*/  LDSM.16.MT88.4 R148, [R213+0x7100] ;  /* 0x00710000d594783b */ /* 0x000f6e0000004200 */
[C---:B------:R-:W-:Y:S04]  /*e9c0*/  HMMA.16816.F32.BF16 R52, R140.reuse, R156, R52 ;  /* 0x0000009c8c34723c */ /* 0x040fe80000041834 */
[----:B-1----:R-:W-:Y:S01]  /*e9d0*/  F2FP.BF16.PACK_AB R137, R181, R182 ;  /* 0x000000b6b589723e */ /* 0x002fe200000010ff */
[--C-:B------:R-:W-:Y:S03]  /*e9e0*/  FFMA.FTZ R134, R198, c[0x0][0x2d0], -R192.reuse ;  /* 0x0000b400c6867a23 */ /* 0x100fe600000108c0 */
[C---:B------:R-:W-:Y:S01]  /*e9f0*/  HMMA.16816.F32.BF16 R56, R140.reuse, R158, R56 ;  /* 0x0000009e8c38723c */ /* 0x040fe20000041838 */
[----:B------:R-:W-:Y:S01]  /*ea00*/  LDSM.16.MT88.4 R156, [R216+0x7100] ;  /* 0x00710000d89c783b */ /* 0x000fe20000004200 */
[----:B------:R1:W-:Y:S02]  /*ea10*/  MUFU.EX2 R180, R134 ;  /* 0x0000008600b47308 */ /* 0x0003e40000000800 */
[----:B----4-:R-:W-:Y:S04]  /*ea20*/  F2FP.BF16.PACK_AB R139, R133, R135 ;  /* 0x00000087858b723e */ /* 0x010fe800000010ff */
[C---:B------:R-:W-:Y:S08]  /*ea30*/  HMMA.16816.F32.BF16 R60, R140.reuse, R160, R60 ;  /* 0x000000a08c3c723c */ /* 0x040ff0000004183c */
[C---:B------:R-:W-:Y:S01]  /*ea40*/  HMMA.16816.F32.BF16 R64, R140.reuse, R162, R64 ;  /* 0x000000a28c40723c */ /* 0x040fe20000041840 */
[----:B------:R-:W-:Y:S07]  /*ea50*/  LDSM.16.MT88.4 R160, [R214+0x1900] ;  /* 0x00190000d6a0783b */ /* 0x000fee0000004200 */
[C---:B------:R-:W-:Y:S04]  /*ea60*/  HMMA.16816.F32.BF16 R68, R140.reuse, R152, R68 ;  /* 0x000000988c44723c */ /* 0x040fe80000041844 */
[----:B-1----:R-:W-:Y:S04]  /*ea70*/  FFMA.FTZ R134, R199, c[0x0][0x2d0], -R192 ;  /* 0x0000b400c7867a23 */ /* 0x002fe800000108c0 */
[C---:B------:R-:W-:Y:S01]  /*ea80*/  HMMA.16816.F32.BF16 R72, R140.reuse, R154, R72 ;  /* 0x0000009a8c48723c */ /* 0x040fe20000041848 */
[----:B------:R-:W1:Y:S01]  /*ea90*/  LDSM.16.MT88.4 R152, [R214+0x7100] ;  /* 0x00710000d698783b */ /* 0x000e620000004200 */
[----:B------:R-:W4:Y:S06]  /*eaa0*/  MUFU.EX2 R134, R134 ;  /* 0x0000008600867308 */ /* 0x000f2c0000000800 */
[C---:B------:R-:W-:Y:S08]  /*eab0*/  HMMA.16816.F32.BF16 R76, R140.reuse, R168, R76 ;  /* 0x000000a88c4c723c */ /* 0x040ff0000004184c */
[C---:B------:R-:W-:Y:S01]  /*eac0*/  HMMA.16816.F32.BF16 R80, R140.reuse, R170, R80 ;  /* 0x000000aa8c50723c */ /* 0x040fe20000041850 */
[----:B------:R-:W-:Y:S07]  /*ead0*/  LDSM.16.MT88.4 R168, [R215+0x1900] ;  /* 0x00190000d7a8783b */ /* 0x000fee0000004200 */
[C---:B------:R-:W-:Y:S04]  /*eae0*/  HMMA.16816.F32.BF16 R84, R140.reuse, R164, R84 ;  /* 0x000000a48c54723c */ /* 0x040fe80000041854 */
[----:B----4-:R-:W-:Y:S04]  /*eaf0*/  F2FP.BF16.PACK_AB R138, R134, R180 ;  /* 0x000000b4868a723e */ /* 0x010fe800000010ff */
[C---:B------:R-:W-:Y:S01]  /*eb00*/  HMMA.16816.F32.BF16 R88, R140.reuse, R166, R88 ;  /* 0x000000a68c58723c */ /* 0x040fe20000041858 */
[----:B------:R-:W-:Y:S07]  /*eb10*/  LDSM.16.MT88.4 R164, [R216+0x1900] ;  /* 0x00190000d8a4783b */ /* 0x000fee0000004200 */
[C---:B--2---:R-:W-:Y:S08]  /*eb20*/  HMMA.16816.F32.BF16 R92, R140.reuse, R144, R92 ;  /* 0x000000908c5c723c */ /* 0x044ff0000004185c */
[C---:B------:R-:W-:Y:S01]  /*eb30*/  HMMA.16816.F32.BF16 R96, R140.reuse, R146, R96 ;  /* 0x000000928c60723c */ /* 0x040fe20000041860 */
[----:B------:R-:W2:Y:S07]  /*eb40*/  LDSM.16.MT88.4 R144, [R215+0x7100] ;  /* 0x00710000d790783b */ /* 0x000eae0000004200 */
[C---:B-----5:R-:W-:Y:S08]  /*eb50*/  HMMA.16816.F32.BF16 R100, R140.reuse, R148, R100 ;  /* 0x000000948c64723c */ /* 0x060ff00000041864 */
[C---:B------:R-:W-:Y:S01]  /*eb60*/  HMMA.16816.F32.BF16 R104, R140.reuse, R150, R104 ;  /* 0x000000968c68723c */ /* 0x040fe20000041868 */
[----:B------:R-:W4:Y:S07]  /*eb70*/  LDSM.16.MT88.4 R148, [R213+0x1900] ;  /* 0x00190000d594783b */ /* 0x000f2e0000004200 */
[C---:B-1----:R-:W-:Y:S08]  /*eb80*/  HMMA.16816.F32.BF16 R108, R140.reuse, R152, R108 ;  /* 0x000000988c6c723c */ /* 0x042ff0000004186c */
[C---:B------:R-:W-:Y:S08]  /*eb90*/  HMMA.16816.F32.BF16 R112, R140.reuse, R154, R112 ;  /* 0x0000009a8c70723c */ /* 0x040ff00000041870 */
[C---:B------:R-:W-:Y:S08]  /*eba0*/  HMMA.16816.F32.BF16 R116, R140.reuse, R156, R116 ;  /* 0x0000009c8c74723c */ /* 0x040ff00000041874 */
[C---:B------:R-:W-:Y:S08]  /*ebb0*/  HMMA.16816.F32.BF16 R120, R140.reuse, R158, R120 ;  /* 0x0000009e8c78723c */ /* 0x040ff00000041878 */
[C---:B--2---:R-:W-:Y:S08]  /*ebc0*/  HMMA.16816.F32.BF16 R124, R140.reuse, R144, R124 ;  /* 0x000000908c7c723c */ /* 0x044ff0000004187c */
[----:B------:R-:W-:Y:S08]  /*ebd0*/  HMMA.16816.F32.BF16 R128, R140, R146, R128 ;  /* 0x000000928c80723c */ /* 0x000ff00000041880 */
[C---:B----4-:R-:W-:Y:S01]  /*ebe0*/  HMMA.16816.F32.BF16 R140, R136.reuse, R148, R4 ;  /* 0x00000094888c723c */ /* 0x050fe20000041804 */
[----:B------:R-:W1:Y:S07]  /*ebf0*/  LDSM.16.MT88.4 R4, [R216+0x3900] ;  /* 0x00390000d804783b */ /* 0x000e6e0000004200 */
[C---:B------:R-:W-:Y:S01]  /*ec00*/  HMMA.16816.F32.BF16 R144, R136.reuse, R150, R8 ;  /* 0x000000968890723c */ /* 0x040fe20000041808 */
[----:B------:R-:W2:Y:S07]  /*ec10*/  LDSM.16.MT88.4 R8, [R215+0x3900] ;  /* 0x00390000d708783b */ /* 0x000eae0000004200 */
[C---:B------:R-:W-:Y:S01]  /*ec20*/  HMMA.16816.F32.BF16 R148, R136.reuse, R160, R12 ;  /* 0x000000a08894723c */ /* 0x040fe2000004180c */
[----:B------:R-:W4:Y:S03]  /*ec30*/  LDSM.16.MT88.4 R12, [R213+0x5900] ;  /* 0x00590000d50c783b */ /* 0x000f260000004200 */
[----:B---3--:R-:W-:Y:S04]  /*ec40*/  FFMA.FTZ R0, R0, R197, R193 ;  /* 0x000000c500007223 */ /* 0x008fe800000100c1 */
[C---:B------:R-:W-:Y:S01]  /*ec50*/  HMMA.16816.F32.BF16 R152, R136.reuse, R162, R16 ;  /* 0x000000a28898723c */ /* 0x040fe20000041810 */
[----:B------:R-:W3:Y:S03]  /*ec60*/  LDSM.16.MT88.4 R16, [R214+0x5900] ;  /* 0x00590000d610783b */ /* 0x000ee60000004200 */
[----:B------:R-:W-:Y:S04]  /*ec70*/  FADD.FTZ R0, R191, R0 ;  /* 0x00000000bf007221 */ /* 0x000fe80000010000 */
[C---:B------:R-:W-:Y:S01]  /*ec80*/  HMMA.16816.F32.BF16 R156, R136.reuse, R164, R20 ;  /* 0x000000a4889c723c */ /* 0x040fe20000041814 */
[----:B------:R-:W5:Y:S03]  /*ec90*/  LDSM.16.MT88.4 R20, [R216+0x5900] ;  /* 0x00590000d814783b */ /* 0x000f660000004200 */
[----:B------:R-:W-:Y:S04]  /*eca0*/  FADD.FTZ R0, R249, R0 ;  /* 0x00000000f9007221 */ /* 0x000fe80000010000 */
[C---:B------:R-:W-:Y:S01]  /*ecb0*/  HMMA.16816.F32.BF16 R160, R136.reuse, R166, R24 ;  /* 0x000000a688a0723c */ /* 0x040fe20000041818 */
[----:B------:R-:W1:Y:S03]  /*ecc0*/  LDSM.16.MT88.4 R24, [R215+0x5900] ;  /* 0x00590000d718783b */ /* 0x000e660000004200 */
[----:B------:R-:W-:Y:S04]  /*ecd0*/  FADD.FTZ R0, R248, R0 ;  /* 0x00000000f8007221 */ /* 0x000fe80000010000 */
[C---:B------:R-:W-:Y:S01]  /*ece0*/  HMMA.16816.F32.BF16 R164, R136.reuse, R168, R28 ;  /* 0x000000a888a4723c */ /* 0x040fe2000004181c */
[----:B------:R-:W1:Y:S07]  /*ecf0*/  LDSM.16.MT88.4 R28, [R213+0x7900] ;  /* 0x00790000d51c783b */ /* 0x000e6e0000004200 */
[C---:B------:R-:W-:Y:S08]  /*ed00*/  HMMA.16816.F32.BF16 R168, R136.reuse, R170, R32 ;  /* 0x000000aa88a8723c */ /* 0x040ff00000041820 */
[C---:B------:R-:W-:Y:S08]  /*ed10*/  HMMA.16816.F32.BF16 R36, R136.reuse, R172, R36 ;  /* 0x000000ac8824723c */ /* 0x040ff00000041824 */
[C---:B------:R-:W-:Y:S08]  /*ed20*/  HMMA.16816.F32.BF16 R40, R136.reuse, R174, R40 ;  /* 0x000000ae8828723c */ /* 0x040ff00000041828 */
[C---:B------:R-:W-:Y:S04]  /*ed30*/  HMMA.16816.F32.BF16 R44, R136.reuse, R176, R44 ;  /* 0x000000b0882c723c */ /* 0x040fe8000004182c */
[----:B------:R-:W-:Y:S04]  /*ed40*/  FFMA.FTZ R2, R2, R194, R195 ;  /* 0x000000c202027223 */ /* 0x000fe800000100c3 */
[C---:B------:R-:W-:Y:S04]  /*ed50*/  HMMA.16816.F32.BF16 R48, R136.reuse, R178, R48 ;  /* 0x000000b28830723c */ /* 0x040fe80000041830 */
[----:B------:R-:W-:Y:S04]  /*ed60*/  FADD.FTZ R2, R196, R2 ;  /* 0x00000002c4027221 */ /* 0x000fe80000010000 */
[C---:B-1----:R-:W-:Y:S04]  /*ed70*/  HMMA.16816.F32.BF16 R52, R136.reuse, R4, R52 ;  /* 0x000000048834723c */ /* 0x042fe80000041834 */
[----:B------:R-:W-:Y:S04]  /*ed80*/  FADD.FTZ R2, R190, R2 ;  /* 0x00000002be027221 */ /* 0x000fe80000010000 */
        /* <DEDUP_REMOVED lines=8> */
[C---:B---3--:R-:W-:Y:S08]  /*ee10*/  HMMA.16816.F32.BF16 R76, R136.reuse, R16, R76 ;  /* 0x00000010884c723c */ /* 0x048ff0000004184c */
[C---:B------:R-:W-:Y:S08]  /*ee20*/  HMMA.16816.F32.BF16 R80, R136.reuse, R18, R80 ;  /* 0x000000128850723c */ /* 0x040ff00000041850 */
[C---:B-----5:R-:W-:Y:S08]  /*ee30*/  HMMA.16816.F32.BF16 R84, R136.reuse, R20, R84 ;  /* 0x000000148854723c */ /* 0x060ff00000041854 */
[C---:B------:R-:W-:Y:S08]  /*ee40*/  HMMA.16816.F32.BF16 R88, R136.reuse, R22, R88 ;  /* 0x000000168858723c */ /* 0x040ff00000041858 */
[C---:B------:R-:W-:Y:S08]  /*ee50*/  HMMA.16816.F32.BF16 R92, R136.reuse, R24, R92 ;  /* 0x00000018885c723c */ /* 0x040ff0000004185c */
[C---:B------:R-:W-:Y:S08]  /*ee60*/  HMMA.16816.F32.BF16 R96, R136.reuse, R26, R96 ;  /* 0x0000001a8860723c */ /* 0x040ff00000041860 */
[C---:B------:R-:W-:Y:S08]  /*ee70*/  HMMA.16816.F32.BF16 R100, R136.reuse, R28, R100 ;  /* 0x0000001c8864723c */ /* 0x040ff00000041864 */
[C---:B------:R-:W-:Y:S08]  /*ee80*/  HMMA.16816.F32.BF16 R104, R136.reuse, R30, R104 ;  /* 0x0000001e8868723c */ /* 0x040ff00000041868 */
[C---:B-1----:R-:W-:Y:S07]  /*ee90*/  HMMA.16816.F32.BF16 R108, R136.reuse, R4, R108 ;  /* 0x00000004886c723c */ /* 0x042fee000004186c */
[----:B------:R-:W-:Y:S01]  /*eea0*/  FADD.FTZ R4, R189, R2 ;  /* 0x00000002bd047221 */ /* 0x000fe20000010000 */
[C---:B------:R-:W-:Y:S04]  /*eeb0*/  HMMA.16816.F32.BF16 R112, R136.reuse, R6, R112 ;  /* 0x000000068870723c */ /* 0x040fe80000041870 */
[----:B------:R-:W-:Y:S02]  /*eec0*/  FADD.FTZ R4, R247, R4 ;  /* 0x00000004f7047221 */ /* 0x000fe40000010000 */
[----:B------:R-:W-:Y:S02]  /*eed0*/  FADD.FTZ R2, R245, R0 ;  /* 0x00000000f5027221 */ /* 0x000fe40000010000 */
[----:B------:R-:W-:Y:S01]  /*eee0*/  FADD.FTZ R0, R246, R4 ;  /* 0x00000004f6007221 */ /* 0x000fe20000010000 */
[C---:B--2---:R-:W-:Y:S03]  /*eef0*/  HMMA.16816.F32.BF16 R116, R136.reuse, R8, R116 ;  /* 0x000000088874723c */ /* 0x044fe60000041874 */
[----:B------:R-:W-:Y:S02]  /*ef00*/  FADD.FTZ R2, R244, R2 ;  /* 0x00000002f4027221 */ /* 0x000fe40000010000 */
[----:B------:R-:W-:Y:S02]  /*ef10*/  FADD.FTZ R0, R243, R0 ;  /* 0x00000000f3007221 */ /* 0x000fe40000010000 */
[----:B------:R-:W-:Y:S01]  /*ef20*/  FADD.FTZ R2, R210, R2 ;  /* 0x00000002d2027221 */ /* 0x000fe20000010000 */
        /* <DEDUP_REMOVED lines=11> */
[----:B------:R-:W-:Y:S04]  /*efe0*/  FADD.FTZ R0, R187, R0 ;  /* 0x00000000bb007221 */ /* 0x000fe80000010000 */
[----:B------:R-:W-:Y:S02]  /*eff0*/  FADD.FTZ R4, R185, R2 ;  /* 0x00000002b9047221 */ /* 0x000fe40000010000 */
[----:B------:R-:W-:Y:S02]  /*f000*/  FADD.FTZ R2, R184, R0 ;  /* 0x00000000b8027221 */ /* 0x000fe40000010000 */
[----:B------:R-:W-:Y:S02]  /*f010*/  FADD.FTZ R0, R182, R4 ;  /* 0x00000004b6007221 */ /* 0x000fe40000010000 */
[----:B------:R-:W-:Y:S02]  /*f020*/  FADD.FTZ R2, R183, R2 ;  /* 0x00000002b7027221 */ /* 0x000fe40000010000 */
[----:B------:R-:W-:Y:S02]  /*f030*/  FADD.FTZ R0, R181, R0 ;  /* 0x00000000b5007221 */ /* 0x000fe40000010000 */
[----:B------:R-:W-:Y:S02]  /*f040*/  FADD.FTZ R2, R180, R2 ;  /* 0x00000002b4027221 */ /* 0x000fe40000010000 */
[----:B------:R-:W-:Y:S02]  /*f050*/  FADD.FTZ R0, R135, R0 ;  /* 0x0000000087007221 */ /* 0x000fe40000010000 */
[----:B------:R-:W-:Y:S01]  /*f060*/  FADD.FTZ R2, R134, R2 ;  /* 0x0000000286027221 */ /* 0x000fe20000010000 */
[----:B------:R-:W-:Y:S01]  /*f070*/  MOV R134, R3 ;  /* 0x0000000300867202 */ /* 0x000fe20000000f00 */
[----:B------:R-:W-:Y:S01]  /*f080*/  FADD.FTZ R0, R133, R0 ;  /* 0x0000000085007221 */ /* 0x000fe20000010000 */
[----:B------:R-:W-:Y:S02]  /*f090*/  MOV R133, R132 ;  /* 0x0000008400857202 */ /* 0x000fe40000000f00 */
[----:B------:R1:W-:Y:S04]  /*f0a0*/  STL [R1], R2 ;  /* 0x0000000201007387 */ /* 0x0003e80000100800 */
[----:B------:R1:W-:Y:S01]  /*f0b0*/  STL [R1+0x4], R0 ;  /* 0x0000040001007387 */ /* 0x0003e20000100800 */
[----:B------:R-:W-:-:S05]  /*f0c0*/  @P0 BRA `(.L_x_1004) ;  /* 0xffffc6f000000947 */ /* 0x000fca000383ffff */
.L_x_1001:
[----:B------:R-:W-:-:S06]  /*f0d0*/  UISETP.GE.AND UP0, UPT, UR21, UR7, UPT ;  /* 0x000000071500728c */ /* 0x000fcc000bf06270 */
[----:B------:R-:W-:-:S13]  /*f0e0*/  PLOP3.LUT P0, PT, PT, PT, UP0, 0x40, 0x0 ;  /* 0x000000000000781c */ /* 0x000fda0003f0e808 */
[----:B------:R-:W-:Y:S05]  /*f0f0*/  @P0 BRA `(.L_x_1005) ;  /* 0x0000457000000947 */ /* 0x000fea0003800000 */
[C---:B-1----:R-:W-:Y:S01]  /*f100*/  IMAD.SHL.U32 R0, R252.reuse, 0x2, RZ ;  /* 0x00000002fc007824 */ /* 0x042fe200078e00ff */
[----:B------:R-:W-:Y:S01]  /*f110*/  SHF.R.S32.HI R249, RZ, 0x1f, R252 ;  /* 0x0000001ffff97819 */ /* 0x000fe200000114fc */
[----:B------:R-:W-:Y:S01]  /*f120*/  IMAD.MOV.U32 R134, RZ, RZ, R3 ;  /* 0x000000ffff867224 */ /* 0x000fe200078e0003 */
[C---:B------:R-:W-:Y:S01]  /*f130*/  IADD3 R6, R252.reuse, 0x40, RZ ;  /* 0x00000040fc067810 */ /* 0x040fe20007ffe0ff */
[----:B------:R-:W-:Y:S01]  /*f140*/  IMAD.MOV.U32 R133, RZ, RZ, R132 ;  /* 0x000000ffff857224 */ /* 0x000fe200078e0084 */
[C---:B------:R-:W-:Y:S01]  /*f150*/  IADD3 R2, R252.reuse, 0x80, RZ ;  /* 0x00000080fc027810 */ /* 0x040fe20007ffe0ff */
[----:B------:R-:W2:Y:S01]  /*f160*/  LDL.LU R0, [R1+0x14] ;  /* 0x0000140001007983 */ /* 0x000ea20000300800 */
[C---:B------:R-:W-:Y:S02]  /*f170*/  IADD3 R7, R252.reuse, 0x40, RZ ;  /* 0x00000040fc077810 */ /* 0x040fe40007ffe0ff */
[----:B------:R-:W-:Y:S01]  /*f180*/  IADD3 R4, R252, 0x80, RZ ;  /* 0x00000080fc047810 */ /* 0x000fe20007ffe0ff */
[----:B------:R-:W3:Y:S01]  /*f190*/  LDL.LU R5, [R1+0x18] ;  /* 0x0000180001057983 */ /* 0x000ee20000300800 */
[----:B------:R-:W-:-:S02]  /*f1a0*/  SHF.R.S32.HI R6, RZ, 0x1f, R6 ;  /* 0x0000001fff067819 */ /* 0x000fc40000011406 */
[----:B------:R-:W-:Y:S02]  /*f1b0*/  SHF.R.S32.HI R2, RZ, 0x1f, R2 ;  /* 0x0000001fff027819 */ /* 0x000fe40000011402 */
[----:B------:R-:W-:Y:S02]  /*f1c0*/  LEA.HI R6, R6, R7, RZ, 0x3 ;  /* 0x0000000706067211 */ /* 0x000fe400078f18ff */
[----:B------:R-:W-:Y:S02]  /*f1d0*/  LEA.HI R2, R2, R4, RZ, 0x3 ;  /* 0x0000000402027211 */ /* 0x000fe400078f18ff */
[----:B------:R-:W-:Y:S02]  /*f1e0*/  LOP3.LUT R6, R6, 0xfffffff8, RZ, 0xc0, !PT ;  /* 0xfffffff806067812 */ /* 0x000fe400078ec0ff */
[----:B------:R-:W-:Y:S01]  /*f1f0*/  LOP3.LUT R2, R2, 0xfffffff8, RZ, 0xc0, !PT ;  /* 0xfffffff802027812 */ /* 0x000fe200078ec0ff */
[----:B------:R-:W-:Y:S01]  /*f200*/  IMAD.SHL.U32 R243, R250, 0x2, RZ ;  /* 0x00000002faf37824 */ /* 0x000fe200078e00ff */
[----:B------:R-:W-:Y:S01]  /*f210*/  SHF.L.U64.HI R249, R252, 0x1, R249 ;  /* 0x00000001fcf97819 */ /* 0x000fe200000102f9 */
[----:B------:R-:W-:-:S02]  /*f220*/  IMAD.SHL.U32 R247, R6, 0x2, RZ ;  /* 0x0000000206f77824 */ /* 0x000fc400078e00ff */
[----:B------:R-:W-:Y:S01]  /*f230*/  IMAD.SHL.U32 R245, R2, 0x2, RZ ;  /* 0x0000000202f57824 */ /* 0x000fe200078e00ff */
[----:B--2---:R-:W-:Y:S02]  /*f240*/  SHF.L.U64.HI R248, R6, 0x1, R0 ;  /* 0x0000000106f87819 */ /* 0x004fe40000010200 */
[----:B------:R-:W-:Y:S02]  /*f250*/  SHF.R.S32.HI R0, RZ, 0x1f, R250 ;  /* 0x0000001fff007819 */ /* 0x000fe400000114fa */
[----:B---3--:R-:W-:Y:S02]  /*f260*/  SHF.L.U64.HI R246, R2, 0x1, R5 ;  /* 0x0000000102f67819 */ /* 0x008fe40000010205 */
[----:B------:R-:W-:Y:S02]  /*f270*/  SHF.L.U64.HI R244, R250, 0x1, R0 ;  /* 0x00000001faf47819 */ /* 0x000fe40000010200 */
.L_x_1015:
[----:B-1----:R-:W-:Y:S01]  /*f280*/  SHF.R.S32.HI R0, RZ, 0x1f, R242 ;  /* 0x0000001fff007819 */ /* 0x002fe200000114f2 */
[----:B------:R-:W-:Y:S01]  /*f290*/  IMAD.WIDE.U32 R2, R242, c[0x0][0x208], RZ ;  /* 0x00008200f2027a25 */ /* 0x000fe200078e00ff */
[----:B------:R-:W-:Y:S01]  /*f2a0*/  SHF.R.S32.HI R4, RZ, 0x1f, R240 ;  /* 0x0000001fff047819 */ /* 0x000fe200000114f0 */
[----:B------:R-:W-:Y:S04]  /*f2b0*/  DEPBAR.LE SB0, 0x0 ;  /* 0x000080000000791a */ /* 0x000fe80000000000 */
[----:B------:R-:W-:Y:S01]  /*f2c0*/  IMAD R0, R0, c[0x0][0x208], RZ ;  /* 0x0000820000007a24 */ /* 0x000fe200078e02ff */
[----:B------:R-:W-:Y:S01]  /*f2d0*/  BAR.SYNC.DEFER_BLOCKING 0x0 ;  /* 0x0000000000007b1d */ /* 0x000fe20000010000 */
[----:B------:R-:W-:Y:S01]  /*f2e0*/  IMAD R4, R4, c[0x0][0x218], RZ ;  /* 0x0000860004047a24 */ /* 0x000fe200078e02ff */
[----:B------:R-:W-:Y:S01]  /*f2f0*/  ISETP.GE.AND P2, PT, R252, c[0x0][0x1d4], PT ;  /* 0x00007500fc007a0c */ /* 0x000fe20003f46270 */
[----:B------:R-:W-:Y:S01]  /*f300*/  IMAD R0, R242, c[0x0][0x20c], R0 ;  /* 0x00008300f2007a24 */ /* 0x000fe200078e0200 */
[----:B------:R-:W-:Y:S01]  /*f310*/  SHF.L.U32 R250, R252, 0x1, RZ ;  /* 0x00000001fcfa7819 */ /* 0x000fe200000006ff */
[C---:B------:R-:W-:Y:S01]  /*f320*/  IMAD R4, R240.reuse, c[0x0][0x21c], R4 ;  /* 0x00008700f0047a24 */ /* 0x040fe200078e0204 */
[----:B------:R-:W-:Y:S02]  /*f330*/  UISETP.GT.AND UP0, UPT, UR21, UR7, UPT ;  /* 0x000000071500728c */ /* 0x000fe4000bf04270 */
[----:B------:R-:W-:Y:S05]  /*f340*/  IADD3 R3, R3, R0, RZ ;  /* 0x0000000003037210 */ /* 0x000fea0007ffe0ff */
[----:B------:R-:W-:Y:S05]  /*f350*/  IMAD.WIDE.U32 R2, R240, c[0x0][0x218], R2 ;  /* 0x00008600f0027a25 */ /* 0x000fea00078e0002 */
[----:B------:R-:W-:Y:S04]  /*f360*/  IADD3 R0, P0, R2, UR14, RZ ;  /* 0x0000000e02007c10 */ /* 0x000fe8000ff1e0ff */
[----:B------:R-:W-:Y:S02]  /*f370*/  IADD3.X R4, R3, UR19, R4, P0, !PT ;  /* 0x0000001303047c10 */ /* 0x000fe400087fe404 */
[C---:B------:R-:W-:Y:S01]  /*f380*/  LEA R3, P0, R0.reuse, c[0x0][0x1f8], 0x1 ;  /* 0x00007e0000037a11 */ /* 0x040fe200078008ff */
[----:B-----5:R-:W-:Y:S03]  /*f390*/  LDSM.16.M88.4 R32, [R219+0x10100] ;  /* 0x01010000db20783b */ /* 0x020fe60000000200 */
[----:B------:R-:W-:Y:S03]  /*f3a0*/  LEA.HI.X R20, R0, c[0x0][0x1fc], R4, 0x1, P0 ;  /* 0x00007f0000147a11 */ /* 0x000fe600000f0c04 */
[----:B------:R-:W-:Y:S06]  /*f3b0*/  SHFL.IDX PT, R0, R3, RZ, 0x181f ;  /* 0x00181fff03007589 */ /* 0x000fec00000e0000 */
[----:B------:R-:W-:Y:S06]  /*f3c0*/  SHFL.IDX PT, R2, R20, RZ, 0x181f ;  /* 0x00181fff14027589 */ /* 0x000fec00000e0000 */
[----:B------:R-:W1:Y:S06]  /*f3d0*/  LDSM.16.M88.4 R8, [R212+0x8100] ;  /* 0x00810000d408783b */ /* 0x000e6c0000000200 */
[----:B------:R-:W2:Y:S06]  /*f3e0*/  SHFL.IDX PT, R3, R3, 0x1, 0x181f ;  /* 0x00381f0003037f89 */ /* 0x000eac00000e0000 */
[----:B------:R-:W-:Y:S06]  /*f3f0*/  LDSM.16.M88.4 R16, [R212+0x8900] ;  /* 0x00890000d410783b */ /* 0x000fec0000000200 */
[----:B------:R-:W-:Y:S06]  /*f400*/  LDSM.16.M88.4 R24, [R212+0x9100] ;  /* 0x00910000d418783b */ /* 0x000fec0000000200 */
[----:B------:R-:W-:Y:S06]  /*f410*/  LDSM.16.M88.4 R136, [R212+0x9900] ;  /* 0x00990000d488783b */ /* 0x000fec0000000200 */
[----:B------:R-:W-:Y:S06]  /*f420*/  LDSM.16.M88.4 R172, [R220+0x10100] ;  /* 0x01010000dcac783b */ /* 0x000fec0000000200 */
[----:B------:R-:W-:Y:S01]  /*f430*/  LDSM.16.M88.4 R176, [R223] ;  /* 0x00000000dfb0783b */ /* 0x000fe20000000200 */
[C---:B-1----:R-:W-:Y:S05]  /*f440*/  HMMA.16816.F32.BF16 R4, R32.reuse, R8, RZ ;  /* 0x000000082004723c */ /* 0x042fea00000418ff */
[----:B------:R-:W-:Y:S01]  /*f450*/  LDSM.16.M88.4 R180, [R238] ;  /* 0x00000000eeb4783b */ /* 0x000fe20000000200 */
[----:B------:R-:W-:Y:S06]  /*f460*/  IADD3 R28, P0, R0, R250, RZ ;  /* 0x000000fa001c7210 */ /* 0x000fec0007f1e0ff */
[----:B------:R-:W-:Y:S01]  /*f470*/  IADD3.X R29, R2, R249, RZ, P0, !PT ;  /* 0x000000f9021d7210 */ /* 0x000fe200007fe4ff */
[C---:B------:R-:W-:Y:S01]  /*f480*/  HMMA.16816.F32.BF16 R8, R32.reuse, R10, RZ ;  /* 0x0000000a2008723c */ /* 0x040fe200000418ff */
[----:B------:R-:W-:Y:S01]  /*f490*/  LDSM.16.M88.4 R184, [R237] ;  /* 0x00000000edb8783b */ /* 0x000fe20000000200 */
[----:B------:R-:W-:Y:S05]  /*f4a0*/  IADD3 R14, P0, R0, R247, RZ ;  /* 0x000000f7000e7210 */ /* 0x000fea0007f1e0ff */
[----:B------:R-:W-:Y:S01]  /*f4b0*/  LDSM.16.M88.4 R188, [R236] ;  /* 0x00000000ecbc783b */ /* 0x000fe20000000200 */
[----:B------:R-:W-:Y:S04]  /*f4c0*/  IADD3.X R15, R2, R248, RZ, P0, !PT ;  /* 0x000000f8020f7210 */ /* 0x000fe800007fe4ff */
[----:B------:R-:W-:Y:S01]  /*f4d0*/  IADD3 R12, P0, R0, R245, RZ ;  /* 0x000000f5000c7210 */ /* 0x000fe20007f1e0ff */
[----:B------:R-:W1:Y:S03]  /*f4e0*/  SHFL.IDX PT, R20, R20, 0x1, 0x181f ;  /* 0x00381f0014147f89 */ /* 0x000e6600000e0000 */
[----:B------:R-:W-:Y:S02]  /*f4f0*/  IADD3.X R13, R2, R246, RZ, P0, !PT ;  /* 0x000000f6020d7210 */ /* 0x000fe400007fe4ff */
[----:B------:R-:W-:Y:S01]  /*f500*/  IADD3 R192, P0, R0, R243, RZ ;  /* 0x000000f300c07210 */ /* 0x000fe20007f1e0ff */
[----:B------:R-:W-:Y:S01]  /*f510*/  @!PT LDS RZ, [RZ] ;  /* 0x00000000fffff984 */ /* 0x000fe20000000800 */
[----:B------:R-:W-:Y:S01]  /*f520*/  @!PT LDS RZ, [RZ] ;  /* 0x00000000fffff984 */ /* 0x000fe20000000800 */
[----:B------:R3:W-:Y:S03]  /*f530*/  LDGSTS.E.BYPASS.LTC128B.128 [R241], [R28.64], !P2 ;  /* 0x000000001cf17fae */ /* 0x0007e6000d101d50 */
[----:B------:R-:W-:Y:S02]  /*f540*/  IADD3.X R193, R2, R244, RZ, P0, !PT ;  /* 0x000000f402c17210 */ /* 0x000fe400007fe4ff */
[C---:B--2---:R-:W-:Y:S01]  /*f550*/  IADD3 R30, P0, R3.reuse, R250, RZ ;  /* 0x000000fa031e7210 */ /* 0x044fe20007f1e0ff */
[----:B------:R2:W-:Y:S06]  /*f560*/  LDGSTS.E.BYPASS.LTC128B.128 [R241+0x2000], [R14.64], !P6 ;  /* 0x020000000ef17fae */ /* 0x0005ec000f101d50 */
[----:B------:R2:W-:Y:S06]  /*f570*/  LDGSTS.E.BYPASS.LTC128B.128 [R241+0x4000], [R12.64], !P5 ;  /* 0x040000000cf17fae */ /* 0x0005ec000e901d50 */
[----:B------:R4:W-:Y:S01]  /*f580*/  LDGSTS.E.BYPASS.LTC128B.128 [R241+0x6000], [R192.64], !P4 ;  /* 0x06000000c0f17fae */ /* 0x0009e2000e101d50 */
[C---:B-1----:R-:W-:Y:S02]  /*f590*/  IADD3.X R31, R20.reuse, R249, RZ, P0, !PT ;  /* 0x000000f9141f7210 */ /* 0x042fe400007fe4ff */
[C---:B------:R-:W-:Y:S03]  /*f5a0*/  IADD3 R22, P0, R3.reuse, R247, RZ ;  /* 0x000000f703167210 */ /* 0x040fe60007f1e0ff */
[----:B------:R1:W-:Y:S01]  /*f5b0*/  LDGSTS.E.BYPASS.LTC128B.128 [R241+0x1000], [R30.64], !P2 ;  /* 0x010000001ef17fae */ /* 0x0003e2000d101d50 */
[C---:B------:R-:W-:Y:S02]  /*f5c0*/  IADD3.X R23, R20.reuse, R248, RZ, P0, !PT ;  /* 0x000000f814177210 */ /* 0x040fe400007fe4ff */
[C---:B---3--:R-:W-:Y:S03]  /*f5d0*/  IADD3 R28, P0, R3.reuse, R245, RZ ;  /* 0x000000f5031c7210 */ /* 0x048fe60007f1e0ff */
[----:B------:R3:W-:Y:S01]  /*f5e0*/  LDGSTS.E.BYPASS.LTC128B.128 [R241+0x3000], [R22.64], !P6 ;  /* 0x0300000016f17fae */ /* 0x0007e2000f101d50 */
[C---:B------:R-:W-:Y:S02]  /*f5f0*/  IADD3.X R29, R20.reuse, R246, RZ, P0, !PT ;  /* 0x000000f6141d7210 */ /* 0x040fe400007fe4ff */
[----:B------:R-:W-:Y:S03]  /*f600*/  IADD3 R2, P0, R3, R243, RZ ;  /* 0x000000f303027210 */ /* 0x000fe60007f1e0ff */
[----:B------:R1:W-:Y:S01]  /*f610*/  LDGSTS.E.BYPASS.LTC128B.128 [R241+0x5000], [R28.64], !P5 ;  /* 0x050000001cf17fae */ /* 0x0003e2000e901d50 */
[----:B------:R-:W-:Y:S01]  /*f620*/  IADD3.X R3, R20, R244, RZ, P0, !PT ;  /* 0x000000f414037210 */ /* 0x000fe200007fe4ff */
[C---:B--2---:R-:W-:Y:S01]  /*f630*/  HMMA.16816.F32.BF16 R12, R32.reuse, R16, RZ ;  /* 0x00000010200c723c */ /* 0x044fe200000418ff */
[----:B------:R-:W-:Y:S03]  /*f640*/  PLOP3.LUT P0, PT, PT, PT, UP0, 0x40, 0x0 ;  /* 0x000000000000781c */ /* 0x000fe60003f0e808 */
[----:B------:R2:W-:Y:S04]  /*f650*/  LDGSTS.E.BYPASS.LTC128B.128 [R241+0x7000], [R2.64], !P4 ;  /* 0x0700000002f17fae */ /* 0x0005e8000e101d50 */
[C---:B------:R-:W-:Y:S02]  /*f660*/  HMMA.16816.F32.BF16 R16, R32.reuse, R18, RZ ;  /* 0x000000122010723c */ /* 0x040fe400000418ff */
[----:B----4-:R-:W-:Y:S06]  /*f670*/  LDSM.16.M88.4 R192, [R222+0x10100] ;  /* 0x01010000dec0783b */ /* 0x010fec0000000200 */
[----:B------:R-:W0:Y:S01]  /*f680*/  LDGDEPBAR ;  /* 0x00000000000079af */ /* 0x000e220000000000 */
[C---:B---3--:R-:W-:Y:S05]  /*f690*/  HMMA.16816.F32.BF16 R20, R32.reuse, R24, RZ ;  /* 0x000000182014723c */ /* 0x048fea00000418ff */
[----:B------:R-:W3:Y:S03]  /*f6a0*/  LDSM.16.M88.4 R196, [R218+0x8100] ;  /* 0x00810000dac4783b */ /* 0x000ee60000000200 */
[C---:B------:R-:W-:Y:S03]  /*f6b0*/  HMMA.16816.F32.BF16 R24, R32.reuse, R26, RZ ;  /* 0x0000001a2018723c */ /* 0x040fe600000418ff */
[----:B------:R-:W-:Y:S06]  /*f6c0*/  LDSM.16.M88.4 R200, [R212+0xa100] ;  /* 0x00a10000d4c8783b */ /* 0x000fec0000000200 */
[----:B------:R-:W-:Y:S01]  /*f6d0*/  LDSM.16.M88.4 R204, [R212+0xa900] ;  /* 0x00a90000d4cc783b */ /* 0x000fe20000000200 */
[C---:B-1----:R-:W-:Y:S05]  /*f6e0*/  HMMA.16816.F32.BF16 R28, R32.reuse, R136, RZ ;  /* 0x00000088201c723c */ /* 0x042fea00000418ff */
[----:B------:R-:W-:Y:S03]  /*f6f0*/  LDSM.16.M88.4 R208, [R212+0xc100] ;  /* 0x00c10000d4d0783b */ /* 0x000fe60000000200 */
[----:B------:R-:W-:Y:S03]  /*f700*/  HMMA.16816.F32.BF16 R32, R32, R138, RZ ;  /* 0x0000008a2020723c */ /* 0x000fe600000418ff */
[----:B------:R-:W1:Y:S05]  /*f710*/  LDSM.16.M88.4 R136, [R218+0x8900] ;  /* 0x00890000da88783b */ /* 0x000e6a0000000200 */
        /* <DEDUP_REMOVED lines=8> */
[----:B------:R-:W-:Y:S07]  /*f7a0*/  LDSM.16.M88.4 R184, [R217] ;  /* 0x00000000d9b8783b */ /* 0x000fee0000000200 */
[C---:B------:R-:W-:Y:S08]  /*f7b0*/  HMMA.16816.F32.BF16 R28, R172.reuse, R188, R28 ;  /* 0x000000bcac1c723c */ /* 0x040ff0000004181c */
[----:B------:R-:W-:Y:S01]  /*f7c0*/  HMMA.16816.F32.BF16 R32, R172, R190, R32 ;  /* 0x000000beac20723c */ /* 0x000fe20000041820 */
[----:B------:R-:W2:Y:S06]  /*f7d0*/  LDSM.16.M88.4 R172, [R221+0x10100] ;  /* 0x01010000ddac783b */ /* 0x000eac0000000200 */
[----:B------:R-:W2:Y:S01]  /*f7e0*/  LDSM.16.M88.4 R188, [R217+0x800] ;  /* 0x00080000d9bc783b */ /* 0x000ea20000000200 */
[C---:B---3--:R-:W-:Y:S08]  /*f7f0*/  HMMA.16816.F32.BF16 R4, R192.reuse, R196, R4 ;  /* 0x000000c4c004723c */ /* 0x048ff00000041804 */
[C---:B------:R-:W-:Y:S01]  /*f800*/  HMMA.16816.F32.BF16 R8, R192.reuse, R198, R8 ;  /* 0x000000c6c008723c */ /* 0x040fe20000041808 */
[----:B------:R-:W3:Y:S07]  /*f810*/  LDSM.16.M88.4 R196, [R217+0x1000] ;  /* 0x00100000d9c4783b */ /* 0x000eee0000000200 */
        /* <DEDUP_REMOVED lines=8> */
[----:B------:R-:W1:Y:S06]  /*f8a0*/  LDSM.16.M88.4 R180, [R212+0xb100] ;  /* 0x00b10000d4b4783b */ /* 0x000e6c0000000200 */
[----:B------:R-:W-:Y:S01]  /*f8b0*/  LDSM.16.M88.4 R192, [R235] ;  /* 0x00000000ebc0783b */ /* 0x000fe20000000200 */
[C---:B--2---:R-:W-:Y:S08]  /*f8c0*/  HMMA.16816.F32.BF16 R4, R172.reuse, R184, R4 ;  /* 0x000000b8ac04723c */ /* 0x044ff00000041804 */
[C---:B------:R-:W-:Y:S01]  /*f8d0*/  HMMA.16816.F32.BF16 R8, R172.reuse, R186, R8 ;  /* 0x000000baac08723c */ /* 0x040fe20000041808 */
[----:B------:R-:W2:Y:S07]  /*f8e0*/  LDSM.16.M88.4 R184, [R212+0xb900] ;  /* 0x00b90000d4b8783b */ /* 0x000eae0000000200 */
[C---:B------:R-:W-:Y:S08]  /*f8f0*/  HMMA.16816.F32.BF16 R12, R172.reuse, R188, R12 ;  /* 0x000000bcac0c723c */ /* 0x040ff0000004180c */
[C---:B------:R-:W-:Y:S01]  /*f900*/  HMMA.16816.F32.BF16 R16, R172.reuse, R190, R16 ;  /* 0x000000beac10723c */ /* 0x040fe20000041810 */
[----:B------:R-:W2:Y:S07]  /*f910*/  LDSM.16.M88.4 R188, [R220+0x14100] ;  /* 0x01410000dcbc783b */ /* 0x000eae0000000200 */
[C---:B---3--:R-:W-:Y:S08]  /*f920*/  HMMA.16816.F32.BF16 R20, R172.reuse, R196, R20 ;  /* 0x000000c4ac14723c */ /* 0x048ff00000041814 */
[C---:B------:R-:W-:Y:S01]  /*f930*/  HMMA.16816.F32.BF16 R24, R172.reuse, R198, R24 ;  /* 0x000000c6ac18723c */ /* 0x040fe20000041818 */
[----:B------:R-:W3:Y:S07]  /*f940*/  LDSM.16.M88.4 R196, [R234] ;  /* 0x00000000eac4783b */ /* 0x000eee0000000200 */
[C---:B-1----:R-:W-:Y:S08]  /*f950*/  HMMA.16816.F32.BF16 R28, R172.reuse, R136, R28 ;  /* 0x00000088ac1c723c */ /* 0x042ff0000004181c */
[----:B------:R-:W-:Y:S01]  /*f960*/  HMMA.16816.F32.BF16 R32, R172, R138, R32 ;  /* 0x0000008aac20723c */ /* 0x000fe20000041820 */
[----:B------:R-:W1:Y:S06]  /*f970*/  LDSM.16.M88.4 R136, [R233] ;  /* 0x00000000e988783b */ /* 0x000e6c0000000200 */
[----:B------:R-:W1:Y:S01]  /*f980*/  LDSM.16.M88.4 R172, [R232] ;  /* 0x00000000e8ac783b */ /* 0x000e620000000200 */
[C---:B----4-:R-:W-:Y:S08]  /*f990*/  HMMA.16816.F32.BF16 R4, R176.reuse, R200, R4 ;  /* 0x000000c8b004723c */ /* 0x050ff00000041804 */
[C---:B------:R-:W-:Y:S01]  /*f9a0*/  HMMA.16816.F32.BF16 R8, R176.reuse, R202, R8 ;  /* 0x000000cab008723c */ /* 0x040fe20000041808 */
[----:B------:R-:W-:Y:S07]  /*f9b0*/  LDSM.16.M88.4 R200, [R218+0xa100] ;  /* 0x00a10000dac8783b */ /* 0x000fee0000000200 */
[C---:B------:R-:W-:Y:S08]  /*f9c0*/  HMMA.16816.F32.BF16 R12, R176.reuse, R204, R12 ;  /* 0x000000ccb00c723c */ /* 0x040ff0000004180c */
[C---:B------:R-:W-:Y:S01]  /*f9d0*/  HMMA.16816.F32.BF16 R16, R176.reuse, R206, R16 ;  /* 0x000000ceb010723c */ /* 0x040fe20000041810 */
[----:B------:R-:W-:Y:S07]  /*f9e0*/  LDSM.16.M88.4 R204, [R218+0xa900] ;  /* 0x00a90000dacc783b */ /* 0x000fee0000000200 */
[C---:B------:R-:W-:Y:S08]  /*f9f0*/  HMMA.16816.F32.BF16 R20, R176.reuse, R180, R20 ;  /* 0x000000b4b014723c */ /* 0x040ff00000041814 */
[C---:B------:R-:W-:Y:S01]  /*fa00*/  HMMA.16816.F32.BF16 R24, R176.reuse, R182, R24 ;  /* 0x000000b6b018723c */ /* 0x040fe20000041818 */
[----:B------:R-:W4:Y:S07]  /*fa10*/  LDSM.16.M88.4 R180, [R222+0x14100] ;  /* 0x01410000deb4783b */ /* 0x000f2e0000000200 */
[C---:B--2---:R-:W-:Y:S08]  /*fa20*/  HMMA.16816.F32.BF16 R28, R176.reuse, R184, R28 ;  /* 0x000000b8b01c723c */ /* 0x044ff0000004181c */
[----:B------:R-:W-:Y:S01]  /*fa30*/  HMMA.16816.F32.BF16 R32, R176, R186, R32 ;  /* 0x000000bab020723c */ /* 0x000fe20000041820 */
[----:B------:R-:W2:Y:S06]  /*fa40*/  LDSM.16.M88.4 R176, [R218+0xb100] ;  /* 0x00b10000dab0783b */ /* 0x000eac0000000200 */
[----:B------:R-:W-:Y:S01]  /*fa50*/  LDSM.16.M88.4 R184, [R221+0x14100] ;  /* 0x01410000ddb8783b */ /* 0x000fe20000000200 */
[C---:B------:R-:W-:Y:S08]  /*fa60*/  HMMA.16816.F32.BF16 R4, R188.reuse, R192, R4 ;  /* 0x000000c0bc04723c */ /* 0x040ff00000041804 */
[C---:B------:R-:W-:Y:S01]  /*fa70*/  HMMA.16816.F32.BF16 R8, R188.reuse, R194, R8 ;  /* 0x000000c2bc08723c */ /* 0x040fe20000041808 */
[----:B------:R-:W-:Y:S07]  /*fa80*/  LDSM.16.M88.4 R192, [R217+0x2000] ;  /* 0x00200000d9c0783b */ /* 0x000fee0000000200 */
[C---:B---3--:R-:W-:Y:S08]  /*fa90*/  HMMA.16816.F32.BF16 R12, R188.reuse, R196, R12 ;  /* 0x000000c4bc0c723c */ /* 0x048ff0000004180c */
[C---:B------:R-:W-:Y:S01]  /*faa0*/  HMMA.16816.F32.BF16 R16, R188.reuse, R198, R16 ;  /* 0x000000c6bc10723c */ /* 0x040fe20000041810 */
[----:B------:R-:W-:Y:S07]  /*fab0*/  LDSM.16.M88.4 R196, [R217+0x3800] ;  /* 0x00380000d9c4783b */ /* 0x000fee0000000200 */
[C---:B-1----:R-:W-:Y:S08]  /*fac0*/  HMMA.16816.F32.BF16 R20, R188.reuse, R136, R20 ;  /* 0x00000088bc14723c */ /* 0x042ff00000041814 */
[C---:B------:R-:W-:Y:S01]  /*fad0*/  HMMA.16816.F32.BF16 R24, R188.reuse, R138, R24 ;  /* 0x0000008abc18723c */ /* 0x040fe20000041818 */
[----:B------:R-:W1:Y:S07]  /*fae0*/  LDSM.16.M88.4 R136, [R218+0xb900] ;  /* 0x00b90000da88783b */ /* 0x000e6e0000000200 */
[C---:B------:R-:W-:Y:S08]  /*faf0*/  HMMA.16816.F32.BF16 R28, R188.reuse, R172, R28 ;  /* 0x000000acbc1c723c */ /* 0x040ff0000004181c */
[----:B------:R-:W-:Y:S01]  /*fb00*/  HMMA.16816.F32.BF16 R32, R188, R174, R32 ;  /* 0x000000aebc20723c */ /* 0x000fe20000041820 */
[----:B------:R-:W3:Y:S06]  /*fb10*/  LDSM.16.M88.4 R172, [R217+0x2800] ;  /* 0x00280000d9ac783b */ /* 0x000eec0000000200 */
[----:B------:R-:W1:Y:S01]  /*fb20*/  LDSM.16.M88.4 R188, [R217+0x3000] ;  /* 0x00300000d9bc783b */ /* 0x000e620000000200 */
[C---:B----4-:R-:W-:Y:S08]  /*fb30*/  HMMA.16816.F32.BF16 R4, R180.reuse, R200, R4 ;  /* 0x000000c8b404723c */ /* 0x050ff00000041804 */
[C---:B------:R-:W-:Y:S01]  /*fb40*/  HMMA.16816.F32.BF16 R8, R180.reuse, R202, R8 ;  /* 0x000000cab408723c */ /* 0x040fe20000041808 */
[----:B------:R-:W4:Y:S07]  /*fb50*/  LDSM.16.M88.4 R200, [R219+0x18100] ;  /* 0x01810000dbc8783b */ /* 0x000f2e0000000200 */
[C---:B------:R-:W-:Y:S08]  /*fb60*/  HMMA.16816.F32.BF16 R12, R180.reuse, R204, R12 ;  /* 0x000000ccb40c723c */ /* 0x040ff0000004180c */
[C---:B------:R-:W-:Y:S01]  /*fb70*/  HMMA.16816.F32.BF16 R16, R180.reuse, R206, R16 ;  /* 0x000000ceb410723c */ /* 0x040fe20000041810 */
[----:B------:R-:W-:Y:S07]  /*fb80*/  LDSM.16.M88.4 R204, [R212+0xe100] ;  /* 0x00e10000d4cc783b */ /* 0x000fee0000000200 */
[C---:B--2---:R-:W-:Y:S08]  /*fb90*/  HMMA.16816.F32.BF16 R20, R180.reuse, R176, R20 ;  /* 0x000000b0b414723c */ /* 0x044ff00000041814 */
[C---:B------:R-:W-:Y:S01]  /*fba0*/  HMMA.16816.F32.BF16 R24, R180.reuse, R178, R24 ;  /* 0x000000b2b418723c */ /* 0x040fe20000041818 */
[----:B------:R-:W-:Y:S07]  /*fbb0*/  LDSM.16.M88.4 R176, [R212+0xd100] ;  /* 0x00d10000d4b0783b */ /* 0x000fee0000000200 */
[C---:B-1----:R-:W-:Y:S08]  /*fbc0*/  HMMA.16816.F32.BF16 R28, R180.reuse, R136, R28 ;  /* 0x00000088b41c723c */ /* 0x042ff0000004181c */
[----:B------:R-:W-:Y:S01]  /*fbd0*/  HMMA.16816.F32.BF16 R32, R180, R138, R32 ;  /* 0x0000008ab420723c */ /* 0x000fe20000041820 */
[----:B------:R-:W1:Y:S06]  /*fbe0*/  LDSM.16.M88.4 R136, [R212+0xc900] ;  /* 0x00c90000d488783b */ /* 0x000e6c0000000200 */
[----:B------:R-:W-:Y:S01]  /*fbf0*/  LDSM.16.M88.4 R180, [R220+0x18100] ;  /* 0x01810000dcb4783b */ /* 0x000fe20000000200 */
[C---:B------:R-:W-:Y:S08]  /*fc00*/  HMMA.16816.F32.BF16 R4, R184.reuse, R192, R4 ;  /* 0x000000c0b804723c */ /* 0x040ff00000041804 */
[C---:B------:R-:W-:Y:S01]  /*fc10*/  HMMA.16816.F32.BF16 R8, R184.reuse, R194, R8 ;  /* 0x000000c2b808723c */ /* 0x040fe20000041808 */
[----:B------:R-:W-:Y:S07]  /*fc20*/  LDSM.16.M88.4 R192, [R229] ;  /* 0x00000000e5c0783b */ /* 0x000fee0000000200 */
[C---:B---3--:R-:W-:Y:S08]  /*fc30*/  HMMA.16816.F32.BF16 R12, R184.reuse, R172, R12 ;  /* 0x000000acb80c723c */ /* 0x048ff0000004180c */
[C---:B------:R-:W-:Y:S01]  /*fc40*/  HMMA.16816.F32.BF16 R16, R184.reuse, R174, R16 ;  /* 0x000000aeb810723c */ /* 0x040fe20000041810 */
[----:B------:R-:W2:Y:S07]  /*fc50*/  LDSM.16.M88.4 R172, [R212+0xd900] ;  /* 0x00d90000d4ac783b */ /* 0x000eae0000000200 */
[C---:B------:R-:W-:Y:S08]  /*fc60*/  HMMA.16816.F32.BF16 R20, R184.reuse, R188, R20 ;  /* 0x000000bcb814723c */ /* 0x040ff00000041814 */
[C---:B------:R-:W-:Y:S01]  /*fc70*/  HMMA.16816.F32.BF16 R24, R184.reuse, R190, R24 ;  /* 0x000000beb818723c */ /* 0x040fe20000041818 */
[----:B------:R-:W-:Y:S07]  /*fc80*/  LDSM.16.M88.4 R188, [R230] ;  /* 0x00000000e6bc783b */ /* 0x000fee0000000200 */
[C---:B------:R-:W-:Y:S08]  /*fc90*/  HMMA.16816.F32.BF16 R28, R184.reuse, R196, R28 ;  /* 0x000000c4b81c723c */ /* 0x040ff0000004181c */
[----:B------:R-:W-:Y:S01]  /*fca0*/  HMMA.16816.F32.BF16 R32, R184, R198, R32 ;  /* 0x000000c6b820723c */ /* 0x000fe20000041820 */
[----:B------:R-:W3:Y:S06]  /*fcb0*/  LDSM.16.M88.4 R184, [R231] ;  /* 0x00000000e7b8783b */ /* 0x000eec0000000200 */
[----:B------:R-:W-:Y:S01]  /*fcc0*/  LDSM.16.M88.4 R196, [R218+0xc100] ;  /* 0x00c10000dac4783b */ /* 0x000fe20000000200 */
[C---:B----4-:R-:W-:Y:S08]  /*fcd0*/  HMMA.16816.F32.BF16 R4, R200.reuse, R208, R4 ;  /* 0x000000d0c804723c */ /* 0x050ff00000041804 */
[C---:B------:R-:W-:Y:S01]  /*fce0*/  HMMA.16816.F32.BF16 R8, R200.reuse, R210, R8 ;  /* 0x000000d2c808723c */ /* 0x040fe20000041808 */
[----:B------:R-:W-:Y:S07]  /*fcf0*/  LDSM.16.M88.4 R208, [R212+0xe900] ;  /* 0x00e90000d4d0783b */ /* 0x000fee0000000200 */
[C---:B-1----:R-:W-:Y:S08]  /*fd00*/  HMMA.16816.F32.BF16 R12, R200.reuse, R136, R12 ;  /* 0x00000088c80c723c */ /* 0x042ff0000004180c */
[C---:B------:R-:W-:Y:S01]  /*fd10*/  HMMA.16816.F32.BF16 R16, R200.reuse, R138, R16 ;  /* 0x0000008ac810723c */ /* 0x040fe20000041810 */
[----:B------:R-:W1:Y:S07]  /*fd20*/  LDSM.16.M88.4 R136, [R228] ;  /* 0x00000000e488783b */ /* 0x000e6e0000000200 */
[C---:B------:R-:W-:Y:S08]  /*fd30*/  HMMA.16816.F32.BF16 R20, R200.reuse, R176, R20 ;  /* 0x000000b0c814723c */ /* 0x040ff00000041814 */
[C---:B------:R-:W-:Y:S01]  /*fd40*/  HMMA.16816.F32.BF16 R24, R200.reuse, R178, R24 ;  /* 0x000000b2c818723c */ /* 0x040fe20000041818 */
[----:B------:R-:W4:Y:S07]  /*fd50*/  LDSM.16.M88.4 R176, [R222+0x18100] ;  /* 0x01810000deb0783b */ /* 0x000f2e0000000200 */
[C---:B--2---:R-:W-:Y:S08]  /*fd60*/  HMMA.16816.F32.BF16 R28, R200.reuse, R172, R28 ;  /* 0x000000acc81c723c */ /* 0x044ff0000004181c */
[----:B------:R-:W-:Y:S01]  /*fd70*/  HMMA.16816.F32.BF16 R32, R200, R174, R32 ;  /* 0x000000aec820723c */ /* 0x000fe20000041820 */
[----:B------:R-:W2:Y:S06]  /*fd80*/  LDSM.16.M88.4 R172, [R218+0xc900] ;  /* 0x00c90000daac783b */ /* 0x000eac0000000200 */
[----:B------:R-:W-:Y:S01]  /*fd90*/  LDSM.16.M88.4 R200, [R219+0x1c100] ;  /* 0x01c10000dbc8783b */ /* 0x000fe20000000200 */
[C---:B---3--:R-:W-:Y:S08]  /*fda0*/  HMMA.16816.F32.BF16 R4, R180.reuse, R184, R4 ;  /* 0x000000b8b404723c */ /* 0x048ff00000041804 */
[C---:B------:R-:W-:Y:S01]  /*fdb0*/  HMMA.16816.F32.BF16 R8, R180.reuse, R186, R8 ;  /* 0x000000bab408723c */ /* 0x040fe20000041808 */
[----:B------:R-:W3:Y:S07]  /*fdc0*/  LDSM.16.M88.4 R184, [R218+0xd100] ;  /* 0x00d10000dab8783b */ /* 0x000eee0000000200 */
[C---:B------:R-:W-:Y:S08]  /*fdd0*/  HMMA.16816.F32.BF16 R12, R180.reuse, R188, R12 ;  /* 0x000000bcb40c723c */ /* 0x040ff0000004180c */
[C---:B------:R-:W-:Y:S01]  /*fde0*/  HMMA.16816.F32.BF16 R16, R180.reuse, R190, R16 ;  /* 0x000000beb410723c */ /* 0x040fe20000041810 */
[----:B------:R-:W-:Y:S07]  /*fdf0*/  LDSM.16.M88.4 R188, [R217+0x4000] ;  /* 0x00400000d9bc783b */ /* 0x000fee0000000200 */
[C---:B------:R-:W-:Y:S08]  /*fe00*/  HMMA.16816.F32.BF16 R20, R180.reuse, R192, R20 ;  /* 0x000000c0b414723c */ /* 0x040ff00000041814 */
[C---:B------:R-:W-:Y:S01]  /*fe10*/  HMMA.16816.F32.BF16 R24, R180.reuse, R194, R24 ;  /* 0x000000c2b418723c */ /* 0x040fe20000041818 */
[----:B------:R-:W-:Y:S07]  /*fe20*/  LDSM.16.M88.4 R192, [R217+0x4800] ;  /* 0x00480000d9c0783b */ /* 0x000fee0000000200 */
[C---:B-1----:R-:W-:Y:S08]  /*fe30*/  HMMA.16816.F32.BF16 R28, R180.reuse, R136, R28 ;  /* 0x00000088b41c723c */ /* 0x042ff0000004181c */
[----:B------:R-:W-:Y:S01]  /*fe40*/  HMMA.16816.F32.BF16 R32, R180, R138, R32 ;  /* 0x0000008ab420723c */ /* 0x000fe20000041820 */
[----:B------:R-:W1:Y:S06]  /*fe50*/  LDSM.16.M88.4 R136, [R218+0xd900] ;  /* 0x00d90000da88783b */ /* 0x000e6c0000000200 */
[----:B------:R-:W1:Y:S01]  /*fe60*/  LDSM.16.M88.4 R180, [R221+0x18100] ;  /* 0x01810000ddb4783b */ /* 0x000e620000000200 */
[C---:B----4-:R-:W-:Y:S08]  /*fe70*/  HMMA.16816.F32.BF16 R4, R176.reuse, R196, R4 ;  /* 0x000000c4b004723c */ /* 0x050ff00000041804 */
[C---:B------:R-:W-:Y:S01]  /*fe80*/  HMMA.16816.F32.BF16 R8, R176.reuse, R198, R8 ;  /* 0x000000c6b008723c */ /* 0x040fe20000041808 */
[----:B------:R-:W4:Y:S07]  /*fe90*/  LDSM.16.M88.4 R196, [R217+0x5000] ;  /* 0x00500000d9c4783b */ /* 0x000f2e0000000200 */
[C---:B--2---:R-:W-:Y:S08]  /*fea0*/  HMMA.16816.F32.BF16 R12, R176.reuse, R172, R12 ;  /* 0x000000acb00c723c */ /* 0x044ff0000004180c */
[C---:B------:R-:W-:Y:S01]  /*feb0*/  HMMA.16816.F32.BF16 R16, R176.reuse, R174, R16 ;  /* 0x000000aeb010723c */ /* 0x040fe20000041810 */
[----:B------:R-:W2:Y:S07]  /*fec0*/  LDSM.16.M88.4 R172, [R217+0x5800] ;  /* 0x00580000d9ac783b */ /* 0x000eae0000000200 */
[C---:B---3--:R-:W-:Y:S08]  /*fed0*/  HMMA.16816.F32.BF16 R20, R176.reuse, R184, R20 ;  /* 0x000000b8b014723c */ /* 0x048ff00000041814 */
[C---:B------:R-:W-:Y:S01]  /*fee0*/  HMMA.16816.F32.BF16 R24, R176.reuse, R186, R24 ;  /* 0x000000bab018723c */ /* 0x040fe20000041818 */
[----:B------:R-:W-:Y:S07]  /*fef0*/  LDSM.16.M88.4 R184, [R220+0x1c100] ;  /* 0x01c10000dcb8783b */ /* 0x000fee0000000200 */
[C---:B-1----:R-:W-:Y:S08]  /*ff00*/  HMMA.16816.F32.BF16 R28, R176.reuse, R136, R28 ;  /* 0x00000088b01c723c */ /* 0x042ff0000004181c */
[----:B------:R-:W-:Y:S01]  /*ff10*/  HMMA.16816.F32.BF16 R32, R176, R138, R32 ;  /* 0x0000008ab020723c */ /* 0x000fe20000041820 */
[----:B------:R-:W1:Y:S06]  /*ff20*/  LDSM.16.M88.4 R136, [R212+0xf100] ;  /* 0x00f10000d488783b */ /* 0x000e6c0000000200 */
[----:B------:R-:W3:Y:S01]  /*ff30*/  LDSM.16.M88.4 R176, [R212+0xf900] ;  /* 0x00f90000d4b0783b */ /* 0x000ee20000000200 */
[C---:B------:R-:W-:Y:S08]  /*ff40*/  HMMA.16816.F32.BF16 R4, R180.reuse, R188, R4 ;  /* 0x000000bcb404723c */ /* 0x040ff00000041804 */
[C---:B------:R-:W-:Y:S01]  /*ff50*/  HMMA.16816.F32.BF16 R8, R180.reuse, R190, R8 ;  /* 0x000000beb408723c */ /* 0x040fe20000041808 */
[----:B------:R-:W1:Y:S07]  /*ff60*/  LDSM.16.M88.4 R188, [R227] ;  /* 0x00000000e3bc783b */ /* 0x000e6e0000000200 */
[C---:B------:R-:W-:Y:S08]  /*ff70*/  HMMA.16816.F32.BF16 R12, R180.reuse, R192, R12 ;  /* 0x000000c0b40c723c */ /* 0x040ff0000004180c */
[C---:B------:R-:W-:Y:S01]  /*ff80*/  HMMA.16816.F32.BF16 R16, R180.reuse, R194, R16 ;  /* 0x000000c2b410723c */ /* 0x040fe20000041810 */
[----:B------:R-:W1:Y:S07]  /*ff90*/  LDSM.16.M88.4 R192, [R226] ;  /* 0x00000000e2c0783b */ /* 0x000e6e0000000200 */
[C---:B----4-:R-:W-:Y:S08]  /*ffa0*/  HMMA.16816.F32.BF16 R20, R180.reuse, R196, R20 ;  /* 0x000000c4b414723c */ /* 0x050ff00000041814 */
[C---:B------:R-:W-:Y:S01]  /*ffb0*/  HMMA.16816.F32.BF16 R24, R180.reuse, R198, R24 ;  /* 0x000000c6b418723c */ /* 0x040fe20000041818 */
[----:B------:R-:W-:Y:S07]  /*ffc0*/  LDSM.16.M88.4 R196, [R222+0x1c100] ;  /* 0x01c10000dec4783b */ /* 0x000fee0000000200 */
[C---:B--2---:R-:W-:Y:S08]  /*ffd0*/  HMMA.16816.F32.BF16 R28, R180.reuse, R172, R28 ;  /* 0x000000acb41c723c */ /* 0x044ff0000004181c */
[----:B------:R-:W-:Y:S01]  /*ffe0*/  HMMA.16816.F32.BF16 R32, R180, R174, R32 ;  /* 0x000000aeb420723c */ /* 0x000fe20000041820 */
[----:B------:R-:W2:Y:S06]  /*fff0*/  LDSM.16.M88.4 R172, [R225] ;  /* 0x00000000e1ac783b */ /* 0x000eac0000000200 */
[----:B------:R-:W4:Y:S01]  /*10000*/  LDSM.16.M88.4 R180, [R224] ;  /* 0x00000000e0b4783b */ /* 0x000f220000000200 */
[C---:B------:R-:W-:Y:S08]  /*10010*/  HMMA.16816.F32.BF16 R4, R200.reuse, R204, R4 ;  /* 0x000000ccc804723c */ /* 0x040ff00000041804 */
[C---:B------:R-:W-:Y:S01]  /*10020*/  HMMA.16816.F32.BF16 R8, R200.reuse, R206, R8 ;  /* 0x000000cec808723c */ /* 0x040fe20000041808 */
[----:B------:R-:W2:Y:S07]  /*10030*/  LDSM.16.M88.4 R204, [R218+0xe100] ;  /* 0x00e10000dacc783b */ /* 0x000eae0000000200 */
[C---:B------:R-:W-:Y:S08]  /*10040*/  HMMA.16816.F32.BF16 R12, R200.reuse, R208, R12 ;  /* 0x000000d0c80c723c */ /* 0x040ff0000004180c */
[C---:B------:R-:W-:Y:S01]  /*10050*/  HMMA.16816.F32.BF16 R16, R200.reuse, R210, R16 ;  /* 0x000000d2c810723c */ /* 0x040fe20000041810 */
[----:B------:R-:W-:Y:S07]  /*10060*/  LDSM.16.M88.4 R208, [R217+0x6000] ;  /* 0x00600000d9d0783b */ /* 0x000fee0000000200 */
[C---:B-1----:R-:W-:Y:S08]  /*10070*/  HMMA.16816.F32.BF16 R20, R200.reuse, R136, R20 ;  /* 0x00000088c814723c */ /* 0x042ff00000041814 */
[C---:B------:R-:W-:Y:S01]  /*10080*/  HMMA.16816.F32.BF16 R24, R200.reuse, R138, R24 ;  /* 0x0000008ac818723c */ /* 0x040fe20000041818 */
[----:B------:R-:W1:Y:S07]  /*10090*/  LDSM.16.M88.4 R136, [R218+0xe900] ;  /* 0x00e90000da88783b */ /* 0x000e6e0000000200 */
[C---:B---3--:R-:W-:Y:S08]  /*100a0*/  HMMA.16816.F32.BF16 R28, R200.reuse, R176, R28 ;  /* 0x000000b0c81c723c */ /* 0x048ff0000004181c */
[----:B------:R-:W-:Y:S01]  /*100b0*/  HMMA.16816.F32.BF16 R32, R200, R178, R32 ;  /* 0x000000b2c820723c */ /* 0x000fe20000041820 */
[----:B------:R-:W3:Y:S06]  /*100c0*/  LDSM.16.M88.4 R176, [R218+0xf100] ;  /* 0x00f10000dab0783b */ /* 0x000eec0000000200 */
[----:B------:R-:W-:Y:S01]  /*100d0*/  LDSM.16.M88.4 R200, [R221+0x1c100] ;  /* 0x01c10000ddc8783b */ /* 0x000fe20000000200 */
[C---:B------:R-:W-:Y:S08]  /*100e0*/  HMMA.16816.F32.BF16 R4, R184.reuse, R188, R4 ;  /* 0x000000bcb804723c */ /* 0x040ff00000041804 */
[C---:B------:R-:W-:Y:S01]  /*100f0*/  HMMA.16816.F32.BF16 R8, R184.reuse, R190, R8 ;  /* 0x000000beb808723c */ /* 0x040fe20000041808 */
[----:B------:R-:W1:Y:S07]  /*10100*/  LDSM.16.M88.4 R188, [R218+0xf900] ;  /* 0x00f90000dabc783b */ /* 0x000e6e0000000200 */
[C---:B------:R-:W-:Y:S08]  /*10110*/  HMMA.16816.F32.BF16 R12, R184.reuse, R192, R12 ;  /* 0x000000c0b80c723c */ /* 0x040ff0000004180c */
[C---:B------:R-:W-:Y:S08]  /*10120*/  HMMA.16816.F32.BF16 R16, R184.reuse, R194, R16 ;  /* 0x000000c2b810723c */ /* 0x040ff00000041810 */
[C---:B--2---:R-:W-:Y:S08]  /*10130*/  HMMA.16816.F32.BF16 R20, R184.reuse, R172, R20 ;  /* 0x000000acb814723c */ /* 0x044ff00000041814 */
[C---:B------:R-:W-:Y:S08]  /*10140*/  HMMA.16816.F32.BF16 R24, R184.reuse, R174, R24 ;  /* 0x000000aeb818723c */ /* 0x040ff00000041818 */
[C---:B----4-:R-:W-:Y:S08]  /*10150*/  HMMA.16816.F32.BF16 R28, R184.reuse, R180, R28 ;  /* 0x000000b4b81c723c */ /* 0x050ff0000004181c */
[----:B------:R-:W-:Y:S08]  /*10160*/  HMMA.16816.F32.BF16 R32, R184, R182, R32 ;  /* 0x000000b6b820723c */ /* 0x000ff00000041820 */
[C---:B------:R-:W-:Y:S08]  /*10170*/  HMMA.16816.F32.BF16 R4, R196.reuse, R204, R4 ;  /* 0x000000ccc404723c */ /* 0x040ff00000041804 */
[C---:B------:R-:W-:Y:S08]  /*10180*/  HMMA.16816.F32.BF16 R8, R196.reuse, R206, R8 ;  /* 0x000000cec408723c */ /* 0x040ff00000041808 */
[C---:B-1----:R-:W-:Y:S08]  /*10190*/  HMMA.16816.F32.BF16 R12, R196.reuse, R136, R12 ;  /* 0x00000088c40c723c */ /* 0x042ff0000004180c */
[C---:B------:R-:W-:Y:S01]  /*101a0*/  HMMA.16816.F32.BF16 R16, R196.reuse, R138, R16 ;  /* 0x0000008ac410723c */ /* 0x040fe20000041810 */
[----:B------:R-:W1:Y:S07]  /*101b0*/  LDSM.16.M88.4 R136, [R217+0x6800] ;  /* 0x00680000d988783b */ /* 0x000e6e0000000200 */
[C---:B---3--:R-:W-:Y:S08]  /*101c0*/  HMMA.16816.F32.BF16 R20, R196.reuse, R176, R20 ;  /* 0x000000b0c414723c */ /* 0x048ff00000041814 */
[C---:B------:R-:W-:Y:S08]  /*101d0*/  HMMA.16816.F32.BF16 R24, R196.reuse, R178, R24 ;  /* 0x000000b2c418723c */ /* 0x040ff00000041818 */
[C---:B------:R-:W-:Y:S08]  /*101e0*/  HMMA.16816.F32.BF16 R28, R196.reuse, R188, R28 ;  /* 0x000000bcc41c723c */ /* 0x040ff0000004181c */
[----:B------:R-:W-:Y:S08]  /*101f0*/  HMMA.16816.F32.BF16 R32, R196, R190, R32 ;  /* 0x000000bec420723c */ /* 0x000ff00000041820 */
[C---:B------:R-:W-:Y:S08]  /*10200*/  HMMA.16816.F32.BF16 R4, R200.reuse, R208, R4 ;  /* 0x000000d0c804723c */ /* 0x040ff00000041804 */
        /* <DEDUP_REMOVED lines=15> */
[----:B------:R-:W3:Y:S01]  /*10300*/  MUFU.TANH R187, R6 ;  /* 0x0000000600bb7308 */ /* 0x000ee20000002400 */
[----:B------:R-:W-:Y:S02]  /*10310*/  FMUL.FTZ R14, R14, c[0x0][0x320] ;  /* 0x0000c8000e0e7a20 */ /* 0x000fe40000410000 */
[----:B------:R-:W-:Y:S02]  /*10320*/  FMUL.FTZ R15, R15, c[0x0][0x320] ;  /* 0x0000c8000f0f7a20 */ /* 0x000fe40000410000 */
[----:B------:R-:W-:Y:S02]  /*10330*/  FMUL.FTZ R16, R16, c[0x0][0x320] ;  /* 0x0000c80010107a20 */ /* 0x000fe40000410000 */
[----:B------:R-:W-:Y:S02]  /*10340*/  FMUL.FTZ R17, R17, c[0x0][0x320] ;  /* 0x0000c80011117a20 */ /* 0x000fe40000410000 */
[----:B------:R-:W-:Y:S01]  /*10350*/  FMUL.FTZ R18, R18, c[0x0][0x320] ;  /* 0x0000c80012127a20 */ /* 0x000fe20000410000 */
[----:B------:R4:W1:Y:S01]  /*10360*/  MUFU.TANH R186, R7 ;  /* 0x0000000700ba7308 */ /* 0x0008620000002400 */
[----:B------:R-:W-:Y:S09]  /*10370*/  FMUL.FTZ R19, R19, c[0x0][0x320] ;  /* 0x0000c80013137a20 */ /* 0x000ff20000410000 */
[----:B------:R-:W1:Y:S10]  /*10380*/  MUFU.TANH R181, R8 ;  /* 0x0000000800b57308 */ /* 0x000e740000002400 */
[----:B------:R-:W1:Y:S01]  /*10390*/  MUFU.TANH R178, R9 ;  /* 0x0000000900b27308 */ /* 0x000e620000002400 */
[----:B----4-:R-:W4:Y:S09]  /*103a0*/  LDSM.16.M88.4 R4, [R217+0x7000] ;  /* 0x00700000d904783b */ /* 0x010f320000000200 */
[----:B------:R-:W1:Y:S10]  /*103b0*/  MUFU.TANH R185, R10 ;  /* 0x0000000a00b97308 */ /* 0x000e740000002400 */
[----:B------:R1:W1:Y:S10]  /*103c0*/  MUFU.TANH R183, R11 ;  /* 0x0000000b00b77308 */ /* 0x0002740000002400 */
[----:B------:R-:W2:Y:S10]  /*103d0*/  MUFU.TANH R175, R12 ;  /* 0x0000000c00af7308 */ /* 0x000eb40000002400 */
[----:B------:R-:W2:Y:S01]  /*103e0*/  MUFU.TANH R174, R13 ;  /* 0x0000000d00ae7308 */ /* 0x000ea20000002400 */
[----:B-1----:R-:W1:Y:S01]  /*103f0*/  LDSM.16.M88.4 R8, [R217+0x7800] ;  /* 0x00780000d908783b */ /* 0x002e620000000200 */
[----:B------:R-:W-:Y:S04]  /*10400*/  DEPBAR.LE SB0, 0x0 ;  /* 0x000080000000791a */ /* 0x000fe80000000000 */
[C---:B----4-:R-:W-:Y:S04]  /*10410*/  HMMA.16816.F32.BF16 R20, R200.reuse, R4, R20 ;  /* 0x00000004c814723c */ /* 0x050fe80000041814 */
[----:B------:R-:W4:Y:S01]  /*10420*/  MUFU.TANH R180, R14 ;  /* 0x0000000e00b47308 */ /* 0x000f220000002400 */
[----:B------:R-:W-:Y:S03]  /*10430*/  BAR.SYNC.DEFER_BLOCKING 0x0 ;  /* 0x0000000000007b1d */ /* 0x000fe60000010000 */
[C---:B------:R-:W-:Y:S06]  /*10440*/  HMMA.16816.F32.BF16 R24, R200.reuse, R6, R24 ;  /* 0x00000006c818723c */ /* 0x040fec0000041818 */
[----:B------:R-:W1:Y:S10]  /*10450*/  MUFU.TANH R179, R15 ;  /* 0x0000000f00b37308 */ /* 0x000e740000002400 */
[----:B------:R-:W2:Y:S01]  /*10460*/  MUFU.TANH R173, R16 ;  /* 0x0000001000ad7308 */ /* 0x000ea20000002400 */
[----:B------:R-:W-:Y:S02]  /*10470*/  FMUL.FTZ R20, R20, c[0x0][0x320] ;  /* 0x0000c80014147a20 */ /* 0x000fe40000410000 */
[----:B------:R-:W-:Y:S02]  /*10480*/  FMUL.FTZ R21, R21, c[0x0][0x320] ;  /* 0x0000c80015157a20 */ /* 0x000fe40000410000 */
[----:B------:R-:W-:Y:S02]  /*10490*/  FMUL.FTZ R22, R22, c[0x0][0x320] ;  /* 0x0000c80016167a20 */ /* 0x000fe40000410000 */
[----:B------:R-:W-:Y:S03]  /*104a0*/  FMUL.FTZ R23, R23, c[0x0][0x320] ;  /* 0x0000c80017177a20 */ /* 0x000fe60000410000 */
[----:B------:R-:W2:Y:S01]  /*104b0*/  MUFU.TANH R136, R20 ;  /* 0x0000001400887308 */ /* 0x000ea20000002400 */
[----:B------:R-:W-:Y:S02]  /*104c0*/  FMUL.FTZ R24, R24, c[0x0][0x320] ;  /* 0x0000c80018187a20 */ /* 0x000fe40000410000 */
[----:B------:R-:W-:Y:S01]  /*104d0*/  FMUL.FTZ R27, R27, c[0x0][0x320] ;  /* 0x0000c8001b1b7a20 */ /* 0x000fe20000410000 */
[C---:B-1----:R-:W-:Y:S03]  /*104e0*/  HMMA.16816.F32.BF16 R28, R200.reuse, R8, R28 ;  /* 0x00000008c81c723c */ /* 0x042fe6000004181c */
[----:B------:R-:W-:Y:S03]  /*104f0*/  FMUL.FTZ R26, R26, c[0x0][0x320] ;  /* 0x0000c8001a1a7a20 */ /* 0x000fe60000410000 */
[----:B------:R1:W1:Y:S02]  /*10500*/  MUFU.TANH R135, R21 ;  /* 0x0000001500877308 */ /* 0x0002640000002400 */
[----:B------:R-:W-:Y:S08]  /*10510*/  HMMA.16816.F32.BF16 R32, R200, R10, R32 ;  /* 0x0000000ac820723c */ /* 0x000ff00000041820 */
[----:B------:R2:W2:Y:S10]  /*10520*/  MUFU.TANH R139, R22 ;  /* 0x00000016008b7308 */ /* 0x0004b40000002400 */
[----:B------:R3:W3:Y:S06]  /*10530*/  MUFU.TANH R172, R23 ;  /* 0x0000001700ac7308 */ /* 0x0006ec0000002400 */
[----:B-1----:R-:W-:Y:S02]  /*10540*/  FMUL.FTZ R21, R32, c[0x0][0x320] ;  /* 0x0000c80020157a20 */ /* 0x002fe40000410000 */
[----:B------:R-:W-:Y:S02]  /*10550*/  FMUL.FTZ R20, R33, c[0x0][0x320] ;  /* 0x0000c80021147a20 */ /* 0x000fe40000410000 */
[----:B------:R1:W1:Y:S01]  /*10560*/  MUFU.TANH R132, R24 ;  /* 0x0000001800847308 */ /* 0x0002620000002400 */
[----:B--2---:R-:W-:Y:S02]  /*10570*/  FMUL.FTZ R22, R29, c[0x0][0x320] ;  /* 0x0000c8001d167a20 */ /* 0x004fe40000410000 */
[----:B------:R-:W-:Y:S07]  /*10580*/  FMUL.FTZ R29, R35, c[0x0][0x320] ;  /* 0x0000c800231d7a20 */ /* 0x000fee0000410000 */
[----:B------:R2:W2:Y:S01]  /*10590*/  MUFU.TANH R138, R27 ;  /* 0x0000001b008a7308 */ /* 0x0004a20000002400 */
[----:B---3--:R-:W-:Y:S02]  /*105a0*/  FMUL.FTZ R23, R28, c[0x0][0x320] ;  /* 0x0000c8001c177a20 */ /* 0x008fe40000410000 */
[----:B------:R-:W-:Y:S07]  /*105b0*/  FMUL.FTZ R28, R34, c[0x0][0x320] ;  /* 0x0000c800221c7a20 */ /* 0x000fee0000410000 */
[----:B------:R3:W3:Y:S01]  /*105c0*/  MUFU.TANH R137, R17 ;  /* 0x0000001100897308 */ /* 0x0006e20000002400 */
[----:B-1----:R-:W-:Y:S02]  /*105d0*/  FMUL.FTZ R24, R25, c[0x0][0x320] ;  /* 0x0000c80019187a20 */ /* 0x002fe40000410000 */
[----:B------:R-:W-:Y:S07]  /*105e0*/  FMUL.FTZ R25, R30, c[0x0][0x320] ;  /* 0x0000c8001e197a20 */ /* 0x000fee0000410000 */
[----:B------:R1:W1:Y:S01]  /*105f0*/  MUFU.TANH R177, R18 ;  /* 0x0000001200b17308 */ /* 0x0002620000002400 */
[----:B--2---:R-:W-:Y:S09]  /*10600*/  FMUL.FTZ R27, R31, c[0x0][0x320] ;  /* 0x0000c8001f1b7a20 */ /* 0x004ff20000410000 */
        /* <DEDUP_REMOVED lines=12> */
[----:B--234-:R-:W-:Y:S01]  /*106d0*/  ULEA UR4, UR21, UR10, 0x6 ;  /* 0x0000000a15047291 */ /* 0x01cfe2000f8e303f */
[----:B------:R-:W-:Y:S05]  /*106e0*/  IMAD.MOV.U32 R240, RZ, RZ, RZ ;  /* 0x000000fffff07224 */ /* 0x000fea00078e00ff */
[----:B------:R-:W-:Y:S05]  /*106f0*/  IMAD.U32 R2, RZ, RZ, UR4 ;  /* 0x00000004ff027e24 */ /* 0x000fea000f8e00ff */
[----:B------:R-:W-:Y:S05]  /*10700*/  IADD3 R2, R2, -0x40, R251 ;  /* 0xffffffc002027810 */ /* 0x000fea0007ffe0fb */
        /* <DEDUP_REMOVED lines=22> */
[----:B------:R-:W-:Y:S01]  /*10870*/  LEA.HI.X R2, R0, c[0x0][0x1cc], R2, 0x1, P0 ;  /* 0x0000730000027a11 */ /* 0x000fe200000f0c02 */
[----:B------:R-:W2:Y:S04]  /*10880*/  SHFL.IDX PT, R3, R5, RZ, 0x181f ;  /* 0x00181fff05037589 */ /* 0x000ea800000e0000 */
[----:B------:R-:W3:Y:S04]  /*10890*/  SHFL.IDX PT, R4, R2, RZ, 0x181f ;  /* 0x00181fff02047589 */ /* 0x000ee800000e0000 */
[----:B------:R-:W4:Y:S04]  /*108a0*/  SHFL.IDX PT, R0, R5, 0x1, 0x181f ;  /* 0x00381f0005007f89 */ /* 0x000f2800000e0000 */
[----:B------:R-:W5:Y:S01]  /*108b0*/  SHFL.IDX PT, R2, R2, 0x1, 0x181f ;  /* 0x00381f0002027f89 */ /* 0x000f6200000e0000 */
[C---:B--2---:R-:W-:Y:S05]  /*108c0*/  IADD3 R16, P0, R3.reuse, R250, RZ ;  /* 0x000000fa03107210 */ /* 0x044fea0007f1e0ff */
[C-C-:B---3--:R-:W-:Y:S01]  /*108d0*/  IMAD.X R17, R4.reuse, 0x1, R249.reuse, P0 ;  /* 0x0000000104117824 */ /* 0x148fe200000e06f9 */
[C---:B------:R-:W-:Y:S04]  /*108e0*/  IADD3 R14, P0, R3.reuse, R247, RZ ;  /* 0x000000f7030e7210 */ /* 0x040fe80007f1e0ff */
[----:B------:R2:W-:Y:S01]  /*108f0*/  LDGSTS.E.BYPASS.LTC128B.128 [R239+0x8100], [R16.64], !P2 ;  /* 0x0810000010ef7fae */ /* 0x0005e2000d101d50 */
[C---:B------:R-:W-:Y:S02]  /*10900*/  IADD3.X R15, R4.reuse, R248, RZ, P0, !PT ;  /* 0x000000f8040f7210 */ /* 0x040fe400007fe4ff */
[C---:B-1----:R-:W-:Y:S03]  /*10910*/  IADD3 R18, P0, R3.reuse, R245, RZ ;  /* 0x000000f503127210 */ /* 0x042fe60007f1e0ff */
[----:B------:R2:W-:Y:S02]  /*10920*/  LDGSTS.E.BYPASS.LTC128B.128 [R239+0xa100], [R14.64], !P6 ;  /* 0x0a1000000eef7fae */ /* 0x0005e4000f101d50 */
[C---:B------:R-:W-:Y:S01]  /*10930*/  IMAD.X R19, R4.reuse, 0x1, R246, P0 ;  /* 0x0000000104137824 */ /* 0x040fe200000e06f6 */
[----:B------:R-:W-:Y:S04]  /*10940*/  IADD3 R12, P0, R3, R243, RZ ;  /* 0x000000f3030c7210 */ /* 0x000fe80007f1e0ff */
[----:B------:R2:W-:Y:S01]  /*10950*/  LDGSTS.E.BYPASS.LTC128B.128 [R239+0xc100], [R18.64], !P5 ;  /* 0x0c10000012ef7fae */ /* 0x0005e2000e901d50 */
[----:B------:R-:W-:Y:S01]  /*10960*/  IMAD.X R13, R4, 0x1, R244, P0 ;  /* 0x00000001040d7824 */ /* 0x000fe200000e06f4 */
[----:B----4-:R-:W-:Y:S04]  /*10970*/  IADD3 R10, P0, R0, R250, RZ ;  /* 0x000000fa000a7210 */ /* 0x010fe80007f1e0ff */
[----:B------:R2:W-:Y:S01]  /*10980*/  LDGSTS.E.BYPASS.LTC128B.128 [R239+0xe100], [R12.64], !P4 ;  /* 0x0e1000000cef7fae */ /* 0x0005e2000e101d50 */
[----:B-----5:R-:W-:Y:S01]  /*10990*/  IMAD.X R11, R2, 0x1, R249, P0 ;  /* 0x00000001020b7824 */ /* 0x020fe200000e06f9 */
[----:B------:R-:W-:Y:S04]  /*109a0*/  IADD3 R8, P0, R0, R247, RZ ;  /* 0x000000f700087210 */ /* 0x000fe80007f1e0ff */
[----:B------:R2:W-:Y:S01]  /*109b0*/  LDGSTS.E.BYPASS.LTC128B.128 [R239+0x9100], [R10.64], !P2 ;  /* 0x091000000aef7fae */ /* 0x0005e2000d101d50 */
[----:B------:R-:W-:Y:S02]  /*109c0*/  IADD3.X R9, R2, R248, RZ, P0, !PT ;  /* 0x000000f802097210 */ /* 0x000fe400007fe4ff */
[----:B------:R-:W-:Y:S03]  /*109d0*/  IADD3 R6, P0, R0, R245, RZ ;  /* 0x000000f500067210 */ /* 0x000fe60007f1e0ff */
[----:B------:R2:W-:Y:S02]  /*109e0*/  LDGSTS.E.BYPASS.LTC128B.128 [R239+0xb100], [R8.64], !P6 ;  /* 0x0b10000008ef7fae */ /* 0x0005e4000f101d50 */
[----:B------:R-:W-:Y:S01]  /*109f0*/  IMAD.X R7, R2, 0x1, R246, P0 ;  /* 0x0000000102077824 */ /* 0x000fe200000e06f6 */
[----:B------:R-:W-:Y:S04]  /*10a00*/  IADD3 R4, P0, R0, R243, RZ ;  /* 0x000000f300047210 */ /* 0x000fe80007f1e0ff */
[----:B------:R2:W-:Y:S01]  /*10a10*/  LDGSTS.E.BYPASS.LTC128B.128 [R239+0xd100], [R6.64], !P5 ;  /* 0x0d10000006ef7fae */ /* 0x0005e2000e901d50 */
[----:B------:R-:W-:Y:S05]  /*10a20*/  IMAD.X R5, R2, 0x1, R244, P0 ;  /* 0x0000000102057824 */ /* 0x000fea00000e06f4 */
[----:B------:R2:W-:Y:S03]  /*10a30*/  LDGSTS.E.BYPASS.LTC128B.128 [R239+0xf100], [R4.64], !P4 ;  /* 0x0f10000004ef7fae */ /* 0x0005e6000e101d50 */
.L_x_1006:
[----:B--234-:R-:W-:Y:S01]  /*10a40*/  PLOP3.LUT P0, PT, PT, PT, UP2, 0x80, 0x0 ;  /* 0x000000000000781c */ /* 0x01cfe20003f0f028 */
[----:B------:R-:W2:Y:S01]  /*10a50*/  LDL R2, [R1+0xc] ;  /* 0x00000c0001027983 */ /* 0x000ea20000100800 */
[----:B------:R-:W-:Y:S03]  /*10a60*/  USHF.L.U32 UR4, UR21, 0x6, URZ ;  /* 0x0000000615047899 */ /* 0x000fe6000800063f */
[----:B------:R-:W3:Y:S03]  /*10a70*/  LDL R12, [R1+0x8] ;  /* 0x00000800010c7983 */ /* 0x000ee60000100800 */
[----:B------:R-:W-:Y:S01]  /*10a80*/  IMAD.U32 R5, RZ, RZ, UR4 ;  /* 0x00000004ff057e24 */ /* 0x000fe2000f8e00ff */
[----:B------:R-:W0:Y:S04]  /*10a90*/  LDGDEPBAR ;  /* 0x00000000000079af */ /* 0x000e280000000000 */
[----:B--2---:R-:W-:Y:S01]  /*10aa0*/  @P0 IMAD.HI.U32 R0, R2, c[0x0][0x2c8], RZ ;  /* 0x0000b20002000a27 */ /* 0x004fe200078e00ff */
[----:B------:R-:W-:Y:S03]  /*10ab0*/  PLOP3.LUT P0, PT, PT, PT, UP2, 0x80, 0x0 ;  /* 0x000000000000781c */ /* 0x000fe60003f0f028 */
[----:B------:R-:W-:Y:S02]  /*10ac0*/  IMAD.MOV.U32 R4, RZ, RZ, R2 ;  /* 0x000000ffff047224 */ /* 0x000fe400078e0002 */
[----:B------:R-:W-:Y:S08]  /*10ad0*/  IMAD.U32 R2, RZ, RZ, UR8 ;  /* 0x00000008ff027e24 */ /* 0x000ff0000f8e00ff */
[----:B------:R-:W-:Y:S02]  /*10ae0*/  @P0 SHF.R.U32.HI R4, RZ, c[0x0][0x2cc], R0 ;  /* 0x0000b300ff040a19 */ /* 0x000fe40000011600 */
[----:B------:R-:W-:Y:S02]  /*10af0*/  PLOP3.LUT P0, PT, PT, PT, UP1, 0x40, 0x0 ;  /* 0x000000000000781c */ /* 0x000fe40003f0e818 */
[----:B---3--:R-:W-:Y:S01]  /*10b00*/  IADD3 R0, -R12, 0x1, -R5 ;  /* 0x000000010c007810 */ /* 0x008fe20007ffe905 */
[----:B------:R-:W2:Y:S03]  /*10b10*/  SHFL.IDX PT, R3, R4, RZ, 0x1c1f ;  /* 0x001c1fff04037589 */ /* 0x000ea600000e0000 */
[----:B------:R-:W-:Y:S04]  /*10b20*/  IADD3 R0, R0, -c[0x0][0x168], R2 ;  /* 0x80005a0000007a10 */ /* 0x000fe80007ffe002 */
[C---:B------:R-:W-:Y:S02]  /*10b30*/  IADD3 R7, R0.reuse, c[0x0][0x328], RZ ;  /* 0x0000ca0000077a10 */ /* 0x040fe40007ffe0ff */
[----:B------:R-:W-:Y:S03]  /*10b40*/  IADD3 R6, R0, UR20, RZ ;  /* 0x0000001400067c10 */ /* 0x000fe6000fffe0ff */
[--C-:B--2---:R-:W-:Y:S02]  /*10b50*/  IMAD.IADD R2, R7, 0x1, R3.reuse ;  /* 0x0000000107027824 */ /* 0x104fe400078e0203 */
        /* <DEDUP_REMOVED lines=17> */
.L_x_1009:
[----:B------:R-:W-:Y:S04]  /*10c70*/  MOV R8, c[0x0][0x32c] ;  /* 0x0000cb0000087a02 */ /* 0x000fe80000000f00 */
[----:B------:R-:W-:Y:S11]  /*10c80*/  ISETP.NE.AND P0, PT, R8, 0x1, PT ;  /* 0x000000010800780c */ /* 0x000ff60003f05270 */
[----:B------:R-:W-:Y:S02]  /*10c90*/  @!UPT UIADD3 URZ, URZ, URZ, URZ ;  /* 0x0000003f3f3ff290 */ /* 0x000fe4000fffe03f */
[----:B------:R-:W-:Y:S05]  /*10ca0*/  @P0 IMAD.HI.U32 R8, R3, c[0x0][0x330], RZ ;  /* 0x0000cc0003080a27 */ /* 0x000fea00078e00ff */
[----:B------:R-:W-:Y:S02]  /*10cb0*/  @P0 SHF.R.U32.HI R3, RZ, c[0x0][0x334], R8 ;  /* 0x0000cd00ff030a19 */ /* 0x000fe40000011608 */
.L_x_1010:
[----:B------:R-:W-:Y:S05]  /*10cc0*/  BSYNC B0 ;  /* 0x0000000000007941 */ /* 0x000fea0003800000 */
.L_x_1008:
[----:B------:R-:W-:Y:S04]  /*10cd0*/  IMAD R3, R3, c[0x0][0x32c], -R5 ;  /* 0x0000cb0003037a24 */ /* 0x000fe800078e0a05 */
[----:B------:R-:W-:Y:S05]  /*10ce0*/  IMAD.IADD R3, R3, 0x1, -R12 ;  /* 0x0000000103037824 */ /* 0x000fea00078e0a0c */
[----:B------:R-:W-:Y:S02]  /*10cf0*/  IADD3 R8, R3, c[0x0][0x32c], RZ ;  /* 0x0000cb0003087a10 */ /* 0x000fe40007ffe0ff */
[----:B------:R-:W-:Y:S02]  /*10d00*/  IMNMX R0, R0, R3, !PT ;  /* 0x0000000300007217 */ /* 0x000fe40007800200 */
[----:B------:R-:W-:Y:S02]  /*10d10*/  IMNMX R2, R2, R8, PT ;  /* 0x0000000802027217 */ /* 0x000fe40003800200 */
.L_x_1007:
[----:B------:R-:W-:Y:S01]  /*10d20*/  UISETP.GT.AND UP0, UPT, UR21, -0x1, UPT ;  /* 0xffffffff1500788c */ /* 0x000fe2000bf04270 */
[----:B------:R-:W2:Y:S05]  /*10d30*/  SHFL.IDX PT, R3, R4, 0x1, 0x1c1f ;  /* 0x003c1f0004037f89 */ /* 0x000eaa00000e0000 */
        /* <DEDUP_REMOVED lines=47> */
[----:B-1----:R-:W-:Y:S02]  /*11030*/  FSEL R190, R24, -INF , !P0 ;  /* 0xff80000018be7808 */ /* 0x002fe40004000000 */
        /* <DEDUP_REMOVED lines=14> */
[--C-:B--2---:R-:W-:Y:S03]  /*11120*/  IMAD.IADD R0, R6, 0x1, R3.reuse ;  /* 0x0000000106007824 */ /* 0x104fe600078e0203 */
[----:B------:R-:W-:Y:S01]  /*11130*/  ISETP.LT.OR P0, PT, R2, 0x3a, P0 ;  /* 0x0000003a0200780c */ /* 0x000fe20000701670 */
[----:B------:R-:W-:Y:S03]  /*11140*/  IMAD.IADD R2, R7, 0x1, R3 ;  /* 0x0000000107027824 */ /* 0x000fe600078e0203 */
[----:B------:R-:W-:Y:S02]  /*11150*/  FSEL R200, R20, -INF , !P0 ;  /* 0xff80000014c87808 */ /* 0x000fe40004000000 */
[----:B------:R-:W-:Y:S11]  /*11160*/  PLOP3.LUT P0, PT, PT, PT, UP1, 0x40, 0x0 ;  /* 0x000000000000781c */ /* 0x000ff60003f0e818 */
[----:B------:R-:W-:Y:S02]  /*11170*/  @!UPT UIADD3 URZ, URZ, URZ, URZ ;  /* 0x0000003f3f3ff290 */ /* 0x000fe4000fffe03f */
        /* <DEDUP_REMOVED lines=16> */
.L_x_1013:
[----:B------:R-:W-:Y:S04]  /*11280*/  MOV R4, c[0x0][0x32c] ;  /* 0x0000cb0000047a02 */ /* 0x000fe80000000f00 */
[----:B------:R-:W-:Y:S11]  /*11290*/  ISETP.NE.AND P0, PT, R4, 0x1, PT ;  /* 0x000000010400780c */ /* 0x000ff60003f05270 */
[----:B------:R-:W-:Y:S02]  /*112a0*/  @!UPT UIADD3 URZ, URZ, URZ, URZ ;  /* 0x0000003f3f3ff290 */ /* 0x000fe4000fffe03f */
[----:B------:R-:W-:Y:S05]  /*112b0*/  @P0 IMAD.HI.U32 R4, R3, c[0x0][0x330], RZ ;  /* 0x0000cc0003040a27 */ /* 0x000fea00078e00ff */
[----:B------:R-:W-:Y:S02]  /*112c0*/  @P0 SHF.R.U32.HI R3, RZ, c[0x0][0x334], R4 ;  /* 0x0000cd00ff030a19 */ /* 0x000fe40000011604 */
.L_x_1014:
[----:B------:R-:W-:Y:S05]  /*112d0*/  BSYNC B0 ;  /* 0x0000000000007941 */ /* 0x000fea0003800000 */
.L_x_1012:
[----:B------:R-:W-:Y:S04]  /*112e0*/  IMAD R5, R3, c[0x0][0x32c], -R5 ;  /* 0x0000cb0003057a24 */ /* 0x000fe800078e0a05 */
[----:B------:R-:W-:Y:S05]  /*112f0*/  IMAD.IADD R5, R5, 0x1, -R12 ;  /* 0x0000000105057824 */ /* 0x000fea00078e0a0c */
[----:B------:R-:W-:Y:S02]  /*11300*/  IADD3 R3, R5, c[0x0][0x32c], RZ ;  /* 0x0000cb0005037a10 */ /* 0x000fe40007ffe0ff */
[----:B------:R-:W-:Y:S02]  /*11310*/  IMNMX R0, R0, R5, !PT ;  /* 0x0000000500007217 */ /* 0x000fe40007800200 */
[----:B------:R-:W-:Y:S02]  /*11320*/  IMNMX R2, R2, R3, PT ;  /* 0x0000000302027217 */ /* 0x000fe40003800200 */
.L_x_1011:
        /* <DEDUP_REMOVED lines=148> */
[C---:B------:R-:W-:Y:S02]  /*11c70*/  FMUL.FTZ R32, R2.reuse, R168 ;  /* 0x000000a802207220 */ /* 0x040fe40000410000 */
[C---:B------:R-:W-:Y:S01]  /*11c80*/  FMUL.FTZ R33, R2.reuse, R169 ;  /* 0x000000a902217220 */ /* 0x040fe20000410000 */
[----:B------:R-:W3:Y:S01]  /*11c90*/  MUFU.EX2 R201, R7 ;  /* 0x0000000700c97308 */ /* 0x000ee20000000800 */
[C---:B------:R-:W-:Y:S02]  /*11ca0*/  FMUL.FTZ R36, R2.reuse, R36 ;  /* 0x0000002402247220 */ /* 0x040fe40000410000 */
[C---:B------:R-:W-:Y:S01]  /*11cb0*/  FMUL.FTZ R37, R2.reuse, R37 ;  /* 0x0000002502257220 */ /* 0x040fe20000410000 */
[----:B-1----:R-:W-:Y:S01]  /*11cc0*/  F2FP.BF16.PACK_AB R137, R203, R204 ;  /* 0x000000cccb89723e */ /* 0x002fe200000010ff */
[C---:B------:R-:W-:Y:S02]  /*11cd0*/  FMUL.FTZ R40, R2.reuse, R40 ;  /* 0x0000002802287220 */ /* 0x040fe40000410000 */
[C---:B------:R-:W-:Y:S02]  /*11ce0*/  FMUL.FTZ R41, R2.reuse, R41 ;  /* 0x0000002902297220 */ /* 0x040fe40000410000 */
[C---:B------:R-:W-:Y:S01]  /*11cf0*/  FMUL.FTZ R44, R2.reuse, R44 ;  /* 0x0000002c022c7220 */ /* 0x040fe20000410000 */
        /* <DEDUP_REMOVED lines=8> */
[C---:B------:R-:W-:Y:S01]  /*11d80*/  FMUL.FTZ R56, R2.reuse, R56 ;  /* 0x0000003802387220 */ /* 0x040fe20000410000 */
        /* <DEDUP_REMOVED lines=22> */
[C---:B------:R-:W-:Y:S01]  /*11ef0*/  FMUL.FTZ R27, R0.reuse, R163 ;  /* 0x000000a3001b7220 */ /* 0x040fe20000410000 */
[----:B------:R-:W4:Y:S01]  /*11f00*/  LDSM.16.MT88.4 R148, [R214+0x2100] ;  /* 0x00210000d694783b */ /* 0x000f220000004200 */
[C---:B------:R-:W-:Y:S01]  /*11f10*/  FMUL.FTZ R34, R0.reuse, R170 ;  /* 0x000000aa00227220 */ /* 0x040fe20000410000 */
[C---:B------:R-:W-:Y:S03]  /*11f20*/  HMMA.16816.F32.BF16 R12, R136.reuse, R20, R12 ;  /* 0x00000014880c723c */ /* 0x040fe6000004180c */
[----:B------:R-:W-:Y:S02]  /*11f30*/  FMUL.FTZ R35, R0, R171 ;  /* 0x000000ab00237220 */ /* 0x000fe40000410000 */
[--C-:B--2---:R-:W-:Y:S01]  /*11f40*/  FFMA.FTZ R134, R174, c[0x0][0x2d0], -R176.reuse ;  /* 0x0000b400ae867a23 */ /* 0x104fe200000108b0 */
[----:B------:R-:W-:Y:S01]  /*11f50*/  LDSM.16.MT88.4 R160, [R214+0x2900] ;  /* 0x00290000d6a0783b */ /* 0x000fe20000004200 */
[C---:B------:R-:W-:Y:S01]  /*11f60*/  FMUL.FTZ R20, R2.reuse, R156 ;  /* 0x0000009c02147220 */ /* 0x040fe20000410000 */
[C---:B------:R-:W-:Y:S01]  /*11f70*/  HMMA.16816.F32.BF16 R16, R136.reuse, R22, R16 ;  /* 0x000000168810723c */ /* 0x040fe20000041810 */
[----:B------:R2:W5:Y:S03]  /*11f80*/  MUFU.EX2 R209, R134 ;  /* 0x0000008600d17308 */ /* 0x0005660000000800 */
[----:B------:R-:W-:Y:S02]  /*11f90*/  FMUL.FTZ R21, R2, R157 ;  /* 0x0000009d02157220 */ /* 0x000fe40000410000 */
[C---:B------:R-:W-:Y:S01]  /*11fa0*/  FMUL.FTZ R38, R0.reuse, R38 ;  /* 0x0000002600267220 */ /* 0x040fe20000410000 */
[----:B------:R-:W-:Y:S01]  /*11fb0*/  LDSM.16.MT88.4 R168, [R213+0x4900] ;  /* 0x00490000d5a8783b */ /* 0x000fe20000004200 */
[C---:B------:R-:W-:Y:S04]  /*11fc0*/  FMUL.FTZ R22, R0.reuse, R158 ;  /* 0x0000009e00167220 */ /* 0x040fe80000410000 */
[C---:B------:R-:W-:Y:S02]  /*11fd0*/  FMUL.FTZ R23, R0.reuse, R159 ;  /* 0x0000009f00177220 */ /* 0x040fe40000410000 */
[C---:B------:R-:W-:Y:S01]  /*11fe0*/  FMUL.FTZ R39, R0.reuse, R39 ;  /* 0x0000002700277220 */ /* 0x040fe20000410000 */
[----:B------:R-:W-:Y:S01]  /*11ff0*/  LDSM.16.MT88.4 R156, [R213+0x2900] ;  /* 0x00290000d59c783b */ /* 0x000fe20000004200 */
[C---:B------:R-:W-:Y:S02]  /*12000*/  FMUL.FTZ R42, R0.reuse, R42 ;  /* 0x0000002a002a7220 */ /* 0x040fe40000410000 */
[C---:B------:R-:W-:Y:S01]  /*12010*/  FMUL.FTZ R43, R0.reuse, R43 ;  /* 0x0000002b002b7220 */ /* 0x040fe20000410000 */
[C---:B------:R-:W-:Y:S03]  /*12020*/  HMMA.16816.F32.BF16 R20, R136.reuse, R28, R20 ;  /* 0x0000001c8814723c */ /* 0x040fe60000041814 */
[C---:B------:R-:W-:Y:S02]  /*12030*/  FMUL.FTZ R46, R0.reuse, R46 ;  /* 0x0000002e002e7220 */ /* 0x040fe40000410000 */
[----:B------:R-:W-:Y:S02]  /*12040*/  FMUL.FTZ R47, R0, R47 ;  /* 0x0000002f002f7220 */ /* 0x000fe40000410000 */
[C---:B------:R-:W-:Y:S01]  /*12050*/  FMUL.FTZ R28, R2.reuse, R164 ;  /* 0x000000a4021c7220 */ /* 0x040fe20000410000 */
[C---:B------:R-:W-:Y:S04]  /*12060*/  HMMA.16816.F32.BF16 R24, R136.reuse, R30, R24 ;  /* 0x0000001e8818723c */ /* 0x040fe80000041818 */
[----:B------:R-:W-:Y:S02]  /*12070*/  FMUL.FTZ R29, R2, R165 ;  /* 0x000000a5021d7220 */ /* 0x000fe40000410000 */
[--C-:B--2---:R-:W-:Y:S02]  /*12080*/  FFMA.FTZ R134, R173, c[0x0][0x2d0], -R176.reuse ;  /* 0x0000b400ad867a23 */ /* 0x104fe400000108b0 */
[C---:B------:R-:W-:Y:S01]  /*12090*/  FMUL.FTZ R30, R0.reuse, R166 ;  /* 0x000000a6001e7220 */ /* 0x040fe20000410000 */
[----:B------:R-:W-:Y:S01]  /*120a0*/  LDSM.16.MT88.4 R172, [R214+0x4900] ;  /* 0x00490000d6ac783b */ /* 0x000fe20000004200 */
[----:B------:R2:W-:Y:S02]  /*120b0*/  MUFU.EX2 R208, R134 ;  /* 0x0000008600d07308 */ /* 0x0005e40000000800 */
[C---:B------:R-:W-:Y:S02]  /*120c0*/  FMUL.FTZ R31, R0.reuse, R167 ;  /* 0x000000a7001f7220 */ /* 0x040fe40000410000 */
[C---:B------:R-:W-:Y:S02]  /*120d0*/  FMUL.FTZ R50, R0.reuse, R50 ;  /* 0x0000003200327220 */ /* 0x040fe40000410000 */
[C---:B------:R-:W-:Y:S01]  /*120e0*/  FMUL.FTZ R51, R0.reuse, R51 ;  /* 0x0000003300337220 */ /* 0x040fe20000410000 */
[----:B------:R-:W-:Y:S01]  /*120f0*/  LDSM.16.MT88.4 R164, [R216+0x2900] ;  /* 0x00290000d8a4783b */ /* 0x000fe20000004200 */
        /* <DEDUP_REMOVED lines=11> */
[----:B------:R-:W-:Y:S02]  /*121b0*/  FMUL.FTZ R67, R0, R67 ;  /* 0x0000004300437220 */ /* 0x000fe40000410000 */
[C---:B------:R-:W-:Y:S01]  /*121c0*/  HMMA.16816.F32.BF16 R40, R136.reuse, R146, R40 ;  /* 0x000000928828723c */ /* 0x040fe20000041828 */
[----:B------:R-:W3:Y:S03]  /*121d0*/  LDSM.16.MT88.4 R144, [R215+0x2100] ;  /* 0x00210000d790783b */ /* 0x000ee60000004200 */
[C---:B------:R-:W-:Y:S02]  /*121e0*/  FMUL.FTZ R68, R2.reuse, R68 ;  /* 0x0000004402447220 */ /* 0x040fe40000410000 */
[----:B------:R-:W-:Y:S02]  /*121f0*/  FMUL.FTZ R69, R2, R69 ;  /* 0x0000004502457220 */ /* 0x000fe40000410000 */
[C---:B----4-:R-:W-:Y:S04]  /*12200*/  HMMA.16816.F32.BF16 R44, R136.reuse, R148, R44 ;  /* 0x00000094882c723c */ /* 0x050fe8000004182c */
[C---:B------:R-:W-:Y:S02]  /*12210*/  FMUL.FTZ R70, R0.reuse, R70 ;  /* 0x0000004600467220 */ /* 0x040fe40000410000 */
[----:B------:R-:W-:Y:S02]  /*12220*/  FMUL.FTZ R71, R0, R71 ;  /* 0x0000004700477220 */ /* 0x000fe40000410000 */
[C---:B------:R-:W-:Y:S01]  /*12230*/  HMMA.16816.F32.BF16 R48, R136.reuse, R150, R48 ;  /* 0x000000968830723c */ /* 0x040fe20000041830 */
[----:B------:R-:W4:Y:S03]  /*12240*/  LDSM.16.MT88.4 R148, [R213+0x4100] ;  /* 0x00410000d594783b */ /* 0x000f260000004200 */
[C---:B------:R-:W-:Y:S02]  /*12250*/  FMUL.FTZ R72, R2.reuse, R72 ;  /* 0x0000004802487220 */ /* 0x040fe40000410000 */
[----:B------:R-:W-:Y:S02]  /*12260*/  FMUL.FTZ R73, R2, R73 ;  /* 0x0000004902497220 */ /* 0x000fe40000410000 */
[C---:B------:R-:W-:Y:S01]  /*12270*/  FMUL.FTZ R74, R0.reuse, R74 ;  /* 0x0000004a004a7220 */ /* 0x040fe20000410000 */
[C---:B-1----:R-:W-:Y:S03]  /*12280*/  HMMA.16816.F32.BF16 R52, R136.reuse, R140, R52 ;  /* 0x0000008c8834723c */ /* 0x042fe60000041834 */
[----:B------:R-:W-:Y:S02]  /*12290*/  FMUL.FTZ R75, R0, R75 ;  /* 0x0000004b004b7220 */ /* 0x000fe40000410000 */
[C---:B------:R-:W-:Y:S02]  /*122a0*/  FMUL.FTZ R76, R2.reuse, R76 ;  /* 0x0000004c024c7220 */ /* 0x040fe40000410000 */
[----:B------:R-:W-:Y:S01]  /*122b0*/  FMUL.FTZ R77, R2, R77 ;  /* 0x0000004d024d7220 */ /* 0x000fe20000410000 */
[C---:B------:R-:W-:Y:S01]  /*122c0*/  HMMA.16816.F32.BF16 R56, R136.reuse, R142, R56 ;  /* 0x0000008e8838723c */ /* 0x040fe20000041838 */
[----:B------:R-:W1:Y:S03]  /*122d0*/  LDSM.16.MT88.4 R140, [R214+0x4100] ;  /* 0x00410000d68c783b */ /* 0x000e660000004200 */
[C---:B------:R-:W-:Y:S02]  /*122e0*/  FMUL.FTZ R78, R0.reuse, R78 ;  /* 0x0000004e004e7220 */ /* 0x040fe40000410000 */
[----:B------:R-:W-:Y:S02]  /*122f0*/  FMUL.FTZ R79, R0, R79 ;  /* 0x0000004f004f7220 */ /* 0x000fe40000410000 */
[C---:B---3--:R-:W-:Y:S04]  /*12300*/  HMMA.16816.F32.BF16 R60, R136.reuse, R144, R60 ;  /* 0x00000090883c723c */ /* 0x048fe8000004183c */
[--C-:B--2---:R-:W-:Y:S01]  /*12310*/  FFMA.FTZ R134, R178, c[0x0][0x2d0], -R176.reuse ;  /* 0x0000b400b2867a23 */ /* 0x104fe200000108b0 */
[----:B------:R-:W-:Y:S01]  /*12320*/  MOV R178, R192 ;  /* 0x000000c000b27202 */ /* 0x000fe20000000f00 */
[C---:B------:R-:W-:Y:S02]  /*12330*/  FMUL.FTZ R80, R2.reuse, R80 ;  /* 0x0000005002507220 */ /* 0x040fe40000410000 */
[C---:B------:R-:W-:Y:S01]  /*12340*/  HMMA.16816.F32.BF16 R64, R136.reuse, R146, R64 ;  /* 0x000000928840723c */ /* 0x040fe20000041840 */
[----:B------:R2:W3:Y:S01]  /*12350*/  MUFU.EX2 R207, R134 ;  /* 0x0000008600cf7308 */ /* 0x0004e20000000800 */
[----:B------:R-:W3:Y:S02]  /*12360*/  LDSM.16.MT88.4 R144, [R216+0x4100] ;  /* 0x00410000d890783b */ /* 0x000ee40000004200 */
[----:B------:R-:W-:Y:S02]  /*12370*/  FMUL.FTZ R81, R2, R81 ;  /* 0x0000005102517220 */ /* 0x000fe40000410000 */
[C---:B------:R-:W-:Y:S02]  /*12380*/  FMUL.FTZ R82, R0.reuse, R82 ;  /* 0x0000005200527220 */ /* 0x040fe40000410000 */
[C---:B----4-:R-:W-:Y:S04]  /*12390*/  HMMA.16816.F32.BF16 R68, R136.reuse, R148, R68 ;  /* 0x000000948844723c */ /* 0x050fe80000041844 */
[----:B------:R-:W-:Y:S02]  /*123a0*/  FMUL.FTZ R83, R0, R83 ;  /* 0x0000005300537220 */ /* 0x000fe40000410000 */
[C---:B------:R-:W-:Y:S02]  /*123b0*/  FMUL.FTZ R84, R2.reuse, R84 ;  /* 0x0000005402547220 */ /* 0x040fe40000410000 */
[C---:B------:R-:W-:Y:S01]  /*123c0*/  HMMA.16816.F32.BF16 R72, R136.reuse, R150, R72 ;  /* 0x000000968848723c */ /* 0x040fe20000041848 */
[----:B------:R-:W4:Y:S03]  /*123d0*/  LDSM.16.MT88.4 R148, [R215+0x4100] ;  /* 0x00410000d794783b */ /* 0x000f260000004200 */
[----:B------:R-:W-:Y:S02]  /*123e0*/  FMUL.FTZ R85, R2, R85 ;  /* 0x0000005502557220 */ /* 0x000fe40000410000 */
[C---:B------:R-:W-:Y:S02]  /*123f0*/  FMUL.FTZ R86, R0.reuse, R86 ;  /* 0x0000005600567220 */ /* 0x040fe40000410000 */
[----:B------:R-:W-:Y:S01]  /*12400*/  FMUL.FTZ R87, R0, R87 ;  /* 0x0000005700577220 */ /* 0x000fe20000410000 */
[C---:B-1----:R-:W-:Y:S03]  /*12410*/  HMMA.16816.F32.BF16 R76, R136.reuse, R140, R76 ;  /* 0x0000008c884c723c */ /* 0x042fe6000004184c */
[--C-:B--2---:R-:W-:Y:S01]  /*12420*/  FFMA.FTZ R134, R180, c[0x0][0x2d0], -R133.reuse ;  /* 0x0000b400b4867a23 */ /* 0x104fe20000010885 */
[----:B------:R-:W-:Y:S01]  /*12430*/  MOV R180, R191 ;  /* 0x000000bf00b47202 */ /* 0x000fe20000000f00 */
[C---:B------:R-:W-:Y:S02]  /*12440*/  FMUL.FTZ R88, R2.reuse, R88 ;  /* 0x0000005802587220 */ /* 0x040fe40000410000 */
[----:B------:R1:W-:Y:S01]  /*12450*/  MUFU.EX2 R193, R134 ;  /* 0x0000008600c17308 */ /* 0x0003e20000000800 */
[C---:B------:R-:W-:Y:S01]  /*12460*/  HMMA.16816.F32.BF16 R80, R136.reuse, R142, R80 ;  /* 0x0000008e8850723c */ /* 0x040fe20000041850 */
[----:B------:R-:W2:Y:S03]  /*12470*/  LDSM.16.MT88.4 R140, [R213+0x6100] ;  /* 0x00610000d58c783b */ /* 0x000ea60000004200 */
[----:B------:R-:W-:Y:S02]  /*12480*/  FMUL.FTZ R89, R2, R89 ;  /* 0x0000005902597220 */ /* 0x000fe40000410000 */
[C---:B------:R-:W-:Y:S02]  /*12490*/  FMUL.FTZ R90, R0.reuse, R90 ;  /* 0x0000005a005a7220 */ /* 0x040fe40000410000 */
[----:B------:R-:W-:Y:S01]  /*124a0*/  FMUL.FTZ R91, R0, R91 ;  /* 0x0000005b005b7220 */ /* 0x000fe20000410000 */
[C---:B---3--:R-:W-:Y:S03]  /*124b0*/  HMMA.16816.F32.BF16 R84, R136.reuse, R144, R84 ;  /* 0x000000908854723c */ /* 0x048fe60000041854 */
[C---:B------:R-:W-:Y:S02]  /*124c0*/  FMUL.FTZ R92, R2.reuse, R92 ;  /* 0x0000005c025c7220 */ /* 0x040fe40000410000 */
[----:B------:R-:W-:Y:S02]  /*124d0*/  FMUL.FTZ R93, R2, R93 ;  /* 0x0000005d025d7220 */ /* 0x000fe40000410000 */
[C---:B------:R-:W-:Y:S01]  /*124e0*/  FMUL.FTZ R94, R0.reuse, R94 ;  /* 0x0000005e005e7220 */ /* 0x040fe20000410000 */
[C---:B------:R-:W-:Y:S01]  /*124f0*/  HMMA.16816.F32.BF16 R88, R136.reuse, R146, R88 ;  /* 0x000000928858723c */ /* 0x040fe20000041858 */
[----:B------:R-:W3:Y:S03]  /*12500*/  LDSM.16.MT88.4 R144, [R214+0x6100] ;  /* 0x00610000d690783b */ /* 0x000ee60000004200 */
[----:B------:R-:W-:Y:S02]  /*12510*/  FMUL.FTZ R95, R0, R95 ;  /* 0x0000005f005f7220 */ /* 0x000fe40000410000 */
[--C-:B-1----:R-:W-:Y:S02]  /*12520*/  FFMA.FTZ R134, R179, c[0x0][0x2d0], -R133.reuse ;  /* 0x0000b400b3867a23 */ /* 0x102fe40000010885 */
[C---:B------:R-:W-:Y:S02]  /*12530*/  FMUL.FTZ R96, R2.reuse, R96 ;  /* 0x0000006002607220 */ /* 0x040fe40000410000 */
[----:B------:R1:W1:Y:S01]  /*12540*/  MUFU.EX2 R192, R134 ;  /* 0x0000008600c07308 */ /* 0x0002620000000800 */
[C---:B----4-:R-:W-:Y:S03]  /*12550*/  HMMA.16816.F32.BF16 R92, R136.reuse, R148, R92 ;  /* 0x00000094885c723c */ /* 0x050fe6000004185c */
[----:B------:R-:W-:Y:S02]  /*12560*/  FMUL.FTZ R97, R2, R97 ;  /* 0x0000006102617220 */ /* 0x000fe40000410000 */
[C---:B------:R-:W-:Y:S02]  /*12570*/  FMUL.FTZ R98, R0.reuse, R98 ;  /* 0x0000006200627220 */ /* 0x040fe40000410000 */
[----:B------:R-:W-:Y:S02]  /*12580*/  FMUL.FTZ R99, R0, R99 ;  /* 0x0000006300637220 */ /* 0x000fe40000410000 */
[C---:B------:R-:W-:Y:S03]  /*12590*/  FMUL.FTZ R100, R2.reuse, R100 ;  /* 0x0000006402647220 */ /* 0x040fe60000410000 */
[----:B------:R-:W-:Y:S02]  /*125a0*/  FMUL.FTZ R101, R2, R101 ;  /* 0x0000006502657220 */ /* 0x000fe40000410000 */
[C---:B------:R-:W-:Y:S01]  /*125b0*/  HMMA.16816.F32.BF16 R96, R136.reuse, R150, R96 ;  /* 0x000000968860723c */ /* 0x040fe20000041860 */
[----:B------:R-:W4:Y:S02]  /*125c0*/  LDSM.16.MT88.4 R148, [R216+0x6100] ;  /* 0x00610000d894783b */ /* 0x000f240000004200 */
[C---:B------:R-:W-:Y:S02]  /*125d0*/  FMUL.FTZ R102, R0.reuse, R102 ;  /* 0x0000006600667220 */ /* 0x040fe40000410000 */
[----:B------:R-:W-:Y:S02]  /*125e0*/  FMUL.FTZ R103, R0, R103 ;  /* 0x0000006700677220 */ /* 0x000fe40000410000 */
[C---:B------:R-:W-:Y:S02]  /*125f0*/  FMUL.FTZ R104, R2.reuse, R104 ;  /* 0x0000006802687220 */ /* 0x040fe40000410000 */
[----:B------:R-:W-:Y:S03]  /*12600*/  FMUL.FTZ R105, R2, R105 ;  /* 0x0000006902697220 */ /* 0x000fe60000410000 */
[C---:B--2---:R-:W-:Y:S03]  /*12610*/  HMMA.16816.F32.BF16 R100, R136.reuse, R140, R100 ;  /* 0x0000008c8864723c */ /* 0x044fe60000041864 */
[C---:B------:R-:W-:Y:S02]  /*12620*/  FMUL.FTZ R106, R0.reuse, R106 ;  /* 0x0000006a006a7220 */ /* 0x040fe40000410000 */
[----:B------:R-:W-:Y:S02]  /*12630*/  FMUL.FTZ R107, R0, R107 ;  /* 0x0000006b006b7220 */ /* 0x000fe40000410000 */
[--C-:B-1----:R-:W-:Y:S02]  /*12640*/  FFMA.FTZ R134, R177, c[0x0][0x2d0], -R133.reuse ;  /* 0x0000b400b1867a23 */ /* 0x102fe40000010885 */
[C---:B------:R-:W-:Y:S02]  /*12650*/  FMUL.FTZ R108, R2.reuse, R108 ;  /* 0x0000006c026c7220 */ /* 0x040fe40000410000 */
[----:B------:R1:W-:Y:S01]  /*12660*/  MUFU.EX2 R191, R134 ;  /* 0x0000008600bf7308 */ /* 0x0003e20000000800 */
[C---:B------:R-:W-:Y:S01]  /*12670*/  HMMA.16816.F32.BF16 R104, R136.reuse, R142, R104 ;  /* 0x0000008e8868723c */ /* 0x040fe20000041868 */
[----:B------:R-:W2:Y:S02]  /*12680*/  LDSM.16.MT88.4 R140, [R215+0x6100] ;  /* 0x00610000d78c783b */ /* 0x000ea40000004200 */
[----:B------:R-:W-:Y:S02]  /*12690*/  FMUL.FTZ R109, R2, R109 ;  /* 0x0000006d026d7220 */ /* 0x000fe40000410000 */
[C---:B------:R-:W-:Y:S02]  /*126a0*/  FMUL.FTZ R110, R0.reuse, R110 ;  /* 0x0000006e006e7220 */ /* 0x040fe40000410000 */
[----:B------:R-:W-:Y:S02]  /*126b0*/  FMUL.FTZ R111, R0, R111 ;  /* 0x0000006f006f7220 */ /* 0x000fe40000410000 */
[C---:B------:R-:W-:Y:S03]  /*126c0*/  FMUL.FTZ R112, R2.reuse, R112 ;  /* 0x0000007002707220 */ /* 0x040fe60000410000 */
[----:B------:R-:W-:Y:S02]  /*126d0*/  FMUL.FTZ R113, R2, R113 ;  /* 0x0000007102717220 */ /* 0x000fe40000410000 */
        /* <DEDUP_REMOVED lines=11> */
[C---:B----4-:R-:W-:Y:S03]  /*12790*/  HMMA.16816.F32.BF16 R116, R136.reuse, R148, R116 ;  /* 0x000000948874723c */ /* 0x050fe60000041874 */
[C---:B------:R-:W-:Y:S02]  /*127a0*/  FMUL.FTZ R122, R0.reuse, R122 ;  /* 0x0000007a007a7220 */ /* 0x040fe40000410000 */
[----:B------:R-:W-:Y:S02]  /*127b0*/  FMUL.FTZ R123, R0, R123 ;  /* 0x0000007b007b7220 */ /* 0x000fe40000410000 */
[--C-:B-1----:R-:W-:Y:S02]  /*127c0*/  FFMA.FTZ R134, R181, c[0x0][0x2d0], -R133.reuse ;  /* 0x0000b400b5867a23 */ /* 0x102fe40000010885 */
[C---:B------:R-:W-:Y:S02]  /*127d0*/  FMUL.FTZ R124, R2.reuse, R124 ;  /* 0x0000007c027c7220 */ /* 0x040fe40000410000 */
[----:B------:R1:W4:Y:S01]  /*127e0*/  MUFU.EX2 R187, R134 ;  /* 0x0000008600bb7308 */ /* 0x0003220000000800 */
[C---:B------:R-:W-:Y:S01]  /*127f0*/  HMMA.16816.F32.BF16 R120, R136.reuse, R150, R120 ;  /* 0x000000968878723c */ /* 0x040fe20000041878 */
[----:B------:R-:W3:Y:S02]  /*12800*/  LDSM.16.MT88.4 R148, [R214+0x900] ;  /* 0x00090000d694783b */ /* 0x000ee40000004200 */
        /* <DEDUP_REMOVED lines=8> */
[--C-:B-1----:R-:W-:Y:S05]  /*12890*/  FFMA.FTZ R134, R182, c[0x0][0x2d0], -R176.reuse ;  /* 0x0000b400b6867a23 */ /* 0x102fea00000108b0 */
[----:B------:R-:W-:Y:S01]  /*128a0*/  HMMA.16816.F32.BF16 R128, R136, R142, R128 ;  /* 0x0000008e8880723c */ /* 0x000fe20000041880 */
[----:B------:R-:W1:Y:S01]  /*128b0*/  LDSM.16.MT88.4 R140, [R215+0x900] ;  /* 0x00090000d78c783b */ /* 0x000e620000004200 */
[----:B------:R2:W-:Y:S05]  /*128c0*/  MUFU.EX2 R206, R134 ;  /* 0x0000008600ce7308 */ /* 0x0005ea0000000800 */
[----:B-----5:R-:W-:Y:S02]  /*128d0*/  F2FP.BF16.PACK_AB R136, R209, R210 ;  /* 0x000000d2d188723e */ /* 0x020fe400000010ff */
[----:B------:R-:W-:Y:S03]  /*128e0*/  F2FP.BF16.PACK_AB R138, R207, R208 ;  /* 0x000000d0cf8a723e */ /* 0x000fe600000010ff */
[----:B------:R-:W-:Y:S02]  /*128f0*/  F2FP.BF16.PACK_AB R137, R192, R193 ;  /* 0x000000c1c089723e */ /* 0x000fe400000010ff */
[----:B----4-:R-:W-:Y:S07]  /*12900*/  F2FP.BF16.PACK_AB R139, R187, R191 ;  /* 0x000000bfbb8b723e */ /* 0x010fee00000010ff */
[C---:B---3--:R-:W-:Y:S03]  /*12910*/  HMMA.16816.F32.BF16 R4, R136.reuse, R144, R4 ;  /* 0x000000908804723c */ /* 0x048fe60000041804 */
[--C-:B--2---:R-:W-:Y:S05]  /*12920*/  FFMA.FTZ R134, R188, c[0x0][0x2d0], -R176.reuse ;  /* 0x0000b400bc867a23 */ /* 0x104fea00000108b0 */
[C---:B------:R-:W-:Y:S01]  /*12930*/  HMMA.16816.F32.BF16 R8, R136.reuse, R146, R8 ;  /* 0x000000928808723c */ /* 0x040fe20000041808 */
[----:B------:R-:W2:Y:S01]  /*12940*/  LDSM.16.MT88.4 R144, [R215+0x2900] ;  /* 0x00290000d790783b */ /* 0x000ea20000004200 */
[----:B------:R3:W4:Y:S06]  /*12950*/  MUFU.EX2 R205, R134 ;  /* 0x0000008600cd7308 */ /* 0x00072c0000000800 */
[C---:B------:R-:W-:Y:S08]  /*12960*/  HMMA.16816.F32.BF16 R12, R136.reuse, R148, R12 ;  /* 0x00000094880c723c */ /* 0x040ff0000004180c */
[C---:B------:R-:W-:Y:S01]  /*12970*/  HMMA.16816.F32.BF16 R16, R136.reuse, R150, R16 ;  /* 0x000000968810723c */ /* 0x040fe20000041810 */
[----:B------:R-:W5:Y:S07]  /*12980*/  LDSM.16.MT88.4 R148, [R216+0x4900] ;  /* 0x00490000d894783b */ /* 0x000f6e0000004200 */
[C---:B------:R-:W-:Y:S04]  /*12990*/  HMMA.16816.F32.BF16 R20, R136.reuse, R152, R20 ;  /* 0x000000988814723c */ /* 0x040fe80000041814 */
[--C-:B---3--:R-:W-:Y:S04]  /*129a0*/  FFMA.FTZ R134, R189, c[0x0][0x2d0], -R176.reuse ;  /* 0x0000b400bd867a23 */ /* 0x108fe800000108b0 */
[C---:B------:R-:W-:Y:S01]  /*129b0*/  HMMA.16816.F32.BF16 R24, R136.reuse, R154, R24 ;  /* 0x0000009a8818723c */ /* 0x040fe20000041818 */
[----:B------:R-:W-:Y:S01]  /*129c0*/  LDSM.16.MT88.4 R152, [R214+0x6900] ;  /* 0x00690000d698783b */ /* 0x000fe20000004200 */
[----:B------:R3:W-:Y:S06]  /*129d0*/  MUFU.EX2 R189, R134 ;  /* 0x0000008600bd7308 */ /* 0x0007ec0000000800 */
[C---:B-1----:R-:W-:Y:S08]  /*129e0*/  HMMA.16816.F32.BF16 R28, R136.reuse, R140, R28 ;  /* 0x0000008c881c723c */ /* 0x042ff0000004181c */
[C---:B------:R-:W-:Y:S01]  /*129f0*/  HMMA.16816.F32.BF16 R32, R136.reuse, R142, R32 ;  /* 0x0000008e8820723c */ /* 0x040fe20000041820 */
[----:B------:R-:W1:Y:S07]  /*12a00*/  LDSM.16.MT88.4 R140, [R215+0x4900] ;  /* 0x00490000d78c783b */ /* 0x000e6e0000004200 */
[C---:B------:R-:W-:Y:S04]  /*12a10*/  HMMA.16816.F32.BF16 R36, R136.reuse, R156, R36 ;  /* 0x0000009c8824723c */ /* 0x040fe80000041824 */
[--C-:B---3--:R-:W-:Y:S01]  /*12a20*/  FFMA.FTZ R134, R190, c[0x0][0x2d0], -R176.reuse ;  /* 0x0000b400be867a23 */ /* 0x108fe200000108b0 */
[----:B------:R-:W-:Y:S02]  /*12a30*/  MOV R190, R180 ;  /* 0x000000b400be7202 */ /* 0x000fe40000000f00 */
[--C-:B------:R-:W-:Y:S01]  /*12a40*/  FFMA.FTZ R156, R183, c[0x0][0x2d0], -R133.reuse ;  /* 0x0000b400b79c7a23 */ /* 0x100fe20000010885 */
[C---:B------:R-:W-:Y:S01]  /*12a50*/  HMMA.16816.F32.BF16 R40, R136.reuse, R158, R40 ;  /* 0x0000009e8828723c */ /* 0x040fe20000041828 */
[----:B------:R3:W1:Y:S07]  /*12a60*/  MUFU.EX2 R188, R134 ;  /* 0x0000008600bc7308 */ /* 0x00066e0000000800 */
[C---:B------:R-:W-:Y:S03]  /*12a70*/  HMMA.16816.F32.BF16 R44, R136.reuse, R160, R44 ;  /* 0x000000a0882c723c */ /* 0x040fe6000004182c */
[----:B------:R1:W-:Y:S05]  /*12a80*/  MUFU.EX2 R181, R156 ;  /* 0x0000009c00b57308 */ /* 0x0003ea0000000800 */
[C---:B------:R-:W-:Y:S01]  /*12a90*/  HMMA.16816.F32.BF16 R48, R136.reuse, R162, R48 ;  /* 0x000000a28830723c */ /* 0x040fe20000041830 */
[----:B------:R-:W-:Y:S07]  /*12aa0*/  LDSM.16.MT88.4 R160, [R214+0x3100] ;  /* 0x00310000d6a0783b */ /* 0x000fee0000004200 */
[C---:B------:R-:W-:Y:S04]  /*12ab0*/  HMMA.16816.F32.BF16 R52, R136.reuse, R164, R52 ;  /* 0x000000a48834723c */ /* 0x040fe80000041834 */
[--C-:B---3--:R-:W-:Y:S04]  /*12ac0*/  FFMA.FTZ R134, R184, c[0x0][0x2d0], -R133.reuse ;  /* 0x0000b400b8867a23 */ /* 0x108fe80000010885 */
[C---:B------:R-:W-:Y:S01]  /*12ad0*/  HMMA.16816.F32.BF16 R56, R136.reuse, R166, R56 ;  /* 0x000000a68838723c */ /* 0x040fe20000041838 */
[----:B------:R-:W-:Y:S01]  /*12ae0*/  LDSM.16.MT88.4 R164, [R214+0x5100] ;  /* 0x00510000d6a4783b */ /* 0x000fe20000004200 */
[----:B------:R3:W3:Y:S06]  /*12af0*/  MUFU.EX2 R180, R134 ;  /* 0x0000008600b47308 */ /* 0x0006ec0000000800 */
[C---:B--2---:R-:W-:Y:S01]  /*12b00*/  HMMA.16816.F32.BF16 R60, R136.reuse, R144, R60 ;  /* 0x00000090883c723c */ /* 0x044fe2000004183c */
[----:B-1----:R-:W-:Y:S07]  /*12b10*/  LDSM.16.MT88.4 R156, [R213+0x3100] ;  /* 0x00310000d59c783b */ /* 0x002fee0000004200 */
[C---:B------:R-:W-:Y:S01]  /*12b20*/  HMMA.16816.F32.BF16 R64, R136.reuse, R146, R64 ;  /* 0x000000928840723c */ /* 0x040fe20000041840 */
[----:B------:R-:W1:Y:S07]  /*12b30*/  LDSM.16.MT88.4 R144, [R213+0x6900] ;  /* 0x00690000d590783b */ /* 0x000e6e0000004200 */
[C---:B------:R-:W-:Y:S04]  /*12b40*/  HMMA.16816.F32.BF16 R68, R136.reuse, R168, R68 ;  /* 0x000000a88844723c */ /* 0x040fe80000041844 */
[--C-:B---3--:R-:W-:Y:S04]  /*12b50*/  FFMA.FTZ R134, R185, c[0x0][0x2d0], -R133.reuse ;  /* 0x0000b400b9867a23 */ /* 0x108fe80000010885 */
[C---:B------:R-:W-:Y:S01]  /*12b60*/  HMMA.16816.F32.BF16 R72, R136.reuse, R170, R72 ;  /* 0x000000aa8848723c */ /* 0x040fe20000041848 */
[----:B------:R-:W-:Y:S01]  /*12b70*/  LDSM.16.MT88.4 R168, [R215+0x1900] ;  /* 0x00190000d7a8783b */ /* 0x000fe20000004200 */
[----:B------:R2:W-:Y:S06]  /*12b80*/  MUFU.EX2 R179, R134 ;  /* 0x0000008600b37308 */ /* 0x0005ec0000000800 */
[C---:B------:R-:W-:Y:S08]  /*12b90*/  HMMA.16816.F32.BF16 R76, R136.reuse, R172, R76 ;  /* 0x000000ac884c723c */ /* 0x040ff0000004184c */
[C---:B------:R-:W-:Y:S01]  /*12ba0*/  HMMA.16816.F32.BF16 R80, R136.reuse, R174, R80 ;  /* 0x000000ae8850723c */ /* 0x040fe20000041850 */
[----:B------:R-:W-:Y:S07]  /*12bb0*/  LDSM.16.MT88.4 R172, [R213+0x5900] ;  /* 0x00590000d5ac783b */ /* 0x000fee0000004200 */
[C---:B-----5:R-:W-:Y:S04]  /*12bc0*/  HMMA.16816.F32.BF16 R84, R136.reuse, R148, R84 ;  /* 0x000000948854723c */ /* 0x060fe80000041854 */
[--C-:B--2---:R-:W-:Y:S01]  /*12bd0*/  FFMA.FTZ R134, R186, c[0x0][0x2d0], -R133.reuse ;  /* 0x0000b400ba867a23 */ /* 0x104fe20000010885 */
[----:B------:R-:W-:Y:S03]  /*12be0*/  MOV R186, R178 ;  /* 0x000000b200ba7202 */ /* 0x000fe60000000f00 */
[C---:B------:R-:W-:Y:S01]  /*12bf0*/  HMMA.16816.F32.BF16 R88, R136.reuse, R150, R88 ;  /* 0x000000968858723c */ /* 0x040fe20000041858 */
[----:B------:R-:W2:Y:S01]  /*12c00*/  LDSM.16.MT88.4 R148, [R216+0x6900] ;  /* 0x00690000d894783b */ /* 0x000ea20000004200 */
[----:B------:R3:W5:Y:S06]  /*12c10*/  MUFU.EX2 R178, R134 ;  /* 0x0000008600b27308 */ /* 0x00076c0000000800 */
[C---:B------:R-:W-:Y:S08]  /*12c20*/  HMMA.16816.F32.BF16 R92, R136.reuse, R140, R92 ;  /* 0x0000008c885c723c */ /* 0x040ff0000004185c */
[C---:B------:R-:W-:Y:S01]  /*12c30*/  HMMA.16816.F32.BF16 R96, R136.reuse, R142, R96 ;  /* 0x0000008e8860723c */ /* 0x040fe20000041860 */
[----:B------:R-:W4:Y:S07]  /*12c40*/  LDSM.16.MT88.4 R140, [R215+0x6900] ;  /* 0x00690000d78c783b */ /* 0x000f2e0000004200 */
[C---:B-1----:R-:W-:Y:S04]  /*12c50*/  HMMA.16816.F32.BF16 R100, R136.reuse, R144, R100 ;  /* 0x000000908864723c */ /* 0x042fe80000041864 */
[--C-:B---3--:R-:W-:Y:S02]  /*12c60*/  FFMA.FTZ R134, R197, c[0x0][0x2d0], -R176.reuse ;  /* 0x0000b400c5867a23 */ /* 0x108fe400000108b0 */
[----:B------:R-:W3:Y:S02]  /*12c70*/  LDL.LU R197, [R1+0x4] ;  /* 0x0000040001c57983 */ /* 0x000ee40000300800 */
[C---:B------:R-:W-:Y:S01]  /*12c80*/  HMMA.16816.F32.BF16 R104, R136.reuse, R146, R104 ;  /* 0x000000928868723c */ /* 0x040fe20000041868 */
[----:B------:R1:W-:Y:S01]  /*12c90*/  MUFU.EX2 R185, R134 ;  /* 0x0000008600b97308 */ /* 0x0003e20000000800 */
[----:B------:R-:W5:Y:S06]  /*12ca0*/  LDSM.16.MT88.4 R144, [R213+0x1100] ;  /* 0x00110000d590783b */ /* 0x000f6c0000004200 */
[C---:B------:R-:W-:Y:S08]  /*12cb0*/  HMMA.16816.F32.BF16 R108, R136.reuse, R152, R108 ;  /* 0x00000098886c723c */ /* 0x040ff0000004186c */
[C---:B------:R-:W-:Y:S01]  /*12cc0*/  HMMA.16816.F32.BF16 R112, R136.reuse, R154, R112 ;  /* 0x0000009a8870723c */ /* 0x040fe20000041870 */
[----:B------:R-:W5:Y:S07]  /*12cd0*/  LDSM.16.MT88.4 R152, [R214+0x1100] ;  /* 0x00110000d698783b */ /* 0x000f6e0000004200 */
[C---:B--2---:R-:W-:Y:S04]  /*12ce0*/  HMMA.16816.F32.BF16 R116, R136.reuse, R148, R116 ;  /* 0x000000948874723c */ /* 0x044fe80000041874 */
[--C-:B-1----:R-:W-:Y:S02]  /*12cf0*/  FFMA.FTZ R134, R198, c[0x0][0x2d0], -R176.reuse ;  /* 0x0000b400c6867a23 */ /* 0x102fe400000108b0 */
[----:B------:R-:W2:Y:S02]  /*12d00*/  LDL.LU R198, [R1] ;  /* 0x0000000001c67983 */ /* 0x000ea40000300800 */
[C---:B------:R-:W-:Y:S01]  /*12d10*/  HMMA.16816.F32.BF16 R120, R136.reuse, R150, R120 ;  /* 0x000000968878723c */ /* 0x040fe20000041878 */
[----:B------:R1:W1:Y:S01]  /*12d20*/  MUFU.EX2 R184, R134 ;  /* 0x0000008600b87308 */ /* 0x0002620000000800 */
[----:B------:R-:W5:Y:S06]  /*12d30*/  LDSM.16.MT88.4 R148, [R216+0x1100] ;  /* 0x00110000d894783b */ /* 0x000f6c0000004200 */
[C---:B----4-:R-:W-:Y:S08]  /*12d40*/  HMMA.16816.F32.BF16 R124, R136.reuse, R140, R124 ;  /* 0x0000008c887c723c */ /* 0x050ff0000004187c */
[----:B------:R-:W-:Y:S01]  /*12d50*/  HMMA.16816.F32.BF16 R128, R136, R142, R128 ;  /* 0x0000008e8880723c */ /* 0x000fe20000041880 */
[----:B------:R-:W4:Y:S06]  /*12d60*/  LDSM.16.MT88.4 R140, [R215+0x1100] ;  /* 0x00110000d78c783b */ /* 0x000f2c0000004200 */
[----:B------:R-:W-:Y:S02]  /*12d70*/  F2FP.BF16.PACK_AB R136, R205, R206 ;  /* 0x000000cecd88723e */ /* 0x000fe400000010ff */
[----:B------:R-:W-:Y:S03]  /*12d80*/  F2FP.BF16.PACK_AB R138, R188, R189 ;  /* 0x000000bdbc8a723e */ /* 0x000fe600000010ff */
[----:B------:R-:W-:Y:S01]  /*12d90*/  F2FP.BF16.PACK_AB R137, R180, R181 ;  /* 0x000000b5b489723e */ /* 0x000fe200000010ff */
[--C-:B-1----:R-:W-:Y:S01]  /*12da0*/  FFMA.FTZ R134, R199, c[0x0][0x2d0], -R176.reuse ;  /* 0x0000b400c7867a23 */ /* 0x102fe200000108b0 */
[----:B-----5:R-:W-:Y:S01]  /*12db0*/  F2FP.BF16.PACK_AB R139, R178, R179 ;  /* 0x000000b3b28b723e */ /* 0x020fe200000010ff */
[----:B------:R-:W-:Y:S02]  /*12dc0*/  FFMA.FTZ R176, R200, c[0x0][0x2d0], -R176 ;  /* 0x0000b400c8b07a23 */ /* 0x000fe400000108b0 */
[----:B------:R1:W-:Y:S04]  /*12dd0*/  MUFU.EX2 R183, R134 ;  /* 0x0000008600b77308 */ /* 0x0003e80000000800 */
[C---:B------:R-:W-:Y:S06]  /*12de0*/  HMMA.16816.F32.BF16 R4, R136.reuse, R144, R4 ;  /* 0x000000908804723c */ /* 0x040fec0000041804 */
[----:B------:R-:W5:Y:S02]  /*12df0*/  MUFU.EX2 R182, R176 ;  /* 0x000000b000b67308 */ /* 0x000f640000000800 */
[C---:B------:R-:W-:Y:S01]  /*12e00*/  HMMA.16816.F32.BF16 R8, R136.reuse, R146, R8 ;  /* 0x000000928808723c */ /* 0x040fe20000041808 */
[----:B------:R-:W5:Y:S07]  /*12e10*/  LDSM.16.MT88.4 R144, [R216+0x3100] ;  /* 0x00310000d890783b */ /* 0x000f6e0000004200 */
[C---:B------:R-:W-:Y:S04]  /*12e20*/  HMMA.16816.F32.BF16 R12, R136.reuse, R152, R12 ;  /* 0x00000098880c723c */ /* 0x040fe8000004180c */
[--C-:B-1----:R-:W-:Y:S04]  /*12e30*/  FFMA.FTZ R134, R194, c[0x0][0x2d0], -R133.reuse ;  /* 0x0000b400c2867a23 */ /* 0x102fe80000010885 */
[C---:B------:R-:W-:Y:S01]  /*12e40*/  HMMA.16816.F32.BF16 R16, R136.reuse, R154, R16 ;  /* 0x0000009a8810723c */ /* 0x040fe20000041810 */
[----:B------:R-:W1:Y:S01]  /*12e50*/  LDSM.16.MT88.4 R152, [R215+0x3100] ;  /* 0x00310000d798783b */ /* 0x000e620000004200 */
[----:B------:R5:W-:Y:S06]  /*12e60*/  MUFU.EX2 R177, R134 ;  /* 0x0000008600b17308 */ /* 0x000bec0000000800 */
[C---:B------:R-:W-:Y:S08]  /*12e70*/  HMMA.16816.F32.BF16 R20, R136.reuse, R148, R20 ;  /* 0x000000948814723c */ /* 0x040ff00000041814 */
[C---:B------:R-:W-:Y:S01]  /*12e80*/  HMMA.16816.F32.BF16 R24, R136.reuse, R150, R24 ;  /* 0x000000968818723c */ /* 0x040fe20000041818 */
[----:B------:R-:W1:Y:S07]  /*12e90*/  LDSM.16.MT88.4 R148, [R213+0x5100] ;  /* 0x00510000d594783b */ /* 0x000e6e0000004200 */
[C---:B----4-:R-:W-:Y:S04]  /*12ea0*/  HMMA.16816.F32.BF16 R28, R136.reuse, R140, R28 ;  /* 0x0000008c881c723c */ /* 0x050fe8000004181c */
[--C-:B-----5:R-:W-:Y:S04]  /*12eb0*/  FFMA.FTZ R134, R195, c[0x0][0x2d0], -R133.reuse ;  /* 0x0000b400c3867a23 */ /* 0x120fe80000010885 */
[C---:B------:R-:W-:Y:S01]  /*12ec0*/  HMMA.16816.F32.BF16 R32, R136.reuse, R142, R32 ;  /* 0x0000008e8820723c */ /* 0x040fe20000041820 */
[----:B------:R-:W4:Y:S01]  /*12ed0*/  LDSM.16.MT88.4 R140, [R216+0x5100] ;  /* 0x00510000d88c783b */ /* 0x000f220000004200 */
[----:B------:R5:W1:Y:S06]  /*12ee0*/  MUFU.EX2 R176, R134 ;  /* 0x0000008600b07308 */ /* 0x000a6c0000000800 */
[C---:B------:R-:W-:Y:S08]  /*12ef0*/  HMMA.16816.F32.BF16 R36, R136.reuse, R156, R36 ;  /* 0x0000009c8824723c */ /* 0x040ff00000041824 */
[C---:B------:R-:W-:Y:S08]  /*12f00*/  HMMA.16816.F32.BF16 R40, R136.reuse, R158, R40 ;  /* 0x0000009e8828723c */ /* 0x040ff00000041828 */
[C---:B------:R-:W-:Y:S04]  /*12f10*/  HMMA.16816.F32.BF16 R44, R136.reuse, R160, R44 ;  /* 0x000000a0882c723c */ /* 0x040fe8000004182c */
[--C-:B-----5:R-:W-:Y:S02]  /*12f20*/  FFMA.FTZ R134, R196, c[0x0][0x2d0], -R133.reuse ;  /* 0x0000b400c4867a23 */ /* 0x120fe40000010885 */
[----:B------:R-:W-:Y:S02]  /*12f30*/  FFMA.FTZ R133, R135, c[0x0][0x2d0], -R133 ;  /* 0x0000b40087857a23 */ /* 0x000fe40000010885 */
[C---:B------:R-:W-:Y:S01]  /*12f40*/  HMMA.16816.F32.BF16 R48, R136.reuse, R162, R48 ;  /* 0x000000a28830723c */ /* 0x040fe20000041830 */
[----:B------:R-:W-:Y:S01]  /*12f50*/  LDSM.16.MT88.4 R160, [R216+0x1900] ;  /* 0x00190000d8a0783b */ /* 0x000fe20000004200 */
[----:B------:R-:W-:Y:S06]  /*12f60*/  MUFU.EX2 R134, R134 ;  /* 0x0000008600867308 */ /* 0x000fec0000000800 */
[C---:B------:R-:W-:Y:S04]  /*12f70*/  HMMA.16816.F32.BF16 R52, R136.reuse, R144, R52 ;  /* 0x000000908834723c */ /* 0x040fe80000041834 */
[----:B------:R-:W5:Y:S04]  /*12f80*/  MUFU.EX2 R133, R133 ;  /* 0x0000008500857308 */ /* 0x000f680000000800 */
[C---:B------:R-:W-:Y:S01]  /*12f90*/  HMMA.16816.F32.BF16 R56, R136.reuse, R146, R56 ;  /* 0x000000928838723c */ /* 0x040fe20000041838 */
[----:B------:R-:W4:Y:S07]  /*12fa0*/  LDSM.16.MT88.4 R144, [R215+0x5100] ;  /* 0x00510000d790783b */ /* 0x000f2e0000004200 */
[C---:B-1----:R-:W-:Y:S08]  /*12fb0*/  HMMA.16816.F32.BF16 R60, R136.reuse, R152, R60 ;  /* 0x00000098883c723c */ /* 0x042ff0000004183c */
[C---:B------:R-:W-:Y:S01]  /*12fc0*/  HMMA.16816.F32.BF16 R64, R136.reuse, R154, R64 ;  /* 0x0000009a8840723c */ /* 0x040fe20000041840 */
[----:B------:R-:W-:Y:S07]  /*12fd0*/  LDSM.16.MT88.4 R152, [R214+0x7100] ;  /* 0x00710000d698783b */ /* 0x000fee0000004200 */
[C---:B------:R-:W-:Y:S08]  /*12fe0*/  HMMA.16816.F32.BF16 R68, R136.reuse, R148, R68 ;  /* 0x000000948844723c */ /* 0x040ff00000041844 */
[C---:B------:R-:W-:Y:S01]  /*12ff0*/  HMMA.16816.F32.BF16 R72, R136.reuse, R150, R72 ;  /* 0x000000968848723c */ /* 0x040fe20000041848 */
[----:B------:R-:W1:Y:S07]  /*13000*/  LDSM.16.MT88.4 R148, [R213+0x7100] ;  /* 0x00710000d594783b */ /* 0x000e6e0000004200 */
[C---:B------:R-:W-:Y:S08]  /*13010*/  HMMA.16816.F32.BF16 R76, R136.reuse, R164, R76 ;  /* 0x000000a4884c723c */ /* 0x040ff0000004184c */
[C---:B------:R-:W-:Y:S08]  /*13020*/  HMMA.16816.F32.BF16 R80, R136.reuse, R166, R80 ;  /* 0x000000a68850723c */ /* 0x040ff00000041850 */
[C---:B----4-:R-:W-:Y:S08]  /*13030*/  HMMA.16816.F32.BF16 R84, R136.reuse, R140, R84 ;  /* 0x0000008c8854723c */ /* 0x050ff00000041854 */
[C---:B------:R-:W-:Y:S01]  /*13040*/  HMMA.16816.F32.BF16 R88, R136.reuse, R142, R88 ;  /* 0x0000008e8858723c */ /* 0x040fe20000041858 */
[----:B------:R-:W4:Y:S07]  /*13050*/  LDSM.16.MT88.4 R140, [R216+0x7100] ;  /* 0x00710000d88c783b */ /* 0x000f2e0000004200 */
[C---:B------:R-:W-:Y:S08]  /*13060*/  HMMA.16816.F32.BF16 R92, R136.reuse, R144, R92 ;  /* 0x00000090885c723c */ /* 0x040ff0000004185c */
[C---:B------:R-:W-:Y:S01]  /*13070*/  HMMA.16816.F32.BF16 R96, R136.reuse, R146, R96 ;  /* 0x000000928860723c */ /* 0x040fe20000041860 */
[----:B------:R-:W3:Y:S07]  /*13080*/  LDSM.16.MT88.4 R144, [R215+0x7100] ;  /* 0x00710000d790783b */ /* 0x000eee0000004200 */
[C---:B-1----:R-:W-:Y:S08]  /*13090*/  HMMA.16816.F32.BF16 R100, R136.reuse, R148, R100 ;  /* 0x000000948864723c */ /* 0x042ff00000041864 */
[C---:B------:R-:W-:Y:S01]  /*130a0*/  HMMA.16816.F32.BF16 R104, R136.reuse, R150, R104 ;  /* 0x000000968868723c */ /* 0x040fe20000041868 */
[----:B------:R-:W1:Y:S07]  /*130b0*/  LDSM.16.MT88.4 R148, [R213+0x1900] ;  /* 0x00190000d594783b */ /* 0x000e6e0000004200 */
[C---:B------:R-:W-:Y:S08]  /*130c0*/  HMMA.16816.F32.BF16 R108, R136.reuse, R152, R108 ;  /* 0x00000098886c723c */ /* 0x040ff0000004186c */
[C---:B------:R-:W-:Y:S01]  /*130d0*/  HMMA.16816.F32.BF16 R112, R136.reuse, R154, R112 ;  /* 0x0000009a8870723c */ /* 0x040fe20000041870 */
[----:B------:R-:W1:Y:S07]  /*130e0*/  LDSM.16.MT88.4 R152, [R214+0x1900] ;  /* 0x00190000d698783b */ /* 0x000e6e0000004200 */
[C---:B----4-:R-:W-:Y:S08]  /*130f0*/  HMMA.16816.F32.BF16 R116, R136.reuse, R140, R116 ;  /* 0x0000008c8874723c */ /* 0x050ff00000041874 */
[C---:B------:R-:W-:Y:S08]  /*13100*/  HMMA.16816.F32.BF16 R120, R136.reuse, R142, R120 ;  /* 0x0000008e8878723c */ /* 0x040ff00000041878 */
[C---:B---3--:R-:W-:Y:S08]  /*13110*/  HMMA.16816.F32.BF16 R124, R136.reuse, R144, R124 ;  /* 0x00000090887c723c */ /* 0x048ff0000004187c */
[----:B------:R-:W-:Y:S07]  /*13120*/  HMMA.16816.F32.BF16 R128, R136, R146, R128 ;  /* 0x000000928880723c */ /* 0x000fee0000041880 */
[----:B------:R-:W-:Y:S02]  /*13130*/  F2FP.BF16.PACK_AB R136, R184, R185 ;  /* 0x000000b9b888723e */ /* 0x000fe400000010ff */
[----:B------:R-:W-:Y:S03]  /*13140*/  F2FP.BF16.PACK_AB R138, R182, R183 ;  /* 0x000000b7b68a723e */ /* 0x000fe600000010ff */
[----:B------:R-:W-:Y:S02]  /*13150*/  F2FP.BF16.PACK_AB R137, R176, R177 ;  /* 0x000000b1b089723e */ /* 0x000fe400000010ff */
[----:B-----5:R-:W-:Y:S07]  /*13160*/  F2FP.BF16.PACK_AB R139, R133, R134 ;  /* 0x00000086858b723e */ /* 0x020fee00000010ff */
[C---:B-1----:R-:W-:Y:S01]  /*13170*/  HMMA.16816.F32.BF16 R140, R136.reuse, R148, R4 ;  /* 0x00000094888c723c */ /* 0x042fe20000041804 */
        /* <DEDUP_REMOVED lines=8> */
[----:B------:R-:W2:Y:S07]  /*13200*/  LDSM.16.MT88.4 R20, [R214+0x5900] ;  /* 0x00590000d614783b */ /* 0x000eae0000004200 */
[C---:B------:R-:W-:Y:S01]  /*13210*/  HMMA.16816.F32.BF16 R160, R136.reuse, R162, R24 ;  /* 0x000000a288a0723c */ /* 0x040fe20000041818 */
[----:B------:R-:W2:Y:S07]  /*13220*/  LDSM.16.MT88.4 R24, [R216+0x5900] ;  /* 0x00590000d818783b */ /* 0x000eae0000004200 */
[C---:B------:R-:W-:Y:S01]  /*13230*/  HMMA.16816.F32.BF16 R164, R136.reuse, R168, R28 ;  /* 0x000000a888a4723c */ /* 0x040fe2000004181c */
[----:B------:R-:W2:Y:S07]  /*13240*/  LDSM.16.MT88.4 R28, [R215+0x5900] ;  /* 0x00590000d71c783b */ /* 0x000eae0000004200 */
        /* <DEDUP_REMOVED lines=8> */
[C---:B----4-:R-:W-:Y:S08]  /*132d0*/  HMMA.16816.F32.BF16 R52, R136.reuse, R12, R52 ;  /* 0x0000000c8834723c */ /* 0x050ff00000041834 */
[C---:B------:R-:W-:Y:S01]  /*132e0*/  HMMA.16816.F32.BF16 R56, R136.reuse, R14, R56 ;  /* 0x0000000e8838723c */ /* 0x040fe20000041838 */
[----:B------:R-:W4:Y:S07]  /*132f0*/  LDSM.16.MT88.4 R12, [R215+0x7900] ;  /* 0x00790000d70c783b */ /* 0x000f2e0000004200 */
[C---:B-----5:R-:W-:Y:S07]  /*13300*/  HMMA.16816.F32.BF16 R60, R136.reuse, R16, R60 ;  /* 0x00000010883c723c */ /* 0x060fee000004183c */
[----:B--2---:R-:W-:Y:S01]  /*13310*/  FFMA.FTZ R16, R2, R198, R211 ;  /* 0x000000c602107223 */ /* 0x004fe200000100d3 */
[C---:B------:R-:W-:Y:S04]  /*13320*/  HMMA.16816.F32.BF16 R64, R136.reuse, R18, R64 ;  /* 0x000000128840723c */ /* 0x040fe80000041840 */
[----:B------:R-:W-:Y:S02]  /*13330*/  FFMA.FTZ R2, R0, R197, R204 ;  /* 0x000000c500027223 */ /* 0x000fe400000100cc */
        /* <DEDUP_REMOVED lines=31> */
[C---:B-1----:R-:W-:Y:S07]  /*13530*/  HMMA.16816.F32.BF16 R108, R136.reuse, R4, R108 ;  /* 0x00000004886c723c */ /* 0x042fee000004186c */
[----:B------:R-:W-:Y:S01]  /*13540*/  FADD.FTZ R4, R178, R2 ;  /* 0x00000002b2047221 */ /* 0x000fe20000010000 */
        /* <DEDUP_REMOVED lines=8> */
[----:B------:R-:W-:Y:S01]  /*135d0*/  FADD.FTZ R0, R134, R0 ;  /* 0x0000000086007221 */ /* 0x000fe20000010000 */
[----:B------:R-:W-:Y:S01]  /*135e0*/  MOV R134, R3 ;  /* 0x0000000300867202 */ /* 0x000fe20000000f00 */
[C---:B----4-:R-:W-:Y:S04]  /*135f0*/  HMMA.16816.F32.BF16 R124, R136.reuse, R12, R124 ;  /* 0x0000000c887c723c */ /* 0x050fe8000004187c */
[----:B------:R-:W-:Y:S02]  /*13600*/  FADD.FTZ R2, R182, R2 ;  /* 0x00000002b6027221 */ /* 0x000fe40000010000 */
[----:B------:R-:W-:Y:S01]  /*13610*/  FADD.FTZ R0, R133, R0 ;  /* 0x0000000085007221 */ /* 0x000fe20000010000 */
[----:B------:R-:W-:Y:S01]  /*13620*/  MOV R133, R132 ;  /* 0x0000008400857202 */ /* 0x000fe20000000f00 */
[----:B------:R-:W-:Y:S01]  /*13630*/  HMMA.16816.F32.BF16 R128, R136, R14, R128 ;  /* 0x0000000e8880723c */ /* 0x000fe20000041880 */
[----:B------:R1:W-:Y:S04]  /*13640*/  STL [R1], R2 ;  /* 0x0000000201007387 */ /* 0x0003e80000100800 */
[----:B------:R1:W-:Y:S03]  /*13650*/  STL [R1+0x4], R0 ;  /* 0x0000040001007387 */ /* 0x0003e60000100800 */
[----:B------:R-:W-:-:S05]  /*13660*/  @P0 BRA `(.L_x_1015) ;  /* 0xffffbc1000000947 */ /* 0x000fca000383ffff */
.L_x_1005:
[----:B------:R-:W2:Y:S04]  /*13670*/  LDL.LU R5, [R1] ;  /* 0x0000000001057983 */ /* 0x000ea80000300800 */
[----:B------:R-:W3:Y:S01]  /*13680*/  LDL.LU R4, [R1+0x4] ;  /* 0x0000040001047983 */ /* 0x000ee20000300800 */
[----:B------:R-:W-:-:S03]  /*13690*/  PLOP3.LUT P2, PT, PT, PT, PT, 0x8, 0x0 ;  /* 0x000000000000781c */ /* 0x000fc60003f4e170 */
[----:B-12---:R-:W1:Y:S04]  /*136a0*/  SHFL.BFLY PT, R0, R5, 0x2, 0x1f ;  /* 0x0c401f0005007f89 */ /* 0x006e6800000e0000 */
        /* <DEDUP_REMOVED lines=12> */
[----:B------:R-:W-:-:S05]  /*13770*/  @P1 MOV R4, 0x3f317218 ;  /* 0x3f31721800041802 */ /* 0x000fca0000000f00 */
[----:B------:R-:W-:Y:S02]  /*13780*/  @P1 FMUL.FTZ R5, R4, c[0x0][0x2d0] ;  /* 0x0000b40004051a20 */ /* 0x000fe40000410000 */
[----:B------:R-:W-:Y:S08]  /*13790*/  @P0 MUFU.RCP R2, R7 ;  /* 0x0000000700020308 */ /* 0x000ff00000001000 */
[----:B------:R-:W2:Y:S01]  /*137a0*/  @P1 MUFU.LG2 R6, R6 ;  /* 0x0000000600061308 */ /* 0x000ea20000000c00 */
[----:B-1----:R-:W-:-:S02]  /*137b0*/  FMUL.FTZ R10, R0, R40 ;  /* 0x00000028000a7220 */ /* 0x002fc40000410000 */
[C---:B------:R-:W-:Y:S02]  /*137c0*/  FMUL.FTZ R9, R0.reuse, R41 ;  /* 0x0000002900097220 */ /* 0x040fe40000410000 */
[C---:B------:R-:W-:Y:S02]  /*137d0*/  FMUL.FTZ R140, R0.reuse, R140 ;  /* 0x0000008c008c7220 */ /* 0x040fe40000410000 */
[C---:B------:R-:W-:Y:S01]  /*137e0*/  FMUL.FTZ R141, R0.reuse, R141 ;  /* 0x0000008d008d7220 */ /* 0x040fe20000410000 */
[----:B------:R-:W1:Y:S01]  /*137f0*/  @P0 MUFU.LG2 R7, R7 ;  /* 0x0000000700070308 */ /* 0x000e620000000c00 */
        /* <DEDUP_REMOVED lines=63> */
[----:B--2---:R-:W-:Y:S02]  /*13bf0*/  @P1 FMUL.FTZ R6, R6, 0.69314718246459960938 ;  /* 0x3f31721806061820 */ /* 0x004fe40000410000 */
[----:B-1----:R-:W-:Y:S02]  /*13c00*/  @P0 FMUL.FTZ R4, R7, 0.69314718246459960938 ;  /* 0x3f31721807040820 */ /* 0x002fe40000410000 */
[----:B------:R-:W-:Y:S02]  /*13c10*/  @P0 FMUL.FTZ R0, R0, c[0x0][0x2d0] ;  /* 0x0000b40000000a20 */ /* 0x000fe40000410000 */
        /* <DEDUP_REMOVED lines=63> */
[----:B------:R-:W-:Y:S02]  /*14010*/  FMUL.FTZ R131, R2, R131 ;  /* 0x0000008302837220 */ /* 0x000fe40000410000 */
[----:B------:R-:W-:Y:S02]  /*14020*/  @P1 FFMA.FTZ R36, R5, R132, R6 ;  /* 0x0000008405241223 */ /* 0x000fe40000010006 */
[----:B------:R-:W-:Y:S02]  /*14030*/  @P0 FFMA.FTZ R37, R0, R3, R4 ;  /* 0x0000000300250223 */ /* 0x000fe40000010004 */
.L_x_973:
[----:B------:R-:W-:Y:S01]  /*14040*/  USHF.R.S32.HI UR6, URZ, 0x1f, UR9 ;  /* 0x0000001f3f067899 */ /* 0x000fe20008011409 */
[----:B------:R-:W-:Y:S05]  /*14050*/  @P2 BRA `(.L_x_1016) ;  /* 0x000019a000002947 */ /* 0x000fea0003800000 */
[----:B------:R-:W3:Y:S01]  /*14060*/  S2R R13, SR_TID.X ;  /* 0x00000000000d7919 */ /* 0x000ee20000002100 */
[----:B------:R-:W-:Y:S01]  /*14070*/  ULDC.64 UR4, c[0x0][0x490] ;  /* 0x0001240000047ab9 */ /* 0x000fe20000000a00 */
[----:B------:R-:W-:Y:S01]  /*14080*/  F2FP.BF16.PACK_AB R45, R45, R8 ;  /* 0x000000082d2d723e */ /* 0x000fe200000010ff */
[----:B------:R-:W-:Y:S01]  /*14090*/  UIMAD UR7, UR6, UR4, URZ ;  /* 0x00000004060772a4 */ /* 0x000fe2000f8e023f */
[----:B------:R-:W4:Y:S01]  /*140a0*/  S2R R14, SR_CTAID.Z ;  /* 0x00000000000e7919 */ /* 0x000f220000002700 */
[----:B--2---:R-:W-:Y:S01]  /*140b0*/  UIMAD.WIDE.U32 UR10, UR9, UR4, URZ ;  /* 0x00000004090a72a5 */ /* 0x004fe2000f8e003f */
[----:B------:R-:W-:Y:S01]  /*140c0*/  F2FP.BF16.PACK_AB R65, R9, R10 ;  /* 0x0000000a0941723e */ /* 0x000fe200000010ff */
[----:B------:R-:W-:Y:S01]  /*140d0*/  UIMAD UR7, UR9, UR5, UR7 ;  /* 0x00000005090772a4 */ /* 0x000fe2000f8e0207 */
[----:B------:R-:W-:Y:S01]  /*140e0*/  F2FP.BF16.PACK_AB R82, R83, R82 ;  /* 0x000000525352723e */ /* 0x000fe200000010ff */
[----:B------:R-:W-:Y:S01]  /*140f0*/  BSSY B0, `(.L_x_1017) ;  /* 0x0000133000007945 */ /* 0x000fe20003800000 */
[----:B------:R-:W-:Y:S01]  /*14100*/  ULDC.64 UR4, c[0x0][0x3e8] ;  /* 0x0000fa0000047ab9 */ /* 0x000fe20000000a00 */
[----:B------:R-:W-:Y:S01]  /*14110*/  IMAD.U32 R3, RZ, RZ, UR11 ;  /* 0x0000000bff037e24 */ /* 0x000fe2000f8e00ff */
[----:B------:R-:W-:Y:S01]  /*14120*/  UIMAD.WIDE.U32 UR12, UR9, UR4, URZ ;  /* 0x00000004090c72a5 */ /* 0x000fe2000f8e003f */
[----:B-1----:R-:W-:Y:S01]  /*14130*/  IMAD.U32 R2, RZ, RZ, UR10 ;  /* 0x0000000aff027e24 */ /* 0x002fe2000f8e00ff */
[----:B------:R-:W-:Y:S01]  /*14140*/  UIMAD UR6, UR6, UR4, URZ ;  /* 0x00000004060672a4 */ /* 0x000fe2000f8e023f */
[----:B------:R-:W1:Y:S01]  /*14150*/  S2R R83, SR_CTAID.X ;  /* 0x0000000000537919 */ /* 0x000e620000002500 */
[----:B------:R-:W-:Y:S01]  /*14160*/  F2FP.BF16.PACK_AB R81, R11, R12 ;  /* 0x0000000c0b51723e */ /* 0x000fe200000010ff */
[----:B------:R-:W-:Y:S01]  /*14170*/  UIADD3 UR7, UR11, UR7, URZ ;  /* 0x000000070b077290 */ /* 0x000fe2000fffe03f */
[----:B------:R-:W-:Y:S01]  /*14180*/  IMAD.U32 R7, RZ, RZ, UR13 ;  /* 0x0000000dff077e24 */ /* 0x000fe2000f8e00ff */
[----:B------:R-:W-:Y:S01]  /*14190*/  UIMAD UR5, UR9, UR5, UR6 ;  /* 0x00000005090572a4 */ /* 0x000fe2000f8e0206 */
[----:B------:R-:W-:Y:S01]  /*141a0*/  IMAD.U32 R6, RZ, RZ, UR12 ;  /* 0x0000000cff067e24 */ /* 0x000fe2000f8e00ff */
[----:B------:R-:W-:Y:S01]  /*141b0*/  F2FP.BF16.PACK_AB R35, R35, R80 ;  /* 0x000000502323723e */ /* 0x000fe200000010ff */
[----:B------:R-:W-:Y:S01]  /*141c0*/  IMAD.MOV.U32 R80, RZ, RZ, c[0x0][0x4e8] ;  /* 0x00013a00ff507624 */ /* 0x000fe200078e00ff */
[----:B------:R-:W-:Y:S01]  /*141d0*/  UIADD3 UR5, UR13, UR5, URZ ;  /* 0x000000050d057290 */ /* 0x000fe2000fffe03f */
[----:B---3--:R-:W-:Y:S01]  /*141e0*/  SHF.R.S32.HI R21, RZ, 0x1f, R13 ;  /* 0x0000001fff157819 */ /* 0x008fe2000001140d */
[----:B------:R-:W-:Y:S01]  /*141f0*/  IMAD.U32 R5, RZ, RZ, UR7 ;  /* 0x00000007ff057e24 */ /* 0x000fe2000f8e00ff */
[----:B------:R-:W-:-:S02]  /*14200*/  F2FP.BF16.PACK_AB R44, R141, R140 ;  /* 0x0000008c8d2c723e */ /* 0x000fc400000010ff */
[CC--:B------:R-:W-:Y:S02]  /*14210*/  LEA.HI R0, R21.reuse, R13.reuse, RZ, 0x2 ;  /* 0x0000000d15007211 */ /* 0x0c0fe400078f10ff */
[----:B------:R-:W-:Y:S02]  /*14220*/  LEA.HI R8, R21, R13, RZ, 0x5 ;  /* 0x0000000d15087211 */ /* 0x000fe400078f28ff */
[--C-:B------:R-:W-:Y:S02]  /*14230*/  SHF.R.S32.HI R7, RZ, 0x2, R0.reuse ;  /* 0x00000002ff077819 */ /* 0x100fe40000011400 */
[----:B------:R-:W-:Y:S02]  /*14240*/  SHF.R.S32.HI R3, RZ, 0x1f, R0 ;  /* 0x0000001fff037819 */ /* 0x000fe40000011400 */
[----:B------:R-:W-:Y:S02]  /*14250*/  LOP3.LUT R0, R0, 0xfffffffc, RZ, 0xc0, !PT ;  /* 0xfffffffc00007812 */ /* 0x000fe400078ec0ff */
[----:B------:R-:W-:-:S02]  /*14260*/  LOP3.LUT R4, R8, 0xffffffe0, RZ, 0xc0, !PT ;  /* 0xffffffe008047812 */ /* 0x000fc400078ec0ff */
[----:B------:R-:W-:Y:S01]  /*14270*/  LEA.HI R9, R3, R7, RZ, 0x3 ;  /* 0x0000000703097211 */ /* 0x000fe200078f18ff */
[----:B------:R-:W-:Y:S01]  /*14280*/  IMAD.IADD R10, R13, 0x1, -R0 ;  /* 0x000000010d0a7824 */ /* 0x000fe200078e0a00 */
[----:B------:R-:W-:Y:S01]  /*14290*/  LEA.HI R12, R21, R13, RZ, 0x3 ;  /* 0x0000000d150c7211 */ /* 0x000fe200078f18ff */
[----:B------:R-:W-:Y:S01]  /*142a0*/  IMAD.IADD R0, R13, 0x1, -R4 ;  /* 0x000000010d007824 */ /* 0x000fe200078e0a04 */
[----:B------:R-:W-:Y:S01]  /*142b0*/  LOP3.LUT R9, R9, 0xfffffff8, RZ, 0xc0, !PT ;  /* 0xfffffff809097812 */ /* 0x000fe200078ec0ff */
[----:B------:R-:W-:Y:S01]  /*142c0*/  IMAD.MOV.U32 R4, RZ, RZ, R2 ;  /* 0x000000ffff047224 */ /* 0x000fe200078e0002 */
[----:B------:R-:W-:Y:S01]  /*142d0*/  SHF.R.S32.HI R20, RZ, 0x3, R12 ;  /* 0x00000003ff147819 */ /* 0x000fe2000001140c */
[----:B------:R-:W-:Y:S01]  /*142e0*/  IMAD.MOV.U32 R2, RZ, RZ, R6 ;  /* 0x000000ffff027224 */ /* 0x000fe200078e0006 */
[----:B------:R-:W-:Y:S01]  /*142f0*/  SHF.R.S32.HI R6, RZ, 0x1f, R0 ;  /* 0x0000001fff067819 */ /* 0x000fe20000011400 */
[----:B------:R-:W-:Y:S01]  /*14300*/  IMAD.IADD R9, R7, 0x1, -R9 ;  /* 0x0000000107097824 */ /* 0x000fe200078e0a09 */
[----:B------:R-:W-:Y:S01]  /*14310*/  LOP3.LUT P4, RZ, R0, 0x3, RZ, 0xc0, !PT ;  /* 0x0000000300ff7812 */ /* 0x000fe2000788c0ff */
[----:B------:R-:W-:Y:S01]  /*14320*/  IMAD.U32 R3, RZ, RZ, UR5 ;  /* 0x00000005ff037e24 */ /* 0x000fe2000f8e00ff */
[----:B------:R-:W-:Y:S01]  /*14330*/  LEA.HI R18, R6, R0, RZ, 0x2 ;  /* 0x0000000006127211 */ /* 0x000fe200078f10ff */
[----:B----4-:R-:W-:Y:S01]  /*14340*/  IMAD.WIDE.U32 R16, R14, c[0x0][0x498], R4 ;  /* 0x000126000e107a25 */ /* 0x010fe200078e0004 */
[----:B------:R-:W-:-:S02]  /*14350*/  SHF.R.S32.HI R7, RZ, 0x1f, R14 ;  /* 0x0000001fff077819 */ /* 0x000fc4000001140e */
[--C-:B------:R-:W-:Y:S01]  /*14360*/  SHF.R.S32.HI R6, RZ, 0x5, R8.reuse ;  /* 0x00000005ff067819 */ /* 0x100fe20000011408 */
[----:B------:R-:W-:Y:S01]  /*14370*/  IMAD.SHL.U32 R5, R9, 0x40, RZ ;  /* 0x0000004009057824 */ /* 0x000fe200078e00ff */
[----:B------:R-:W-:Y:S01]  /*14380*/  SHF.R.S32.HI R0, RZ, 0x1f, R8 ;  /* 0x0000001fff007819 */ /* 0x000fe20000011408 */
[C---:B------:R-:W-:Y:S01]  /*14390*/  IMAD R22, R7.reuse, c[0x0][0x498], RZ ;  /* 0x0001260007167a24 */ /* 0x040fe200078e02ff */
[----:B------:R-:W-:Y:S01]  /*143a0*/  LOP3.LUT R11, R12, 0xfffffff8, RZ, 0xc0, !PT ;  /* 0xfffffff80c0b7812 */ /* 0x000fe200078ec0ff */
[----:B------:R-:W-:Y:S01]  /*143b0*/  IMAD R19, R7, c[0x0][0x3f0], RZ ;  /* 0x0000fc0007137a24 */ /* 0x000fe200078e02ff */
[----:B------:R-:W-:Y:S01]  /*143c0*/  LEA.HI R0, R0, R6, RZ, 0x3 ;  /* 0x0000000600007211 */ /* 0x000fe200078f18ff */
[----:B------:R-:W-:Y:S01]  /*143d0*/  IMAD.SHL.U32 R7, R20, 0x40, RZ ;  /* 0x0000004014077824 */ /* 0x000fe200078e00ff */
[----:B------:R-:W-:Y:S01]  /*143e0*/  LEA.HI R21, R21, R13, RZ, 0x6 ;  /* 0x0000000d15157211 */ /* 0x000fe200078f30ff */
[----:B------:R-:W-:Y:S01]  /*143f0*/  IMAD.IADD R11, R13, 0x1, -R11 ;  /* 0x000000010d0b7824 */ /* 0x000fe200078e0a0b */
[----:B------:R-:W-:Y:S01]  /*14400*/  ISETP.NE.AND P0, PT, R80, 0x1, PT ;  /* 0x000000015000780c */ /* 0x000fe20003f05270 */
[----:B------:R-:W-:Y:S01]  /*14410*/  IMAD.WIDE.U32 R12, R14, c[0x0][0x3f0], R2 ;  /* 0x0000fc000e0c7a25 */ /* 0x000fe200078e0002 */
[----:B------:R-:W-:-:S02]  /*14420*/  LOP3.LUT R4, R0, 0xffffff8, RZ, 0xc0, !PT ;  /* 0x0ffffff800047812 */ /* 0x000fc400078ec0ff */
[----:B------:R-:W-:Y:S01]  /*14430*/  LEA.HI R3, R10, R10, RZ, 0x1 ;  /* 0x0000000a0a037211 */ /* 0x000fe200078f08ff */
[----:B------:R-:W-:Y:S01]  /*14440*/  IMAD.SHL.U32 R0, R11, 0x8, RZ ;  /* 0x000000080b007824 */ /* 0x000fe200078e00ff */
[----:B------:R-:W-:Y:S01]  /*14450*/  LOP3.LUT R2, R7, 0x1c0, RZ, 0xc0, !PT ;  /* 0x000001c007027812 */ /* 0x000fe200078ec0ff */
[----:B------:R-:W-:Y:S01]  /*14460*/  IMAD R7, R11, 0x20, R20 ;  /* 0x000000200b077824 */ /* 0x000fe200078e0214 */
[----:B------:R-:W-:Y:S01]  /*14470*/  R2P PR, R9, 0x6 ;  /* 0x0000000609007804 */ /* 0x000fe20000000000 */
[----:B------:R-:W-:Y:S01]  /*14480*/  IMAD.IADD R11, R6, 0x1, -R4 ;  /* 0x00000001060b7824 */ /* 0x000fe200078e0a04 */
[----:B------:R-:W-:Y:S01]  /*14490*/  LOP3.LUT R4, R3, 0x1ffffffe, RZ, 0xc0, !PT ;  /* 0x1ffffffe03047812 */ /* 0x000fe200078ec0ff */
[----:B-1----:R-:W-:Y:S01]  /*144a0*/  IMAD R7, R83, 0x80, R7 ;  /* 0x0000008053077824 */ /* 0x002fe200078e0207 */
[----:B------:R-:W-:Y:S01]  /*144b0*/  SHF.R.U32.HI R3, RZ, 0x3, R2 ;  /* 0x00000003ff037819 */ /* 0x000fe20000011602 */
[----:B------:R-:W-:Y:S01]  /*144c0*/  IMAD R22, R14, c[0x0][0x49c], R22 ;  /* 0x000127000e167a24 */ /* 0x000fe200078e0216 */
[----:B------:R-:W-:Y:S01]  /*144d0*/  LOP3.LUT R2, R2, 0x38, R0, 0xf8, !PT ;  /* 0x0000003802027812 */ /* 0x000fe200078ef800 */
[----:B------:R-:W-:Y:S01]  /*144e0*/  IMAD R19, R14, c[0x0][0x3f4], R19 ;  /* 0x0000fd000e137a24 */ /* 0x000fe200078e0213 */
[----:B------:R-:W-:Y:S01]  /*144f0*/  LOP3.LUT R8, R5, 0x1c0, RZ, 0xc0, !PT ;  /* 0x000001c005087812 */ /* 0x000fe200078ec0ff */
[----:B------:R-:W-:Y:S01]  /*14500*/  IMAD R15, R6, 0x200, R10 ;  /* 0x00000200060f7824 */ /* 0x000fe200078e020a */
[----:B------:R-:W-:Y:S01]  /*14510*/  F2FP.BF16.PACK_AB R142, R143, R142 ;  /* 0x0000008e8f8e723e */ /* 0x000fe200000010ff */
[----:B------:R-:W-:Y:S01]  /*14520*/  IMAD.IADD R14, R10, 0x1, -R4 ;  /* 0x000000010a0e7824 */ /* 0x000fe200078e0a04 */
[----:B------:R-:W-:Y:S01]  /*14530*/  LOP3.LUT R10, R2, R3, RZ, 0x3c, !PT ;  /* 0x00000003020a7212 */ /* 0x000fe200078e3cff */
[----:B------:R-:W-:Y:S01]  /*14540*/  @P0 IMAD.HI.U32 R3, R7, c[0x0][0x4ec], RZ ;  /* 0x00013b0007030a27 */ /* 0x000fe200078e00ff */
[----:B------:R-:W-:-:S02]  /*14550*/  LOP3.LUT R4, R9, 0x1, RZ, 0xc0, !PT ;  /* 0x0000000109047812 */ /* 0x000fc400078ec0ff */
[----:B------:R-:W-:Y:S01]  /*14560*/  LEA.HI R9, R8, R8, RZ, 0x1d ;  /* 0x0000000808097211 */ /* 0x000fe200078fe8ff */
[----:B------:R-:W-:Y:S01]  /*14570*/  IMAD.MOV.U32 R2, RZ, RZ, R7 ;  /* 0x000000ffff027224 */ /* 0x000fe200078e0007 */
[----:B------:R-:W-:Y:S01]  /*14580*/  ISETP.NE.U32.AND P3, PT, R4, 0x1, PT ;  /* 0x000000010400780c */ /* 0x000fe20003f65070 */
[----:B------:R-:W-:Y:S01]  /*14590*/  IMAD.SHL.U32 R6, R21, 0x8, RZ ;  /* 0x0000000815067824 */ /* 0x000fe200078e00ff */
[----:B------:R-:W-:Y:S01]  /*145a0*/  @P0 SHF.R.U32.HI R2, RZ, c[0x0][0x4f0], R3 ;  /* 0x00013c00ff020a19 */ /* 0x000fe20000011603 */
[----:B------:R-:W-:Y:S01]  /*145b0*/  IMAD.IADD R5, R13, 0x1, R19 ;  /* 0x000000010d057824 */ /* 0x000fe200078e0213 */
[----:B------:R-:W-:Y:S01]  /*145c0*/  SHF.R.S32.HI R4, RZ, 0x2, R18 ;  /* 0x00000002ff047819 */ /* 0x000fe20000011412 */
[----:B------:R-:W-:Y:S01]  /*145d0*/  IMAD R80, R80, c[0x0][0x388], RZ ;  /* 0x0000e20050507a24 */ /* 0x000fe200078e02ff */
[----:B------:R-:W-:Y:S01]  /*145e0*/  LOP3.LUT R18, R10, 0x7ffffe00, R6, 0xf8, !PT ;  /* 0x7ffffe000a127812 */ /* 0x000fe200078ef806 */
[--C-:B------:R-:W-:Y:S01]  /*145f0*/  IMAD.MOV R8, RZ, RZ, -R2.reuse ;  /* 0x000000ffff087224 */ /* 0x100fe200078e0a02 */
[----:B------:R-:W-:Y:S01]  /*14600*/  SHF.R.S32.HI R6, RZ, 0x1f, R2 ;  /* 0x0000001fff067819 */ /* 0x000fe20000011402 */
[----:B------:R-:W-:Y:S01]  /*14610*/  IMAD R3, R11, 0x10, R4 ;  /* 0x000000100b037824 */ /* 0x000fe200078e0204 */
[----:B------:R-:W-:Y:S01]  /*14620*/  F2FP.BF16.PACK_AB R85, R145, R144 ;  /* 0x000000909155723e */ /* 0x000fe200000010ff */
[----:B------:R-:W-:Y:S01]  /*14630*/  IMAD.MOV.U32 R4, RZ, RZ, R12 ;  /* 0x000000ffff047224 */ /* 0x000fe200078e000c */
[----:B------:R-:W-:Y:S01]  /*14640*/  F2FP.BF16.PACK_AB R146, R147, R146 ;  /* 0x000000929392723e */ /* 0x000fe200000010ff */
[----:B------:R-:W-:Y:S01]  /*14650*/  IMAD R12, R8, c[0x0][0x4e8], R7 ;  /* 0x00013a00080c7a24 */ /* 0x000fe200078e0207 */
[----:B------:R-:W-:Y:S01]  /*14660*/  F2FP.BF16.PACK_AB R148, R149, R148 ;  /* 0x000000949594723e */ /* 0x000fe200000010ff */
[----:B------:R-:W-:Y:S01]  /*14670*/  IMAD.U32 R10, R15, 0x2, R9 ;  /* 0x000000020f0a7824 */ /* 0x000fe200078e0009 */
[----:B------:R-:W-:Y:S01]  /*14680*/  F2FP.BF16.PACK_AB R150, R151, R150 ;  /* 0x000000969796723e */ /* 0x000fe200000010ff */
[--C-:B------:R-:W-:Y:S01]  /*14690*/  IMAD R8, R14, 0x8, R3.reuse ;  /* 0x000000080e087824 */ /* 0x100fe200078e0203 */
[----:B------:R-:W-:Y:S01]  /*146a0*/  F2FP.BF16.PACK_AB R152, R153, R152 ;  /* 0x000000989998723e */ /* 0x000fe200000010ff */
[----:B------:R-:W-:Y:S01]  /*146b0*/  IMAD R9, R6, c[0x0][0x3e0], RZ ;  /* 0x0000f80006097a24 */ /* 0x000fe200078e02ff */
[----:B------:R-:W-:Y:S01]  /*146c0*/  F2FP.BF16.PACK_AB R154, R155, R154 ;  /* 0x0000009a9b9a723e */ /* 0x000fe200000010ff */
[----:B------:R-:W-:Y:S01]  /*146d0*/  IMAD R3, R83, 0x80, R3 ;  /* 0x0000008053037824 */ /* 0x000fe200078e0203 */
[----:B------:R-:W-:Y:S01]  /*146e0*/  F2FP.BF16.PACK_AB R156, R157, R156 ;  /* 0x0000009c9d9c723e */ /* 0x000fe200000010ff */
[----:B------:R-:W-:Y:S01]  /*146f0*/  IMAD R8, R83, 0x80, R8 ;  /* 0x0000008053087824 */ /* 0x000fe200078e0208 */
[----:B------:R-:W-:Y:S01]  /*14700*/  F2FP.BF16.PACK_AB R158, R159, R158 ;  /* 0x0000009e9f9e723e */ /* 0x000fe200000010ff */
[----:B------:R-:W-:Y:S01]  /*14710*/  IMAD.WIDE.U32 R6, R2, c[0x0][0x3e0], R4 ;  /* 0x0000f80002067a25 */ /* 0x000fe200078e0004 */
[----:B------:R-:W-:-:S02]  /*14720*/  ISETP.GE.OR P5, PT, R3, R80, P4 ;  /* 0x000000500300720c */ /* 0x000fc400027a6670 */
[----:B------:R-:W-:Y:S01]  /*14730*/  IADD3 R3, R3, 0x8, RZ ;  /* 0x0000000803037810 */ /* 0x000fe20007ffe0ff */
[----:B------:R-:W-:Y:S01]  /*14740*/  IMAD R9, R2, c[0x0][0x3e4], R9 ;  /* 0x0000f90002097a24 */ /* 0x000fe200078e0209 */
[----:B------:R-:W-:Y:S01]  /*14750*/  F2FP.BF16.PACK_AB R160, R161, R160 ;  /* 0x000000a0a1a0723e */ /* 0x000fe200000010ff */
[----:B------:R-:W-:Y:S01]  /*14760*/  IMAD.SHL.U32 R2, R10, 0x2, RZ ;  /* 0x000000020a027824 */ /* 0x000fe200078e00ff */
[----:B------:R-:W-:Y:S01]  /*14770*/  ISETP.GE.OR P4, PT, R3, R80, P4 ;  /* 0x000000500300720c */ /* 0x000fe20002786670 */
[----:B------:R-:W-:Y:S01]  /*14780*/  @P0 IMAD.HI.U32 R5, R8, c[0x0][0x4ec], RZ ;  /* 0x00013b0008050a27 */ /* 0x000fe200078e00ff */
[----:B------:R-:W-:Y:S01]  /*14790*/  BAR.SYNC.DEFER_BLOCKING 0x1, 0x100 ;  /* 0x0044000000007b1d */ /* 0x000fe20000010000 */
[----:B------:R-:W-:Y:S02]  /*147a0*/  F2FP.BF16.PACK_AB R162, R163, R162 ;  /* 0x000000a2a3a2723e */ /* 0x000fe400000010ff */
[----:B------:R-:W-:Y:S01]  /*147b0*/  IMAD.IADD R7, R7, 0x1, R9 ;  /* 0x0000000107077824 */ /* 0x000fe200078e0209 */
[C---:B------:R-:W-:Y:S01]  /*147c0*/  IADD3 R9, R2.reuse, 0x80, RZ ;  /* 0x0000008002097810 */ /* 0x040fe20007ffe0ff */
[----:B------:R-:W-:Y:S01]  /*147d0*/  IMAD.MOV.U32 R4, RZ, RZ, R8 ;  /* 0x000000ffff047224 */ /* 0x000fe200078e0008 */
[----:B------:R-:W-:Y:S01]  /*147e0*/  @P0 SHF.R.U32.HI R4, RZ, c[0x0][0x4f0], R5 ;  /* 0x00013c00ff040a19 */ /* 0x000fe20000011605 */
[----:B------:R-:W-:Y:S01]  /*147f0*/  IMAD.MOV.U32 R14, RZ, RZ, 0x40 ;  /* 0x00000040ff0e7424 */ /* 0x000fe200078e00ff */
[----:B------:R-:W-:-:S02]  /*14800*/  IADD3 R3, R2, 0x70, RZ ;  /* 0x0000007002037810 */ /* 0x000fc40007ffe0ff */
[----:B------:R-:W-:Y:S02]  /*14810*/  @P3 IADD3 R3, R9, 0x10, RZ ;  /* 0x0000001009033810 */ /* 0x000fe40007ffe0ff */
[----:B------:R-:W-:Y:S02]  /*14820*/  SHF.R.S32.HI R9, RZ, 0x1f, R12 ;  /* 0x0000001fff097819 */ /* 0x000fe4000001140c */
[--C-:B------:R-:W-:Y:S02]  /*14830*/  SHF.R.S32.HI R5, RZ, 0x1f, R4.reuse ;  /* 0x0000001fff057819 */ /* 0x100fe40000011404 */
[----:B------:R-:W-:Y:S01]  /*14840*/  IADD3 R10, P0, R4, R16, RZ ;  /* 0x00000010040a7210 */ /* 0x000fe20007f1e0ff */
[----:B------:R-:W-:Y:S01]  /*14850*/  IMAD.MOV R4, RZ, RZ, -R4 ;  /* 0x000000ffff047224 */ /* 0x000fe200078e0a04 */
[----:B------:R-:W-:Y:S01]  /*14860*/  SEL R14, R14, 0xffffffc0, !P2 ;  /* 0xffffffc00e0e7807 */ /* 0x000fe20005000000 */
[----:B------:R-:W-:Y:S01]  /*14870*/  IMAD R9, R9, c[0x0][0x3d8], RZ ;  /* 0x0000f60009097a24 */ /* 0x000fe200078e02ff */
[----:B------:R-:W-:Y:S01]  /*14880*/  IADD3.X R11, R5, R17, R22, P0, !PT ;  /* 0x00000011050b7210 */ /* 0x000fe200007fe416 */
[----:B------:R-:W-:Y:S01]  /*14890*/  IMAD R8, R4, c[0x0][0x4e8], R8 ;  /* 0x00013a0004087a24 */ /* 0x000fe200078e0208 */
[----:B------:R-:W-:Y:S01]  /*148a0*/  F2FP.BF16.PACK_AB R164, R165, R164 ;  /* 0x000000a4a5a4723e */ /* 0x000fe200000010ff */
[C---:B------:R-:W-:Y:S01]  /*148b0*/  IMAD R17, R12.reuse, c[0x0][0x3dc], R9 ;  /* 0x0000f7000c117a24 */ /* 0x040fe200078e0209 */
[----:B------:R-:W-:Y:S01]  /*148c0*/  STS [R2+0x80], R44 ;  /* 0x0000802c02007388 */ /* 0x000fe20000000800 */
[----:B------:R-:W-:Y:S01]  /*148d0*/  IMAD.MOV.U32 R5, RZ, RZ, 0x20 ;  /* 0x00000020ff057424 */ /* 0x000fe200078e00ff */
[----:B------:R-:W-:Y:S01]  /*148e0*/  F2FP.BF16.PACK_AB R166, R167, R166 ;  /* 0x000000a6a7a6723e */ /* 0x000fe200000010ff */
[----:B------:R-:W-:Y:S01]  /*148f0*/  IMAD.WIDE.U32 R12, R12, c[0x0][0x3d8], R6 ;  /* 0x0000f6000c0c7a25 */ /* 0x000fe200078e0006 */
[----:B------:R-:W-:Y:S01]  /*14900*/  SHF.R.S32.HI R6, RZ, 0x1f, R8 ;  /* 0x0000001fff067819 */ /* 0x000fe20000011408 */
[----:B------:R-:W-:Y:S01]  /*14910*/  STS [R2+0x480], R142 ;  /* 0x0004808e02007388 */ /* 0x000fe20000000800 */
[----:B------:R-:W-:Y:S01]  /*14920*/  SEL R5, R5, 0xffffffe0, !P1 ;  /* 0xffffffe005057807 */ /* 0x000fe20004800000 */
[----:B------:R-:W-:Y:S01]  /*14930*/  IMAD.WIDE.U32 R10, R8, c[0x0][0x488], R10 ;  /* 0x00012200080a7a25 */ /* 0x000fe200078e000a */
[----:B------:R-:W-:Y:S01]  /*14940*/  F2FP.BF16.PACK_AB R168, R169, R168 ;  /* 0x000000a8a9a8723e */ /* 0x000fe200000010ff */
[----:B------:R-:W-:Y:S01]  /*14950*/  STS [R3], R85 ;  /* 0x0000005503007388 */ /* 0x000fe20000000800 */
[----:B------:R-:W-:Y:S01]  /*14960*/  F2FP.BF16.PACK_AB R170, R171, R170 ;  /* 0x000000aaabaa723e */ /* 0x000fe200000010ff */
[----:B------:R-:W-:Y:S01]  /*14970*/  IMAD R6, R6, c[0x0][0x488], RZ ;  /* 0x0001220006067a24 */ /* 0x000fe200078e02ff */
[----:B------:R-:W-:Y:S01]  /*14980*/  F2FP.BF16.PACK_AB R69, R39, R38 ;  /* 0x000000262745723e */ /* 0x000fe200000010ff */
[----:B------:R-:W-:Y:S01]  /*14990*/  IMAD.IADD R4, R2, 0x1, R5 ;  /* 0x0000000102047824 */ /* 0x000fe200078e0205 */
[----:B------:R-:W-:Y:S01]  /*149a0*/  STS [R3+0x400], R146 ;  /* 0x0004009203007388 */ /* 0x000fe20000000800 */
[----:B------:R-:W-:Y:S01]  /*149b0*/  IMAD R8, R8, c[0x0][0x48c], R6 ;  /* 0x0001230008087a24 */ /* 0x000fe200078e0206 */
[----:B------:R-:W-:Y:S01]  /*149c0*/  F2FP.BF16.PACK_AB R42, R43, R42 ;  /* 0x0000002a2b2a723e */ /* 0x000fe200000010ff */
[--C-:B------:R-:W-:Y:S01]  /*149d0*/  IMAD.IADD R5, R5, 0x1, R3.reuse ;  /* 0x0000000105057824 */ /* 0x100fe200078e0203 */
[----:B------:R-:W-:Y:S01]  /*149e0*/  STS [R4+0x80], R148 ;  /* 0x0000809404007388 */ /* 0x000fe20000000800 */
[----:B------:R-:W-:Y:S01]  /*149f0*/  IMAD.IADD R7, R2, 0x1, R14 ;  /* 0x0000000102077824 */ /* 0x000fe200078e020e */
[----:B------:R-:W-:Y:S01]  /*14a00*/  F2FP.BF16.PACK_AB R46, R47, R46 ;  /* 0x0000002e2f2e723e */ /* 0x000fe200000010ff */
[C---:B------:R-:W-:Y:S01]  /*14a10*/  IMAD.IADD R9, R14.reuse, 0x1, R3 ;  /* 0x000000010e097824 */ /* 0x040fe200078e0203 */
[----:B------:R-:W-:Y:S01]  /*14a20*/  STS [R4+0x480], R150 ;  /* 0x0004809604007388 */ /* 0x000fe20000000800 */
[----:B------:R-:W-:Y:S01]  /*14a30*/  IMAD.IADD R6, R14, 0x1, R4 ;  /* 0x000000010e067824 */ /* 0x000fe200078e0204 */
[----:B------:R-:W-:Y:S01]  /*14a40*/  F2FP.BF16.PACK_AB R48, R49, R48 ;  /* 0x000000303130723e */ /* 0x000fe200000010ff */
[----:B------:R-:W-:Y:S01]  /*14a50*/  IMAD.IADD R11, R11, 0x1, R8 ;  /* 0x000000010b0b7824 */ /* 0x000fe200078e0208 */
[----:B------:R-:W-:Y:S01]  /*14a60*/  STS [R5], R152 ;  /* 0x0000009805007388 */ /* 0x000fe20000000800 */
[----:B------:R-:W-:Y:S01]  /*14a70*/  IMAD.IADD R8, R5, 0x1, R14 ;  /* 0x0000000105087824 */ /* 0x000fe200078e020e */
        /* <DEDUP_REMOVED lines=50> */
[----:B------:R-:W-:Y:S02]  /*14da0*/  LEA R16, P0, R10, c[0x0][0x450], 0x2 ;  /* 0x000114000a107a11 */ /* 0x000fe400078010ff */
        /* <DEDUP_REMOVED lines=9> */
[----:B------:R-:W-:Y:S01]  /*14e40*/  LEA.HI.X R11, R10, c[0x0][0x454], R11, 0x2, P0 ;  /* 0x000115000a0b7a11 */ /* 0x000fe200000f140b */
        /* <DEDUP_REMOVED lines=23> */
[----:B------:R2:W-:Y:S04]  /*14fc0*/  STS [R3+0xc000], R29 ;  /* 0x00c0001d03007388 */ /* 0x0005e80000000800 */
[----:B------:R-:W-:Y:S04]  /*14fd0*/  STS [R3+0xc400], R106 ;  /* 0x00c4006a03007388 */ /* 0x000fe80000000800 */
[----:B------:R3:W-:Y:S04]  /*14fe0*/  STS [R4+0xc080], R28 ;  /* 0x00c0801c04007388 */ /* 0x0007e80000000800 */
[----:B------:R4:W-:Y:S04]  /*14ff0*/  STS [R4+0xc480], R110 ;  /* 0x00c4806e04007388 */ /* 0x0009e80000000800 */
[----:B------:R-:W-:Y:S04]  /*15000*/  STS [R5+0xc000], R27 ;  /* 0x00c0001b05007388 */ /* 0x000fe80000000800 */
[----:B------:R-:W-:Y:S01]  /*15010*/  STS [R5+0xc400], R114 ;  /* 0x00c4007205007388 */ /* 0x000fe20000000800 */
[----:B-1----:R-:W-:-:S03]  /*15020*/  IMAD.IADD R2, R13, 0x1, R17 ;  /* 0x000000010d027824 */ /* 0x002fc600078e0211 */
[----:B------:R-:W-:Y:S01]  /*15030*/  STS [R7+0xc080], R26 ;  /* 0x00c0801a07007388 */ /* 0x000fe20000000800 */
[----:B--2---:R-:W-:-:S03]  /*15040*/  LEA R29, P0, R12, c[0x0][0x380], 0x1 ;  /* 0x0000e0000c1d7a11 */ /* 0x004fc600078008ff */
[----:B------:R-:W-:Y:S04]  /*15050*/  STS [R7+0xc480], R118 ;  /* 0x00c4807607007388 */ /* 0x000fe80000000800 */
[----:B------:R-:W-:Y:S01]  /*15060*/  STS [R9+0xc000], R25 ;  /* 0x00c0001909007388 */ /* 0x000fe20000000800 */
[----:B---3--:R-:W-:-:S03]  /*15070*/  LEA.HI.X R28, R12, c[0x0][0x384], R2, 0x1, P0 ;  /* 0x0000e1000c1c7a11 */ /* 0x008fc600000f0c02 */
[----:B------:R-:W-:Y:S01]  /*15080*/  STS [R9+0xc400], R122 ;  /* 0x00c4007a09007388 */ /* 0x000fe20000000800 */
[----:B----4-:R-:W-:-:S03]  /*15090*/  IMAD.SHL.U32 R4, R18, 0x2, RZ ;  /* 0x0000000212047824 */ /* 0x010fc600078e00ff */
        /* <DEDUP_REMOVED lines=8> */
[----:B------:R-:W2:Y:S04]  /*15120*/  SHFL.IDX PT, R11, R11, 0x1, 0x1c1f ;  /* 0x003c1f000b0b7f89 */ /* 0x000ea800000e0000 */
[----:B------:R-:W3:Y:S04]  /*15130*/  SHFL.IDX PT, R2, R29, RZ, 0x181f ;  /* 0x00181fff1d027589 */ /* 0x000ee800000e0000 */
[----:B------:R-:W4:Y:S04]  /*15140*/  SHFL.IDX PT, R3, R28, RZ, 0x181f ;  /* 0x00181fff1c037589 */ /* 0x000f2800000e0000 */
[----:B-1----:R-:W-:Y:S04]  /*15150*/  @!P5 ST.E [R14.64], R36 ;  /* 0x000000240e00d985 */ /* 0x002fe8000c101910 */
[----:B--2---:R1:W-:Y:S04]  /*15160*/  @!P4 ST.E [R10.64], R37 ;  /* 0x000000250a00c985 */ /* 0x0043e8000c101910 */
[----:B------:R2:W2:Y:S04]  /*15170*/  LDS.128 R44, [R4+0x1080] ;  /* 0x00108000042c7984 */ /* 0x0004a80000000c00 */
[----:B------:R2:W2:Y:S04]  /*15180*/  LDS.128 R60, [R4+0x2080] ;  /* 0x00208000043c7984 */ /* 0x0004a80000000c00 */
[----:B------:R2:W2:Y:S04]  /*15190*/  LDS.128 R72, [R4+0x3080] ;  /* 0x0030800004487984 */ /* 0x0004a80000000c00 */
[----:B------:R2:W2:Y:S04]  /*151a0*/  LDS.128 R40, [R4+0x5080] ;  /* 0x0050800004287984 */ /* 0x0004a80000000c00 */
[----:B------:R2:W2:Y:S04]  /*151b0*/  LDS.128 R56, [R4+0x6080] ;  /* 0x0060800004387984 */ /* 0x0004a80000000c00 */
[----:B------:R2:W2:Y:S01]  /*151c0*/  LDS.128 R68, [R4+0x7080] ;  /* 0x0070800004447984 */ /* 0x0004a20000000c00 */
[----:B-1----:R-:W-:-:S03]  /*151d0*/  IMAD R11, R83, 0x80, R20 ;  /* 0x00000080530b7824 */ /* 0x002fc600078e0214 */
[----:B------:R1:W1:Y:S04]  /*151e0*/  LDS.128 R36, [R4+0x9080] ;  /* 0x0090800004247984 */ /* 0x0002680000000c00 */
[----:B------:R1:W1:Y:S01]  /*151f0*/  LDS.128 R52, [R4+0xa080] ;  /* 0x00a0800004347984 */ /* 0x0002620000000c00 */
[----:B------:R-:W-:-:S03]  /*15200*/  ISETP.GE.AND P0, PT, R11, R80, PT ;  /* 0x000000500b00720c */ /* 0x000fc60003f06270 */
[----:B------:R1:W1:Y:S04]  /*15210*/  LDS.128 R64, [R4+0xb080] ;  /* 0x00b0800004407984 */ /* 0x0002680000000c00 */
[----:B------:R1:W1:Y:S04]  /*15220*/  LDS.128 R32, [R4+0xd080] ;  /* 0x00d0800004207984 */ /* 0x0002680000000c00 */
[----:B------:R1:W1:Y:S04]  /*15230*/  LDS.128 R48, [R4+0xe080] ;  /* 0x00e0800004307984 */ /* 0x0002680000000c00 */
[----:B------:R1:W1:Y:S01]  /*15240*/  LDS.128 R76, [R4+0xf080] ;  /* 0x00f08000044c7984 */ /* 0x0002620000000c00 */
[----:B------:R-:W-:Y:S05]  /*15250*/  @P0 BRA `(.L_x_1018) ;  /* 0x000001c000000947 */ /* 0x000fea0003800000 */
[----:B---34-:R-:W3:Y:S01]  /*15260*/  LDS.128 R24, [R4+0x80] ;  /* 0x0000800004187984 */ /* 0x018ee20000000c00 */
[----:B------:R-:W-:-:S02]  /*15270*/  IADD3 R7, R0, 0x40, RZ ;  /* 0x0000004000077810 */ /* 0x000fc40007ffe0ff */
[C---:B------:R-:W-:Y:S01]  /*15280*/  IADD3 R8, R0.reuse, 0x80, RZ ;  /* 0x0000008000087810 */ /* 0x040fe20007ffe0ff */
[----:B------:R-:W4:Y:S01]  /*15290*/  LDS.128 R20, [R4+0x4080] ;  /* 0x0040800004147984 */ /* 0x000f220000000c00 */
        /* <DEDUP_REMOVED lines=9> */
[----:B------:R-:W-:Y:S02]  /*15330*/  @!P2 LEA.HI R7, R5, R7, RZ, 0x3 ;  /* 0x000000070507a211 */ /* 0x000fe400078f18ff */
[----:B-12---:R-:W-:-:S04]  /*15340*/  @!P1 SHF.R.S32.HI R4, RZ, 0x1f, R8 ;  /* 0x0000001fff049819 */ /* 0x006fc80000011408 */
[----:B------:R-:W-:Y:S02]  /*15350*/  @!P1 LEA.HI R5, R4, R8, RZ, 0x3 ;  /* 0x0000000804059211 */ /* 0x000fe400078f18ff */
[----:B------:R-:W-:Y:S01]  /*15360*/  @!P0 LEA.HI R4, R6, R9, RZ, 0x3 ;  /* 0x0000000906048211 */ /* 0x000fe200078f18ff */
[--C-:B------:R-:W-:Y:S01]  /*15370*/  @!P3 IMAD.WIDE R8, R0, 0x2, R2.reuse ;  /* 0x000000020008b825 */ /* 0x100fe200078e0202 */
        /* <DEDUP_REMOVED lines=8> */
[----:B------:R1:W-:Y:S04]  /*15400*/  @!P1 ST.E.128 [R4.64], R16 ;  /* 0x0000001004009985 */ /* 0x0003e8000c101d10 */
[----:B------:R1:W-:Y:S02]  /*15410*/  @!P0 ST.E.128 [R2.64], R12 ;  /* 0x0000000c02008985 */ /* 0x0003e4000c101d10 */
.L_x_1018:
[----:B---34-:R-:W-:Y:S05]  /*15420*/  BSYNC B0 ;  /* 0x0000000000007941 */ /* 0x018fea0003800000 */
.L_x_1017:
[----:B-12---:R-:W-:Y:S01]  /*15430*/  IADD3 R4, R11, 0x20, RZ ;  /* 0x000000200b047810 */ /* 0x006fe20007ffe0ff */
        /* <DEDUP_REMOVED lines=29> */
.L_x_1020:
[----:B------:R-:W-:Y:S05]  /*15610*/  BSYNC B0 ;  /* 0x0000000000007941 */ /* 0x000fea0003800000 */
.L_x_1019:
        /* <DEDUP_REMOVED lines=30> */
.L_x_1022:
[----:B------:R-:W-:Y:S05]  /*15800*/  BSYNC B0 ;  /* 0x0000000000007941 */ /* 0x000fea0003800000 */
.L_x_1021:
        /* <DEDUP_REMOVED lines=31> */
.L_x_1016:
[----:B------:R-:W3:Y:S01]  /*15a00*/  S2R R9, SR_TID.X ;  /* 0x0000000000097919 */ /* 0x000ee20000002100 */
[----:B------:R-:W-:Y:S03]  /*15a10*/  BSSY B0, `(.L_x_1023) ;  /* 0x0000028000007945 */ /* 0x000fe60003800000 */
[----:B------:R-:W4:Y:S01]  /*15a20*/  S2R R10, SR_CTAID.Z ;  /* 0x00000000000a7919 */ /* 0x000f220000002700 */
[----:B---3--:R-:W-:Y:S02]  /*15a30*/  ISETP.GT.AND P0, PT, R9, 0x7f, PT ;  /* 0x0000007f0900780c */ /* 0x008fe40003f04270 */
[----:B----4-:R-:W-:-:S11]  /*15a40*/  SHF.R.S32.HI R11, RZ, 0x1f, R10 ;  /* 0x0000001fff0b7819 */ /* 0x010fd6000001140a */
[----:B------:R-:W-:Y:S05]  /*15a50*/  @P0 BRA `(.L_x_1024) ;  /* 0x0000023000000947 */ /* 0x000fea0003800000 */
[----:B------:R-:W3:Y:S01]  /*15a60*/  S2R R5, SR_CTAID.X ;  /* 0x0000000000057919 */ /* 0x000ee20000002500 */
[----:B-1----:R-:W-:-:S05]  /*15a70*/  MOV R2, c[0x0][0x4e8] ;  /* 0x00013a0000027a02 */ /* 0x002fca0000000f00 */
[----:B------:R-:W-:Y:S01]  /*15a80*/  IMAD R0, R2, c[0x0][0x388], RZ ;  /* 0x0000e20002007a24 */ /* 0x000fe200078e02ff */
[----:B---3--:R-:W-:-:S04]  /*15a90*/  LEA R5, R5, R9, 0x7 ;  /* 0x0000000905057211 */ /* 0x008fc800078e38ff */
[----:B------:R-:W-:-:S13]  /*15aa0*/  ISETP.GE.AND P0, PT, R5, R0, PT ;  /* 0x000000000500720c */ /* 0x000fda0003f06270 */
[----:B------:R-:W-:Y:S05]  /*15ab0*/  @P0 BRA `(.L_x_1024) ;  /* 0x000001d000000947 */ /* 0x000fea0003800000 */
[----:B------:R-:W-:Y:S01]  /*15ac0*/  ISETP.NE.AND P0, PT, R2, 0x1, PT ;  /* 0x000000010200780c */ /* 0x000fe20003f05270 */
[----:B------:R-:W-:Y:S01]  /*15ad0*/  ULDC.64 UR4, c[0x0][0x490] ;  /* 0x0001240000047ab9 */ /* 0x000fe20000000a00 */
[----:B------:R-:W-:Y:S01]  /*15ae0*/  MOV R0, R5 ;  /* 0x0000000500007202 */ /* 0x000fe20000000f00 */
[----:B------:R-:W-:Y:S01]  /*15af0*/  UIMAD UR7, UR6, UR4, URZ ;  /* 0x00000004060772a4 */ /* 0x000fe2000f8e023f */
[----:B------:R-:W-:Y:S01]  /*15b00*/  IMAD R6, R11, c[0x0][0x498], RZ ;  /* 0x000126000b067a24 */ /* 0x000fe200078e02ff */
[----:B--2---:R-:W-:Y:S02]  /*15b10*/  UIMAD.WIDE.U32 UR10, UR9, UR4, URZ ;  /* 0x00000004090a72a5 */ /* 0x004fe4000f8e003f */
[----:B------:R-:W-:Y:S01]  /*15b20*/  UIMAD UR4, UR9, UR5, UR7 ;  /* 0x00000005090472a4 */ /* 0x000fe2000f8e0207 */
[----:B------:R-:W-:-:S03]  /*15b30*/  IMAD R6, R10, c[0x0][0x49c], R6 ;  /* 0x000127000a067a24 */ /* 0x000fc600078e0206 */
[----:B------:R-:W-:Y:S01]  /*15b40*/  UIADD3 UR4, UR11, UR4, URZ ;  /* 0x000000040b047290 */ /* 0x000fe2000fffe03f */
[----:B------:R-:W-:Y:S01]  /*15b50*/  MOV R3, UR11 ;  /* 0x0000000b00037c02 */ /* 0x000fe20008000f00 */
[----:B------:R-:W-:-:S04]  /*15b60*/  @P0 IMAD.HI.U32 R2, R5, c[0x0][0x4ec], RZ ;  /* 0x00013b0005020a27 */ /* 0x000fc800078e00ff */
[----:B------:R-:W-:Y:S01]  /*15b70*/  IMAD.U32 R3, RZ, RZ, UR4 ;  /* 0x00000004ff037e24 */ /* 0x000fe2000f8e00ff */
[----:B------:R-:W-:Y:S01]  /*15b80*/  @P0 SHF.R.U32.HI R0, RZ, c[0x0][0x4f0], R2 ;  /* 0x00013c00ff000a19 */ /* 0x000fe20000011602 */
[----:B------:R-:W-:-:S03]  /*15b90*/  IMAD.U32 R2, RZ, RZ, UR10 ;  /* 0x0000000aff027e24 */ /* 0x000fc6000f8e00ff */
[----:B------:R-:W-:Y:S01]  /*15ba0*/  IADD3 R4, -R0, RZ, RZ ;  /* 0x000000ff00047210 */ /* 0x000fe20007ffe1ff */
[----:B------:R-:W-:Y:S01]  /*15bb0*/  IMAD.WIDE.U32 R2, R10, c[0x0][0x498], R2 ;  /* 0x000126000a027a25 */ /* 0x000fe200078e0002 */
[----:B------:R-:W-:-:S03]  /*15bc0*/  SHF.R.S32.HI R7, RZ, 0x1f, R0 ;  /* 0x0000001fff077819 */ /* 0x000fc60000011400 */
[----:B------:R-:W-:Y:S01]  /*15bd0*/  IMAD R4, R4, c[0x0][0x4e8], R5 ;  /* 0x00013a0004047a24 */ /* 0x000fe200078e0205 */
[----:B------:R-:W-:-:S04]  /*15be0*/  IADD3 R2, P0, R0, R2, RZ ;  /* 0x0000000200027210 */ /* 0x000fc80007f1e0ff */
[----:B------:R-:W-:Y:S02]  /*15bf0*/  SHF.R.S32.HI R5, RZ, 0x1f, R4 ;  /* 0x0000001fff057819 */ /* 0x000fe40000011404 */
[----:B------:R-:W-:-:S03]  /*15c00*/  IADD3.X R3, R7, R3, R6, P0, !PT ;  /* 0x0000000307037210 */ /* 0x000fc600007fe406 */
        /* <DEDUP_REMOVED lines=8> */
.L_x_1024:
[----:B------:R-:W-:Y:S05]  /*15c90*/  BSYNC B0 ;  /* 0x0000000000007941 */ /* 0x000fea0003800000 */
.L_x_1023:
[----:B------:R-:W3:Y:S01]  /*15ca0*/  S2R R14, SR_CTAID.X ;  /* 0x00000000000e7919 */ /* 0x000ee20000002500 */
[----:B-1----:R-:W-:Y:S01]  /*15cb0*/  SHF.R.S32.HI R0, RZ, 0x1f, R9 ;  /* 0x0000001fff007819 */ /* 0x002fe20000011409 */
[----:B------:R-:W-:Y:S01]  /*15cc0*/  IMAD.MOV.U32 R17, RZ, RZ, c[0x0][0x4e8] ;  /* 0x00013a00ff117624 */ /* 0x000fe200078e00ff */
[----:B------:R-:W-:Y:S01]  /*15cd0*/  ULDC.64 UR4, c[0x0][0x3e8] ;  /* 0x0000fa0000047ab9 */ /* 0x000fe20000000a00 */
[----:B------:R-:W-:Y:S01]  /*15ce0*/  IMAD R7, R11, c[0x0][0x3f0], RZ ;  /* 0x0000fc000b077a24 */ /* 0x000fe200078e02ff */
[----:B------:R-:W-:Y:S01]  /*15cf0*/  LEA.HI R0, R0, R9, RZ, 0x3 ;  /* 0x0000000900007211 */ /* 0x000fe200078f18ff */
[----:B------:R-:W-:Y:S01]  /*15d00*/  UIMAD UR6, UR6, UR4, URZ ;  /* 0x00000004060672a4 */ /* 0x000fe2000f8e023f */
[----:B------:R-:W-:Y:S01]  /*15d10*/  ISETP.NE.AND P0, PT, R17, 0x1, PT ;  /* 0x000000011100780c */ /* 0x000fe20003f05270 */
[----:B--2---:R-:W-:Y:S01]  /*15d20*/  UIMAD.WIDE.U32 UR10, UR9, UR4, URZ ;  /* 0x00000004090a72a5 */ /* 0x004fe2000f8e003f */
        /* <DEDUP_REMOVED lines=10> */
[----:B------:R-:W-:-:S02]  /*15dd0*/  LEA R0, R9, R8, 0x5 ;  /* 0x0000000809007211 */ /* 0x000fc400078e28ff */
[----:B------:R-:W-:-:S03]  /*15de0*/  MOV R3, UR4 ;  /* 0x0000000400037c02 */ /* 0x000fc60008000f00 */
[C---:B---3--:R-:W-:Y:S01]  /*15df0*/  IMAD R4, R14.reuse, 0x80, R0 ;  /* 0x000000800e047824 */ /* 0x048fe200078e0200 */
        /* <DEDUP_REMOVED lines=10> */
[----:B------:R-:W-:Y:S02]  /*15ea0*/  IMAD R5, R5, c[0x0][0x4e8], R4 ;  /* 0x00013a0005057a24 */ /* 0x000fe400078e0204 */
[----:B------:R-:W-:-:S03]  /*15eb0*/  IMAD R0, R0, c[0x0][0x3e4], R6 ;  /* 0x0000f90000007a24 */ /* 0x000fc600078e0206 */
[----:B------:R-:W-:Y:S02]  /*15ec0*/  SHF.R.S32.HI R4, RZ, 0x1f, R5 ;  /* 0x0000001fff047819 */ /* 0x000fe40000011405 */
[----:B------:R-:W-:-:S03]  /*15ed0*/  IADD3 R3, R3, R0, RZ ;  /* 0x0000000003037210 */ /* 0x000fc60007ffe0ff */
[----:B------:R-:W-:Y:S02]  /*15ee0*/  IMAD R0, R4, c[0x0][0x3d8], RZ ;  /* 0x0000f60004007a24 */ /* 0x000fe400078e02ff */
[----:B------:R-:W-:-:S04]  /*15ef0*/  IMAD.WIDE.U32 R2, R5, c[0x0][0x3d8], R2 ;  /* 0x0000f60005027a25 */ /* 0x000fc800078e0002 */
[----:B------:R-:W-:Y:S01]  /*15f00*/  IMAD R0, R5, c[0x0][0x3dc], R0 ;  /* 0x0000f70005007a24 */ /* 0x000fe200078e0200 */
[----:B------:R-:W-:-:S03]  /*15f10*/  LEA R16, P0, R2, c[0x0][0x380], 0x1 ;  /* 0x0000e00002107a11 */ /* 0x000fc600078008ff */
[----:B------:R-:W-:-:S05]  /*15f20*/  IMAD.IADD R0, R3, 0x1, R0 ;  /* 0x0000000103007824 */ /* 0x000fca00078e0200 */
[----:B------:R-:W-:Y:S01]  /*15f30*/  LEA.HI.X R15, R2, c[0x0][0x384], R0, 0x1, P0 ;  /* 0x0000e100020f7a11 */ /* 0x000fe200000f0c00 */
[----:B------:R-:W-:Y:S01]  /*15f40*/  IMAD.SHL.U32 R0, R9, 0x8, RZ ;  /* 0x0000000809007824 */ /* 0x000fe200078e00ff */
[----:B------:R-:W-:Y:S01]  /*15f50*/  ISETP.GE.AND P0, PT, R14, R17, PT ;  /* 0x000000110e00720c */ /* 0x000fe20003f06270 */
[----:B------:R1:W2:Y:S03]  /*15f60*/  SHFL.IDX PT, R2, R16, RZ, 0x181f ;  /* 0x00181fff10027589 */ /* 0x0002a600000e0000 */
[C---:B------:R-:W-:Y:S01]  /*15f70*/  IADD3 R11, R0.reuse, 0x40, RZ ;  /* 0x00000040000b7810 */ /* 0x040fe20007ffe0ff */
[----:B------:R1:W3:Y:S01]  /*15f80*/  SHFL.IDX PT, R3, R15, RZ, 0x181f ;  /* 0x00181fff0f037589 */ /* 0x0002e200000e0000 */
[C---:B------:R-:W-:Y:S02]  /*15f90*/  IADD3 R12, R0.reuse, 0x80, RZ ;  /* 0x00000080000c7810 */ /* 0x040fe40007ffe0ff */
[----:B------:R-:W-:-:S05]  /*15fa0*/  IADD3 R13, R0, 0xc0, RZ ;  /* 0x000000c0000d7810 */ /* 0x000fca0007ffe0ff */
        /* <DEDUP_REMOVED lines=22> */
.L_x_1026:
[----:B------:R-:W-:Y:S05]  /*16110*/  BSYNC B0 ;  /* 0x0000000000007941 */ /* 0x000fea0003800000 */
.L_x_1025:
        /* <DEDUP_REMOVED lines=27> */
.L_x_1028:
[----:B------:R-:W-:Y:S05]  /*162d0*/  BSYNC B0 ;  /* 0x0000000000007941 */ /* 0x000fea0003800000 */
.L_x_1027:
        /* <DEDUP_REMOVED lines=27> */
.L_x_1030:
[----:B------:R-:W-:Y:S05]  /*16490*/  BSYNC B0 ;  /* 0x0000000000007941 */ /* 0x000fea0003800000 */
.L_x_1029:
        /* <DEDUP_REMOVED lines=28> */
.L_x_1031:
        /* <DEDUP_REMOVED lines=10> */
.L_x_1783:


//--------------------- .text._ZN7cutlass13device_kernelIN5flash19enable_sm80_to_sm89INS1_16FlashAttnFwdSm80INS1_25CollectiveMainloopFwdSm80ILi8ELi1ELb0EN4cute5tupleIJNS5_1CILi128EEENS7_ILi64EEENS7_ILi256EEEEEELi256ENS_10bfloat16_tEfNS_4arch4Sm80ELb0ELb1ELb1ELb1ELb1ELb0ELb1ELb0EEENS1_21CollectiveEpilogueFwdINS6_IJS8_SA_S9_EEENS6_IJNS7_ILi1EEESI_SI_EEESC_SE_Li256ELb1ELb1ELb0ELb0EEENS1_19SingleTileSchedulerILb1ELb0ELb1ELi128EEEEEEEEEvNT_6ParamsE --------------------------
	.section	.text._ZN7cutlass13device_kernelIN5flash19enable_sm80_to_sm89INS1_16FlashAttnFwdSm80INS1_25CollectiveMainloopFwdSm80ILi8ELi1ELb0EN4cute5tupleIJNS5_1CILi128EEENS7_ILi64EEENS7_ILi256EEEEEELi256ENS_10bfloat16_tEfNS_4arch4Sm80ELb0ELb1ELb1ELb1ELb1ELb0ELb1ELb0EEENS1_21CollectiveEpilogueFwdINS6_IJS8_SA_S9_EEENS6_IJNS7_ILi1EEESI_SI_EEESC_SE_Li256ELb1ELb1ELb0ELb0EEENS1_19SingleTileSchedulerILb1ELb0ELb1ELi128EEEEEEEEEvNT_6ParamsE,"ax",@progbits
	.sectioninfo	@"SHI_REGISTERS=255"
	.align	128
.text._ZN7cutlass13device_kernelIN5flash19enable_sm80_to_sm89INS1_16FlashAttnFwdSm80INS1_25CollectiveMainloopFwdSm80ILi8ELi1ELb0EN4cute5tupleIJNS5_1CILi128EEENS7_ILi64EEENS7_ILi256EEEEEELi256ENS_10bfloat16_tEfNS_4arch4Sm80ELb0ELb1ELb1ELb1ELb1ELb0ELb1ELb0EEENS1_21CollectiveEpilogueFwdINS6_IJS8_SA_S9_EEENS6_IJNS7_ILi1EEESI_SI_EEESC_SE_Li256ELb1ELb1ELb0ELb0EEENS1_19SingleTileSchedulerILb1ELb0ELb1ELi128EEEEEEEEEvNT_6ParamsE:
        .type           _ZN7cutlass13device_kernelIN5flash19enable_sm80_to_sm89INS1_16FlashAttnFwdSm80INS1_25CollectiveMainloopFwdSm80ILi8ELi1ELb0EN4cute5tupleIJNS5_1CILi128EEENS7_ILi64EEENS7_ILi256EEEEEELi256ENS_10bfloat16_tEfNS_4arch4Sm80ELb0ELb1ELb1ELb1ELb1ELb0ELb1ELb0EEENS1_21CollectiveEpilogueFwdINS6_IJS8_SA_S9_EEENS6_IJNS7_ILi1EEESI_SI_EEESC_SE_Li256ELb1ELb1ELb0ELb0EEENS1_19SingleTileSchedulerILb1ELb0ELb1ELi128EEEEEEEEEvNT_6ParamsE,@function
        .size           _ZN7cutlass13device_kernelIN5flash19enable_sm80_to_sm89INS1_16FlashAttnFwdSm80INS1_25CollectiveMainloopFwdSm80ILi8ELi1ELb0EN4cute5tupleIJNS5_1CILi128EEENS7_ILi64EEENS7_ILi256EEEEEELi256ENS_10bfloat16_tEfNS_4arch4Sm80ELb0ELb1ELb1ELb1ELb1ELb0ELb1ELb0EEENS1_21CollectiveEpilogueFwdINS6_IJS8_SA_S9_EEENS6_IJNS7_ILi1EEESI_SI_EEESC_SE_Li256ELb1ELb1ELb0ELb0EEENS1_19SingleTileSchedulerILb1ELb0ELb1ELi128EEEEEEEEEvNT_6ParamsE,(.L_x_1784 - _ZN7cutlass13device_kernelIN5flash19enable_sm80_to_sm89INS1_16FlashAttnFwdSm80INS1_25CollectiveMainloopFwdSm80ILi8ELi1ELb0EN4cute5tupleIJNS5_1CILi128EEENS7_ILi64EEENS7_ILi256EEEEEELi256ENS_10bfloat16_tEfNS_4arch4Sm80ELb0ELb1ELb1ELb1ELb1ELb0ELb1ELb0EEENS1_21CollectiveEpilogueFwdINS6_IJS8_SA_S9_EEENS6_IJNS7_ILi1EEESI_SI_EEESC_SE_Li256ELb1ELb1ELb0ELb0EEENS1_19SingleTileSchedulerILb1ELb0ELb1ELi128EEEEEEEEEvNT_6ParamsE)
        .other          _ZN7cutlass13device_kernelIN5flash19enable_sm80_to_sm89INS1_16FlashAttnFwdSm80INS1_25CollectiveMainloopFwdSm80ILi8ELi1ELb0EN4cute5tupleIJNS5_1CILi128EEENS7_ILi64EEENS7_ILi256EEEEEELi256ENS_10bfloat16_tEfNS_4arch4Sm80ELb0ELb1ELb1ELb1ELb1ELb0ELb1ELb0EEENS1_21CollectiveEpilogueFwdINS6_IJS8_SA_S9_EEENS6_IJNS7_ILi1EEESI_SI_EEESC_SE_Li256ELb1ELb1ELb0ELb0EEENS1_19SingleTileSchedulerILb1ELb0ELb1ELi128EEEEEEEEEvNT_6ParamsE,@"STO_CUDA_ENTRY STV_DEFAULT"
_ZN7cutlass13device_kernelIN5flash19enable_sm80_to_sm89INS1_16FlashAttnFwdSm80INS1_25CollectiveMainloopFwdSm80ILi8ELi1ELb0EN4cute5tupleIJNS5_1CILi128EEENS7_ILi64EEENS7_ILi256EEEEEELi256ENS_10bfloat16_tEfNS_4arch4Sm80ELb0ELb1ELb1ELb1ELb1ELb0ELb1ELb0EEENS1_21CollectiveEpilogueFwdINS6_IJS8_SA_S9_EEENS6_IJNS7_ILi1EEESI_SI_EEESC_SE_Li256ELb1ELb1ELb0ELb0EEENS1_19SingleTileSchedulerILb1ELb0ELb1ELi128EEEEEEEEEvNT_6ParamsE:
        /* <DEDUP_REMOVED lines=21> */
.L_x_1033:
        /* <DEDUP_REMOVED lines=13> */
.L_x_1035:
[----:B------:R-:W-:Y:S02]  /*0220*/  ULDC UR5, c[0x0][0x54c] ;  /* 0x0001530000057ab9 */ /* 0x000fe40000000800 */
.L_x_1034:
[----:B------:R-:W-:Y:S02]  /*0230*/  ULDC UR4, c[0x0][0x548] ;  /* 0x0001520000047ab9 */ /* 0x000fe40000000800 */
[----:B------:R-:W-:-:S02]  /*0240*/  USHF.L.U32 UR26, UR27, 0x7, URZ ;  /* 0x000000071b1a7899 */ /* 0x000fc4000800063f */
[----:B------:R-:W-:-:S04]  /*0250*/  UIMAD UR4, UR5, UR4, URZ ;  /* 0x00000004050472a4 */ /* 0x000fc8000f8e023f */
[----:B------:R-:W-:-:S04]  /*0260*/  UISETP.GE.AND UP0, UPT, UR26, UR4, UPT ;  /* 0x000000041a00728c */ /* 0x000fc8000bf06270 */
[----:B------:R-:W-:Y:S01]  /*0270*/  USEL UR13, UR13, 0xffffffff, !UP0 ;  /* 0xffffffff0d0d7887 */ /* 0x000fe2000c000000 */
[----:B------:R-:W-:Y:S05]  /*0280*/  BRA `(.L_x_1036) ;  /* 0x000001b000007947 */ /* 0x000fea0003800000 */
.L_x_1032:
        /* <DEDUP_REMOVED lines=8> */
.L_x_1037:
        /* <DEDUP_REMOVED lines=13> */
.L_x_1039:
[----:B------:R-:W-:Y:S02]  /*03e0*/  ULDC UR5, c[0x0][0x54c] ;  /* 0x0001530000057ab9 */ /* 0x000fe40000000800 */
.L_x_1038:
[----:B------:R-:W-:Y:S02]  /*03f0*/  ULDC UR4, c[0x0][0x548] ;  /* 0x0001520000047ab9 */ /* 0x000fe40000000800 */
[----:B------:R-:W-:-:S02]  /*0400*/  USHF.L.U32 UR26, UR27, 0x7, URZ ;  /* 0x000000071b1a7899 */ /* 0x000fc4000800063f */
[----:B------:R-:W-:-:S04]  /*0410*/  UIMAD UR4, UR5, UR4, URZ ;  /* 0x00000004050472a4 */ /* 0x000fc8000f8e023f */
[----:B------:R-:W-:-:S04]  /*0420*/  UISETP.GE.AND UP0, UPT, UR26, UR4, UPT ;  /* 0x000000041a00728c */ /* 0x000fc8000bf06270 */
[----:B------:R-:W-:-:S06]  /*0430*/  USEL UR13, UR13, 0xffffffff, !UP0 ;  /* 0xffffffff0d0d7887 */ /* 0x000fcc000c000000 */
.L_x_1036:
        /* <DEDUP_REMOVED lines=42> */
[----:B------:R-:W2:Y:S04]  /*06e0*/  LDG.E R2, [R6.64] ;  /* 0x0000001206027981 */ /* 0x000ea8000c1e1900 */
[----:B------:R-:W4:Y:S01]  /*06f0*/  LDG.E R0, [R6.64+0x4] ;  /* 0x0000041206007981 */ /* 0x000f22000c1e1900 */
[----:B--23--:R-:W1:Y:S08]  /*0700*/  R2UR UR12, R2 ;  /* 0x00000000020c73c2 */ /* 0x00ce7000000e0000 */
[----:B----4-:R-:W1:Y:S02]  /*0710*/  R2UR UR4, R0 ;  /* 0x00000000000473c2 */ /* 0x010e6400000e0000 */
[----:B-1----:R-:W-:-:S06]  /*0720*/  UIADD3 UR12, -UR12, UR4, URZ ;  /* 0x000000040c0c7290 */ /* 0x002fcc000fffe13f */
.L_x_1040:
        /* <DEDUP_REMOVED lines=10> */
.L_x_1041:
        /* <DEDUP_REMOVED lines=12> */
.L_x_1042:
[----:B------:R-:W-:Y:S02]  /*0890*/  ULDC UR4, c[0x0][0x2c4] ;  /* 0x0000b10000047ab9 */ /* 0x000fe40000000800 */
[----:B------:R-:W-:-:S02]  /*08a0*/  UISETP.NE.AND UP2, UPT, UR4, 0x1, UPT ;  /* 0x000000010400788c */ /* 0x000fc4000bf45270 */
[----:B------:R-:W-:Y:S02]  /*08b0*/  ULDC.64 UR6, c[0x0][0x2c8] ;  /* 0x0000b20000067ab9 */ /* 0x000fe40000000a00 */
[----:B------:R-:W-:Y:S02]  /*08c0*/  ULDC.64 UR4, c[0x0][0x328] ;  /* 0x0000ca0000047ab9 */ /* 0x000fe40000000a00 */
[----:B------:R-:W-:Y:S02]  /*08d0*/  UISETP.GE.AND UP1, UPT, UR5, 0x1, UPT ;  /* 0x000000010500788c */ /* 0x000fe4000bf26270 */
[----:B------:R-:W-:Y:S02]  /*08e0*/  UIADD3 UR8, -UR11, UR8, URZ ;  /* 0x000000080b087290 */ /* 0x000fe4000fffe13f */
[----:B------:R-:W-:Y:S02]  /*08f0*/  UIADD3 UR15, UR26, 0x7f, URZ ;  /* 0x0000007f1a0f7890 */ /* 0x000fe4000fffe03f */
[----:B------:R-:W-:Y:S01]  /*0900*/  @UP2 UIADD3 UR16, UR26, 0x7f, URZ ;  /* 0x0000007f1a102890 */ /* 0x000fe2000fffe03f */
[----:B------:R-:W-:-:S03]  /*0910*/  PLOP3.LUT P0, PT, PT, PT, UP1, 0x40, 0x0 ;  /* 0x000000000000781c */ /* 0x000fc60003f0e818 */
[----:B------:R-:W-:Y:S02]  /*0920*/  UIMAD.WIDE.U32 UR16, UR16, UR6, URZ ;  /* 0x00000006101072a5 */ /* 0x000fe4000f8e003f */
[----:B---3--:R-:W-:Y:S02]  /*0930*/  UIADD3 UR6, UR8, 0x1, -UR12 ;  /* 0x0000000108067890 */ /* 0x008fe4000fffe80c */
[----:B------:R-:W-:-:S04]  /*0940*/  @UP2 USHF.R.U32.HI UR15, URZ, UR7, UR17 ;  /* 0x000000073f0f2299 */ /* 0x000fc80008011611 */
[----:B------:R-:W-:-:S04]  /*0950*/  UIADD3 UR6, UR6, UR15, URZ ;  /* 0x0000000f06067290 */ /* 0x000fc8000fffe03f */
[----:B------:R-:W-:Y:S01]  /*0960*/  UIADD3 UR4, UR6, UR4, URZ ;  /* 0x0000000406047290 */ /* 0x000fe2000fffe03f */
        /* <DEDUP_REMOVED lines=11> */
.L_x_1044:
[----:B------:R-:W-:Y:S02]  /*0a20*/  UISETP.NE.AND UP0, UPT, UR5, 0x1, UPT ;  /* 0x000000010500788c */ /* 0x000fe4000bf05270 */
[----:B------:R-:W-:Y:S02]  /*0a30*/  ULDC.64 UR6, c[0x0][0x330] ;  /* 0x0000cc0000067ab9 */ /* 0x000fe40000000a00 */
[----:B------:R-:W-:-:S07]  /*0a40*/  UIMAD.WIDE.U32 UR16, UR15, UR6, URZ ;  /* 0x000000060f1072a5 */ /* 0x000fce000f8e003f */
[----:B------:R-:W-:Y:S02]  /*0a50*/  @UP0 USHF.R.U32.HI UR15, URZ, UR7, UR17 ;  /* 0x000000073f0f0299 */ /* 0x000fe40008011611 */
.L_x_1045:
[----:B------:R-:W-:Y:S02]  /*0a60*/  ULDC UR6, c[0x0][0x32c] ;  /* 0x0000cb0000067ab9 */ /* 0x000fe40000000800 */
[----:B------:R-:W-:-:S04]  /*0a70*/  UIMAD UR6, UR15, UR5, UR6 ;  /* 0x000000050f0672a4 */ /* 0x000fc8000f8e0206 */
[----:B------:R-:W-:-:S04]  /*0a80*/  UISETP.LT.AND UP0, UPT, UR4, UR6, UPT ;  /* 0x000000060400728c */ /* 0x000fc8000bf01270 */
[----:B------:R-:W-:Y:S02]  /*0a90*/  USEL UR4, UR4, UR6, UP0 ;  /* 0x0000000604047287 */ /* 0x000fe40008000000 */
.L_x_1043:
[----:B------:R-:W-:Y:S01]  /*0aa0*/  UIADD3 UR17, UR8, 0x3f, URZ ;  /* 0x0000003f08117890 */ /* 0x000fe2000fffe03f */
[----:B------:R-:W-:Y:S01]  /*0ab0*/  PLOP3.LUT P0, PT, PT, PT, UP1, 0x40, 0x0 ;  /* 0x000000000000781c */ /* 0x000fe20003f0e818 */
[----:B------:R-:W-:Y:S02]  /*0ac0*/  UIADD3 UR15, UR4, 0x3f, URZ ;  /* 0x0000003f040f7890 */ /* 0x000fe4000fffe03f */
[----:B------:R-:W-:Y:S02]  /*0ad0*/  ULDC.64 UR6, c[0x0][0x2c8] ;  /* 0x0000b20000067ab9 */ /* 0x000fe40000000a00 */
[----:B------:R-:W-:Y:S02]  /*0ae0*/  UIMAD.WIDE.U32 UR22, UR26, UR6, URZ ;  /* 0x000000061a1672a5 */ /* 0x000fe4000f8e003f */
[----:B------:R-:W-:Y:S02]  /*0af0*/  USHF.R.S32.HI UR16, URZ, 0x1f, UR17 ;  /* 0x0000001f3f107899 */ /* 0x000fe40008011411 */
[----:B------:R-:W-:-:S02]  /*0b00*/  USHF.R.S32.HI UR6, URZ, 0x1f, UR15 ;  /* 0x0000001f3f067899 */ /* 0x000fc4000801140f */
[----:B------:R-:W-:Y:S02]  /*0b10*/  ULEA.HI UR16, UR16, UR17, URZ, 0x6 ;  /* 0x0000001110107291 */ /* 0x000fe4000f8f303f */
[----:B------:R-:W-:Y:S02]  /*0b20*/  ULEA.HI UR6, UR6, UR15, URZ, 0x6 ;  /* 0x0000000f06067291 */ /* 0x000fe4000f8f303f */
[----:B------:R-:W-:Y:S02]  /*0b30*/  UMOV UR4, UR26 ;  /* 0x0000001a00047c82 */ /* 0x000fe40008000000 */
[----:B------:R-:W-:Y:S02]  /*0b40*/  @UP2 USHF.R.U32.HI UR4, URZ, UR7, UR23 ;  /* 0x000000073f042299 */ /* 0x000fe40008011617 */
[----:B------:R-:W-:Y:S02]  /*0b50*/  USHF.R.S32.HI UR16, URZ, 0x6, UR16 ;  /* 0x000000063f107899 */ /* 0x000fe40008011410 */
[----:B------:R-:W-:-:S02]  /*0b60*/  USHF.R.S32.HI UR22, URZ, 0x6, UR6 ;  /* 0x000000063f167899 */ /* 0x000fc40008011406 */
[----:B------:R-:W-:Y:S02]  /*0b70*/  UIADD3 UR23, UR8, -UR12, URZ ;  /* 0x8000000c08177290 */ /* 0x000fe4000fffe03f */
[----:B------:R-:W-:Y:S02]  /*0b80*/  UISETP.LT.AND UP0, UPT, UR16, UR22, UPT ;  /* 0x000000161000728c */ /* 0x000fe4000bf01270 */
[----:B------:R-:W-:Y:S02]  /*0b90*/  UIADD3 UR7, UR23, UR4, URZ ;  /* 0x0000000417077290 */ /* 0x000fe4000fffe03f */
[----:B------:R-:W-:Y:S02]  /*0ba0*/  ULDC UR6, c[0x0][0x324] ;  /* 0x0000c90000067ab9 */ /* 0x000fe40000000800 */
[----:B------:R-:W-:Y:S02]  /*0bb0*/  USEL UR22, UR16, UR22, UP0 ;  /* 0x0000001610167287 */ /* 0x000fe40008000000 */
[----:B------:R-:W-:Y:S01]  /*0bc0*/  UIADD3 UR6, UR7, -UR6, URZ ;  /* 0x8000000607067290 */ /* 0x000fe2000fffe03f */
        /* <DEDUP_REMOVED lines=12> */
.L_x_1047:
[----:B------:R-:W-:-:S03]  /*0c90*/  UISETP.NE.AND UP0, UPT, UR5, 0x1, UPT ;  /* 0x000000010500788c */ /* 0x000fc6000bf05270 */
[----:B------:R-:W-:Y:S02]  /*0ca0*/  ULDC.64 UR4, c[0x0][0x330] ;  /* 0x0000cc0000047ab9 */ /* 0x000fe40000000a00 */
[----:B------:R-:W-:-:S07]  /*0cb0*/  UIMAD.WIDE.U32 UR16, UR7, UR4, URZ ;  /* 0x00000004071072a5 */ /* 0x000fce000f8e003f */
[----:B------:R-:W-:Y:S02]  /*0cc0*/  @UP0 UMOV UR15, UR17 ;  /* 0x00000011000f0c82 */ /* 0x000fe40008000000 */
[----:B------:R-:W-:Y:S02]  /*0cd0*/  @UP0 USHF.R.U32.HI UR7, URZ, UR5, UR15 ;  /* 0x000000053f070299 */ /* 0x000fe4000801160f */
.L_x_1048:
[----:B------:R-:W-:Y:S02]  /*0ce0*/  ULDC UR4, c[0x0][0x32c] ;  /* 0x0000cb0000047ab9 */ /* 0x000fe40000000800 */
[----:B------:R-:W-:-:S04]  /*0cf0*/  UIMAD UR4, UR7, UR4, URZ ;  /* 0x00000004070472a4 */ /* 0x000fc8000f8e023f */
[----:B------:R-:W-:-:S04]  /*0d00*/  UISETP.LT.AND UP0, UPT, UR6, UR4, UPT ;  /* 0x000000040600728c */ /* 0x000fc8000bf01270 */
[----:B------:R-:W-:-:S04]  /*0d10*/  USEL UR6, UR6, UR4, !UP0 ;  /* 0x0000000406067287 */ /* 0x000fc8000c000000 */
.L_x_1046:
[----:B------:R-:W-:Y:S01]  /*0d20*/  USHF.R.S32.HI UR4, URZ, 0x1f, UR6 ;  /* 0x0000001f3f047899 */ /* 0x000fe20008011406 */
[----:B------:R-:W-:Y:S01]  /*0d30*/  PLOP3.LUT P2, PT, PT, PT, PT, 0x80, 0x0 ;  /* 0x000000000000781c */ /* 0x000fe20003f4f070 */
[----:B------:R-:W-:Y:S01]  /*0d40*/  CS2R R10, SRZ ;  /* 0x00000000000a7805 */ /* 0x000fe2000001ff00 */
[----:B------:R-:W-:Y:S01]  /*0d50*/  IMAD.MOV.U32 R130, RZ, RZ, RZ ;  /* 0x000000ffff827224 */ /* 0x000fe200078e00ff */
[----:B------:R-:W-:Y:S01]  /*0d60*/  ULEA.HI UR4, UR4, UR6, URZ, 0x6 ;  /* 0x0000000604047291 */ /* 0x000fe2000f8f303f */
[----:B------:R-:W-:Y:S01]  /*0d70*/  CS2R R128, SRZ ;  /* 0x0000000000807805 */ /* 0x000fe2000001ff00 */
[----:B------:R-:W-:Y:S01]  /*0d80*/  CS2R R14, SRZ ;  /* 0x00000000000e7805 */ /* 0x000fe2000001ff00 */
[----:B------:R-:W-:Y:S01]  /*0d90*/  IMAD.MOV.U32 R126, RZ, RZ, RZ ;  /* 0x000000ffff7e7224 */ /* 0x000fe200078e00ff */
[----:B------:R-:W-:Y:S01]  /*0da0*/  USHF.R.S32.HI UR7, URZ, 0x6, UR4 ;  /* 0x000000063f077899 */ /* 0x000fe20008011404 */
[----:B------:R-:W-:Y:S01]  /*0db0*/  CS2R R124, SRZ ;  /* 0x00000000007c7805 */ /* 0x000fe2000001ff00 */
[----:B------:R-:W-:Y:S01]  /*0dc0*/  MOV R122, RZ ;  /* 0x000000ff007a7202 */ /* 0x000fe20000000f00 */
[----:B------:R-:W-:Y:S01]  /*0dd0*/  CS2R R120, SRZ ;  /* 0x0000000000787805 */ /* 0x000fe2000001ff00 */
[----:B------:R-:W-:Y:S01]  /*0de0*/  UISETP.LT.AND UP0, UPT, URZ, UR7, UPT ;  /* 0x000000073f00728c */ /* 0x000fe2000bf01270 */
[----:B------:R-:W-:Y:S01]  /*0df0*/  CS2R R12, SRZ ;  /* 0x00000000000c7805 */ /* 0x000fe2000001ff00 */
[----:B------:R-:W-:Y:S01]  /*0e00*/  IMAD.MOV.U32 R118, RZ, RZ, RZ ;  /* 0x000000ffff767224 */ /* 0x000fe200078e00ff */
[----:B------:R-:W-:Y:S01]  /*0e10*/  CS2R R116, SRZ ;  /* 0x0000000000747805 */ /* 0x000fe2000001ff00 */
[----:B------:R-:W-:Y:S01]  /*0e20*/  USEL UR7, URZ, UR7, !UP0 ;  /* 0x000000073f077287 */ /* 0x000fe2000c000000 */
[----:B------:R-:W-:Y:S01]  /*0e30*/  CS2R R16, SRZ ;  /* 0x0000000000107805 */ /* 0x000fe2000001ff00 */
[----:B------:R-:W-:Y:S01]  /*0e40*/  MOV R114, RZ ;  /* 0x000000ff00727202 */ /* 0x000fe20000000f00 */
[----:B------:R-:W-:Y:S01]  /*0e50*/  CS2R R112, SRZ ;  /* 0x0000000000707805 */ /* 0x000fe2000001ff00 */
[----:B------:R-:W-:Y:S01]  /*0e60*/  UISETP.GT.AND UP0, UPT, UR22, UR7, UPT ;  /* 0x000000071600728c */ /* 0x000fe2000bf04270 */
[----:B------:R-:W-:Y:S01]  /*0e70*/  CS2R R18, SRZ ;  /* 0x0000000000127805 */ /* 0x000fe2000001ff00 */
[----:B------:R-:W-:Y:S01]  /*0e80*/  IMAD.MOV.U32 R110, RZ, RZ, RZ ;  /* 0x000000ffff6e7224 */ /* 0x000fe200078e00ff */
[----:B------:R-:W-:Y:S01]  /*0e90*/  CS2R R108, SRZ ;  /* 0x00000000006c7805 */ /* 0x000fe2000001ff00 */
[----:B------:R-:W-:Y:S01]  /*0ea0*/  CS2R R106, SRZ ;  /* 0x00000000006a7805 */ /* 0x000fe2000001ff00 */
[----:B------:R-:W-:Y:S01]  /*0eb0*/  CS2R R20, SRZ ;  /* 0x0000000000147805 */ /* 0x000fe2000001ff00 */
[----:B------:R-:W-:Y:S01]  /*0ec0*/  PLOP3.LUT P0, PT, PT, PT, UP0, 0x80, 0x0 ;  /* 0x000000000000781c */ /* 0x000fe20003f0f008 */
[----:B------:R-:W-:Y:S01]  /*0ed0*/  CS2R R102, SRZ ;  /* 0x0000000000667805 */ /* 0x000fe2000001ff00 */
[----:B------:R-:W-:Y:S01]  /*0ee0*/  MOV R104, RZ ;  /* 0x000000ff00687202 */ /* 0x000fe20000000f00 */
[----:B------:R-:W-:Y:S01]  /*0ef0*/  IMAD.MOV.U32 R23, RZ, RZ, RZ ;  /* 0x000000ffff177224 */ /* 0x000fe200078e00ff */
        /* <DEDUP_REMOVED lines=67> */
[----:B------:R-:W-:Y:S01]  /*1330*/  UIMAD UR6, UR6, UR4, URZ ;  /* 0x00000004060672a4 */ /* 0x000fe2000f8e023f */
[----:B------:R-:W-:Y:S01]  /*1340*/  PLOP3.LUT P1, PT, PT, PT, UP2, 0x80, 0x0 ;  /* 0x000000000000781c */ /* 0x000fe20003f2f028 */
[----:B------:R-:W-:Y:S01]  /*1350*/  UIMAD.WIDE.U32 UR14, UR9, UR4, URZ ;  /* 0x00000004090e72a5 */ /* 0x000fe2000f8e003f */
[----:B------:R-:W-:Y:S01]  /*1360*/  PLOP3.LUT P0, PT, PT, PT, UP2, 0x80, 0x0 ;  /* 0x000000000000781c */ /* 0x000fe20003f0f028 */
[----:B------:R-:W-:Y:S01]  /*1370*/  UIMAD UR6, UR9, UR5, UR6 ;  /* 0x00000005090672a4 */ /* 0x000fe2000f8e0206 */
[----:B------:R-:W-:Y:S01]  /*1380*/  LEA.HI R19, R117, R119, RZ, 0x4 ;  /* 0x0000007775137211 */ /* 0x000fe200078f20ff */
[----:B------:R-:W-:Y:S01]  /*1390*/  USHF.R.S32.HI UR9, URZ, 0x1f, UR13 ;  /* 0x0000001f3f097899 */ /* 0x000fe2000801140d */
[----:B------:R-:W-:Y:S01]  /*13a0*/  BSSY B0, `(.L_x_1050) ;  /* 0x000005f000007945 */ /* 0x000fe20003800000 */
[----:B------:R-:W-:-:S02]  /*13b0*/  ULDC.64 UR4, c[0x0][0x1b8] ;  /* 0x00006e0000047ab9 */ /* 0x000fc40000000a00 */
[----:B------:R-:W-:Y:S02]  /*13c0*/  UIADD3 UR15, UR15, UR6, URZ ;  /* 0x000000060f0f7290 */ /* 0x000fe4000fffe03f */
[----:B------:R-:W-:Y:S02]  /*13d0*/  UIMAD UR6, UR20, UR4, URZ ;  /* 0x00000004140672a4 */ /* 0x000fe4000f8e023f */
[----:B------:R-:W-:Y:S02]  /*13e0*/  USEL UR9, UR9, URZ, !UP3 ;  /* 0x0000003f09097287 */ /* 0x000fe4000d800000 */
[----:B------:R-:W-:Y:S02]  /*13f0*/  UIMAD UR6, UR10, UR5, UR6 ;  /* 0x000000050a0672a4 */ /* 0x000fe4000f8e0206 */
[----:B------:R-:W-:Y:S02]  /*1400*/  UIMAD.WIDE.U32 UR16, UR10, UR4, UR14 ;  /* 0x000000040a1072a5 */ /* 0x000fe4000f8e000e */
[----:B------:R-:W-:-:S02]  /*1410*/  USEL UR14, UR13, URZ, !UP3 ;  /* 0x0000003f0d0e7287 */ /* 0x000fc4000d800000 */
[----:B------:R-:W-:Y:S01]  /*1420*/  ULDC.64 UR4, c[0x0][0x1c0] ;  /* 0x0000700000047ab9 */ /* 0x000fe20000000a00 */
[----:B-1----:R-:W-:Y:S01]  /*1430*/  LEA.HI R2, R117, R119, RZ, 0x3 ;  /* 0x0000007775027211 */ /* 0x002fe200078f18ff */
[----:B------:R-:W-:Y:S02]  /*1440*/  UIMAD UR9, UR9, UR4, URZ ;  /* 0x00000004090972a4 */ /* 0x000fe4000f8e023f */
[----:B------:R-:W-:Y:S01]  /*1450*/  UIADD3 UR17, UR17, UR6, URZ ;  /* 0x0000000611117290 */ /* 0x000fe2000fffe03f */
[----:B------:R-:W-:Y:S01]  /*1460*/  LOP3.LUT R0, R2, 0xfffffff8, RZ, 0xc0, !PT ;  /* 0xfffffff802007812 */ /* 0x000fe200078ec0ff */
[----:B------:R-:W-:Y:S01]  /*1470*/  UIMAD UR5, UR14, UR5, UR9 ;  /* 0x000000050e0572a4 */ /* 0x000fe2000f8e0209 */
[----:B------:R-:W-:Y:S01]  /*1480*/  SHF.R.S32.HI R26, RZ, 0x3, R2 ;  /* 0x00000003ff1a7819 */ /* 0x000fe20000011402 */
[----:B------:R-:W-:Y:S02]  /*1490*/  UIMAD.WIDE.U32 UR14, UR14, UR4, UR16 ;  /* 0x000000040e0e72a5 */ /* 0x000fe4000f8e0010 */
[----:B------:R-:W-:Y:S01]  /*14a0*/  IMAD.IADD R27, R119, 0x1, -R0 ;  /* 0x00000001771b7824 */ /* 0x000fe200078e0a00 */
[----:B------:R-:W-:Y:S01]  /*14b0*/  ULDC UR4, c[0x0][0x2c4] ;  /* 0x0000b10000047ab9 */ /* 0x000fe20000000800 */
[----:B------:R-:W-:Y:S01]  /*14c0*/  IADD3 R15, R26, UR26, RZ ;  /* 0x0000001a1a0f7c10 */ /* 0x000fe2000fffe0ff */
[----:B------:R-:W-:Y:S01]  /*14d0*/  UIADD3 UR5, UR15, UR5, URZ ;  /* 0x000000050f057290 */ /* 0x000fe2000fffe03f */
[----:B------:R-:W-:Y:S01]  /*14e0*/  IMAD R252, R27, 0x20, R26 ;  /* 0x000000201bfc7824 */ /* 0x000fe200078e021a */
[----:B------:R-:W-:Y:S01]  /*14f0*/  UIMAD UR4, UR12, UR4, URZ ;  /* 0x000000040c0472a4 */ /* 0x000fe2000f8e023f */
[----:B------:R-:W-:-:S02]  /*1500*/  IMAD.U32 R3, RZ, RZ, UR15 ;  /* 0x0000000fff037e24 */ /* 0x000fc4000f8e00ff */
[----:B------:R-:W-:Y:S01]  /*1510*/  IMAD.SHL.U32 R249, R27, 0x8, RZ ;  /* 0x000000081bf97824 */ /* 0x000fe200078e00ff */
[----:B------:R-:W-:Y:S01]  /*1520*/  IADD3 R4, R252, UR26, RZ ;  /* 0x0000001afc047c10 */ /* 0x000fe2000fffe0ff */
[----:B------:R-:W-:-:S03]  /*1530*/  IMAD.U32 R3, RZ, RZ, UR5 ;  /* 0x00000005ff037e24 */ /* 0x000fc6000f8e00ff */
[C---:B------:R-:W-:Y:S01]  /*1540*/  IADD3 R49, R249.reuse, 0x40, RZ ;  /* 0x00000040f9317810 */ /* 0x040fe20007ffe0ff */
[----:B------:R-:W-:Y:S01]  /*1550*/  @P1 IMAD.HI.U32 R2, R4, c[0x0][0x2c8], RZ ;  /* 0x0000b20004021a27 */ /* 0x000fe200078e00ff */
[C---:B------:R-:W-:Y:S02]  /*1560*/  IADD3 R52, R249.reuse, 0x80, RZ ;  /* 0x00000080f9347810 */ /* 0x040fe40007ffe0ff */
[C---:B------:R-:W-:Y:S01]  /*1570*/  IADD3 R48, R249.reuse, 0xc0, RZ ;  /* 0x000000c0f9307810 */ /* 0x040fe20007ffe0ff */
[----:B------:R-:W-:Y:S01]  /*1580*/  IMAD.MOV.U32 R0, RZ, RZ, R4 ;  /* 0x000000ffff007224 */ /* 0x000fe200078e0004 */
[----:B------:R-:W-:Y:S01]  /*1590*/  @P0 SHF.R.U32.HI R0, RZ, c[0x0][0x2cc], R2 ;  /* 0x0000b300ff000a19 */ /* 0x000fe20000011602 */
[----:B------:R-:W-:Y:S01]  /*15a0*/  IMAD.U32 R2, RZ, RZ, UR14 ;  /* 0x0000000eff027e24 */ /* 0x000fe2000f8e00ff */
[----:B------:R-:W-:Y:S02]  /*15b0*/  ISETP.GE.AND P4, PT, R249, c[0x0][0x198], PT ;  /* 0x00006600f9007a0c */ /* 0x000fe40003f86270 */
[--C-:B------:R-:W-:Y:S01]  /*15c0*/  SHF.R.S32.HI R6, RZ, 0x1f, R0.reuse ;  /* 0x0000001fff067819 */ /* 0x100fe20000011400 */
[----:B------:R-:W-:Y:S01]  /*15d0*/  IMAD.MOV R5, RZ, RZ, -R0 ;  /* 0x000000ffff057224 */ /* 0x000fe200078e0a00 */
[----:B------:R-:W-:Y:S01]  /*15e0*/  ISETP.GE.AND P3, PT, R49, c[0x0][0x198], PT ;  /* 0x0000660031007a0c */ /* 0x000fe20003f66270 */
[----:B------:R-:W-:Y:S01]  /*15f0*/  IMAD.WIDE.U32 R2, R0, c[0x0][0x1b0], R2 ;  /* 0x00006c0000027a25 */ /* 0x000fe200078e0002 */
[----:B------:R-:W-:-:S02]  /*1600*/  ISETP.GE.AND P6, PT, R52, c[0x0][0x198], PT ;  /* 0x0000660034007a0c */ /* 0x000fc40003fc6270 */
[----:B------:R-:W-:Y:S01]  /*1610*/  ISETP.GE.AND P5, PT, R48, c[0x0][0x198], PT ;  /* 0x0000660030007a0c */ /* 0x000fe20003fa6270 */
[----:B------:R-:W-:Y:S02]  /*1620*/  IMAD R4, R5, c[0x0][0x2c4], R4 ;  /* 0x0000b10005047a24 */ /* 0x000fe400078e0204 */
[----:B------:R-:W-:-:S04]  /*1630*/  IMAD R5, R6, c[0x0][0x1b0], RZ ;  /* 0x00006c0006057a24 */ /* 0x000fc800078e02ff */
[----:B------:R-:W-:Y:S01]  /*1640*/  IMAD R6, R0, c[0x0][0x1b4], R5 ;  /* 0x00006d0000067a24 */ /* 0x000fe200078e0205 */
[----:B------:R-:W-:-:S03]  /*1650*/  SHF.R.S32.HI R5, RZ, 0x1f, R4 ;  /* 0x0000001fff057819 */ /* 0x000fc60000011404 */
[----:B------:R-:W-:Y:S02]  /*1660*/  IMAD.IADD R3, R3, 0x1, R6 ;  /* 0x0000000103037824 */ /* 0x000fe400078e0206 */
[----:B------:R-:W-:Y:S02]  /*1670*/  IMAD R0, R5, c[0x0][0x1a8], RZ ;  /* 0x00006a0005007a24 */ /* 0x000fe400078e02ff */
[----:B------:R-:W-:-:S04]  /*1680*/  IMAD.WIDE.U32 R2, R4, c[0x0][0x1a8], R2 ;  /* 0x00006a0004027a25 */ /* 0x000fc800078e0002 */
[----:B------:R-:W-:Y:S01]  /*1690*/  IMAD R5, R4, c[0x0][0x1ac], R0 ;  /* 0x00006b0004057a24 */ /* 0x000fe200078e0200 */
[----:B------:R-:W-:Y:S02]  /*16a0*/  LOP3.LUT R0, R19, 0xfffffff0, RZ, 0xc0, !PT ;  /* 0xfffffff013007812 */ /* 0x000fe400078ec0ff */
[----:B------:R-:W-:Y:S01]  /*16b0*/  LEA R17, P0, R2, c[0x0][0x160], 0x1 ;  /* 0x0000580002117a11 */ /* 0x000fe200078008ff */
[----:B------:R-:W-:Y:S01]  /*16c0*/  IMAD.IADD R4, R3, 0x1, R5 ;  /* 0x0000000103047824 */ /* 0x000fe200078e0205 */
[----:B------:R-:W-:Y:S01]  /*16d0*/  LEA.HI R5, R117, R119, RZ, 0x6 ;  /* 0x0000007775057211 */ /* 0x000fe200078f30ff */
[----:B------:R-:W-:Y:S02]  /*16e0*/  IMAD.IADD R3, R119, 0x1, -R0 ;  /* 0x0000000177037824 */ /* 0x000fe400078e0a00 */
[----:B------:R-:W-:Y:S01]  /*16f0*/  IMAD.SHL.U32 R0, R26, 0x40, RZ ;  /* 0x000000401a007824 */ /* 0x000fe200078e00ff */
[----:B------:R-:W-:Y:S01]  /*1700*/  LEA.HI.X R16, R2, c[0x0][0x164], R4, 0x1, P0 ;  /* 0x0000590002107a11 */ /* 0x000fe200000f0c04 */
[----:B------:R1:W3:Y:S01]  /*1710*/  SHFL.IDX PT, R6, R17, RZ, 0x181f ;  /* 0x00181fff11067589 */ /* 0x0002e200000e0000 */
[----:B------:R-:W-:-:S02]  /*1720*/  SHF.R.S32.HI R2, RZ, 0x1f, R3 ;  /* 0x0000001fff027819 */ /* 0x000fc40000011403 */
[----:B------:R-:W-:Y:S02]  /*1730*/  LOP3.LUT R0, R0, 0x1c0, RZ, 0xc0, !PT ;  /* 0x000001c000007812 */ /* 0x000fe400078ec0ff */
[----:B------:R-:W-:Y:S02]  /*1740*/  LEA.HI R20, R2, R3, RZ, 0x3 ;  /* 0x0000000302147211 */ /* 0x000fe400078f18ff */
[----:B------:R-:W-:Y:S02]  /*1750*/  ISETP.GE.AND P0, PT, R15, UR4, PT ;  /* 0x000000040f007c0c */ /* 0x000fe4000bf06270 */
[----:B------:R-:W-:Y:S02]  /*1760*/  LOP3.LUT R4, R20, 0xfffffff8, RZ, 0xc0, !PT ;  /* 0xfffffff814047812 */ /* 0x000fe400078ec0ff */
[----:B------:R-:W-:Y:S02]  /*1770*/  SHF.R.U32.HI R2, RZ, 0x3, R0 ;  /* 0x00000003ff027819 */ /* 0x000fe40000011600 */
[----:B------:R-:W-:Y:S01]  /*1780*/  LOP3.LUT R0, R0, 0x38, R249, 0xf8, !PT ;  /* 0x0000003800007812 */ /* 0x000fe200078ef8f9 */
[----:B------:R-:W-:-:S02]  /*1790*/  IMAD.IADD R18, R3, 0x1, -R4 ;  /* 0x0000000103127824 */ /* 0x000fc400078e0a04 */
[----:B------:R-:W-:Y:S01]  /*17a0*/  IMAD.MOV.U32 R4, RZ, RZ, 0x10 ;  /* 0x00000010ff047424 */ /* 0x000fe200078e00ff */
[----:B------:R-:W-:Y:S01]  /*17b0*/  LOP3.LUT R2, R0, R2, RZ, 0x3c, !PT ;  /* 0x0000000200027212 */ /* 0x000fe200078e3cff */
[----:B------:R-:W-:Y:S02]  /*17c0*/  IMAD.SHL.U32 R0, R5, 0x8, RZ ;  /* 0x0000000805007824 */ /* 0x000fe400078e00ff */
[----:B------:R-:W-:-:S03]  /*17d0*/  IMAD.MOV.U32 R3, RZ, RZ, 0x20 ;  /* 0x00000020ff037424 */ /* 0x000fc600078e00ff */
[----:B------:R-:W-:Y:S01]  /*17e0*/  LOP3.LUT R239, R2, 0xfffffe00, R0, 0xf8, !PT ;  /* 0xfffffe0002ef7812 */ /* 0x000fe200078ef800 */
[----:B--2---:R2:W4:Y:S01]  /*17f0*/  @P2 R2UR UR9, R7 ;  /* 0x00000000070923c2 */ /* 0x00452200000e0000 */
[----:B------:R-:W-:Y:S01]  /*1800*/  R2P PR, R18, 0x6 ;  /* 0x0000000612007804 */ /* 0x000fe20000000000 */
[----:B----4-:R-:W-:-:S04]  /*1810*/  @!UP0 UMOV UR9, UR13 ;  /* 0x0000000d00098c82 */ /* 0x010fc80008000000 */
[----:B------:R-:W-:Y:S02]  /*1820*/  SEL R4, R4, 0xfffffff0, !P1 ;  /* 0xfffffff004047807 */ /* 0x000fe40004800000 */
[----:B------:R-:W-:Y:S01]  /*1830*/  SEL R2, R3, 0xffffffe0, !P2 ;  /* 0xffffffe003027807 */ /* 0x000fe20005000000 */
[----:B--2---:R1:W2:Y:S01]  /*1840*/  SHFL.IDX PT, R7, R16, RZ, 0x181f ;  /* 0x00181fff10077589 */ /* 0x0042a200000e0000 */
[----:B------:R-:W-:Y:S05]  /*1850*/  @P0 BRA `(.L_x_1051) ;  /* 0x0000013000000947 */ /* 0x000fea0003800000 */
[----:B---3--:R-:W-:Y:S01]  /*1860*/  SHF.R.S32.HI R5, RZ, 0x1f, R49 ;  /* 0x0000001fff057819 */ /* 0x008fe20000011431 */
[----:B--2---:R-:W-:Y:S01]  /*1870*/  IMAD.WIDE R12, R249, 0x2, R6 ;  /* 0x00000002f90c7825 */ /* 0x004fe200078e0206 */
[----:B------:R-:W-:Y:S02]  /*1880*/  SHF.R.S32.HI R3, RZ, 0x1f, R52 ;  /* 0x0000001fff037819 */ /* 0x000fe40000011434 */
[----:B------:R-:W-:Y:S02]  /*1890*/  SHF.R.S32.HI R0, RZ, 0x1f, R48 ;  /* 0x0000001fff007819 */ /* 0x000fe40000011430 */
[----:B------:R-:W-:-:S02]  /*18a0*/  LEA.HI R5, R5, R49, RZ, 0x3 ;  /* 0x0000003105057211 */ /* 0x000fc400078f18ff */
[----:B------:R-:W-:Y:S02]  /*18b0*/  LEA.HI R3, R3, R52, RZ, 0x3 ;  /* 0x0000003403037211 */ /* 0x000fe400078f18ff */
[----:B------:R-:W-:Y:S02]  /*18c0*/  LEA.HI R0, R0, R48, RZ, 0x3 ;  /* 0x0000003000007211 */ /* 0x000fe400078f18ff */
[----:B------:R-:W-:Y:S02]  /*18d0*/  LOP3.LUT R5, R5, 0xfffffff8, RZ, 0xc0, !PT ;  /* 0xfffffff805057812 */ /* 0x000fe400078ec0ff */
[----:B------:R-:W-:Y:S02]  /*18e0*/  LOP3.LUT R3, R3, 0xfffffff8, RZ, 0xc0, !PT ;  /* 0xfffffff803037812 */ /* 0x000fe400078ec0ff */
[----:B------:R-:W-:Y:S01]  /*18f0*/  LOP3.LUT R14, R0, 0xfffffff8, RZ, 0xc0, !PT ;  /* 0xfffffff8000e7812 */ /* 0x000fe200078ec0ff */
[----:B------:R-:W-:Y:S02]  /*1900*/  IMAD.SHL.U32 R0, R239, 0x2, RZ ;  /* 0x00000002ef007824 */ /* 0x000fe400078e00ff */
[----:B------:R-:W-:-:S03]  /*1910*/  IMAD.WIDE R10, R5, 0x2, R6 ;  /* 0x00000002050a7825 */ /* 0x000fc600078e0206 */
[----:B------:R-:W-:Y:S01]  /*1920*/  @!PT LDS RZ, [RZ] ;  /* 0x00000000fffff984 */ /* 0x000fe20000000800 */
[----:B------:R2:W-:Y:S01]  /*1930*/  LDGSTS.E.BYPASS.LTC128B.128 [R0+0x10100], [R12.64], !P4 ;  /* 0x101000000c007fae */ /* 0x0005e2000e101d52 */
[----:B------:R-:W-:-:S03]  /*1940*/  IMAD.WIDE R8, R3, 0x2, R6 ;  /* 0x0000000203087825 */ /* 0x000fc600078e0206 */
[----:B------:R2:W-:Y:S01]  /*1950*/  LDGSTS.E.BYPASS.LTC128B.128 [R0+0x14100], [R10.64], !P3 ;  /* 0x141000000a007fae */ /* 0x0005e2000d901d52 */
[----:B------:R-:W-:-:S03]  /*1960*/  IMAD.WIDE R6, R14, 0x2, R6 ;  /* 0x000000020e067825 */ /* 0x000fc600078e0206 */
[----:B------:R2:W-:Y:S04]  /*1970*/  LDGSTS.E.BYPASS.LTC128B.128 [R0+0x18100], [R8.64], !P6 ;  /* 0x1810000008007fae */ /* 0x0005e8000f101d52 */
[----:B------:R2:W-:Y:S02]  /*1980*/  LDGSTS.E.BYPASS.LTC128B.128 [R0+0x1c100], [R6.64], !P5 ;  /* 0x1c10000006007fae */ /* 0x0005e4000e901d52 */
.L_x_1051:
[----:B---3--:R-:W-:Y:S05]  /*1990*/  BSYNC B0 ;  /* 0x0000000000007941 */ /* 0x008fea0003800000 */
.L_x_1050:
[----:B--2---:R-:W-:Y:S01]  /*19a0*/  IADD3 R0, R15, 0x20, RZ ;  /* 0x000000200f007810 */ /* 0x004fe20007ffe0ff */
[----:B------:R2:W3:Y:S01]  /*19b0*/  SHFL.IDX PT, R7, R16, 0x1, 0x181f ;  /* 0x00381f0010077f89 */ /* 0x0004e200000e0000 */
[----:B------:R-:W-:Y:S02]  /*19c0*/  BSSY B0, `(.L_x_1052) ;  /* 0x0000017000007945 */ /* 0x000fe40003800000 */
[----:B------:R-:W-:Y:S01]  /*19d0*/  ISETP.GE.AND P0, PT, R0, UR4, PT ;  /* 0x0000000400007c0c */ /* 0x000fe2000bf06270 */
[----:B------:R2:W4:-:S12]  /*19e0*/  SHFL.IDX PT, R6, R17, 0x1, 0x181f ;  /* 0x00381f0011067f89 */ /* 0x00051800000e0000 */
[----:B------:R-:W-:Y:S05]  /*19f0*/  @P0 BRA `(.L_x_1053) ;  /* 0x0000013000000947 */ /* 0x000fea0003800000 */
[----:B------:R-:W-:Y:S01]  /*1a00*/  SHF.R.S32.HI R5, RZ, 0x1f, R49 ;  /* 0x0000001fff057819 */ /* 0x000fe20000011431 */
[----:B---34-:R-:W-:Y:S01]  /*1a10*/  IMAD.WIDE R12, R249, 0x2, R6 ;  /* 0x00000002f90c7825 */ /* 0x018fe200078e0206 */
[----:B------:R-:W-:Y:S02]  /*1a20*/  SHF.R.S32.HI R3, RZ, 0x1f, R52 ;  /* 0x0000001fff037819 */ /* 0x000fe40000011434 */
[----:B------:R-:W-:Y:S02]  /*1a30*/  SHF.R.S32.HI R0, RZ, 0x1f, R48 ;  /* 0x0000001fff007819 */ /* 0x000fe40000011430 */
[----:B------:R-:W-:Y:S02]  /*1a40*/  LEA.HI R5, R5, R49, RZ, 0x3 ;  /* 0x0000003105057211 */ /* 0x000fe400078f18ff */
[----:B------:R-:W-:Y:S02]  /*1a50*/  LEA.HI R3, R3, R52, RZ, 0x3 ;  /* 0x0000003403037211 */ /* 0x000fe400078f18ff */
[----:B------:R-:W-:-:S02]  /*1a60*/  LEA.HI R0, R0, R48, RZ, 0x3 ;  /* 0x0000003000007211 */ /* 0x000fc400078f18ff */
        /* <DEDUP_REMOVED lines=12> */
.L_x_1053:
[----:B------:R-:W-:Y:S05]  /*1b30*/  BSYNC B0 ;  /* 0x0000000000007941 */ /* 0x000fea0003800000 */
.L_x_1052:
[----:B---3--:R-:W-:Y:S01]  /*1b40*/  IADD3 R0, R15, 0x40, RZ ;  /* 0x000000400f007810 */ /* 0x008fe20007ffe0ff */
[----:B------:R3:W1:Y:S01]  /*1b50*/  SHFL.IDX PT, R7, R16, 0x2, 0x181f ;  /* 0x00581f0010077f89 */ /* 0x00066200000e0000 */
[----:B------:R-:W-:Y:S02]  /*1b60*/  BSSY B0, `(.L_x_1054) ;  /* 0x0000017000007945 */ /* 0x000fe40003800000 */
[----:B------:R-:W-:Y:S01]  /*1b70*/  ISETP.GE.AND P0, PT, R0, UR4, PT ;  /* 0x0000000400007c0c */ /* 0x000fe2000bf06270 */
[----:B----4-:R3:W4:-:S12]  /*1b80*/  SHFL.IDX PT, R6, R17, 0x2, 0x181f ;  /* 0x00581f0011067f89 */ /* 0x01071800000e0000 */
[----:B------:R-:W-:Y:S05]  /*1b90*/  @P0 BRA `(.L_x_1055) ;  /* 0x0000013000000947 */ /* 0x000fea0003800000 */
[----:B------:R-:W-:Y:S01]  /*1ba0*/  SHF.R.S32.HI R5, RZ, 0x1f, R49 ;  /* 0x0000001fff057819 */ /* 0x000fe20000011431 */
[----:B-1--4-:R-:W-:Y:S01]  /*1bb0*/  IMAD.WIDE R12, R249, 0x2, R6 ;  /* 0x00000002f90c7825 */ /* 0x012fe200078e0206 */
        /* <DEDUP_REMOVED lines=17> */
.L_x_1055:
[----:B------:R-:W-:Y:S05]  /*1cd0*/  BSYNC B0 ;  /* 0x0000000000007941 */ /* 0x000fea0003800000 */
.L_x_1054:
[----:B------:R-:W-:Y:S01]  /*1ce0*/  UIADD3 UR28, UR22, -0x1, URZ ;  /* 0xffffffff161c7890 */ /* 0x000fe2000fffe03f */
[----:B------:R-:W-:Y:S01]  /*1cf0*/  IMAD.MOV.U32 R126, RZ, RZ, c[0x0][0x2b8] ;  /* 0x0000ae00ff7e7624 */ /* 0x000fe200078e00ff */
[----:B-1--4-:R-:W-:Y:S01]  /*1d00*/  SHFL.IDX PT, R6, R17, 0x3, 0x181f ;  /* 0x00781f0011067f89 */ /* 0x012fe200000e0000 */
[----:B------:R-:W-:Y:S01]  /*1d10*/  IADD3 R3, R15, 0x60, RZ ;  /* 0x000000600f037810 */ /* 0x000fe20007ffe0ff */
[----:B------:R-:W-:Y:S01]  /*1d20*/  USHF.L.U32 UR21, UR28, 0x6, URZ ;  /* 0x000000061c157899 */ /* 0x000fe2000800063f */
[----:B------:R-:W-:Y:S01]  /*1d30*/  SHF.R.S32.HI R13, RZ, 0x1f, R48 ;  /* 0x0000001fff0d7819 */ /* 0x000fe20000011430 */
[----:B------:R-:W1:Y:S01]  /*1d40*/  SHFL.IDX PT, R7, R16, 0x3, 0x181f ;  /* 0x00781f0010077f89 */ /* 0x000e6200000e0000 */
[----:B------:R-:W-:Y:S01]  /*1d50*/  ISETP.NE.AND P2, PT, R126, 0x1, PT ;  /* 0x000000017e00780c */ /* 0x000fe20003f45270 */
[----:B------:R-:W-:Y:S01]  /*1d60*/  IMAD.SHL.U32 R239, R239, 0x2, RZ ;  /* 0x00000002efef7824 */ /* 0x000fe200078e00ff */
[----:B------:R-:W-:Y:S01]  /*1d70*/  ISETP.GE.AND P0, PT, R3, UR4, PT ;  /* 0x0000000403007c0c */ /* 0x000fe2000bf06270 */
[----:B------:R-:W-:Y:S01]  /*1d80*/  USHF.R.S32.HI UR6, URZ, 0x1f, UR9 ;  /* 0x0000001f3f067899 */ /* 0x000fe20008011409 */
[----:B------:R-:W-:Y:S01]  /*1d90*/  IADD3 R0, R252, UR21, RZ ;  /* 0x00000015fc007c10 */ /* 0x000fe2000fffe0ff */
[----:B------:R-:W-:Y:S01]  /*1da0*/  ULDC.64 UR4, c[0x0][0x2b0] ;  /* 0x0000ac0000047ab9 */ /* 0x000fe20000000a00 */
[----:B------:R-:W-:Y:S01]  /*1db0*/  LEA.HI R13, R13, R48, RZ, 0x3 ;  /* 0x000000300d0d7211 */ /* 0x000fe200078f18ff */
[----:B------:R-:W-:Y:S01]  /*1dc0*/  UIMAD UR6, UR6, UR4, URZ ;  /* 0x00000004060672a4 */ /* 0x000fe2000f8e023f */
[C---:B------:R-:W-:Y:S01]  /*1dd0*/  IADD3 R12, R0.reuse, UR11, RZ ;  /* 0x0000000b000c7c10 */ /* 0x040fe2000fffe0ff */
[----:B------:R-:W-:Y:S01]  /*1de0*/  UIMAD.WIDE.U32 UR14, UR9, UR4, URZ ;  /* 0x00000004090e72a5 */ /* 0x000fe2000f8e003f */
[----:B------:R-:W-:Y:S01]  /*1df0*/  ISETP.GE.AND P1, PT, R0, UR8, PT ;  /* 0x0000000800007c0c */ /* 0x000fe2000bf26270 */
[----:B------:R-:W-:Y:S01]  /*1e00*/  UIMAD UR6, UR9, UR5, UR6 ;  /* 0x00000005090672a4 */ /* 0x000fe2000f8e0206 */
[----:B------:R-:W-:Y:S01]  /*1e10*/  SHF.R.S32.HI R0, RZ, 0x1f, R49 ;  /* 0x0000001fff007819 */ /* 0x000fe20000011431 */
[----:B------:R-:W-:Y:S01]  /*1e20*/  @P2 IMAD.HI.U32 R3, R12, c[0x0][0x2bc], RZ ;  /* 0x0000af000c032a27 */ /* 0x000fe200078e00ff */
[----:B------:R-:W-:Y:S01]  /*1e30*/  LOP3.LUT R251, R13, 0xfffffff8, RZ, 0xc0, !PT ;  /* 0xfffffff80dfb7812 */ /* 0x000fe200078ec0ff */
[----:B------:R-:W-:Y:S01]  /*1e40*/  UIADD3 UR6, UR15, UR6, URZ ;  /* 0x000000060f067290 */ /* 0x000fe2000fffe03f */
[----:B------:R-:W-:Y:S01]  /*1e50*/  LEA.HI R0, R0, R49, RZ, 0x3 ;  /* 0x0000003100007211 */ /* 0x000fe200078f18ff */
[----:B------:R-:W-:Y:S01]  /*1e60*/  IMAD.MOV.U32 R5, RZ, RZ, R12 ;  /* 0x000000ffff057224 */ /* 0x000fe200078e000c */
[----:B------:R-:W-:Y:S01]  /*1e70*/  @P2 SHF.R.U32.HI R5, RZ, c[0x0][0x2c0], R3 ;  /* 0x0000b000ff052a19 */ /* 0x000fe20000011603 */
[----:B------:R-:W-:Y:S01]  /*1e80*/  IMAD.MOV.U32 R240, RZ, RZ, RZ ;  /* 0x000000fffff07224 */ /* 0x000fe200078e00ff */
[----:B------:R-:W-:Y:S01]  /*1e90*/  SHF.R.S32.HI R3, RZ, 0x1f, R52 ;  /* 0x0000001fff037819 */ /* 0x000fe20000011434 */
[----:B------:R-:W-:Y:S01]  /*1ea0*/  ULDC.64 UR4, c[0x0][0x1e8] ;  /* 0x00007a0000047ab9 */ /* 0x000fe20000000a00 */
[----:B------:R-:W-:Y:S01]  /*1eb0*/  LOP3.LUT R123, R0, 0xfffffff8, RZ, 0xc0, !PT ;  /* 0xfffffff8007b7812 */ /* 0x000fe200078ec0ff */
[----:B-1----:R-:W-:Y:S01]  /*1ec0*/  @!P0 IMAD.WIDE R10, R249, 0x2, R6 ;  /* 0x00000002f90a8825 */ /* 0x002fe200078e0206 */
[----:B------:R-:W-:-:S02]  /*1ed0*/  LEA.HI R3, R3, R52, RZ, 0x3 ;  /* 0x0000003403037211 */ /* 0x000fc400078f18ff */
[----:B------:R-:W-:Y:S01]  /*1ee0*/  ISETP.GT.OR P1, PT, R252, 0x3f, P1 ;  /* 0x0000003ffc00780c */ /* 0x000fe20000f24670 */
[--C-:B------:R-:W-:Y:S01]  /*1ef0*/  @!P0 IMAD.WIDE R8, R123, 0x2, R6.reuse ;  /* 0x000000027b088825 */ /* 0x100fe200078e0206 */
[----:B------:R-:W-:Y:S01]  /*1f00*/  LOP3.LUT R121, R3, 0xfffffff8, RZ, 0xc0, !PT ;  /* 0xfffffff803797812 */ /* 0x000fe200078ec0ff */
[----:B------:R-:W-:Y:S01]  /*1f10*/  @!PT LDS RZ, [RZ] ;  /* 0x00000000fffff984 */ /* 0x000fe20000000800 */
[----:B------:R1:W-:Y:S04]  /*1f20*/  @!P0 LDGSTS.E.BYPASS.LTC128B.128 [R239+0x13100], [R10.64], !P4 ;  /* 0x131000000aef8fae */ /* 0x0003e8000e101d52 */
[----:B------:R4:W-:Y:S01]  /*1f30*/  @!P0 LDGSTS.E.BYPASS.LTC128B.128 [R239+0x17100], [R8.64], !P3 ;  /* 0x1710000008ef8fae */ /* 0x0009e2000d901d52 */
[----:B------:R-:W-:Y:S01]  /*1f40*/  UIMAD.WIDE.U32 UR16, UR10, UR4, URZ ;  /* 0x000000040a1072a5 */ /* 0x000fe2000f8e003f */
[----:B------:R-:W-:Y:S01]  /*1f50*/  IMAD.U32 R112, RZ, RZ, UR21 ;  /* 0x00000015ff707e24 */ /* 0x000fe2000f8e00ff */
[----:B------:R-:W-:Y:S01]  /*1f60*/  LEA.HI R116, R117, R119, RZ, 0x5 ;  /* 0x0000007775747211 */ /* 0x000fe200078f28ff */
[----:B------:R-:W-:Y:S02]  /*1f70*/  STL [R1+0x18], R123 ;  /* 0x0000187b01007387 */ /* 0x000fe40000100800 */
[----:B------:R-:W-:Y:S01]  /*1f80*/  @!P1 IADD3 R0, P2, R5, UR14, RZ ;  /* 0x0000000e05009c10 */ /* 0x000fe2000ff5e0ff */
[----:B-1----:R-:W-:-:S03]  /*1f90*/  @!P0 IMAD.WIDE R10, R121, 0x2, R6 ;  /* 0x00000002790a8825 */ /* 0x002fc600078e0206 */
[----:B------:R-:W-:Y:S01]  /*1fa0*/  @!P1 LEA.HI.X.SX32 R3, R5, UR6, 0x1, P2 ;  /* 0x0000000605039c11 */ /* 0x000fe200090f0eff */
[----:B------:R-:W-:Y:S01]  /*1fb0*/  UIMAD UR4, UR20, UR4, URZ ;  /* 0x00000004140472a4 */ /* 0x000fe2000f8e023f */
[----:B------:R-:W-:Y:S01]  /*1fc0*/  ISETP.GE.AND P3, PT, R249, c[0x0][0x1d4], PT ;  /* 0x00007500f9007a0c */ /* 0x000fe20003f66270 */
[----:B------:R-:W-:Y:S01]  /*1fd0*/  @!P0 IMAD.WIDE R6, R251, 0x2, R6 ;  /* 0x00000002fb068825 */ /* 0x000fe200078e0206 */
[----:B------:R1:W-:Y:S01]  /*1fe0*/  @!P0 LDGSTS.E.BYPASS.LTC128B.128 [R239+0x1b100], [R10.64], !P6 ;  /* 0x1b1000000aef8fae */ /* 0x0003e2000f101d52 */
[----:B----4-:R-:W-:-:S03]  /*1ff0*/  @!P1 LEA R8, P2, R0, c[0x0][0x2a0], 0x2 ;  /* 0x0000a80000089a11 */ /* 0x010fc600078410ff */
[----:B------:R4:W-:Y:S01]  /*2000*/  @!P0 LDGSTS.E.BYPASS.LTC128B.128 [R239+0x1f100], [R6.64], !P5 ;  /* 0x1f10000006ef8fae */ /* 0x0009e2000e901d52 */
[----:B------:R-:W-:-:S03]  /*2010*/  @!P1 LEA.HI.X R9, R0, c[0x0][0x2a4], R3, 0x2, P2 ;  /* 0x0000a90000099a11 */ /* 0x000fc600010f1403 */
[----:B------:R-:W0:Y:S04]  /*2020*/  LDGDEPBAR ;  /* 0x00000000000079af */ /* 0x000e280000000000 */
[----:B------:R-:W-:Y:S01]  /*2030*/  BAR.SYNC.DEFER_BLOCKING 0x0 ;  /* 0x0000000000007b1d */ /* 0x000fe20000010000 */
[----:B------:R-:W-:Y:S02]  /*2040*/  ISETP.GE.AND P4, PT, R52, c[0x0][0x1d4], PT ;  /* 0x0000750034007a0c */ /* 0x000fe40003f86270 */
[----:B------:R-:W-:Y:S02]  /*2050*/  SHF.R.S32.HI R115, RZ, 0x5, R116 ;  /* 0x00000005ff737819 */ /* 0x000fe40000011474 */
[----:B------:R-:W-:Y:S01]  /*2060*/  SHF.R.S32.HI R124, RZ, 0x1f, R123 ;  /* 0x0000001fff7c7819 */ /* 0x000fe2000001147b */
[----:B------:R-:W-:Y:S04]  /*2070*/  STL [R1+0x14], R121 ;  /* 0x0000147901007387 */ /* 0x000fe80000100800 */
[----:B------:R-:W-:Y:S04]  /*2080*/  STL [R1+0x1c], R124 ;  /* 0x00001c7c01007387 */ /* 0x000fe80000100800 */
[----:B------:R-:W5:Y:S01]  /*2090*/  @!P1 LDG.E R240, [R8.64] ;  /* 0x0000001208f09981 */ /* 0x000f62000c1e1900 */
[----:B------:R-:W-:Y:S01]  /*20a0*/  IMAD.MOV R0, RZ, RZ, -R5 ;  /* 0x000000ffff007224 */ /* 0x000fe200078e0a05 */
[----:B------:R-:W-:Y:S01]  /*20b0*/  UIMAD UR4, UR10, UR5, UR4 ;  /* 0x000000050a0472a4 */ /* 0x000fe2000f8e0204 */
[----:B------:R-:W-:Y:S01]  /*20c0*/  ISETP.GE.AND P5, PT, R49, c[0x0][0x1d4], PT ;  /* 0x0000750031007a0c */ /* 0x000fe20003fa6270 */
[----:B------:R-:W-:Y:S01]  /*20d0*/  UISETP.GT.AND UP0, UPT, UR28, UR7, UPT ;  /* 0x000000071c00728c */ /* 0x000fe2000bf04270 */
[----:B------:R-:W-:Y:S01]  /*20e0*/  IMAD R242, R0, c[0x0][0x2b8], R12 ;  /* 0x0000ae0000f27a24 */ /* 0x000fe200078e020c */
[----:B------:R-:W-:Y:S01]  /*20f0*/  SHF.R.S32.HI R12, RZ, 0x4, R19 ;  /* 0x00000004ff0c7819 */ /* 0x000fe20000011413 */
[----:B------:R-:W-:Y:S01]  /*2100*/  UIADD3 UR9, UR17, UR4, URZ ;  /* 0x0000000411097290 */ /* 0x000fe2000fffe03f */
[----:B------:R-:W-:Y:S01]  /*2110*/  ISETP.GE.AND P6, PT, R48, c[0x0][0x1d4], PT ;  /* 0x0000750030007a0c */ /* 0x000fe20003fc6270 */
[----:B----4-:R-:W-:Y:S01]  /*2120*/  IMAD.WIDE.U32 R6, R242, c[0x0][0x1e0], RZ ;  /* 0x00007800f2067a25 */ /* 0x010fe200078e00ff */
[----:B------:R-:W-:Y:S01]  /*2130*/  SHF.R.S32.HI R0, RZ, 0x1f, R242 ;  /* 0x0000001fff007819 */ /* 0x000fe200000114f2 */
[----:B------:R-:W-:Y:S01]  /*2140*/  ULDC.64 UR4, c[0x0][0x210] ;  /* 0x0000840000047ab9 */ /* 0x000fe20000000a00 */
[----:B-1----:R-:W-:Y:S01]  /*2150*/  LEA.HI R11, R19, R12, RZ, 0x1 ;  /* 0x0000000c130b7211 */ /* 0x002fe200078f08ff */
[----:B------:R-:W-:Y:S01]  /*2160*/  UIMAD UR20, UR20, UR4, URZ ;  /* 0x00000004141472a4 */ /* 0x000fe2000f8e023f */
[----:B------:R-:W-:Y:S01]  /*2170*/  ISETP.GE.AND P2, PT, R249, c[0x0][0x1d4], PT ;  /* 0x00007500f9007a0c */ /* 0x000fe20003f46270 */
[----:B------:R-:W-:Y:S01]  /*2180*/  IMAD R3, R0, c[0x0][0x1e0], RZ ;  /* 0x0000780000037a24 */ /* 0x000fe200078e02ff */
[----:B------:R-:W-:Y:S01]  /*2190*/  LOP3.LUT R11, R11, 0xfffffffe, RZ, 0xc0, !PT ;  /* 0xfffffffe0b0b7812 */ /* 0x000fe200078ec0ff */
[----:B------:R-:W-:Y:S01]  /*21a0*/  UIMAD.WIDE.U32 UR24, UR10, UR4, URZ ;  /* 0x000000040a1872a5 */ /* 0x000fe2000f8e003f */
[----:B------:R-:W-:Y:S01]  /*21b0*/  SHF.R.S32.HI R122, RZ, 0x1f, R121 ;  /* 0x0000001fff7a7819 */ /* 0x000fe20000011479 */
[----:B------:R-:W-:Y:S01]  /*21c0*/  IMAD R3, R242, c[0x0][0x1e4], R3 ;  /* 0x00007900f2037a24 */ /* 0x000fe200078e0203 */
[----:B------:R-:W-:Y:S01]  /*21d0*/  UIMAD UR20, UR10, UR5, UR20 ;  /* 0x000000050a1472a4 */ /* 0x000fe2000f8e0214 */
[----:B--23--:R-:W-:Y:S01]  /*21e0*/  IMAD.IADD R16, R12, 0x1, -R11 ;  /* 0x000000010c107824 */ /* 0x00cfe200078e0a0b */
[----:B------:R-:W-:Y:S01]  /*21f0*/  SHF.R.S32.HI R125, RZ, 0x1f, R249 ;  /* 0x0000001fff7d7819 */ /* 0x000fe200000114f9 */
[----:B------:R-:W-:Y:S01]  /*2200*/  IMAD.IADD R7, R7, 0x1, R3 ;  /* 0x0000000107077824 */ /* 0x000fe200078e0203 */
[----:B------:R-:W-:Y:S01]  /*2210*/  UIADD3 UR20, UR25, UR20, URZ ;  /* 0x0000001419147290 */ /* 0x000fe2000fffe03f */
[----:B------:R-:W-:Y:S01]  /*2220*/  IMAD R3, R0, c[0x0][0x208], RZ ;  /* 0x0000820000037a24 */ /* 0x000fe200078e02ff */
[----:B------:R-:W-:Y:S01]  /*2230*/  STL [R1+0x20], R122 ;  /* 0x0000207a01007387 */ /* 0x000fe20000100800 */
[----:B------:R-:W-:-:S02]  /*2240*/  SEL R118, RZ, 0x10, P6 ;  /* 0x00000010ff767807 */ /* 0x000fc40003000000 */
[----:B------:R-:W-:Y:S01]  /*2250*/  IMAD R3, R242, c[0x0][0x20c], R3 ;  /* 0x00008300f2037a24 */ /* 0x000fe200078e0203 */
[----:B------:R-:W-:Y:S02]  /*2260*/  IADD3 R241, R239, 0x100, RZ ;  /* 0x00000100eff17810 */ /* 0x000fe40007ffe0ff */
[----:B------:R-:W-:Y:S02]  /*2270*/  SHF.R.S32.HI R120, RZ, 0x1f, R251 ;  /* 0x0000001fff787819 */ /* 0x000fe400000114fb */
[----:B-----5:R-:W-:Y:S01]  /*2280*/  SHF.R.S32.HI R10, RZ, 0x1f, R240 ;  /* 0x0000001fff0a7819 */ /* 0x020fe200000114f0 */
[----:B------:R-:W-:-:S04]  /*2290*/  IMAD.WIDE.U32 R8, R240, c[0x0][0x1f0], R6 ;  /* 0x00007c00f0087a25 */ /* 0x000fc800078e0006 */
[----:B------:R-:W-:Y:S01]  /*22a0*/  IMAD R5, R10, c[0x0][0x1f0], RZ ;  /* 0x00007c000a057a24 */ /* 0x000fe200078e02ff */
[----:B------:R-:W-:Y:S01]  /*22b0*/  IADD3 R0, P0, R8, UR16, RZ ;  /* 0x0000001008007c10 */ /* 0x000fe2000ff1e0ff */
[----:B------:R-:W-:-:S04]  /*22c0*/  IMAD.WIDE.U32 R6, R242, c[0x0][0x208], RZ ;  /* 0x00008200f2067a25 */ /* 0x000fc800078e00ff */
[----:B------:R-:W-:Y:S02]  /*22d0*/  IMAD R5, R240, c[0x0][0x1f4], R5 ;  /* 0x00007d00f0057a24 */ /* 0x000fe400078e0205 */
[----:B------:R-:W-:Y:S02]  /*22e0*/  IMAD.IADD R7, R7, 0x1, R3 ;  /* 0x0000000107077824 */ /* 0x000fe400078e0203 */
[----:B------:R-:W-:Y:S01]  /*22f0*/  IMAD R3, R10, c[0x0][0x218], RZ ;  /* 0x000086000a037a24 */ /* 0x000fe200078e02ff */
[----:B------:R-:W-:Y:S01]  /*2300*/  IADD3.X R8, R9, UR9, R5, P0, !PT ;  /* 0x0000000909087c10 */ /* 0x000fe200087fe405 */
[----:B------:R-:W-:Y:S01]  /*2310*/  IMAD.WIDE.U32 R6, R240, c[0x0][0x218], R6 ;  /* 0x00008600f0067a25 */ /* 0x000fe200078e0006 */
[----:B------:R-:W-:-:S03]  /*2320*/  LEA R12, P0, R0, c[0x0][0x1c8], 0x1 ;  /* 0x00007200000c7a11 */ /* 0x000fc600078008ff */
[----:B------:R-:W-:Y:S01]  /*2330*/  IMAD.SHL.U32 R10, R26, 0x8, RZ ;  /* 0x000000081a0a7824 */ /* 0x000fe200078e00ff */
[----:B------:R-:W-:Y:S01]  /*2340*/  LEA.HI.X R11, R0, c[0x0][0x1cc], R8, 0x1, P0 ;  /* 0x00007300000b7a11 */ /* 0x000fe200000f0c08 */
[----:B------:R-:W-:Y:S01]  /*2350*/  IMAD.SHL.U32 R0, R27, 0x40, RZ ;  /* 0x000000401b007824 */ /* 0x000fe200078e00ff */
[----:B------:R-:W-:Y:S01]  /*2360*/  SHFL.IDX PT, R8, R12, RZ, 0x181f ;  /* 0x00181fff0c087589 */ /* 0x000fe200000e0000 */
[----:B------:R-:W-:Y:S01]  /*2370*/  IMAD R5, R240, c[0x0][0x21c], R3 ;  /* 0x00008700f0057a24 */ /* 0x000fe200078e0203 */
[----:B------:R-:W-:Y:S02]  /*2380*/  IADD3 R3, P0, R6, UR24, RZ ;  /* 0x0000001806037c10 */ /* 0x000fe4000ff1e0ff */
[----:B------:R-:W-:Y:S01]  /*2390*/  LOP3.LUT R0, R0, 0x1c0, RZ, 0xc0, !PT ;  /* 0x000001c000007812 */ /* 0x000fe200078ec0ff */
[----:B------:R-:W1:Y:S01]  /*23a0*/  SHFL.IDX PT, R9, R11, RZ, 0x181f ;  /* 0x00181fff0b097589 */ /* 0x000e6200000e0000 */
[----:B------:R-:W-:Y:S02]  /*23b0*/  IADD3.X R6, R7, UR20, R5, P0, !PT ;  /* 0x0000001407067c10 */ /* 0x000fe400087fe405 */
[----:B------:R-:W-:Y:S01]  /*23c0*/  LOP3.LUT R10, R0, 0x8, R10, 0xf8, !PT ;  /* 0x00000008000a7812 */ /* 0x000fe200078ef80a */
[----:B------:R1:W-:Y:S01]  /*23d0*/  SHFL.IDX PT, R7, R11, 0x1, 0x181f ;  /* 0x00381f000b077f89 */ /* 0x0003e200000e0000 */
[----:B------:R-:W-:-:S02]  /*23e0*/  SHF.R.U32.HI R0, RZ, 0x3, R0 ;  /* 0x00000003ff007819 */ /* 0x000fc40000011600 */
[C---:B------:R-:W-:Y:S02]  /*23f0*/  LEA R5, P0, R3.reuse, c[0x0][0x1f8], 0x1 ;  /* 0x00007e0003057a11 */ /* 0x040fe400078008ff */
[----:B------:R-:W-:Y:S02]  /*2400*/  LOP3.LUT R0, R10, R0, RZ, 0x3c, !PT ;  /* 0x000000000a007212 */ /* 0x000fe400078e3cff */
[----:B------:R-:W-:Y:S01]  /*2410*/  IADD3 R26, -R26, UR8, -R112 ;  /* 0x000000081a1a7c10 */ /* 0x000fe2000fffe970 */
[----:B------:R-:W-:Y:S01]  /*2420*/  SHFL.IDX PT, R14, R5, RZ, 0x181f ;  /* 0x00181fff050e7589 */ /* 0x000fe200000e0000 */
[----:B------:R-:W-:Y:S01]  /*2430*/  LEA.HI.X R3, R3, c[0x0][0x1fc], R6, 0x1, P0 ;  /* 0x00007f0003037a11 */ /* 0x000fe200000f0c06 */
[----:B------:R-:W-:Y:S01]  /*2440*/  IMAD R0, R16, 0x200, R0 ;  /* 0x0000020010007824 */ /* 0x000fe200078e0200 */
[----:B------:R-:W-:Y:S01]  /*2450*/  LOP3.LUT P0, RZ, R27, 0x2, RZ, 0xc0, !PT ;  /* 0x000000021bff7812 */ /* 0x000fe2000780c0ff */
[----:B------:R2:W3:Y:S01]  /*2460*/  SHFL.IDX PT, R6, R12, 0x1, 0x181f ;  /* 0x00381f000c067f89 */ /* 0x0004e200000e0000 */
[----:B------:R-:W-:Y:S01]  /*2470*/  ISETP.GE.AND P1, PT, R26, 0x1, PT ;  /* 0x000000011a00780c */ /* 0x000fe20003f26270 */
[----:B------:R-:W-:-:S02]  /*2480*/  IMAD.SHL.U32 R212, R0, 0x2, RZ ;  /* 0x0000000200d47824 */ /* 0x000fc400078e00ff */
[----:B------:R-:W4:Y:S03]  /*2490*/  SHFL.IDX PT, R21, R3, RZ, 0x181f ;  /* 0x00181fff03157589 */ /* 0x000f2600000e0000 */
[C---:B------:R-:W-:Y:S01]  /*24a0*/  IADD3 R0, R212.reuse, 0x8100, RZ ;  /* 0x00008100d4007810 */ /* 0x040fe20007ffe0ff */
[----:B------:R-:W5:Y:S01]  /*24b0*/  SHFL.IDX PT, R5, R5, 0x1, 0x181f ;  /* 0x00381f0005057f89 */ /* 0x000f6200000e0000 */
[----:B------:R-:W-:-:S03]  /*24c0*/  IADD3 R223, R212, 0x8120, RZ ;  /* 0x00008120d4df7810 */ /* 0x000fc60007ffe0ff */
[----:B------:R-:W-:Y:S01]  /*24d0*/  @P0 IADD3 R223, R0, -0x20, RZ ;  /* 0xffffffe000df0810 */ /* 0x000fe20007ffe0ff */
[----:B------:R3:W4:Y:S01]  /*24e0*/  SHFL.IDX PT, R15, R3, 0x1, 0x181f ;  /* 0x00381f00030f7f89 */ /* 0x00072200000e0000 */
[----:B------:R-:W-:Y:S01]  /*24f0*/  ISETP.GT.AND P0, PT, R26, 0x20, PT ;  /* 0x000000201a00780c */ /* 0x000fe20003f04270 */
[----:B-1----:R-:W-:Y:S01]  /*2500*/  @P1 IMAD.WIDE R10, R123, 0x2, R8 ;  /* 0x000000027b0a1825 */ /* 0x002fe200078e0208 */
[C---:B------:R-:W-:Y:S02]  /*2510*/  IADD3 R238, R223.reuse, 0x800, RZ ;  /* 0x00000800dfee7810 */ /* 0x040fe40007ffe0ff */
[C---:B------:R-:W-:Y:S01]  /*2520*/  IADD3 R237, R223.reuse, 0x1000, RZ ;  /* 0x00001000dfed7810 */ /* 0x040fe20007ffe0ff */
[----:B------:R-:W-:Y:S01]  /*2530*/  IMAD.SHL.U32 R0, R18, 0x40, RZ ;  /* 0x0000004012007824 */ /* 0x000fe200078e00ff */
[----:B------:R-:W-:Y:S01]  /*2540*/  IADD3 R236, R223, 0x1800, RZ ;  /* 0x00001800dfec7810 */ /* 0x000fe20007ffe0ff */
[----:B------:R-:W-:Y:S01]  /*2550*/  IMAD.WIDE R18, R249, 0x2, RZ ;  /* 0x00000002f9127825 */ /* 0x000fe200078e02ff */
[----:B------:R-:W-:-:S02]  /*2560*/  IADD3 R235, R223, 0x2000, RZ ;  /* 0x00002000dfeb7810 */ /* 0x000fc40007ffe0ff */
[----:B------:R-:W-:Y:S01]  /*2570*/  LOP3.LUT R0, R0, 0x1c0, RZ, 0xc0, !PT ;  /* 0x000001c000007812 */ /* 0x000fe200078ec0ff */
[----:B--2---:R-:W-:Y:S01]  /*2580*/  @P1 IMAD.WIDE R12, R249, 0x2, R8 ;  /* 0x00000002f90c1825 */ /* 0x004fe200078e0208 */
[C---:B------:R-:W-:Y:S02]  /*2590*/  IADD3 R234, R223.reuse, 0x2800, RZ ;  /* 0x00002800dfea7810 */ /* 0x040fe40007ffe0ff */
[C---:B------:R-:W-:Y:S02]  /*25a0*/  IADD3 R233, R223.reuse, 0x3000, RZ ;  /* 0x00003000dfe97810 */ /* 0x040fe40007ffe0ff */
[----:B------:R1:W-:Y:S01]  /*25b0*/  @P1 LDGSTS.E.BYPASS.LTC128B.128 [R239+0x8100], [R12.64], !P3 ;  /* 0x081000000cef1fae */ /* 0x0003e2000d901d52 */
[C---:B------:R-:W-:Y:S02]  /*25c0*/  IADD3 R232, R223.reuse, 0x3800, RZ ;  /* 0x00003800dfe87810 */ /* 0x040fe40007ffe0ff */
[C---:B------:R-:W-:Y:S01]  /*25d0*/  IADD3 R231, R223.reuse, 0x4000, RZ ;  /* 0x00004000dfe77810 */ /* 0x040fe20007ffe0ff */
[----:B------:R2:W-:Y:S01]  /*25e0*/  @P1 LDGSTS.E.BYPASS.LTC128B.128 [R239+0xa100], [R10.64], !P5 ;  /* 0x0a1000000aef1fae */ /* 0x0005e2000e901d52 */
[C---:B------:R-:W-:Y:S01]  /*25f0*/  IADD3 R230, R223.reuse, 0x4800, RZ ;  /* 0x00004800dfe67810 */ /* 0x040fe20007ffe0ff */
[----:B---3--:R-:W-:Y:S01]  /*2600*/  IMAD.SHL.U32 R3, R16, 0x8, RZ ;  /* 0x0000000810037824 */ /* 0x008fe200078e00ff */
[----:B------:R-:W-:-:S02]  /*2610*/  IADD3 R229, R223, 0x5000, RZ ;  /* 0x00005000dfe57810 */ /* 0x000fc40007ffe0ff */
[C---:B------:R-:W-:Y:S02]  /*2620*/  IADD3 R228, R223.reuse, 0x5800, RZ ;  /* 0x00005800dfe47810 */ /* 0x040fe40007ffe0ff */
[----:B------:R-:W-:Y:S02]  /*2630*/  LOP3.LUT R3, R0, 0x8, R3, 0xf8, !PT ;  /* 0x0000000800037812 */ /* 0x000fe400078ef803 */
[----:B------:R-:W-:Y:S02]  /*2640*/  SHF.R.U32.HI R0, RZ, 0x3, R0 ;  /* 0x00000003ff007819 */ /* 0x000fe40000011600 */
[----:B------:R-:W-:Y:S02]  /*2650*/  IADD3 R227, R223, 0x6000, RZ ;  /* 0x00006000dfe37810 */ /* 0x000fe40007ffe0ff */
[----:B------:R-:W-:Y:S01]  /*2660*/  LOP3.LUT R114, R3, R0, RZ, 0x3c, !PT ;  /* 0x0000000003727212 */ /* 0x000fe200078e3cff */
[----:B------:R-:W-:Y:S01]  /*2670*/  IMAD.SHL.U32 R0, R20, 0x40, RZ ;  /* 0x0000004014007824 */ /* 0x000fe200078e00ff */
[----:B------:R-:W-:-:S02]  /*2680*/  IADD3 R226, R223, 0x6800, RZ ;  /* 0x00006800dfe27810 */ /* 0x000fc40007ffe0ff */
[C---:B------:R-:W-:Y:S02]  /*2690*/  IADD3 R225, R223.reuse, 0x7000, RZ ;  /* 0x00007000dfe17810 */ /* 0x040fe40007ffe0ff */
[----:B------:R-:W-:Y:S02]  /*26a0*/  LOP3.LUT R113, R0, 0xfffffe00, RZ, 0xc0, !PT ;  /* 0xfffffe0000717812 */ /* 0x000fe400078ec0ff */
[----:B------:R-:W-:Y:S01]  /*26b0*/  IADD3 R224, R223, 0x7800, RZ ;  /* 0x00007800dfe07810 */ /* 0x000fe20007ffe0ff */
[----:B-1----:R-:W-:-:S04]  /*26c0*/  @P0 IMAD.WIDE R12, R121, 0x2, R6 ;  /* 0x00000002790c0825 */ /* 0x002fc800078e0206 */
[----:B--2---:R-:W-:-:S04]  /*26d0*/  @P1 IMAD.WIDE R10, R121, 0x2, R8 ;  /* 0x00000002790a1825 */ /* 0x004fc800078e0208 */
[----:B------:R-:W-:Y:S01]  /*26e0*/  @P1 IMAD.WIDE R8, R251, 0x2, R8 ;  /* 0x00000002fb081825 */ /* 0x000fe200078e0208 */
[----:B------:R1:W-:Y:S03]  /*26f0*/  @P1 LDGSTS.E.BYPASS.LTC128B.128 [R239+0xc100], [R10.64], !P4 ;  /* 0x0c1000000aef1fae */ /* 0x0003e6000e101d52 */
[----:B------:R-:W-:Y:S01]  /*2700*/  IMAD R0, R115, 0x400, R113 ;  /* 0x0000040073007824 */ /* 0x000fe200078e0271 */
[----:B------:R2:W-:Y:S01]  /*2710*/  @P1 LDGSTS.E.BYPASS.LTC128B.128 [R239+0xe100], [R8.64], !P6 ;  /* 0x0e10000008ef1fae */ /* 0x0005e2000f101d52 */
[----:B------:R-:W-:Y:S02]  /*2720*/  IADD3 R30, P1, R14, R18, RZ ;  /* 0x000000120e1e7210 */ /* 0x000fe40007f3e0ff */
[----:B------:R-:W-:-:S03]  /*2730*/  IMAD.IADD R0, R114, 0x1, R0 ;  /* 0x0000000172007824 */ /* 0x000fc600078e0200 */
[----:B----4-:R-:W-:Y:S01]  /*2740*/  IMAD.X R31, R21, 0x1, R19, P1 ;  /* 0x00000001151f7824 */ /* 0x010fe200008e0613 */
[----:B-----5:R-:W-:Y:S01]  /*2750*/  IADD3 R28, P1, R18, R5, RZ ;  /* 0x00000005121c7210 */ /* 0x020fe20007f3e0ff */
[----:B------:R-:W-:Y:S02]  /*2760*/  IMAD.SHL.U32 R219, R0, 0x2, RZ ;  /* 0x0000000200db7824 */ /* 0x000fe400078e00ff */
[----:B------:R-:W-:Y:S02]  /*2770*/  IMAD.MOV.U32 R0, RZ, RZ, 0x40 ;  /* 0x00000040ff007424 */ /* 0x000fe400078e00ff */
[----:B------:R-:W-:Y:S02]  /*2780*/  IMAD.X R29, R19, 0x1, R15, P1 ;  /* 0x00000001131d7824 */ /* 0x000fe400008e060f */
[--C-:B------:R-:W-:Y:S02]  /*2790*/  IMAD R220, R4, 0x2, R219.reuse ;  /* 0x0000000204dc7824 */ /* 0x100fe400078e02db */
[----:B------:R-:W-:-:S02]  /*27a0*/  IMAD R222, R2, 0x2, R219 ;  /* 0x0000000202de7824 */ /* 0x000fc400078e02db */
[----:B------:R-:W-:Y:S02]  /*27b0*/  IMAD R221, R2, 0x2, R220 ;  /* 0x0000000202dd7824 */ /* 0x000fe400078e02dc */
[----:B-1----:R-:W-:-:S04]  /*27c0*/  @P0 IMAD.WIDE R10, R249, 0x2, R6 ;  /* 0x00000002f90a0825 */ /* 0x002fc800078e0206 */
[--C-:B--2---:R-:W-:Y:S01]  /*27d0*/  @P0 IMAD.WIDE R8, R123, 0x2, R6.reuse ;  /* 0x000000027b080825 */ /* 0x104fe200078e0206 */
[----:B------:R1:W-:Y:S03]  /*27e0*/  @P0 LDGSTS.E.BYPASS.LTC128B.128 [R239+0x9100], [R10.64], !P3 ;  /* 0x091000000aef0fae */ /* 0x0003e6000d901d52 */
[C---:B------:R-:W-:Y:S01]  /*27f0*/  @P0 IMAD.WIDE R6, R251.reuse, 0x2, R6 ;  /* 0x00000002fb060825 */ /* 0x040fe200078e0206 */
[----:B------:R2:W-:Y:S04]  /*2800*/  @P0 LDGSTS.E.BYPASS.LTC128B.128 [R239+0xb100], [R8.64], !P5 ;  /* 0x0b10000008ef0fae */ /* 0x0005e8000e901d52 */
[----:B------:R3:W-:Y:S04]  /*2810*/  @P0 LDGSTS.E.BYPASS.LTC128B.128 [R239+0xd100], [R12.64], !P4 ;  /* 0x0d1000000cef0fae */ /* 0x0007e8000e101d52 */
[----:B------:R4:W-:Y:S04]  /*2820*/  @P0 LDGSTS.E.BYPASS.LTC128B.128 [R239+0xf100], [R6.64], !P6 ;  /* 0x0f10000006ef0fae */ /* 0x0009e8000f101d52 */
[----:B------:R-:W0:Y:S01]  /*2830*/  LDGDEPBAR ;  /* 0x00000000000079af */ /* 0x000e220000000000 */
[----:B-1----:R-:W-:-:S04]  /*2840*/  IMAD.WIDE R10, R251, 0x2, RZ ;  /* 0x00000002fb0a7825 */ /* 0x002fc800078e02ff */
[----:B--2---:R-:W-:-:S05]  /*2850*/  IMAD.WIDE R8, R123, 0x2, RZ ;  /* 0x000000027b087825 */ /* 0x004fca00078e02ff */
[----:B------:R-:W-:Y:S02]  /*2860*/  IADD3 R22, P1, R14, R8, RZ ;  /* 0x000000080e167210 */ /* 0x000fe40007f3e0ff */
[----:B------:R-:W-:Y:S01]  /*2870*/  IADD3 R16, P0, R8, R5, RZ ;  /* 0x0000000508107210 */ /* 0x000fe20007f1e0ff */
[----:B----4-:R-:W-:Y:S01]  /*2880*/  IMAD.WIDE R6, R121, 0x2, RZ ;  /* 0x0000000279067825 */ /* 0x010fe200078e02ff */
[----:B------:R-:W-:-:S04]  /*2890*/  DEPBAR.LE SB0, 0x1 ;  /* 0x000080400000791a */ /* 0x000fc80000000000 */
[----:B------:R-:W-:Y:S01]  /*28a0*/  IMAD.X R23, R21, 0x1, R9, P1 ;  /* 0x0000000115177824 */ /* 0x000fe200008e0609 */
[----:B------:R-:W-:Y:S01]  /*28b0*/  IADD3 R18, P1, R14, R6, RZ ;  /* 0x000000060e127210 */ /* 0x000fe20007f3e0ff */
[----:B------:R-:W-:Y:S01]  /*28c0*/  IMAD.X R17, R9, 0x1, R15, P0 ;  /* 0x0000000109117824 */ /* 0x000fe200000e060f */
[----:B------:R-:W-:-:S04]  /*28d0*/  DEPBAR.LE SB0, 0x0 ;  /* 0x000080000000791a */ /* 0x000fc80000000000 */
[----:B------:R-:W-:Y:S01]  /*28e0*/  BAR.SYNC.DEFER_BLOCKING 0x0 ;  /* 0x0000000000007b1d */ /* 0x000fe20000010000 */
[----:B------:R-:W-:Y:S01]  /*28f0*/  IADD3 R24, P0, R6, R5, RZ ;  /* 0x0000000506187210 */ /* 0x000fe20007f1e0ff */
[----:B------:R-:W-:Y:S01]  /*2900*/  IMAD.X R19, R21, 0x1, R7, P1 ;  /* 0x0000000115137824 */ /* 0x000fe200008e0607 */
[----:B------:R-:W-:-:S03]  /*2910*/  IADD3 R6, P1, R14, R10, RZ ;  /* 0x0000000a0e067210 */ /* 0x000fc60007f3e0ff */
[----:B------:R-:W-:Y:S01]  /*2920*/  IMAD.X R25, R7, 0x1, R15, P0 ;  /* 0x0000000107197824 */ /* 0x000fe200000e060f */
[----:B------:R-:W-:Y:S01]  /*2930*/  IADD3 R20, P0, R10, R5, RZ ;  /* 0x000000050a147210 */ /* 0x000fe20007f1e0ff */
[----:B------:R-:W-:Y:S01]  /*2940*/  IMAD.X R7, R21, 0x1, R11, P1 ;  /* 0x0000000115077824 */ /* 0x000fe200008e060b */
[----:B------:R-:W-:-:S03]  /*2950*/  ISETP.GE.AND P1, PT, R49, c[0x0][0x1d4], PT ;  /* 0x0000750031007a0c */ /* 0x000fc60003f26270 */
[----:B------:R-:W-:Y:S01]  /*2960*/  IMAD.X R21, R11, 0x1, R15, P0 ;  /* 0x000000010b157824 */ /* 0x000fe200000e060f */
[----:B------:R-:W-:Y:S02]  /*2970*/  ISETP.LT.OR P0, PT, R26, 0x1, P2 ;  /* 0x000000011a00780c */ /* 0x000fe40001701670 */
[----:B------:R-:W-:Y:S01]  /*2980*/  ISETP.GE.AND P2, PT, R52, c[0x0][0x1d4], PT ;  /* 0x0000750034007a0c */ /* 0x000fe20003f46270 */
[----:B------:R-:W-:Y:S04]  /*2990*/  LDSM.16.M88.4 R8, [R219+0x10100] ;  /* 0x01010000db08783b */ /* 0x000fe80000000200 */
[----:B---3--:R-:W-:Y:S04]  /*29a0*/  LDSM.16.M88.4 R12, [R220+0x10100] ;  /* 0x01010000dc0c783b */ /* 0x008fe80000000200 */
[----:B------:R-:W-:Y:S04]  /*29b0*/  LDSM.16.M88.4 R40, [R212+0x8100] ;  /* 0x00810000d428783b */ /* 0x000fe80000000200 */
[----:B------:R-:W1:Y:S04]  /*29c0*/  LDSM.16.M88.4 R36, [R212+0x8900] ;  /* 0x00890000d424783b */ /* 0x000e680000000200 */
[----:B------:R-:W2:Y:S04]  /*29d0*/  LDSM.16.M88.4 R32, [R212+0x9100] ;  /* 0x00910000d420783b */ /* 0x000ea80000000200 */
[----:B------:R-:W-:Y:S04]  /*29e0*/  LDSM.16.M88.4 R44, [R212+0x9900] ;  /* 0x00990000d42c783b */ /* 0x000fe80000000200 */
[----:B------:R-:W-:Y:S04]  /*29f0*/  LDSM.16.M88.4 R64, [R223] ;  /* 0x00000000df40783b */ /* 0x000fe80000000200 */
[----:B------:R-:W3:Y:S04]  /*2a00*/  LDSM.16.M88.4 R72, [R223+0x800] ;  /* 0x00080000df48783b */ /* 0x000ee80000000200 */
[----:B------:R-:W-:Y:S04]  /*2a10*/  LDSM.16.M88.4 R76, [R223+0x1000] ;  /* 0x00100000df4c783b */ /* 0x000fe80000000200 */
[----:B------:R-:W4:Y:S04]  /*2a20*/  LDSM.16.M88.4 R80, [R223+0x1800] ;  /* 0x00180000df50783b */ /* 0x000f280000000200 */
[----:B------:R-:W-:Y:S01]  /*2a30*/  @!PT LDS RZ, [RZ] ;  /* 0x00000000fffff984 */ /* 0x000fe20000000800 */
[----:B------:R-:W-:Y:S01]  /*2a40*/  @!PT LDS RZ, [RZ] ;  /* 0x00000000fffff984 */ /* 0x000fe20000000800 */
[----:B------:R-:W-:Y:S01]  /*2a50*/  @!PT LDS RZ, [RZ] ;  /* 0x00000000fffff984 */ /* 0x000fe20000000800 */
[----:B------:R5:W-:Y:S01]  /*2a60*/  LDGSTS.E.BYPASS.LTC128B.128 [R239+0x100], [R30.64], !P0 ;  /* 0x001000001eef7fae */ /* 0x000be2000c101d52 */
[C---:B------:R-:W-:Y:S01]  /*2a70*/  ISETP.LT.OR P0, PT, R26.reuse, 0x1, P1 ;  /* 0x000000011a00780c */ /* 0x040fe20000f01670 */
[C---:B-1----:R-:W-:Y:S11]  /*2a80*/  HMMA.16816.F32.BF16 R56, R8.reuse, R36, RZ ;  /* 0x000000240838723c */ /* 0x042ff600000418ff */
[----:B------:R-:W-:Y:S01]  /*2a90*/  @!UPT UIADD3 URZ, URZ, URZ, URZ ;  /* 0x0000003f3f3ff290 */ /* 0x000fe2000fffe03f */
[----:B------:R1:W-:Y:S01]  /*2aa0*/  LDGSTS.E.BYPASS.LTC128B.128 [R239+0x2100], [R22.64], !P0 ;  /* 0x0210000016ef7fae */ /* 0x0003e2000c101d52 */
[----:B------:R-:W-:Y:S02]  /*2ab0*/  ISETP.LT.OR P0, PT, R26, 0x1, P2 ;  /* 0x000000011a00780c */ /* 0x000fe40001701670 */
[----:B------:R-:W-:Y:S02]  /*2ac0*/  ISETP.GE.AND P2, PT, R48, c[0x0][0x1d4], PT ;  /* 0x0000750030007a0c */ /* 0x000fe40003f46270 */
[C---:B------:R-:W-:Y:S09]  /*2ad0*/  HMMA.16816.F32.BF16 R48, R8.reuse, R40, RZ ;  /* 0x000000280830723c */ /* 0x040ff200000418ff */
[----:B------:R1:W-:Y:S01]  /*2ae0*/  LDGSTS.E.BYPASS.LTC128B.128 [R239+0x4100], [R18.64], !P0 ;  /* 0x0410000012ef7fae */ /* 0x0003e2000c101d52 */
[----:B------:R-:W-:Y:S01]  /*2af0*/  ISETP.LT.OR P0, PT, R26, 0x1, P2 ;  /* 0x000000011a00780c */ /* 0x000fe20001701670 */
[C---:B------:R-:W-:Y:S08]  /*2b00*/  HMMA.16816.F32.BF16 R40, R8.reuse, R42, RZ ;  /* 0x0000002a0828723c */ /* 0x040ff000000418ff */
[----:B------:R-:W-:Y:S04]  /*2b10*/  HMMA.16816.F32.BF16 R60, R8, R38, RZ ;  /* 0x00000026083c723c */ /* 0x000fe800000418ff */
[----:B------:R1:W-:Y:S01]  /*2b20*/  LDGSTS.E.BYPASS.LTC128B.128 [R239+0x6100], [R6.64], !P0 ;  /* 0x0610000006ef7fae */ /* 0x0003e2000c101d52 */
[----:B------:R-:W-:-:S03]  /*2b30*/  ISETP.GE.AND P0, PT, R249, c[0x0][0x1d4], PT ;  /* 0x00007500f9007a0c */ /* 0x000fc60003f06270 */
[----:B--2---:R-:W-:Y:S01]  /*2b40*/  HMMA.16816.F32.BF16 R36, R8, R34, RZ ;  /* 0x000000220824723c */ /* 0x004fe200000418ff */
[C---:B------:R-:W-:Y:S11]  /*2b50*/  ISETP.LT.OR P0, PT, R26.reuse, 0x21, P0 ;  /* 0x000000211a00780c */ /* 0x040ff60000701670 */
[----:B------:R-:W-:Y:S02]  /*2b60*/  @!UPT UIADD3 URZ, URZ, URZ, URZ ;  /* 0x0000003f3f3ff290 */ /* 0x000fe4000fffe03f */
[----:B------:R5:W-:Y:S01]  /*2b70*/  LDGSTS.E.BYPASS.LTC128B.128 [R239+0x1100], [R28.64], !P0 ;  /* 0x011000001cef7fae */ /* 0x000be2000c101d52 */
[----:B------:R-:W-:Y:S01]  /*2b80*/  ISETP.LT.OR P0, PT, R26, 0x21, P1 ;  /* 0x000000211a00780c */ /* 0x000fe20000f01670 */
[----:B---3--:R-:W-:Y:S01]  /*2b90*/  HMMA.16816.F32.BF16 R60, R12, R74, R60 ;  /* 0x0000004a0c3c723c */ /* 0x008fe2000004183c */
[----:B------:R-:W-:-:S04]  /*2ba0*/  ISETP.GE.AND P1, PT, R52, c[0x0][0x1d4], PT ;  /* 0x0000750034007a0c */ /* 0x000fc80003f26270 */
[----:B------:R-:W-:-:S03]  /*2bb0*/  ISETP.LT.OR P1, PT, R26, 0x21, P1 ;  /* 0x000000211a00780c */ /* 0x000fc60000f21670 */
[----:B------:R-:W-:Y:S04]  /*2bc0*/  HMMA.16816.F32.BF16 R52, R8, R32, RZ ;  /* 0x000000200834723c */ /* 0x000fe800000418ff */
[----:B------:R1:W-:Y:S01]  /*2bd0*/  LDGSTS.E.BYPASS.LTC128B.128 [R239+0x3100], [R16.64], !P0 ;  /* 0x0310000010ef7fae */ /* 0x0003e2000c101d52 */
[----:B------:R-:W-:-:S03]  /*2be0*/  LOP3.LUT P0, RZ, R27, 0x4, RZ, 0xc0, !PT ;  /* 0x000000041bff7812 */ /* 0x000fc6000780c0ff */
[C---:B------:R-:W-:Y:S01]  /*2bf0*/  HMMA.16816.F32.BF16 R32, R8.reuse, R44, RZ ;  /* 0x0000002c0820723c */ /* 0x040fe200000418ff */
[----:B------:R-:W-:Y:S01]  /*2c00*/  SEL R0, R0, 0xffffffc0, !P0 ;  /* 0xffffffc000007807 */ /* 0x000fe20004000000 */
[----:B------:R2:W-:Y:S01]  /*2c10*/  LDGSTS.E.BYPASS.LTC128B.128 [R239+0x5100], [R24.64], !P1 ;  /* 0x0510000018ef7fae */ /* 0x0005e2000c901d52 */
[----:B------:R-:W-:Y:S02]  /*2c20*/  ISETP.LT.OR P0, PT, R26, 0x21, P2 ;  /* 0x000000211a00780c */ /* 0x000fe40001701670 */
[----:B------:R-:W-:Y:S01]  /*2c30*/  ISETP.GT.AND P2, PT, R252, 0x3f, PT ;  /* 0x0000003ffc00780c */ /* 0x000fe20003f44270 */
[----:B------:R-:W-:Y:S02]  /*2c40*/  IMAD.IADD R218, R212, 0x1, R0 ;  /* 0x00000001d4da7824 */ /* 0x000fe400078e0200 */
[----:B------:R-:W-:Y:S01]  /*2c50*/  IMAD.IADD R217, R0, 0x1, R223 ;  /* 0x0000000100d97824 */ /* 0x000fe200078e02df */
[----:B-----5:R-:W-:Y:S07]  /*2c60*/  HMMA.16816.F32.BF16 R28, R8, R46, RZ ;  /* 0x0000002e081c723c */ /* 0x020fee00000418ff */
[----:B------:R3:W-:Y:S01]  /*2c70*/  LDGSTS.E.BYPASS.LTC128B.128 [R239+0x7100], [R20.64], !P0 ;  /* 0x0710000014ef7fae */ /* 0x0007e2000c101d52 */
[----:B------:R-:W-:Y:S01]  /*2c80*/  HMMA.16816.F32.BF16 R8, R12, R66, R40 ;  /* 0x000000420c08723c */ /* 0x000fe20000041828 */
[----:B------:R-:W-:-:S02]  /*2c90*/  PLOP3.LUT P0, PT, PT, PT, UP0, 0x40, 0x0 ;  /* 0x000000000000781c */ /* 0x000fc40003f0e808 */
[----:B------:R-:W-:Y:S04]  /*2ca0*/  LDSM.16.M88.4 R68, [R218+0x8900] ;  /* 0x00890000da44783b */ /* 0x000fe80000000200 */
[----:B-1----:R-:W-:Y:S01]  /*2cb0*/  LDSM.16.M88.4 R16, [R222+0x10100] ;  /* 0x01010000de10783b */ /* 0x002fe20000000200 */
[C---:B------:R-:W-:Y:S03]  /*2cc0*/  HMMA.16816.F32.BF16 R40, R12.reuse, R72, R56 ;  /* 0x000000480c28723c */ /* 0x040fe60000041838 */
[----:B------:R-:W-:Y:S04]  /*2cd0*/  LDSM.16.M88.4 R56, [R218+0x9900] ;  /* 0x00990000da38783b */ /* 0x000fe80000000200 */
[----:B--2---:R-:W1:Y:S01]  /*2ce0*/  LDSM.16.M88.4 R24, [R218+0x8100] ;  /* 0x00810000da18783b */ /* 0x004e620000000200 */
[C---:B----4-:R-:W-:Y:S03]  /*2cf0*/  HMMA.16816.F32.BF16 R44, R12.reuse, R80, R32 ;  /* 0x000000500c2c723c */ /* 0x050fe60000041820 */
[----:B------:R-:W-:Y:S04]  /*2d00*/  LDSM.16.M88.4 R72, [R217+0x1800] ;  /* 0x00180000d948783b */ /* 0x000fe80000000200 */
[----:B------:R-:W-:Y:S01]  /*2d10*/  LDSM.16.M88.4 R88, [R212+0xd100] ;  /* 0x00d10000d458783b */ /* 0x000fe20000000200 */
[C---:B---3--:R-:W-:Y:S03]  /*2d20*/  HMMA.16816.F32.BF16 R20, R12.reuse, R64, R48 ;  /* 0x000000400c14723c */ /* 0x048fe60000041830 */
[----:B------:R-:W2:Y:S04]  /*2d30*/  LDSM.16.M88.4 R64, [R218+0x9100] ;  /* 0x00910000da40783b */ /* 0x000ea80000000200 */
[----:B------:R-:W-:Y:S01]  /*2d40*/  LDSM.16.M88.4 R92, [R223+0x4000] ;  /* 0x00400000df5c783b */ /* 0x000fe20000000200 */
[C---:B------:R-:W-:Y:S03]  /*2d50*/  HMMA.16816.F32.BF16 R48, R12.reuse, R76, R52 ;  /* 0x0000004c0c30723c */ /* 0x040fe60000041834 */
[----:B------:R-:W-:Y:S04]  /*2d60*/  LDSM.16.M88.4 R100, [R223+0x4800] ;  /* 0x00480000df64783b */ /* 0x000fe80000000200 */
[----:B------:R-:W-:Y:S01]  /*2d70*/  LDSM.16.M88.4 R96, [R218+0xc900] ;  /* 0x00c90000da60783b */ /* 0x000fe20000000200 */
[C---:B------:R-:W-:Y:S03]  /*2d80*/  HMMA.16816.F32.BF16 R52, R12.reuse, R78, R36 ;  /* 0x0000004e0c34723c */ /* 0x040fe60000041824 */
[----:B------:R-:W-:Y:S04]  /*2d90*/  LDSM.16.M88.4 R76, [R223+0x2000] ;  /* 0x00200000df4c783b */ /* 0x000fe80000000200 */
[----:B------:R-:W-:Y:S01]  /*2da0*/  LDSM.16.M88.4 R108, [R223+0x7800] ;  /* 0x00780000df6c783b */ /* 0x000fe20000000200 */
[----:B------:R-:W-:Y:S03]  /*2db0*/  HMMA.16816.F32.BF16 R12, R12, R82, R28 ;  /* 0x000000520c0c723c */ /* 0x000fe6000004181c */
[----:B------:R-:W-:Y:S04]  /*2dc0*/  LDSM.16.M88.4 R28, [R217] ;  /* 0x00000000d91c783b */ /* 0x000fe80000000200 */
[----:B------:R-:W-:Y:S01]  /*2dd0*/  LDSM.16.M88.4 R80, [R212+0xa100] ;  /* 0x00a10000d450783b */ /* 0x000fe20000000200 */
[C---:B-1----:R-:W-:Y:S03]  /*2de0*/  HMMA.16816.F32.BF16 R32, R16.reuse, R26, R8 ;  /* 0x0000001a1020723c */ /* 0x042fe60000041808 */
[----:B------:R-:W1:Y:S04]  /*2df0*/  LDSM.16.M88.4 R8, [R221+0x10100] ;  /* 0x01010000dd08783b */ /* 0x000e680000000200 */
[----:B------:R-:W-:Y:S01]  /*2e00*/  LDSM.16.M88.4 R104, [R218+0xf900] ;  /* 0x00f90000da68783b */ /* 0x000fe20000000200 */
[C---:B------:R-:W-:Y:S03]  /*2e10*/  HMMA.16816.F32.BF16 R36, R16.reuse, R24, R20 ;  /* 0x000000181024723c */ /* 0x040fe60000041814 */
[----:B------:R-:W3:Y:S04]  /*2e20*/  LDSM.16.M88.4 R24, [R217+0x800] ;  /* 0x00080000d918783b */ /* 0x000ee80000000200 */
[----:B------:R-:W0:Y:S01]  /*2e30*/  LDGDEPBAR ;  /* 0x00000000000079af */ /* 0x000e220000000000 */
[C---:B------:R-:W-:Y:S08]  /*2e40*/  HMMA.16816.F32.BF16 R20, R16.reuse, R68, R40 ;  /* 0x000000441014723c */ /* 0x040ff00000041828 */
[C---:B------:R-:W-:Y:S01]  /*2e50*/  HMMA.16816.F32.BF16 R40, R16.reuse, R70, R60 ;  /* 0x000000461028723c */ /* 0x040fe2000004183c */
[----:B------:R-:W4:Y:S07]  /*2e60*/  LDSM.16.M88.4 R68, [R217+0x1000] ;  /* 0x00100000d944783b */ /* 0x000f2e0000000200 */
[C---:B--2---:R-:W-:Y:S08]  /*2e70*/  HMMA.16816.F32.BF16 R48, R16.reuse, R64, R48 ;  /* 0x000000401030723c */ /* 0x044ff00000041830 */
[C---:B------:R-:W-:Y:S08]  /*2e80*/  HMMA.16816.F32.BF16 R64, R16.reuse, R66, R52 ;  /* 0x000000421040723c */ /* 0x040ff00000041834 */
[C---:B------:R-:W-:Y:S08]  /*2e90*/  HMMA.16816.F32.BF16 R52, R16.reuse, R56, R44 ;  /* 0x000000381034723c */ /* 0x040ff0000004182c */
[----:B------:R-:W-:Y:S01]  /*2ea0*/  HMMA.16816.F32.BF16 R60, R16, R58, R12 ;  /* 0x0000003a103c723c */ /* 0x000fe2000004180c */
[----:B------:R-:W2:Y:S07]  /*2eb0*/  LDSM.16.M88.4 R12, [R219+0x14100] ;  /* 0x01410000db0c783b */ /* 0x000eae0000000200 */
[C---:B-1----:R-:W-:Y:S01]  /*2ec0*/  HMMA.16816.F32.BF16 R56, R8.reuse, R28, R36 ;  /* 0x0000001c0838723c */ /* 0x042fe20000041824 */
[----:B------:R-:W1:Y:S07]  /*2ed0*/  LDSM.16.M88.4 R36, [R212+0xa900] ;  /* 0x00a90000d424783b */ /* 0x000e6e0000000200 */
[C---:B------:R-:W-:Y:S01]  /*2ee0*/  HMMA.16816.F32.BF16 R44, R8.reuse, R30, R32 ;  /* 0x0000001e082c723c */ /* 0x040fe20000041820 */
[----:B------:R-:W5:Y:S07]  /*2ef0*/  LDSM.16.M88.4 R28, [R212+0xb100] ;  /* 0x00b10000d41c783b */ /* 0x000f6e0000000200 */
[C---:B---3--:R-:W-:Y:S08]  /*2f00*/  HMMA.16816.F32.BF16 R32, R8.reuse, R24, R20 ;  /* 0x000000180820723c */ /* 0x048ff00000041814 */
[C---:B----4-:R-:W-:Y:S08]  /*2f10*/  HMMA.16816.F32.BF16 R20, R8.reuse, R68, R48 ;  /* 0x000000440814723c */ /* 0x050ff00000041830 */
[C---:B------:R-:W-:Y:S01]  /*2f20*/  HMMA.16816.F32.BF16 R16, R8.reuse, R70, R64 ;  /* 0x000000460810723c */ /* 0x040fe20000041840 */
[----:B------:R-:W3:Y:S04]  /*2f30*/  LDSM.16.M88.4 R68, [R212+0xb900] ;  /* 0x00b90000d444783b */ /* 0x000ee80000000200 */
[----:B------:R-:W-:Y:S03]  /*2f40*/  LDSM.16.M88.4 R64, [R223+0x2800] ;  /* 0x00280000df40783b */ /* 0x000fe60000000200 */
[C---:B------:R-:W-:Y:S08]  /*2f50*/  HMMA.16816.F32.BF16 R24, R8.reuse, R26, R40 ;  /* 0x0000001a0818723c */ /* 0x040ff00000041828 */
[C---:B------:R-:W-:Y:S08]  /*2f60*/  HMMA.16816.F32.BF16 R52, R8.reuse, R72, R52 ;  /* 0x000000480834723c */ /* 0x040ff00000041834 */
[----:B------:R-:W-:Y:S01]  /*2f70*/  HMMA.16816.F32.BF16 R48, R8, R74, R60 ;  /* 0x0000004a0830723c */ /* 0x000fe2000004183c */
[----:B------:R-:W4:Y:S07]  /*2f80*/  LDSM.16.M88.4 R8, [R220+0x14100] ;  /* 0x01410000dc08783b */ /* 0x000f2e0000000200 */
[C---:B--2---:R-:W-:Y:S08]  /*2f90*/  HMMA.16816.F32.BF16 R84, R12.reuse, R80, R56 ;  /* 0x000000500c54723c */ /* 0x044ff00000041838 */
[C---:B------:R-:W-:Y:S01]  /*2fa0*/  HMMA.16816.F32.BF16 R80, R12.reuse, R82, R44 ;  /* 0x000000520c50723c */ /* 0x040fe2000004182c */
[----:B------:R-:W2:Y:S07]  /*2fb0*/  LDSM.16.M88.4 R44, [R223+0x3000] ;  /* 0x00300000df2c783b */ /* 0x000eae0000000200 */
[C---:B-1----:R-:W-:Y:S01]  /*2fc0*/  HMMA.16816.F32.BF16 R72, R12.reuse, R36, R32 ;  /* 0x000000240c48723c */ /* 0x042fe20000041820 */
[----:B------:R-:W1:Y:S07]  /*2fd0*/  LDSM.16.M88.4 R32, [R223+0x3800] ;  /* 0x00380000df20783b */ /* 0x000e6e0000000200 */
[C---:B------:R-:W-:Y:S01]  /*2fe0*/  HMMA.16816.F32.BF16 R60, R12.reuse, R38, R24 ;  /* 0x000000260c3c723c */ /* 0x040fe20000041818 */
[----:B------:R-:W-:Y:S07]  /*2ff0*/  LDSM.16.M88.4 R24, [R218+0xa100] ;  /* 0x00a10000da18783b */ /* 0x000fee0000000200 */
[C---:B-----5:R-:W-:Y:S08]  /*3000*/  HMMA.16816.F32.BF16 R56, R12.reuse, R28, R20 ;  /* 0x0000001c0c38723c */ /* 0x060ff00000041814 */
[C---:B------:R-:W-:Y:S08]  /*3010*/  HMMA.16816.F32.BF16 R40, R12.reuse, R30, R16 ;  /* 0x0000001e0c28723c */ /* 0x040ff00000041810 */
[C---:B---3--:R-:W-:Y:S08]  /*3020*/  HMMA.16816.F32.BF16 R36, R12.reuse, R68, R52 ;  /* 0x000000440c24723c */ /* 0x048ff00000041834 */
[----:B------:R-:W-:Y:S01]  /*3030*/  HMMA.16816.F32.BF16 R28, R12, R70, R48 ;  /* 0x000000460c1c723c */ /* 0x000fe20000041830 */
[----:B------:R-:W3:Y:S07]  /*3040*/  LDSM.16.M88.4 R12, [R222+0x14100] ;  /* 0x01410000de0c783b */ /* 0x000eee0000000200 */
[C---:B----4-:R-:W-:Y:S01]  /*3050*/  HMMA.16816.F32.BF16 R20, R8.reuse, R76, R84 ;  /* 0x0000004c0814723c */ /* 0x050fe20000041854 */
[----:B------:R-:W-:Y:S07]  /*3060*/  LDSM.16.M88.4 R84, [R218+0xc100] ;  /* 0x00c10000da54783b */ /* 0x000fee0000000200 */
[C---:B------:R-:W-:Y:S01]  /*3070*/  HMMA.16816.F32.BF16 R16, R8.reuse, R78, R80 ;  /* 0x0000004e0810723c */ /* 0x040fe20000041850 */
[----:B------:R-:W4:Y:S04]  /*3080*/  LDSM.16.M88.4 R76, [R218+0xa900] ;  /* 0x00a90000da4c783b */ /* 0x000f280000000200 */
[----:B------:R-:W-:Y:S03]  /*3090*/  LDSM.16.M88.4 R80, [R218+0xb900] ;  /* 0x00b90000da50783b */ /* 0x000fe60000000200 */
[C---:B------:R-:W-:Y:S01]  /*30a0*/  HMMA.16816.F32.BF16 R68, R8.reuse, R64, R72 ;  /* 0x000000400844723c */ /* 0x040fe20000041848 */
[----:B------:R-:W-:Y:S07]  /*30b0*/  LDSM.16.M88.4 R72, [R212+0xc100] ;  /* 0x00c10000d448783b */ /* 0x000fee0000000200 */
[C---:B------:R-:W-:Y:S01]  /*30c0*/  HMMA.16816.F32.BF16 R60, R8.reuse, R66, R60 ;  /* 0x00000042083c723c */ /* 0x040fe2000004183c */
[----:B------:R-:W5:Y:S07]  /*30d0*/  LDSM.16.M88.4 R64, [R218+0xb100] ;  /* 0x00b10000da40783b */ /* 0x000f6e0000000200 */
[C---:B--2---:R-:W-:Y:S08]  /*30e0*/  HMMA.16816.F32.BF16 R56, R8.reuse, R44, R56 ;  /* 0x0000002c0838723c */ /* 0x044ff00000041838 */
[C---:B------:R-:W-:Y:S08]  /*30f0*/  HMMA.16816.F32.BF16 R52, R8.reuse, R46, R40 ;  /* 0x0000002e0834723c */ /* 0x040ff00000041828 */
[C---:B-1----:R-:W-:Y:S01]  /*3100*/  HMMA.16816.F32.BF16 R48, R8.reuse, R32, R36 ;  /* 0x000000200830723c */ /* 0x042fe20000041824 */
[----:B------:R-:W-:Y:S07]  /*3110*/  LDSM.16.M88.4 R36, [R217+0x2800] ;  /* 0x00280000d924783b */ /* 0x000fee0000000200 */
[----:B------:R-:W-:Y:S01]  /*3120*/  HMMA.16816.F32.BF16 R44, R8, R34, R28 ;  /* 0x00000022082c723c */ /* 0x000fe2000004181c */
[----:B------:R-:W-:Y:S07]  /*3130*/  LDSM.16.M88.4 R8, [R221+0x14100] ;  /* 0x01410000dd08783b */ /* 0x000fee0000000200 */
[C---:B---3--:R-:W-:Y:S08]  /*3140*/  HMMA.16816.F32.BF16 R32, R12.reuse, R24, R20 ;  /* 0x000000180c20723c */ /* 0x048ff00000041814 */
[C---:B------:R-:W-:Y:S01]  /*3150*/  HMMA.16816.F32.BF16 R20, R12.reuse, R26, R16 ;  /* 0x0000001a0c14723c */ /* 0x040fe20000041810 */
[----:B------:R-:W1:Y:S04]  /*3160*/  LDSM.16.M88.4 R24, [R217+0x2000] ;  /* 0x00200000d918783b */ /* 0x000e680000000200 */
[----:B------:R-:W-:Y:S03]  /*3170*/  LDSM.16.M88.4 R16, [R219+0x18100] ;  /* 0x01810000db10783b */ /* 0x000fe60000000200 */
[C---:B----4-:R-:W-:Y:S01]  /*3180*/  HMMA.16816.F32.BF16 R28, R12.reuse, R76, R68 ;  /* 0x0000004c0c1c723c */ /* 0x050fe20000041844 */
[----:B------:R-:W2:Y:S07]  /*3190*/  LDSM.16.M88.4 R68, [R217+0x3000] ;  /* 0x00300000d944783b */ /* 0x000eae0000000200 */
[C---:B------:R-:W-:Y:S01]  /*31a0*/  HMMA.16816.F32.BF16 R40, R12.reuse, R78, R60 ;  /* 0x0000004e0c28723c */ /* 0x040fe2000004183c */
[----:B------:R-:W-:Y:S07]  /*31b0*/  LDSM.16.M88.4 R76, [R212+0xc900] ;  /* 0x00c90000d44c783b */ /* 0x000fee0000000200 */
[C---:B-----5:R-:W-:Y:S08]  /*31c0*/  HMMA.16816.F32.BF16 R56, R12.reuse, R64, R56 ;  /* 0x000000400c38723c */ /* 0x060ff00000041838 */
[C---:B------:R-:W-:Y:S01]  /*31d0*/  HMMA.16816.F32.BF16 R52, R12.reuse, R66, R52 ;  /* 0x000000420c34723c */ /* 0x040fe20000041834 */
[----:B------:R-:W3:Y:S07]  /*31e0*/  LDSM.16.M88.4 R64, [R217+0x3800] ;  /* 0x00380000d940783b */ /* 0x000eee0000000200 */
[C---:B------:R-:W-:Y:S08]  /*31f0*/  HMMA.16816.F32.BF16 R60, R12.reuse, R80, R48 ;  /* 0x000000500c3c723c */ /* 0x040ff00000041830 */
[----:B------:R-:W-:Y:S01]  /*3200*/  HMMA.16816.F32.BF16 R48, R12, R82, R44 ;  /* 0x000000520c30723c */ /* 0x000fe2000004182c */
[----:B------:R-:W4:Y:S04]  /*3210*/  LDSM.16.M88.4 R80, [R212+0xd900] ;  /* 0x00d90000d450783b */ /* 0x000f280000000200 */
[----:B------:R-:W5:Y:S03]  /*3220*/  LDSM.16.M88.4 R12, [R220+0x18100] ;  /* 0x01810000dc0c783b */ /* 0x000f660000000200 */
[C---:B-1----:R-:W-:Y:S08]  /*3230*/  HMMA.16816.F32.BF16 R32, R8.reuse, R24, R32 ;  /* 0x000000180820723c */ /* 0x042ff00000041820 */
[C---:B------:R-:W-:Y:S08]  /*3240*/  HMMA.16816.F32.BF16 R24, R8.reuse, R26, R20 ;  /* 0x0000001a0818723c */ /* 0x040ff00000041814 */
[C---:B------:R-:W-:Y:S08]  /*3250*/  HMMA.16816.F32.BF16 R20, R8.reuse, R36, R28 ;  /* 0x000000240814723c */ /* 0x040ff0000004181c */
[C---:B------:R-:W-:Y:S08]  /*3260*/  HMMA.16816.F32.BF16 R28, R8.reuse, R38, R40 ;  /* 0x00000026081c723c */ /* 0x040ff00000041828 */
[C---:B--2---:R-:W-:Y:S08]  /*3270*/  HMMA.16816.F32.BF16 R44, R8.reuse, R68, R56 ;  /* 0x00000044082c723c */ /* 0x044ff00000041838 */
[C---:B------:R-:W-:Y:S01]  /*3280*/  HMMA.16816.F32.BF16 R56, R8.reuse, R70, R52 ;  /* 0x000000460838723c */ /* 0x040fe20000041834 */
[----:B------:R-:W-:Y:S07]  /*3290*/  LDSM.16.M88.4 R68, [R218+0xd100] ;  /* 0x00d10000da44783b */ /* 0x000fee0000000200 */
[C---:B---3--:R-:W-:Y:S08]  /*32a0*/  HMMA.16816.F32.BF16 R60, R8.reuse, R64, R60 ;  /* 0x00000040083c723c */ /* 0x048ff0000004183c */
[----:B------:R-:W-:Y:S01]  /*32b0*/  HMMA.16816.F32.BF16 R40, R8, R66, R48 ;  /* 0x000000420828723c */ /* 0x000fe20000041830 */
[----:B------:R-:W1:Y:S04]  /*32c0*/  LDSM.16.M88.4 R64, [R223+0x5000] ;  /* 0x00500000df40783b */ /* 0x000e680000000200 */
[----:B------:R-:W-:Y:S03]  /*32d0*/  LDSM.16.M88.4 R8, [R222+0x18100] ;  /* 0x01810000de08783b */ /* 0x000fe60000000200 */
[C---:B------:R-:W-:Y:S08]  /*32e0*/  HMMA.16816.F32.BF16 R36, R16.reuse, R72, R32 ;  /* 0x000000481024723c */ /* 0x040ff00000041820 */
[C---:B------:R-:W-:Y:S01]  /*32f0*/  HMMA.16816.F32.BF16 R32, R16.reuse, R74, R24 ;  /* 0x0000004a1020723c */ /* 0x040fe20000041818 */
[----:B------:R-:W-:Y:S07]  /*3300*/  LDSM.16.M88.4 R72, [R218+0xd900] ;  /* 0x00d90000da48783b */ /* 0x000fee0000000200 */
[C---:B------:R-:W-:Y:S08]  /*3310*/  HMMA.16816.F32.BF16 R24, R16.reuse, R76, R20 ;  /* 0x0000004c1018723c */ /* 0x040ff00000041814 */
[C---:B------:R-:W-:Y:S01]  /*3320*/  HMMA.16816.F32.BF16 R20, R16.reuse, R78, R28 ;  /* 0x0000004e1014723c */ /* 0x040fe2000004181c */
[----:B------:R-:W2:Y:S07]  /*3330*/  LDSM.16.M88.4 R76, [R223+0x5800] ;  /* 0x00580000df4c783b */ /* 0x000eae0000000200 */
[C---:B------:R-:W-:Y:S08]  /*3340*/  HMMA.16816.F32.BF16 R28, R16.reuse, R88, R44 ;  /* 0x00000058101c723c */ /* 0x040ff0000004182c */
[C---:B------:R-:W-:Y:S01]  /*3350*/  HMMA.16816.F32.BF16 R56, R16.reuse, R90, R56 ;  /* 0x0000005a1038723c */ /* 0x040fe20000041838 */
[----:B------:R-:W-:Y:S07]  /*3360*/  LDSM.16.M88.4 R88, [R217+0x4800] ;  /* 0x00480000d958783b */ /* 0x000fee0000000200 */
[C---:B----4-:R-:W-:Y:S08]  /*3370*/  HMMA.16816.F32.BF16 R60, R16.reuse, R80, R60 ;  /* 0x00000050103c723c */ /* 0x050ff0000004183c */
[----:B------:R-:W-:Y:S01]  /*3380*/  HMMA.16816.F32.BF16 R52, R16, R82, R40 ;  /* 0x000000521034723c */ /* 0x000fe20000041828 */
[----:B------:R-:W-:Y:S07]  /*3390*/  LDSM.16.M88.4 R80, [R217+0x4000] ;  /* 0x00400000d950783b */ /* 0x000fee0000000200 */
[C---:B-----5:R-:W-:Y:S08]  /*33a0*/  HMMA.16816.F32.BF16 R16, R12.reuse, R92, R36 ;  /* 0x0000005c0c10723c */ /* 0x060ff00000041824 */
[C---:B------:R-:W-:Y:S01]  /*33b0*/  HMMA.16816.F32.BF16 R44, R12.reuse, R94, R32 ;  /* 0x0000005e0c2c723c */ /* 0x040fe20000041820 */
[----:B------:R-:W-:Y:S07]  /*33c0*/  LDSM.16.M88.4 R92, [R217+0x6800] ;  /* 0x00680000d95c783b */ /* 0x000fee0000000200 */
[C---:B------:R-:W-:Y:S08]  /*33d0*/  HMMA.16816.F32.BF16 R48, R12.reuse, R100, R24 ;  /* 0x000000640c30723c */ /* 0x040ff00000041818 */
[C---:B-1----:R-:W-:Y:S08]  /*33e0*/  HMMA.16816.F32.BF16 R36, R12.reuse, R64, R28 ;  /* 0x000000400c24723c */ /* 0x042ff0000004181c */
[C---:B------:R-:W-:Y:S01]  /*33f0*/  HMMA.16816.F32.BF16 R40, R12.reuse, R102, R20 ;  /* 0x000000660c28723c */ /* 0x040fe20000041814 */
[----:B------:R-:W1:Y:S04]  /*3400*/  LDSM.16.M88.4 R20, [R221+0x18100] ;  /* 0x01810000dd14783b */ /* 0x000e680000000200 */
[----:B------:R-:W-:Y:S03]  /*3410*/  LDSM.16.M88.4 R100, [R218+0xf100] ;  /* 0x00f10000da64783b */ /* 0x000fe60000000200 */
[C---:B------:R-:W-:Y:S08]  /*3420*/  HMMA.16816.F32.BF16 R32, R12.reuse, R66, R56 ;  /* 0x000000420c20723c */ /* 0x040ff00000041838 */
[C---:B--2---:R-:W-:Y:S08]  /*3430*/  HMMA.16816.F32.BF16 R28, R12.reuse, R76, R60 ;  /* 0x0000004c0c1c723c */ /* 0x044ff0000004183c */
[----:B------:R-:W-:Y:S01]  /*3440*/  HMMA.16816.F32.BF16 R24, R12, R78, R52 ;  /* 0x0000004e0c18723c */ /* 0x000fe20000041834 */
[----:B------:R-:W2:Y:S07]  /*3450*/  LDSM.16.M88.4 R76, [R217+0x5000] ;  /* 0x00500000d94c783b */ /* 0x000eae0000000200 */
[C---:B------:R-:W-:Y:S08]  /*3460*/  HMMA.16816.F32.BF16 R16, R8.reuse, R84, R16 ;  /* 0x000000540810723c */ /* 0x040ff00000041810 */
[C---:B------:R-:W-:Y:S01]  /*3470*/  HMMA.16816.F32.BF16 R12, R8.reuse, R86, R44 ;  /* 0x00000056080c723c */ /* 0x040fe2000004182c */
[----:B------:R-:W3:Y:S07]  /*3480*/  LDSM.16.M88.4 R84, [R217+0x5800] ;  /* 0x00580000d954783b */ /* 0x000eee0000000200 */
[C---:B------:R-:W-:Y:S08]  /*3490*/  HMMA.16816.F32.BF16 R48, R8.reuse, R96, R48 ;  /* 0x000000600830723c */ /* 0x040ff00000041830 */
[C---:B------:R-:W-:Y:S01]  /*34a0*/  HMMA.16816.F32.BF16 R60, R8.reuse, R98, R40 ;  /* 0x00000062083c723c */ /* 0x040fe20000041828 */
[----:B------:R-:W-:Y:S07]  /*34b0*/  LDSM.16.M88.4 R96, [R218+0xe900] ;  /* 0x00e90000da60783b */ /* 0x000fee0000000200 */
[C---:B------:R-:W-:Y:S01]  /*34c0*/  HMMA.16816.F32.BF16 R64, R8.reuse, R68, R36 ;  /* 0x000000440840723c */ /* 0x040fe20000041824 */
[----:B------:R-:W-:Y:S07]  /*34d0*/  LDSM.16.M88.4 R36, [R212+0xe100] ;  /* 0x00e10000d424783b */ /* 0x000fee0000000200 */
[C---:B------:R-:W-:Y:S01]  /*34e0*/  HMMA.16816.F32.BF16 R56, R8.reuse, R70, R32 ;  /* 0x000000460838723c */ /* 0x040fe20000041820 */
[----:B------:R-:W-:Y:S04]  /*34f0*/  LDSM.16.M88.4 R32, [R212+0xe900] ;  /* 0x00e90000d420783b */ /* 0x000fe80000000200 */
[----:B------:R-:W-:Y:S03]  /*3500*/  LDSM.16.M88.4 R68, [R212+0xf100] ;  /* 0x00f10000d444783b */ /* 0x000fe60000000200 */
[C---:B------:R-:W-:Y:S08]  /*3510*/  HMMA.16816.F32.BF16 R52, R8.reuse, R72, R28 ;  /* 0x000000480834723c */ /* 0x040ff0000004181c */
[----:B------:R-:W-:Y:S01]  /*3520*/  HMMA.16816.F32.BF16 R44, R8, R74, R24 ;  /* 0x0000004a082c723c */ /* 0x000fe20000041818 */
[----:B------:R-:W4:Y:S04]  /*3530*/  LDSM.16.M88.4 R8, [R219+0x1c100] ;  /* 0x01c10000db08783b */ /* 0x000f280000000200 */
[----:B------:R-:W-:Y:S03]  /*3540*/  LDSM.16.M88.4 R72, [R223+0x6000] ;  /* 0x00600000df48783b */ /* 0x000fe60000000200 */
[C---:B-1----:R-:W-:Y:S01]  /*3550*/  HMMA.16816.F32.BF16 R40, R20.reuse, R80, R16 ;  /* 0x000000501428723c */ /* 0x042fe20000041810 */
[----:B------:R-:W1:Y:S07]  /*3560*/  LDSM.16.M88.4 R16, [R220+0x1c100] ;  /* 0x01c10000dc10783b */ /* 0x000e6e0000000200 */
[C---:B------:R-:W-:Y:S01]  /*3570*/  HMMA.16816.F32.BF16 R28, R20.reuse, R82, R12 ;  /* 0x00000052141c723c */ /* 0x040fe2000004180c */
[----:B------:R-:W-:Y:S07]  /*3580*/  LDSM.16.M88.4 R80, [R218+0xe100] ;  /* 0x00e10000da50783b */ /* 0x000fee0000000200 */
[C---:B------:R-:W-:Y:S08]  /*3590*/  HMMA.16816.F32.BF16 R24, R20.reuse, R88, R48 ;  /* 0x000000581418723c */ /* 0x040ff00000041830 */
[C---:B------:R-:W-:Y:S01]  /*35a0*/  HMMA.16816.F32.BF16 R12, R20.reuse, R90, R60 ;  /* 0x0000005a140c723c */ /* 0x040fe2000004183c */
[----:B------:R-:W-:Y:S07]  /*35b0*/  LDSM.16.M88.4 R88, [R223+0x7000] ;  /* 0x00700000df58783b */ /* 0x000fee0000000200 */
[C---:B--2---:R-:W-:Y:S01]  /*35c0*/  HMMA.16816.F32.BF16 R60, R20.reuse, R76, R64 ;  /* 0x0000004c143c723c */ /* 0x044fe20000041840 */
[----:B------:R-:W2:Y:S07]  /*35d0*/  LDSM.16.M88.4 R64, [R212+0xf900] ;  /* 0x00f90000d440783b */ /* 0x000eae0000000200 */
[C---:B------:R-:W-:Y:S08]  /*35e0*/  HMMA.16816.F32.BF16 R56, R20.reuse, R78, R56 ;  /* 0x0000004e1438723c */ /* 0x040ff00000041838 */
[C---:B---3--:R-:W-:Y:S08]  /*35f0*/  HMMA.16816.F32.BF16 R52, R20.reuse, R84, R52 ;  /* 0x000000541434723c */ /* 0x048ff00000041834 */
[----:B------:R-:W-:Y:S01]  /*3600*/  HMMA.16816.F32.BF16 R20, R20, R86, R44 ;  /* 0x000000561414723c */ /* 0x000fe2000004182c */
[----:B------:R-:W3:Y:S07]  /*3610*/  LDSM.16.M88.4 R84, [R223+0x6800] ;  /* 0x00680000df54783b */ /* 0x000eee0000000200 */
[C---:B----4-:R-:W-:Y:S08]  /*3620*/  HMMA.16816.F32.BF16 R48, R8.reuse, R36, R40 ;  /* 0x000000240830723c */ /* 0x050ff00000041828 */
[C---:B------:R-:W-:Y:S08]  /*3630*/  HMMA.16816.F32.BF16 R44, R8.reuse, R38, R28 ;  /* 0x00000026082c723c */ /* 0x040ff0000004181c */
[C---:B------:R-:W-:Y:S08]  /*3640*/  HMMA.16816.F32.BF16 R40, R8.reuse, R32, R24 ;  /* 0x000000200828723c */ /* 0x040ff00000041818 */
[----:B------:R-:W-:Y:S01]  /*3650*/  HMMA.16816.F32.BF16 R36, R8, R34, R12 ;  /* 0x000000220824723c */ /* 0x000fe2000004180c */
[----:B------:R-:W4:Y:S07]  /*3660*/  LDSM.16.M88.4 R12, [R222+0x1c100] ;  /* 0x01c10000de0c783b */ /* 0x000f2e0000000200 */
[----:B-1----:R-:W-:Y:S01]  /*3670*/  HMMA.16816.F32.BF16 R76, R16, R72, R48 ;  /* 0x00000048104c723c */ /* 0x002fe20000041830 */
[----:B------:R-:W-:Y:S07]  /*3680*/  LDSM.16.M88.4 R48, [R217+0x7800] ;  /* 0x00780000d930783b */ /* 0x000fee0000000200 */
[C---:B------:R-:W-:Y:S08]  /*3690*/  HMMA.16816.F32.BF16 R32, R8.reuse, R68, R60 ;  /* 0x000000440820723c */ /* 0x040ff0000004183c */
[C---:B------:R-:W-:Y:S08]  /*36a0*/  HMMA.16816.F32.BF16 R28, R8.reuse, R70, R56 ;  /* 0x00000046081c723c */ /* 0x040ff00000041838 */
[C---:B--2---:R-:W-:Y:S08]  /*36b0*/  HMMA.16816.F32.BF16 R24, R8.reuse, R64, R52 ;  /* 0x000000400818723c */ /* 0x044ff00000041834 */
[----:B------:R-:W-:Y:S01]  /*36c0*/  HMMA.16816.F32.BF16 R20, R8, R66, R20 ;  /* 0x000000420814723c */ /* 0x000fe20000041814 */
[----:B------:R-:W-:Y:S07]  /*36d0*/  LDSM.16.M88.4 R8, [R221+0x1c100] ;  /* 0x01c10000dd08783b */ /* 0x000fee0000000200 */
[C---:B---3--:R-:W-:Y:S08]  /*36e0*/  HMMA.16816.F32.BF16 R68, R16.reuse, R84, R40 ;  /* 0x000000541044723c */ /* 0x048ff00000041828 */
[C---:B------:R-:W-:Y:S01]  /*36f0*/  HMMA.16816.F32.BF16 R64, R16.reuse, R86, R36 ;  /* 0x000000561040723c */ /* 0x040fe20000041824 */
[----:B------:R-:W1:Y:S07]  /*3700*/  LDSM.16.M88.4 R84, [R217+0x6000] ;  /* 0x00600000d954783b */ /* 0x000e6e0000000200 */
[----:B------:R-:W-:Y:S08]  /*3710*/  HMMA.16816.F32.BF16 R72, R16, R74, R44 ;  /* 0x0000004a1048723c */ /* 0x000ff0000004182c */
[----:B----4-:R-:W-:Y:S08]  /*3720*/  HMMA.16816.F32.BF16 R44, R12, R80, R76 ;  /* 0x000000500c2c723c */ /* 0x010ff0000004184c */
[C---:B------:R-:W-:Y:S08]  /*3730*/  HMMA.16816.F32.BF16 R60, R16.reuse, R88, R32 ;  /* 0x00000058103c723c */ /* 0x040ff00000041820 */
[----:B------:R-:W-:Y:S01]  /*3740*/  HMMA.16816.F32.BF16 R56, R16, R90, R28 ;  /* 0x0000005a1038723c */ /* 0x000fe2000004181c */
[----:B------:R-:W2:Y:S01]  /*3750*/  LDSM.16.M88.4 R88, [R217+0x7000] ;  /* 0x00700000d958783b */ /* 0x000ea20000000200 */
[----:B------:R-:W-:-:S06]  /*3760*/  DEPBAR.LE SB0, 0x0 ;  /* 0x000080000000791a */ /* 0x000fcc0000000000 */
[C---:B------:R-:W-:Y:S08]  /*3770*/  HMMA.16816.F32.BF16 R52, R16.reuse, R108, R24 ;  /* 0x0000006c1034723c */ /* 0x040ff00000041818 */
[----:B------:R-:W-:Y:S08]  /*3780*/  HMMA.16816.F32.BF16 R16, R16, R110, R20 ;  /* 0x0000006e1010723c */ /* 0x000ff00000041814 */
[----:B-1----:R-:W-:Y:S08]  /*3790*/  HMMA.16816.F32.BF16 R44, R8, R84, R44 ;  /* 0x00000054082c723c */ /* 0x002ff0000004182c */
[C---:B------:R-:W-:Y:S08]  /*37a0*/  HMMA.16816.F32.BF16 R40, R12.reuse, R82, R72 ;  /* 0x000000520c28723c */ /* 0x040ff00000041848 */
[C---:B------:R-:W-:Y:S08]  /*37b0*/  HMMA.16816.F32.BF16 R28, R12.reuse, R100, R60 ;  /* 0x000000640c1c723c */ /* 0x040ff0000004183c */
[----:B------:R-:W-:Y:S01]  /*37c0*/  HMMA.16816.F32.BF16 R36, R12, R96, R68 ;  /* 0x000000600c24723c */ /* 0x000fe20000041844 */
[----:B------:R-:W-:-:S07]  /*37d0*/  FMUL.FTZ R0, R44, c[0x0][0x320] ;  /* 0x0000c8002c007a20 */ /* 0x000fce0000410000 */
[C---:B------:R-:W-:Y:S08]  /*37e0*/  HMMA.16816.F32.BF16 R32, R12.reuse, R98, R64 ;  /* 0x000000620c20723c */ /* 0x040ff00000041840 */
[C---:B------:R-:W-:Y:S08]  /*37f0*/  HMMA.16816.F32.BF16 R24, R12.reuse, R102, R56 ;  /* 0x000000660c18723c */ /* 0x040ff00000041838 */
[C---:B------:R-:W-:Y:S08]  /*3800*/  HMMA.16816.F32.BF16 R20, R12.reuse, R104, R52 ;  /* 0x000000680c14723c */ /* 0x040ff00000041834 */
[----:B------:R-:W-:Y:S08]  /*3810*/  HMMA.16816.F32.BF16 R12, R12, R106, R16 ;  /* 0x0000006a0c0c723c */ /* 0x000ff00000041810 */
[C---:B------:R-:W-:Y:S08]  /*3820*/  HMMA.16816.F32.BF16 R84, R8.reuse, R86, R40 ;  /* 0x000000560854723c */ /* 0x040ff00000041828 */
[C---:B--2---:R-:W-:Y:S01]  /*3830*/  HMMA.16816.F32.BF16 R40, R8.reuse, R88, R28 ;  /* 0x000000580828723c */ /* 0x044fe2000004181c */
[----:B------:R1:W2:Y:S07]  /*3840*/  MUFU.TANH R29, R0 ;  /* 0x00000000001d7308 */ /* 0x0002ae0000002400 */
[C---:B------:R-:W-:Y:S08]  /*3850*/  HMMA.16816.F32.BF16 R36, R8.reuse, R92, R36 ;  /* 0x0000005c0824723c */ /* 0x040ff00000041824 */
[----:B------:R-:W-:Y:S01]  /*3860*/  HMMA.16816.F32.BF16 R92, R8, R94, R32 ;  /* 0x0000005e085c723c */ /* 0x000fe20000041820 */
[----:B-1----:R-:W-:-:S04]  /*3870*/  FMUL.FTZ R0, R45, c[0x0][0x320] ;  /* 0x0000c8002d007a20 */ /* 0x002fc80000410000 */
[----:B------:R1:W3:Y:S03]  /*3880*/  MUFU.TANH R28, R0 ;  /* 0x00000000001c7308 */ /* 0x0002e60000002400 */
[C---:B------:R-:W-:Y:S08]  /*3890*/  HMMA.16816.F32.BF16 R32, R8.reuse, R48, R20 ;  /* 0x000000300820723c */ /* 0x040ff00000041814 */
[----:B------:R-:W-:Y:S01]  /*38a0*/  HMMA.16816.F32.BF16 R88, R8, R90, R24 ;  /* 0x0000005a0858723c */ /* 0x000fe20000041818 */
[----:B-1----:R-:W-:-:S07]  /*38b0*/  FMUL.FTZ R0, R46, c[0x0][0x320] ;  /* 0x0000c8002e007a20 */ /* 0x002fce0000410000 */
[----:B------:R-:W-:Y:S01]  /*38c0*/  HMMA.16816.F32.BF16 R48, R8, R50, R12 ;  /* 0x000000320830723c */ /* 0x000fe2000004180c */
[----:B------:R1:W4:Y:S01]  /*38d0*/  MUFU.TANH R31, R0 ;  /* 0x00000000001f7308 */ /* 0x0003220000002400 */
[----:B------:R-:W-:Y:S06]  /*38e0*/  BAR.SYNC.DEFER_BLOCKING 0x0 ;  /* 0x0000000000007b1d */ /* 0x000fec0000010000 */
[----:B------:R-:W-:Y:S05]  /*38f0*/  @P0 BRA `(.L_x_1056) ;  /* 0x000004e000000947 */ /* 0x000fea0003800000 */
[----:B--23--:R-:W-:Y:S01]  /*3900*/  ISETP.NE.AND P1, PT, R126, 0x1, PT ;  /* 0x000000017e00780c */ /* 0x00cfe20003f25270 */
[----:B------:R-:W-:Y:S01]  /*3910*/  IMAD.MOV.U32 R240, RZ, RZ, RZ ;  /* 0x000000fffff07224 */ /* 0x000fe200078e00ff */
[----:B------:R-:W-:-:S04]  /*3920*/  IADD3 R3, R252, UR11, R112 ;  /* 0x0000000bfc037c10 */ /* 0x000fc8000fffe070 */
[----:B------:R-:W-:-:S05]  /*3930*/  IADD3 R3, R3, -0x40, RZ ;  /* 0xffffffc003037810 */ /* 0x000fca0007ffe0ff */
[----:B-1----:R-:W-:Y:S02]  /*3940*/  IMAD.MOV.U32 R0, RZ, RZ, R3 ;  /* 0x000000ffff007224 */ /* 0x002fe400078e0003 */
[----:B------:R-:W-:-:S05]  /*3950*/  @P1 IMAD.HI.U32 R5, R3, c[0x0][0x2bc], RZ ;  /* 0x0000af0003051a27 */ /* 0x000fca00078e00ff */
        /* <DEDUP_REMOVED lines=11> */
[----:B------:R-:W-:Y:S01]  /*3a10*/  SEL R25, RZ, 0x10, P4 ;  /* 0x00000010ff197807 */ /* 0x000fe20002000000 */
[----:B------:R-:W-:Y:S01]  /*3a20*/  IMAD.SHL.U32 R22, R251, 0x2, RZ ;  /* 0x00000002fb167824 */ /* 0x000fe200078e00ff */
[----:B------:R-:W-:Y:S02]  /*3a30*/  IADD3 R9, -R26, 0x10, RZ ;  /* 0x000000101a097810 */ /* 0x000fe40007ffe1ff */
[----:B------:R-:W-:-:S02]  /*3a40*/  SHF.R.S32.HI R0, RZ, 0x1f, R242 ;  /* 0x0000001fff007819 */ /* 0x000fc400000114f2 */
[----:B------:R-:W-:Y:S02]  /*3a50*/  SHF.L.U64.HI R8, R249, 0x1, R125 ;  /* 0x00000001f9087819 */ /* 0x000fe4000001027d */
[----:B------:R-:W-:Y:S01]  /*3a60*/  LOP3.LUT R9, R9, 0xf, RZ, 0xc0, !PT ;  /* 0x0000000f09097812 */ /* 0x000fe200078ec0ff */
[----:B------:R-:W-:Y:S01]  /*3a70*/  IMAD R0, R0, c[0x0][0x1e0], RZ ;  /* 0x0000780000007a24 */ /* 0x000fe200078e02ff */
[----:B------:R-:W-:Y:S02]  /*3a80*/  IADD3 R10, -R25, 0x10, RZ ;  /* 0x00000010190a7810 */ /* 0x000fe40007ffe1ff */
[----:B------:R-:W-:Y:S01]  /*3a90*/  SHF.L.U64.HI R11, R123, 0x1, R124 ;  /* 0x000000017b0b7819 */ /* 0x000fe2000001027c */
[----:B------:R-:W-:Y:S01]  /*3aa0*/  IMAD R0, R242, c[0x0][0x1e4], R0 ;  /* 0x00007900f2007a24 */ /* 0x000fe200078e0200 */
[----:B------:R-:W-:Y:S02]  /*3ab0*/  LOP3.LUT R10, R10, 0xf, RZ, 0xc0, !PT ;  /* 0x0000000f0a0a7812 */ /* 0x000fe400078ec0ff */
[----:B------:R-:W-:-:S02]  /*3ac0*/  SHF.L.U64.HI R23, R121, 0x1, R122 ;  /* 0x0000000179177819 */ /* 0x000fc4000001027a */
[----:B------:R-:W-:Y:S01]  /*3ad0*/  SHF.L.U64.HI R24, R251, 0x1, R120 ;  /* 0x00000001fb187819 */ /* 0x000fe20000010278 */
[----:B-1----:R-:W-:-:S04]  /*3ae0*/  IMAD.WIDE.U32 R6, R242, c[0x0][0x1e0], RZ ;  /* 0x00007800f2067a25 */ /* 0x002fc800078e00ff */
[----:B------:R-:W-:Y:S01]  /*3af0*/  IMAD.IADD R7, R7, 0x1, R0 ;  /* 0x0000000107077824 */ /* 0x000fe200078e0200 */
[----:B--2---:R-:W-:-:S03]  /*3b00*/  SHF.R.S32.HI R0, RZ, 0x1f, R240 ;  /* 0x0000001fff007819 */ /* 0x004fc600000114f0 */
[----:B------:R-:W-:-:S04]  /*3b10*/  IMAD.WIDE.U32 R6, R240, c[0x0][0x1f0], R6 ;  /* 0x00007c00f0067a25 */ /* 0x000fc800078e0006 */
[----:B------:R-:W-:-:S04]  /*3b20*/  IMAD R0, R0, c[0x0][0x1f0], RZ ;  /* 0x00007c0000007a24 */ /* 0x000fc800078e02ff */
[----:B------:R-:W-:Y:S01]  /*3b30*/  IMAD R3, R240, c[0x0][0x1f4], R0 ;  /* 0x00007d00f0037a24 */ /* 0x000fe200078e0200 */
[----:B------:R-:W-:-:S04]  /*3b40*/  IADD3 R0, P0, R6, UR16, RZ ;  /* 0x0000001006007c10 */ /* 0x000fc8000ff1e0ff */
[----:B------:R-:W-:Y:S02]  /*3b50*/  IADD3.X R3, R7, UR9, R3, P0, !PT ;  /* 0x0000000907037c10 */ /* 0x000fe400087fe403 */
[C---:B------:R-:W-:Y:S02]  /*3b60*/  LEA R6, P0, R0.reuse, c[0x0][0x1c8], 0x1 ;  /* 0x0000720000067a11 */ /* 0x040fe400078008ff */
[----:B------:R-:W-:Y:S02]  /*3b70*/  IADD3 R7, -R27, 0x10, RZ ;  /* 0x000000101b077810 */ /* 0x000fe40007ffe1ff */
[----:B------:R-:W-:Y:S02]  /*3b80*/  LEA.HI.X R5, R0, c[0x0][0x1cc], R3, 0x1, P0 ;  /* 0x0000730000057a11 */ /* 0x000fe400000f0c03 */
[----:B------:R-:W1:Y:S01]  /*3b90*/  SHFL.IDX PT, R0, R6, 0x1, 0x181f ;  /* 0x00381f0006007f89 */ /* 0x000e6200000e0000 */
[----:B------:R-:W-:-:S03]  /*3ba0*/  LOP3.LUT R7, R7, 0xf, RZ, 0xc0, !PT ;  /* 0x0000000f07077812 */ /* 0x000fc600078ec0ff */
[----:B------:R-:W2:Y:S01]  /*3bb0*/  SHFL.IDX PT, R3, R5, 0x1, 0x181f ;  /* 0x00381f0005037f89 */ /* 0x000ea200000e0000 */
[----:B-1----:R-:W-:Y:S01]  /*3bc0*/  IADD3 R20, P1, P0, R7, R0, R12 ;  /* 0x0000000007147210 */ /* 0x002fe2000783e00c */
[----:B------:R-:W-:-:S03]  /*3bd0*/  IMAD.SHL.U32 R7, R123, 0x2, RZ ;  /* 0x000000027b077824 */ /* 0x000fc600078e00ff */
[----:B--2---:R-:W-:Y:S02]  /*3be0*/  IADD3.X R21, RZ, R3, R8, P1, P0 ;  /* 0x00000003ff157210 */ /* 0x004fe40000fe0408 */
[----:B------:R-:W-:Y:S01]  /*3bf0*/  IADD3 R18, P1, P0, R9, R0, R7 ;  /* 0x0000000009127210 */ /* 0x000fe2000783e007 */
[----:B------:R-:W-:-:S03]  /*3c00*/  IMAD.SHL.U32 R9, R121, 0x2, RZ ;  /* 0x0000000279097824 */ /* 0x000fc600078e00ff */
[-C--:B------:R-:W-:Y:S02]  /*3c10*/  IADD3.X R19, RZ, R3.reuse, R11, P1, P0 ;  /* 0x00000003ff137210 */ /* 0x080fe40000fe040b */
        /* <DEDUP_REMOVED lines=28> */
.L_x_1056:
[----:B-123--:R-:W-:Y:S01]  /*3de0*/  FMUL.FTZ R0, R84, c[0x0][0x320] ;  /* 0x0000c80054007a20 */ /* 0x00efe20000410000 */
[----:B------:R-:W-:Y:S01]  /*3df0*/  LEA.HI R7, R117, R119, RZ, 0x2 ;  /* 0x0000007775077211 */ /* 0x000fe200078f10ff */
[----:B------:R-:W-:Y:S01]  /*3e00*/  FMUL.FTZ R3, R92, c[0x0][0x320] ;  /* 0x0000c8005c037a20 */ /* 0x000fe20000410000 */
[----:B------:R-:W-:Y:S01]  /*3e10*/  LOP3.LUT R6, R116, 0xffffffe0, RZ, 0xc0, !PT ;  /* 0xffffffe074067812 */ /* 0x000fe200078ec0ff */
[----:B------:R1:W2:Y:S01]  /*3e20*/  MUFU.TANH R25, R0 ;  /* 0x0000000000197308 */ /* 0x0002a20000002400 */
[----:B------:R-:W-:Y:S01]  /*3e30*/  PLOP3.LUT P0, PT, PT, PT, UP2, 0x80, 0x0 ;  /* 0x000000000000781c */ /* 0x000fe20003f0f028 */
[----:B------:R-:W-:Y:S01]  /*3e40*/  UIADD3 UR21, UR8, 0x1, -UR21 ;  /* 0x0000000108157890 */ /* 0x000fe2000fffe815 */
[----:B------:R-:W0:Y:S05]  /*3e50*/  LDGDEPBAR ;  /* 0x00000000000079af */ /* 0x000e2a0000000000 */
[----:B------:R3:W4:Y:S01]  /*3e60*/  MUFU.TANH R21, R3 ;  /* 0x0000000300157308 */ /* 0x0007220000002400 */
[----:B-1----:R-:W-:-:S07]  /*3e70*/  FMUL.FTZ R0, R85, c[0x0][0x320] ;  /* 0x0000c80055007a20 */ /* 0x002fce0000410000 */
[----:B------:R1:W1:Y:S01]  /*3e80*/  MUFU.TANH R24, R0 ;  /* 0x0000000000187308 */ /* 0x0002620000002400 */
[----:B---3--:R-:W-:-:S05]  /*3e90*/  LOP3.LUT R3, R7, 0xfffffffc, RZ, 0xc0, !PT ;  /* 0xfffffffc07037812 */ /* 0x008fca00078ec0ff */
[----:B------:R-:W-:Y:S02]  /*3ea0*/  IMAD.IADD R3, R119, 0x1, -R3 ;  /* 0x0000000177037824 */ /* 0x000fe400078e0a03 */
[----:B-1----:R-:W-:-:S04]  /*3eb0*/  FMUL.FTZ R0, R36, c[0x0][0x320] ;  /* 0x0000c80024007a20 */ /* 0x002fc80000410000 */
[----:B------:R1:W3:Y:S02]  /*3ec0*/  MUFU.TANH R23, R0 ;  /* 0x0000000000177308 */ /* 0x0002e40000002400 */
[----:B-1----:R-:W-:-:S06]  /*3ed0*/  FMUL.FTZ R0, R37, c[0x0][0x320] ;  /* 0x0000c80025007a20 */ /* 0x002fcc0000410000 */
[----:B------:R1:W1:Y:S02]  /*3ee0*/  MUFU.TANH R22, R0 ;  /* 0x0000000000167308 */ /* 0x0002640000002400 */
[----:B-1----:R-:W-:-:S04]  /*3ef0*/  SHF.R.S32.HI R0, RZ, 0x1f, R115 ;  /* 0x0000001fff007819 */ /* 0x002fc80000011473 */
[-C--:B------:R-:W-:Y:S01]  /*3f00*/  LEA.HI R5, R0, R115.reuse, RZ, 0x3 ;  /* 0x0000007300057211 */ /* 0x080fe200078f18ff */
[----:B------:R-:W-:Y:S02]  /*3f10*/  IMAD.IADD R0, R119, 0x1, -R6 ;  /* 0x0000000177007824 */ /* 0x000fe400078e0a06 */
[----:B------:R-:W-:Y:S01]  /*3f20*/  FMUL.FTZ R6, R93, c[0x0][0x320] ;  /* 0x0000c8005d067a20 */ /* 0x000fe20000410000 */
[----:B------:R-:W-:Y:S02]  /*3f30*/  LOP3.LUT R5, R5, 0xffffff8, RZ, 0xc0, !PT ;  /* 0x0ffffff805057812 */ /* 0x000fe400078ec0ff */
[----:B------:R-:W-:Y:S01]  /*3f40*/  SHF.R.S32.HI R7, RZ, 0x1f, R0 ;  /* 0x0000001fff077819 */ /* 0x000fe20000011400 */
[----:B------:R1:W1:Y:S01]  /*3f50*/  MUFU.TANH R20, R6 ;  /* 0x0000000600147308 */ /* 0x0002620000002400 */
[----:B------:R-:W-:Y:S02]  /*3f60*/  IADD3 R9, -R5, R115, RZ ;  /* 0x0000007305097210 */ /* 0x000fe40007ffe1ff */
[----:B------:R-:W-:Y:S01]  /*3f70*/  LEA.HI R5, R7, R0, RZ, 0x2 ;  /* 0x0000000007057211 */ /* 0x000fe200078f10ff */
[----:B------:R-:W-:-:S03]  /*3f80*/  FMUL.FTZ R7, R88, c[0x0][0x320] ;  /* 0x0000c80058077a20 */ /* 0x000fc60000410000 */
[----:B------:R-:W-:Y:S01]  /*3f90*/  LEA.HI.SX32 R8, R5, UR26, 0x1e ;  /* 0x0000001a05087c11 */ /* 0x000fe2000f8ff2ff */
[----:B------:R5:W2:Y:S04]  /*3fa0*/  MUFU.TANH R19, R7 ;  /* 0x0000000700137308 */ /* 0x000aa80000002400 */
[----:B------:R-:W-:Y:S01]  /*3fb0*/  IMAD R8, R9, 0x10, R8 ;  /* 0x0000001009087824 */ /* 0x000fe200078e0208 */
[----:B-1----:R-:W-:-:S04]  /*3fc0*/  LEA.HI R6, R3, R3, RZ, 0x1 ;  /* 0x0000000303067211 */ /* 0x002fc800078f08ff */
[----:B------:R-:W-:-:S05]  /*3fd0*/  LOP3.LUT R6, R6, 0x1ffffffe, RZ, 0xc0, !PT ;  /* 0x1ffffffe06067812 */ /* 0x000fca00078ec0ff */
[----:B------:R-:W-:Y:S02]  /*3fe0*/  IMAD.IADD R6, R3, 0x1, -R6 ;  /* 0x0000000103067824 */ /* 0x000fe400078e0a06 */
[----:B------:R-:W-:-:S03]  /*3ff0*/  FMUL.FTZ R3, R89, c[0x0][0x320] ;  /* 0x0000c80059037a20 */ /* 0x000fc60000410000 */
[----:B------:R-:W-:Y:S01]  /*4000*/  LEA R10, R6, R8, 0x3 ;  /* 0x00000008060a7211 */ /* 0x000fe200078e18ff */
[----:B------:R1:W1:Y:S04]  /*4010*/  MUFU.TANH R18, R3 ;  /* 0x0000000300127308 */ /* 0x0002680000002400 */
[----:B------:R-:W-:Y:S01]  /*4020*/  @P0 IMAD.HI.U32 R6, R10, c[0x0][0x2c8], RZ ;  /* 0x0000b2000a060a27 */ /* 0x000fe200078e00ff */
[----:B------:R-:W-:Y:S01]  /*4030*/  PLOP3.LUT P0, PT, PT, PT, UP2, 0x80, 0x0 ;  /* 0x000000000000781c */ /* 0x000fe20003f0f028 */
[----:B------:R2:W-:Y:S02]  /*4040*/  STL [R1+0xc], R10 ;  /* 0x00000c0a01007387 */ /* 0x0005e40000100800 */
[----:B-----5:R-:W-:Y:S02]  /*4050*/  IMAD.MOV.U32 R7, RZ, RZ, R10 ;  /* 0x000000ffff077224 */ /* 0x020fe400078e000a */
[----:B-1----:R-:W-:-:S08]  /*4060*/  FMUL.FTZ R3, R32, c[0x0][0x320] ;  /* 0x0000c80020037a20 */ /* 0x002fd00000410000 */
[----:B------:R-:W-:Y:S01]  /*4070*/  @P0 SHF.R.U32.HI R7, RZ, c[0x0][0x2cc], R6 ;  /* 0x0000b300ff070a19 */ /* 0x000fe20000011606 */
[----:B------:R1:W1:Y:S01]  /*4080*/  MUFU.TANH R17, R3 ;  /* 0x0000000300117308 */ /* 0x0002620000002400 */
[----:B------:R-:W-:-:S03]  /*4090*/  PLOP3.LUT P0, PT, PT, PT, UP1, 0x40, 0x0 ;  /* 0x000000000000781c */ /* 0x000fc60003f0e818 */
[----:B------:R-:W5:Y:S01]  /*40a0*/  SHFL.IDX PT, R6, R7, RZ, 0x1c1f ;  /* 0x001c1fff07067589 */ /* 0x000f6200000e0000 */
[----:B-1----:R-:W-:-:S04]  /*40b0*/  FMUL.FTZ R3, R33, c[0x0][0x320] ;  /* 0x0000c80021037a20 */ /* 0x002fc80000410000 */
[----:B------:R1:W1:Y:S02]  /*40c0*/  MUFU.TANH R16, R3 ;  /* 0x0000000300107308 */ /* 0x0002640000002400 */
[----:B-1----:R-:W-:-:S06]  /*40d0*/  FMUL.FTZ R3, R48, c[0x0][0x320] ;  /* 0x0000c80030037a20 */ /* 0x002fcc0000410000 */
[----:B------:R1:W1:Y:S02]  /*40e0*/  MUFU.TANH R15, R3 ;  /* 0x00000003000f7308 */ /* 0x0002640000002400 */
[----:B-1----:R-:W-:-:S06]  /*40f0*/  FMUL.FTZ R3, R49, c[0x0][0x320] ;  /* 0x0000c80031037a20 */ /* 0x002fcc0000410000 */
[----:B------:R1:W1:Y:S02]  /*4100*/  MUFU.TANH R14, R3 ;  /* 0x00000003000e7308 */ /* 0x0002640000002400 */
[----:B-1----:R-:W-:Y:S01]  /*4110*/  LOP3.LUT R3, R5, 0x7ffffffc, RZ, 0xc0, !PT ;  /* 0x7ffffffc05037812 */ /* 0x002fe200078ec0ff */
[----:B------:R-:W-:-:S04]  /*4120*/  FMUL.FTZ R5, R41, c[0x0][0x320] ;  /* 0x0000c80029057a20 */ /* 0x000fc80000410000 */
[----:B------:R-:W-:Y:S01]  /*4130*/  IMAD.IADD R0, R0, 0x1, -R3 ;  /* 0x0000000100007824 */ /* 0x000fe200078e0a03 */
[----:B------:R1:W1:Y:S01]  /*4140*/  MUFU.TANH R13, R5 ;  /* 0x00000005000d7308 */ /* 0x0002620000002400 */
[----:B------:R-:W-:Y:S02]  /*4150*/  FMUL.FTZ R3, R40, c[0x0][0x320] ;  /* 0x0000c80028037a20 */ /* 0x000fe40000410000 */
[----:B------:R-:W-:-:S05]  /*4160*/  IMAD.SHL.U32 R32, R0, 0x2, RZ ;  /* 0x0000000200207824 */ /* 0x000fca00078e00ff */
[----:B------:R3:W-:Y:S01]  /*4170*/  STL [R1+0x8], R32 ;  /* 0x0000082001007387 */ /* 0x0007e20000100800 */
[----:B--2---:R-:W-:Y:S01]  /*4180*/  IADD3 R10, -R32, UR8, -R112 ;  /* 0x00000008200a7c10 */ /* 0x004fe2000fffe970 */
[----:B------:R2:W2:Y:S01]  /*4190*/  MUFU.TANH R12, R3 ;  /* 0x00000003000c7308 */ /* 0x0004a20000002400 */
[----:B-1----:R-:W-:Y:S01]  /*41a0*/  MOV R5, UR21 ;  /* 0x0000001500057c02 */ /* 0x002fe20008000f00 */
[----:B------:R-:W-:Y:S02]  /*41b0*/  ULDC UR21, c[0x0][0x324] ;  /* 0x0000c90000157ab9 */ /* 0x000fe40000000800 */
[----:B------:R-:W-:Y:S01]  /*41c0*/  ULOP3.LUT UR21, URZ, UR21, URZ, 0x33, !UPT ;  /* 0x000000153f157292 */ /* 0x000fe2000f8e333f */
[----:B------:R-:W-:-:S04]  /*41d0*/  IADD3 R0, R5, -UR12, -R32 ;  /* 0x8000000c05007c10 */ /* 0x000fc8000fffe820 */
[C---:B------:R-:W-:Y:S02]  /*41e0*/  IADD3 R9, R0.reuse, c[0x0][0x328], RZ ;  /* 0x0000ca0000097a10 */ /* 0x040fe40007ffe0ff */
[----:B------:R-:W-:Y:S01]  /*41f0*/  IADD3 R11, R0, UR21, RZ ;  /* 0x00000015000b7c10 */ /* 0x000fe2000fffe0ff */
[----:B------:R-:W-:Y:S01]  /*4200*/  IMAD.IADD R0, R113, 0x1, R114 ;  /* 0x0000000171007824 */ /* 0x000fe200078e0272 */
[-C--:B-----5:R-:W-:Y:S02]  /*4210*/  IADD3 R5, R9, R6.reuse, RZ ;  /* 0x0000000609057210 */ /* 0x0a0fe40007ffe0ff */
[----:B--2---:R-:W-:Y:S02]  /*4220*/  IADD3 R3, R11, R6, RZ ;  /* 0x000000060b037210 */ /* 0x004fe40007ffe0ff */
[----:B------:R-:W-:Y:S01]  /*4230*/  IMNMX R5, R5, R10, PT ;  /* 0x0000000a05057217 */ /* 0x000fe20003800200 */
        /* <DEDUP_REMOVED lines=13> */
.L_x_1059:
[----:B------:R-:W-:-:S04]  /*4310*/  MOV R8, 0x1 ;  /* 0x0000000100087802 */ /* 0x000fc80000000f00 */
[----:B------:R-:W-:-:S13]  /*4320*/  ISETP.NE.AND P0, PT, R8, c[0x0][0x32c], PT ;  /* 0x0000cb0008007a0c */ /* 0x000fda0003f05270 */
[----:B------:R-:W-:-:S05]  /*4330*/  @P0 IMAD.HI.U32 R8, R6, c[0x0][0x330], RZ ;  /* 0x0000cc0006080a27 */ /* 0x000fca00078e00ff */
[----:B------:R-:W-:Y:S02]  /*4340*/  @P0 SHF.R.U32.HI R6, RZ, c[0x0][0x334], R8 ;  /* 0x0000cd00ff060a19 */ /* 0x000fe40000011608 */
.L_x_1060:
[----:B------:R-:W-:Y:S05]  /*4350*/  BSYNC B0 ;  /* 0x0000000000007941 */ /* 0x000fea0003800000 */
.L_x_1058:
[----:B------:R-:W-:-:S04]  /*4360*/  IMAD R6, R6, c[0x0][0x32c], -R112 ;  /* 0x0000cb0006067a24 */ /* 0x000fc800078e0a70 */
[----:B------:R-:W-:-:S05]  /*4370*/  IMAD.IADD R6, R6, 0x1, -R32 ;  /* 0x0000000106067824 */ /* 0x000fca00078e0a20 */
[----:B------:R-:W-:Y:S02]  /*4380*/  IADD3 R8, R6, c[0x0][0x32c], RZ ;  /* 0x0000cb0006087a10 */ /* 0x000fe40007ffe0ff */
[----:B------:R-:W-:Y:S02]  /*4390*/  IMNMX R3, R3, R6, !PT ;  /* 0x0000000603037217 */ /* 0x000fe40007800200 */
[----:B------:R-:W-:Y:S02]  /*43a0*/  IMNMX R5, R5, R8, PT ;  /* 0x0000000805057217 */ /* 0x000fe40003800200 */
.L_x_1057:
[----:B---34-:R-:W-:Y:S01]  /*43b0*/  ISETP.LT.AND P1, PT, RZ, UR22, PT ;  /* 0x00000016ff007c0c */ /* 0x018fe2000bf21270 */
[----:B------:R-:W1:Y:S03]  /*43c0*/  SHFL.IDX PT, R6, R7, 0x1, 0x1c1f ;  /* 0x003c1f0007067f89 */ /* 0x000e6600000e0000 */
        /* <DEDUP_REMOVED lines=46> */
[----:B------:R-:W-:-:S03]  /*46b0*/  FMUL.FTZ R3, R95, c[0x0][0x320] ;  /* 0x0000c8005f037a20 */ /* 0x000fc60000410000 */
[----:B------:R-:W-:Y:S01]  /*46c0*/  ISETP.LT.OR P0, PT, R5, 0x3a, P0 ;  /* 0x0000003a0500780c */ /* 0x000fe20000701670 */
[----:B------:R2:W3:Y:S03]  /*46d0*/  MUFU.TANH R25, R3 ;  /* 0x0000000300197308 */ /* 0x0004e60000002400 */
[----:B------:R-:W-:Y:S02]  /*46e0*/  FSEL R5, R14, -INF , !P0 ;  /* 0xff8000000e057808 */ /* 0x000fe40004000000 */
[----:B------:R-:W-:-:S03]  /*46f0*/  PLOP3.LUT P0, PT, PT, PT, UP1, 0x40, 0x0 ;  /* 0x000000000000781c */ /* 0x000fc60003f0e818 */
[----:B------:R1:W-:Y:S01]  /*4700*/  STL [R1+0x10], R5 ;  /* 0x0000100501007387 */ /* 0x0003e20000100800 */
[----:B--2---:R-:W-:-:S04]  /*4710*/  FMUL.FTZ R3, R42, c[0x0][0x320] ;  /* 0x0000c8002a037a20 */ /* 0x004fc80000410000 */
[----:B------:R2:W4:Y:S01]  /*4720*/  MUFU.TANH R23, R3 ;  /* 0x0000000300177308 */ /* 0x0005220000002400 */
[----:B-1----:R-:W-:Y:S02]  /*4730*/  IMAD.IADD R5, R9, 0x1, R6 ;  /* 0x0000000109057824 */ /* 0x002fe400078e0206 */
[----:B--2---:R-:W-:-:S03]  /*4740*/  FMUL.FTZ R3, R43, c[0x0][0x320] ;  /* 0x0000c8002b037a20 */ /* 0x004fc60000410000 */
        /* <DEDUP_REMOVED lines=40> */
.L_x_1063:
[----:B------:R-:W-:-:S04]  /*49d0*/  MOV R7, 0x1 ;  /* 0x0000000100077802 */ /* 0x000fc80000000f00 */
[----:B------:R-:W-:-:S13]  /*49e0*/  ISETP.NE.AND P0, PT, R7, c[0x0][0x32c], PT ;  /* 0x0000cb0007007a0c */ /* 0x000fda0003f05270 */
[----:B------:R-:W-:-:S05]  /*49f0*/  @P0 IMAD.HI.U32 R7, R6, c[0x0][0x330], RZ ;  /* 0x0000cc0006070a27 */ /* 0x000fca00078e00ff */
[----:B------:R-:W-:Y:S02]  /*4a00*/  @P0 SHF.R.U32.HI R6, RZ, c[0x0][0x334], R7 ;  /* 0x0000cd00ff060a19 */ /* 0x000fe40000011607 */
.L_x_1064:
[----:B------:R-:W-:Y:S05]  /*4a10*/  BSYNC B0 ;  /* 0x0000000000007941 */ /* 0x000fea0003800000 */
.L_x_1062:
[----:B------:R-:W-:-:S04]  /*4a20*/  IMAD R6, R6, c[0x0][0x32c], -R112 ;  /* 0x0000cb0006067a24 */ /* 0x000fc800078e0a70 */
[----:B------:R-:W-:-:S05]  /*4a30*/  IMAD.IADD R6, R6, 0x1, -R32 ;  /* 0x0000000106067824 */ /* 0x000fca00078e0a20 */
[----:B------:R-:W-:Y:S02]  /*4a40*/  IADD3 R7, R6, c[0x0][0x32c], RZ ;  /* 0x0000cb0006077a10 */ /* 0x000fe40007ffe0ff */
[----:B------:R-:W-:Y:S02]  /*4a50*/  IMNMX R3, R3, R6, !PT ;  /* 0x0000000603037217 */ /* 0x000fe40007800200 */
[----:B------:R-:W-:Y:S02]  /*4a60*/  IMNMX R5, R5, R7, PT ;  /* 0x0000000705057217 */ /* 0x000fe40003800200 */
.L_x_1061:
[----:B--234-:R-:W-:Y:S01]  /*4a70*/  STL [R1+0x30], R219 ;  /* 0x000030db01007387 */ /* 0x01cfe20000100800 */
[----:B------:R-:W-:Y:S02]  /*4a80*/  ISETP.GT.AND P0, PT, R3, 0x1, P1 ;  /* 0x000000010300780c */ /* 0x000fe40000f04270 */
[----:B------:R-:W-:Y:S01]  /*4a90*/  FMNMX.FTZ R132, R26, R27, !PT ;  /* 0x0000001b1a847209 */ /* 0x000fe20007810000 */
[----:B------:R1:W-:Y:S01]  /*4aa0*/  STL [R1+0x2c], R218 ;  /* 0x00002cda01007387 */ /* 0x0003e20000100800 */
[----:B------:R-:W-:Y:S01]  /*4ab0*/  IMAD.SHL.U32 R213, R0, 0x2, RZ ;  /* 0x0000000200d57824 */ /* 0x000fe200078e00ff */
[----:B------:R-:W-:-:S02]  /*4ac0*/  @UP2 USHF.L.U32 UR27, UR27, 0x7, URZ ;  /* 0x000000071b1b2899 */ /* 0x000fc4000800063f */
[----:B------:R-:W-:Y:S01]  /*4ad0*/  ULDC.64 UR4, c[0x0][0x2c8] ;  /* 0x0000b20000047ab9 */ /* 0x000fe20000000a00 */
        /* <DEDUP_REMOVED lines=9> */
[----:B------:R-:W-:-:S02]  /*4b70*/  FMNMX.FTZ R132, R29, R132, !PT ;  /* 0x000000841d847209 */ /* 0x000fc40007810000 */
[----:B------:R-:W-:Y:S01]  /*4b80*/  ISETP.LT.OR P0, PT, R5, 0x9, P0 ;  /* 0x000000090500780c */ /* 0x000fe20000701670 */
[----:B------:R-:W-:Y:S01]  /*4b90*/  LDSM.16.MT88.4 R40, [R213+0x100] ;  /* 0x00010000d528783b */ /* 0x000fe20000004200 */
[----:B------:R-:W-:Y:S02]  /*4ba0*/  FMNMX.FTZ R132, R72, R132, !PT ;  /* 0x0000008448847209 */ /* 0x000fe40007810000 */
[----:B------:R-:W-:Y:S01]  /*4bb0*/  FSEL R15, R15, -INF , !P0 ;  /* 0xff8000000f0f7808 */ /* 0x000fe20004000000 */
[----:B------:R-:W-:Y:S01]  /*4bc0*/  LDSM.16.MT88.4 R36, [R215+0x2100] ;  /* 0x00210000d724783b */ /* 0x000fe20000004200 */
[----:B------:R-:W-:Y:S02]  /*4bd0*/  ISETP.GT.AND P0, PT, R3, 0x9, P1 ;  /* 0x000000090300780c */ /* 0x000fe40000f04270 */
[----:B------:R-:W-:Y:S01]  /*4be0*/  FMNMX.FTZ R132, R74, R132, !PT ;  /* 0x000000844a847209 */ /* 0x000fe20007810000 */
[----:B------:R-:W-:Y:S01]  /*4bf0*/  LDSM.16.MT88.4 R52, [R213+0x4100] ;  /* 0x00410000d534783b */ /* 0x000fe20000004200 */
[----:B------:R-:W-:-:S02]  /*4c00*/  ISETP.LT.OR P0, PT, R5, 0xa, P0 ;  /* 0x0000000a0500780c */ /* 0x000fc40000701670 */
[----:B------:R-:W-:Y:S01]  /*4c10*/  FMNMX.FTZ R132, R73, R132, !PT ;  /* 0x0000008449847209 */ /* 0x000fe20007810000 */
[----:B------:R-:W-:Y:S01]  /*4c20*/  LDSM.16.MT88.4 R48, [R214+0x4100] ;  /* 0x00410000d630783b */ /* 0x000fe20000004200 */
[----:B------:R-:W-:Y:S02]  /*4c30*/  FSEL R24, R14, -INF , !P0 ;  /* 0xff8000000e187808 */ /* 0x000fe40004000000 */
[----:B------:R-:W-:Y:S02]  /*4c40*/  ISETP.GT.AND P0, PT, R3, 0x10, P1 ;  /* 0x000000100300780c */ /* 0x000fe40000f04270 */
[----:B------:R-:W-:Y:S02]  /*4c50*/  FMNMX.FTZ R132, R75, R132, !PT ;  /* 0x000000844b847209 */ /* 0x000fe40007810000 */
[----:B------:R-:W-:Y:S02]  /*4c60*/  ISETP.LT.OR P0, PT, R5, 0x11, P0 ;  /* 0x000000110500780c */ /* 0x000fe40000701670 */
[----:B------:R-:W-:-:S02]  /*4c70*/  FMNMX.FTZ R132, R165, R132, !PT ;  /* 0x00000084a5847209 */ /* 0x000fc40007810000 */
[----:B------:R-:W-:Y:S02]  /*4c80*/  FSEL R57, R18, -INF , !P0 ;  /* 0xff80000012397808 */ /* 0x000fe40004000000 */
[----:B------:R-:W-:Y:S02]  /*4c90*/  ISETP.GT.AND P0, PT, R3, 0x11, P1 ;  /* 0x000000110300780c */ /* 0x000fe40000f04270 */
[----:B------:R-:W-:Y:S02]  /*4ca0*/  FMNMX.FTZ R132, R166, R132, !PT ;  /* 0x00000084a6847209 */ /* 0x000fe40007810000 */
[----:B------:R-:W-:Y:S02]  /*4cb0*/  ISETP.LT.OR P0, PT, R5, 0x12, P0 ;  /* 0x000000120500780c */ /* 0x000fe40000701670 */
[----:B------:R-:W-:Y:S02]  /*4cc0*/  FMNMX.FTZ R132, R167, R132, !PT ;  /* 0x00000084a7847209 */ /* 0x000fe40007810000 */
        /* <DEDUP_REMOVED lines=12> */
[----:B------:R-:W-:-:S02]  /*4d90*/  LEA R216, R2, R213, 0x1 ;  /* 0x000000d502d87211 */ /* 0x000fc400078e08ff */
        /* <DEDUP_REMOVED lines=56> */
[----:B------:R2:W3:Y:S01]  /*5120*/  MUFU.EX2 R32, R5 ;  /* 0x0000000500207308 */ /* 0x0004e20000000800 */
[----:B-1----:R-:W-:-:S04]  /*5130*/  FMNMX.FTZ R3, R6, R3, !PT ;  /* 0x0000000306037209 */ /* 0x002fc80007810000 */
[C---:B------:R-:W-:Y:S01]  /*5140*/  FSETP.NEU.FTZ.AND P0, PT, R3.reuse, -INF , PT ;  /* 0xff8000000300780b */ /* 0x040fe20003f1d000 */
[----:B------:R-:W-:Y:S02]  /*5150*/  FMUL.FTZ R8, R3, c[0x0][0x2d0] ;  /* 0x0000b40003087a20 */ /* 0x000fe40000410000 */
[----:B--2---:R-:W-:-:S03]  /*5160*/  FFMA.FTZ R5, R27, c[0x0][0x2d0], -R9 ;  /* 0x0000b4001b057a23 */ /* 0x004fc60000010809 */
[----:B------:R-:W-:Y:S01]  /*5170*/  FSEL R8, R8, RZ, P0 ;  /* 0x000000ff08087208 */ /* 0x000fe20000000000 */
[----:B---3--:R-:W-:Y:S01]  /*5180*/  IMAD.MOV.U32 R2, RZ, RZ, R32 ;  /* 0x000000ffff027224 */ /* 0x008fe200078e0020 */
[----:B------:R1:W2:Y:S01]  /*5190*/  MUFU.EX2 R171, R5 ;  /* 0x0000000500ab7308 */ /* 0x0002a20000000800 */
[----:B------:R-:W-:Y:S02]  /*51a0*/  LDSM.16.MT88.4 R32, [R213+0x2100] ;  /* 0x00210000d520783b */ /* 0x000fe40000004200 */
[----:B------:R-:W-:Y:S02]  /*51b0*/  FFMA.FTZ R0, R11, c[0x0][0x2d0], -R8 ;  /* 0x0000b4000b007a23 */ /* 0x000fe40000010808 */
[----:B-1----:R-:W-:Y:S01]  /*51c0*/  FFMA.FTZ R5, R28, c[0x0][0x2d0], -R9 ;  /* 0x0000b4001c057a23 */ /* 0x002fe20000010809 */
[----:B--2---:R-:W-:-:S03]  /*51d0*/  F2FP.BF16.PACK_AB R4, R171, R2 ;  /* 0x00000002ab04723e */ /* 0x004fc600000010ff */
[----:B------:R1:W-:Y:S02]  /*51e0*/  MUFU.EX2 R212, R5 ;  /* 0x0000000500d47308 */ /* 0x0003e40000000800 */
[----:B-1----:R-:W-:Y:S02]  /*51f0*/  FFMA.FTZ R5, R29, c[0x0][0x2d0], -R9 ;  /* 0x0000b4001d057a23 */ /* 0x002fe40000010809 */
[----:B------:R-:W-:Y:S04]  /*5200*/  LDSM.16.MT88.4 R28, [R214+0x2100] ;  /* 0x00210000d61c783b */ /* 0x000fe80000004200 */
[----:B------:R1:W2:Y:S02]  /*5210*/  MUFU.EX2 R219, R5 ;  /* 0x0000000500db7308 */ /* 0x0002a40000000800 */
[----:B-1----:R-:W-:Y:S01]  /*5220*/  FFMA.FTZ R5, R10, c[0x0][0x2d0], -R8 ;  /* 0x0000b4000a057a23 */ /* 0x002fe20000010808 */
[----:B--2---:R-:W-:-:S05]  /*5230*/  F2FP.BF16.PACK_AB R6, R219, R212 ;  /* 0x000000d4db06723e */ /* 0x004fca00000010ff */
[----:B------:R1:W-:Y:S08]  /*5240*/  MUFU.EX2 R10, R0 ;  /* 0x00000000000a7308 */ /* 0x0003f00000000800 */
[----:B------:R-:W2:Y:S01]  /*5250*/  MUFU.EX2 R191, R5 ;  /* 0x0000000500bf7308 */ /* 0x000ea20000000800 */
[--C-:B-1----:R-:W-:Y:S02]  /*5260*/  FFMA.FTZ R0, R15, c[0x0][0x2d0], -R8.reuse ;  /* 0x0000b4000f007a23 */ /* 0x102fe40000010808 */
[----:B------:R-:W1:Y:S05]  /*5270*/  LDSM.16.MT88.4 R12, [R215+0x100] ;  /* 0x00010000d70c783b */ /* 0x000e6a0000004200 */
[----:B------:R3:W-:Y:S01]  /*5280*/  MUFU.EX2 R183, R0 ;  /* 0x0000000000b77308 */ /* 0x0007e20000000800 */
[----:B--2---:R-:W-:Y:S01]  /*5290*/  F2FP.BF16.PACK_AB R5, R10, R191 ;  /* 0x000000bf0a05723e */ /* 0x004fe200000010ff */
[----:B---3--:R-:W-:-:S02]  /*52a0*/  FFMA.FTZ R0, R24, c[0x0][0x2d0], -R8 ;  /* 0x0000b40018007a23 */ /* 0x008fc40000010808 */
[----:B------:R-:W2:Y:S04]  /*52b0*/  LDSM.16.MT88.4 R24, [R216+0x2100] ;  /* 0x00210000d818783b */ /* 0x000ea80000004200 */
[----:B------:R-:W3:Y:S02]  /*52c0*/  MUFU.EX2 R179, R0 ;  /* 0x0000000000b37308 */ /* 0x000ee40000000800 */
[----:B---3--:R-:W-:Y:S01]  /*52d0*/  F2FP.BF16.PACK_AB R7, R179, R183 ;  /* 0x000000b7b307723e */ /* 0x008fe200000010ff */
[----:B------:R-:W-:-:S05]  /*52e0*/  FFMA.FTZ R0, R72, c[0x0][0x2d0], -R9 ;  /* 0x0000b40048007a23 */ /* 0x000fca0000010809 */
[----:B------:R3:W-:Y:S01]  /*52f0*/  MUFU.EX2 R217, R0 ;  /* 0x0000000000d97308 */ /* 0x0007e20000000800 */
[C---:B-1----:R-:W-:Y:S08]  /*5300*/  HMMA.16816.F32.BF16 R100, R4.reuse, R12, RZ ;  /* 0x0000000c0464723c */ /* 0x042ff000000418ff */
[----:B------:R-:W-:Y:S01]  /*5310*/  HMMA.16816.F32.BF16 R80, R4, R14, RZ ;  /* 0x0000000e0450723c */ /* 0x000fe200000418ff */
[----:B------:R-:W1:Y:S01]  /*5320*/  LDSM.16.MT88.4 R12, [R215+0x4100] ;  /* 0x00410000d70c783b */ /* 0x000e620000004200 */
[----:B---3--:R-:W-:-:S06]  /*5330*/  FFMA.FTZ R0, R74, c[0x0][0x2d0], -R9 ;  /* 0x0000b4004a007a23 */ /* 0x008fcc0000010809 */
[C---:B------:R-:W-:Y:S01]  /*5340*/  HMMA.16816.F32.BF16 R108, R4.reuse, R20, RZ ;  /* 0x00000014046c723c */ /* 0x040fe200000418ff */
[----:B------:R3:W4:Y:S07]  /*5350*/  MUFU.EX2 R168, R0 ;  /* 0x0000000000a87308 */ /* 0x00072e0000000800 */
[C---:B------:R-:W-:Y:S01]  /*5360*/  HMMA.16816.F32.BF16 R84, R4.reuse, R22, RZ ;  /* 0x000000160454723c */ /* 0x040fe200000418ff */
[----:B------:R-:W-:Y:S07]  /*5370*/  LDSM.16.MT88.4 R20, [R216+0x6100] ;  /* 0x00610000d814783b */ /* 0x000fee0000004200 */
[----:B------:R-:W-:Y:S01]  /*5380*/  HMMA.16816.F32.BF16 R104, R4, R16, RZ ;  /* 0x000000100468723c */ /* 0x000fe200000418ff */
[----:B---3--:R-:W-:-:S04]  /*5390*/  FFMA.FTZ R0, R73, c[0x0][0x2d0], -R9 ;  /* 0x0000b40049007a23 */ /* 0x008fc80000010809 */
[----:B------:R3:W-:Y:S03]  /*53a0*/  MUFU.EX2 R170, R0 ;  /* 0x0000000000aa7308 */ /* 0x0007e60000000800 */
[C---:B------:R-:W-:Y:S01]  /*53b0*/  HMMA.16816.F32.BF16 R120, R4.reuse, R18, RZ ;  /* 0x000000120478723c */ /* 0x040fe200000418ff */
[----:B------:R-:W4:Y:S07]  /*53c0*/  LDSM.16.MT88.4 R16, [R213+0x6100] ;  /* 0x00610000d510783b */ /* 0x000f2e0000004200 */
[----:B--2---:R-:W-:Y:S01]  /*53d0*/  HMMA.16816.F32.BF16 R96, R4, R24, RZ ;  /* 0x000000180460723c */ /* 0x004fe200000418ff */
[----:B---3--:R-:W-:-:S07]  /*53e0*/  FFMA.FTZ R0, R75, c[0x0][0x2d0], -R9 ;  /* 0x0000b4004b007a23 */ /* 0x008fce0000010809 */
[C---:B------:R-:W-:Y:S01]  /*53f0*/  HMMA.16816.F32.BF16 R64, R4.reuse, R26, RZ ;  /* 0x0000001a0440723c */ /* 0x040fe200000418ff */
[----:B------:R-:W2:Y:S01]  /*5400*/  LDSM.16.MT88.4 R24, [R214+0x6100] ;  /* 0x00610000d618783b */ /* 0x000ea20000004200 */
[----:B------:R3:W2:Y:S06]  /*5410*/  MUFU.EX2 R181, R0 ;  /* 0x0000000000b57308 */ /* 0x0006ac0000000800 */
[C---:B-1----:R-:W-:Y:S08]  /*5420*/  HMMA.16816.F32.BF16 R140, R4.reuse, R12, RZ ;  /* 0x0000000c048c723c */ /* 0x042ff000000418ff */
[----:B------:R-:W-:Y:S01]  /*5430*/  HMMA.16816.F32.BF16 R136, R4, R14, RZ ;  /* 0x0000000e0488723c */ /* 0x000fe200000418ff */
[----:B------:R-:W1:Y:S01]  /*5440*/  LDSM.16.MT88.4 R12, [R215+0x6100] ;  /* 0x00610000d70c783b */ /* 0x000e620000004200 */
[----:B---3--:R-:W-:-:S04]  /*5450*/  FFMA.FTZ R0, R57, c[0x0][0x2d0], -R8 ;  /* 0x0000b40039007a23 */ /* 0x008fc80000010808 */
[----:B------:R3:W-:Y:S02]  /*5460*/  MUFU.EX2 R11, R0 ;  /* 0x00000000000b7308 */ /* 0x0007e40000000800 */
[C---:B------:R-:W-:Y:S08]  /*5470*/  HMMA.16816.F32.BF16 R60, R4.reuse, R32, RZ ;  /* 0x00000020043c723c */ /* 0x040ff000000418ff */
[----:B------:R-:W-:Y:S01]  /*5480*/  HMMA.16816.F32.BF16 R76, R4, R34, RZ ;  /* 0x00000022044c723c */ /* 0x000fe200000418ff */
[----:B------:R-:W1:Y:S01]  /*5490*/  LDSM.16.MT88.4 R32, [R213+0x900] ;  /* 0x00090000d520783b */ /* 0x000e620000004200 */
[----:B---3--:R-:W-:-:S06]  /*54a0*/  FFMA.FTZ R0, R56, c[0x0][0x2d0], -R8 ;  /* 0x0000b40038007a23 */ /* 0x008fcc0000010808 */
[C---:B------:R-:W-:Y:S01]  /*54b0*/  HMMA.16816.F32.BF16 R112, R4.reuse, R40, RZ ;  /* 0x000000280470723c */ /* 0x040fe200000418ff */
[----:B------:R3:W1:Y:S07]  /*54c0*/  MUFU.EX2 R180, R0 ;  /* 0x0000000000b47308 */ /* 0x00066e0000000800 */
[C---:B------:R-:W-:Y:S08]  /*54d0*/  HMMA.16816.F32.BF16 R92, R4.reuse, R36, RZ ;  /* 0x00000024045c723c */ /* 0x040ff000000418ff */
[----:B------:R-:W-:Y:S01]  /*54e0*/  HMMA.16816.F32.BF16 R116, R4, R38, RZ ;  /* 0x000000260474723c */ /* 0x000fe200000418ff */
[----:B---3--:R-:W-:-:S04]  /*54f0*/  FFMA.FTZ R0, R58, c[0x0][0x2d0], -R8 ;  /* 0x0000b4003a007a23 */ /* 0x008fc80000010808 */
[----:B------:R3:W-:Y:S03]  /*5500*/  MUFU.EX2 R182, R0 ;  /* 0x0000000000b67308 */ /* 0x0007e60000000800 */
[C---:B------:R-:W-:Y:S08]  /*5510*/  HMMA.16816.F32.BF16 R124, R4.reuse, R42, RZ ;  /* 0x0000002a047c723c */ /* 0x040ff000000418ff */
[----:B------:R-:W-:Y:S01]  /*5520*/  HMMA.16816.F32.BF16 R88, R4, R52, RZ ;  /* 0x000000340458723c */ /* 0x000fe200000418ff */
[----:B---3--:R-:W-:-:S07]  /*5530*/  FFMA.FTZ R0, R59, c[0x0][0x2d0], -R8 ;  /* 0x0000b4003b007a23 */ /* 0x008fce0000010808 */
[C---:B------:R-:W-:Y:S01]  /*5540*/  HMMA.16816.F32.BF16 R36, R4.reuse, R48, RZ ;  /* 0x000000300424723c */ /* 0x040fe200000418ff */
[----:B------:R-:W3:Y:S07]  /*5550*/  MUFU.EX2 R176, R0 ;  /* 0x0000000000b07308 */ /* 0x000eee0000000800 */
        /* <DEDUP_REMOVED lines=10> */
[C---:B--2---:R-:W-:Y:S08]  /*5600*/  HMMA.16816.F32.BF16 R152, R4.reuse, R24, RZ ;  /* 0x000000180498723c */ /* 0x044ff000000418ff */
[C---:B------:R-:W-:Y:S08]  /*5610*/  HMMA.16816.F32.BF16 R156, R4.reuse, R26, RZ ;  /* 0x0000001a049c723c */ /* 0x040ff000000418ff */
[C---:B------:R-:W-:Y:S08]  /*5620*/  HMMA.16816.F32.BF16 R160, R4.reuse, R20, RZ ;  /* 0x0000001404a0723c */ /* 0x040ff000000418ff */
[C---:B------:R-:W-:Y:S01]  /*5630*/  HMMA.16816.F32.BF16 R56, R4.reuse, R22, RZ ;  /* 0x000000160438723c */ /* 0x040fe200000418ff */
[----:B------:R-:W2:Y:S07]  /*5640*/  LDSM.16.MT88.4 R20, [R216+0x900] ;  /* 0x00090000d814783b */ /* 0x000eae0000004200 */
[C---:B-1----:R-:W-:Y:S08]  /*5650*/  HMMA.16816.F32.BF16 R184, R4.reuse, R12, RZ ;  /* 0x0000000c04b8723c */ /* 0x042ff000000418ff */
[----:B------:R-:W-:Y:S01]  /*5660*/  HMMA.16816.F32.BF16 R192, R4, R14, RZ ;  /* 0x0000000e04c0723c */ /* 0x000fe200000418ff */
[----:B------:R-:W1:Y:S06]  /*5670*/  LDSM.16.MT88.4 R12, [R213+0x2900] ;  /* 0x00290000d50c783b */ /* 0x000e6c0000004200 */
[----:B------:R-:W-:-:S02]  /*5680*/  F2FP.BF16.PACK_AB R4, R168, R217 ;  /* 0x000000d9a804723e */ /* 0x000fc400000010ff */
[----:B------:R-:W-:Y:S02]  /*5690*/  F2FP.BF16.PACK_AB R6, R181, R170 ;  /* 0x000000aab506723e */ /* 0x000fe400000010ff */
[----:B------:R-:W-:Y:S02]  /*56a0*/  F2FP.BF16.PACK_AB R5, R180, R11 ;  /* 0x0000000bb405723e */ /* 0x000fe400000010ff */
[----:B---3--:R-:W-:-:S07]  /*56b0*/  F2FP.BF16.PACK_AB R7, R176, R182 ;  /* 0x000000b6b007723e */ /* 0x008fce00000010ff */
        /* <DEDUP_REMOVED lines=14> */
[----:B------:R-:W3:Y:S01]  /*57a0*/  LDSM.16.MT88.4 R24, [R214+0x2900] ;  /* 0x00290000d618783b */ /* 0x000ee20000004200 */
        /* <DEDUP_REMOVED lines=9> */
[----:B--2---:R-:W-:Y:S01]  /*5840*/  HMMA.16816.F32.BF16 R104, R4, R20, R104 ;  /* 0x000000140468723c */ /* 0x004fe20000041868 */
[----:B------:R-:W-:-:S02]  /*5850*/  IMAD.MOV.U32 R83, RZ, RZ, R113 ;  /* 0x000000ffff537224 */ /* 0x000fc400078e0071 */
[----:B------:R-:W-:Y:S02]  /*5860*/  IMAD.MOV.U32 R82, RZ, RZ, R112 ;  /* 0x000000ffff527224 */ /* 0x000fe400078e0070 */
[----:B------:R-:W-:Y:S02]  /*5870*/  IMAD.MOV.U32 R85, RZ, RZ, R181 ;  /* 0x000000ffff557224 */ /* 0x000fe400078e00b5 */
[----:B------:R-:W-:Y:S01]  /*5880*/  IMAD.MOV.U32 R80, RZ, RZ, R177 ;  /* 0x000000ffff507224 */ /* 0x000fe200078e00b1 */
[C---:B------:R-:W-:Y:S01]  /*5890*/  HMMA.16816.F32.BF16 R244, R4.reuse, R22, R120 ;  /* 0x0000001604f4723c */ /* 0x040fe20000041878 */
[----:B------:R-:W2:Y:S07]  /*58a0*/  LDSM.16.MT88.4 R20, [R213+0x4900] ;  /* 0x00490000d514783b */ /* 0x000eae0000004200 */
[C---:B------:R-:W-:Y:S01]  /*58b0*/  HMMA.16816.F32.BF16 R196, R4.reuse, R16, R100 ;  /* 0x0000001004c4723c */ /* 0x040fe20000041864 */
[----:B------:R-:W2:Y:S06]  /*58c0*/  LDSM.16.MT88.4 R16, [R214+0x4900] ;  /* 0x00490000d610783b */ /* 0x000eac0000004200 */
[----:B------:R-:W-:Y:S01]  /*58d0*/  IMAD.MOV.U32 R100, RZ, RZ, R175 ;  /* 0x000000ffff647224 */ /* 0x000fe200078e00af */
[----:B-1----:R-:W-:Y:S01]  /*58e0*/  HMMA.16816.F32.BF16 R112, R4, R12, R60 ;  /* 0x0000000c0470723c */ /* 0x002fe2000004183c */
[----:B------:R-:W-:Y:S01]  /*58f0*/  MOV R102, R179 ;  /* 0x000000b300667202 */ /* 0x000fe20000000f00 */
[----:B------:R-:W-:Y:S01]  /*5900*/  IMAD.MOV.U32 R101, RZ, RZ, R178 ;  /* 0x000000ffff657224 */ /* 0x000fe200078e00b2 */
[----:B------:R-:W-:-:S04]  /*5910*/  MOV R103, R168 ;  /* 0x000000a800677202 */ /* 0x000fc80000000f00 */
[----:B------:R-:W-:Y:S01]  /*5920*/  IMAD.MOV.U32 R61, RZ, RZ, R174 ;  /* 0x000000ffff3d7224 */ /* 0x000fe200078e00ae */
[----:B------:R-:W-:Y:S01]  /*5930*/  HMMA.16816.F32.BF16 R124, R4, R14, R76 ;  /* 0x0000000e047c723c */ /* 0x000fe2000004184c */
[----:B------:R-:W1:Y:S01]  /*5940*/  LDSM.16.MT88.4 R12, [R216+0x4900] ;  /* 0x00490000d80c783b */ /* 0x000e620000004200 */
[----:B------:R-:W-:Y:S01]  /*5950*/  MOV R62, R173 ;  /* 0x000000ad003e7202 */ /* 0x000fe20000000f00 */
[----:B------:R-:W-:-:S05]  /*5960*/  IMAD.MOV.U32 R63, RZ, RZ, R172 ;  /* 0x000000ffff3f7224 */ /* 0x000fca00078e00ac */
[C---:B---3--:R-:W-:Y:S08]  /*5970*/  HMMA.16816.F32.BF16 R120, R4.reuse, R24, R40 ;  /* 0x000000180478723c */ /* 0x048ff00000041828 */
[C---:B------:R-:W-:Y:S01]  /*5980*/  HMMA.16816.F32.BF16 R208, R4.reuse, R26, R68 ;  /* 0x0000001a04d0723c */ /* 0x040fe20000041844 */
[----:B------:R-:W3:Y:S07]  /*5990*/  LDSM.16.MT88.4 R24, [R215+0x4900] ;  /* 0x00490000d718783b */ /* 0x000eee0000004200 */
[C---:B------:R-:W-:Y:S08]  /*59a0*/  HMMA.16816.F32.BF16 R96, R4.reuse, R28, R96 ;  /* 0x0000001c0460723c */ /* 0x040ff00000041860 */
[C---:B----4-:R-:W-:Y:S08]  /*59b0*/  HMMA.16816.F32.BF16 R180, R4.reuse, R32, R92 ;  /* 0x0000002004b4723c */ /* 0x050ff0000004185c */
[C---:B--2---:R-:W-:Y:S08]  /*59c0*/  HMMA.16816.F32.BF16 R172, R4.reuse, R20, R88 ;  /* 0x0000001404ac723c */ /* 0x044ff00000041858 */
[----:B------:R-:W-:Y:S01]  /*59d0*/  HMMA.16816.F32.BF16 R92, R4, R18, R48 ;  /* 0x00000012045c723c */ /* 0x000fe20000041830 */
[----:B------:R-:W-:Y:S01]  /*59e0*/  IMAD.MOV.U32 R43, RZ, RZ, R96 ;  /* 0x000000ffff2b7224 */ /* 0x000fe200078e0060 */
[----:B------:R-:W-:Y:S01]  /*59f0*/  MOV R42, R97 ;  /* 0x00000061002a7202 */ /* 0x000fe20000000f00 */
[----:B------:R-:W-:-:S02]  /*5a00*/  IMAD.MOV.U32 R41, RZ, RZ, R98 ;  /* 0x000000ffff297224 */ /* 0x000fc400078e0062 */
[----:B------:R-:W-:Y:S02]  /*5a10*/  IMAD.MOV.U32 R40, RZ, RZ, R99 ;  /* 0x000000ffff287224 */ /* 0x000fe400078e0063 */
[----:B------:R-:W-:Y:S01]  /*5a20*/  MOV R19, R75 ;  /* 0x0000004b00137202 */ /* 0x000fe20000000f00 */
[----:B-1----:R-:W-:Y:S01]  /*5a30*/  HMMA.16816.F32.BF16 R88, R4, R12, R128 ;  /* 0x0000000c0458723c */ /* 0x002fe20000041880 */
[----:B------:R-:W-:-:S06]  /*5a40*/  IMAD.MOV.U32 R18, RZ, RZ, R248 ;  /* 0x000000ffff127224 */ /* 0x000fcc00078e00f8 */
[----:B------:R-:W-:Y:S01]  /*5a50*/  IMAD.MOV.U32 R128, RZ, RZ, R74 ;  /* 0x000000ffff807224 */ /* 0x000fe200078e004a */
[----:B------:R-:W-:Y:S01]  /*5a60*/  MOV R130, R72 ;  /* 0x0000004800827202 */ /* 0x000fe20000000f00 */
[----:B------:R-:W-:Y:S01]  /*5a70*/  IMAD.MOV.U32 R129, RZ, RZ, R73 ;  /* 0x000000ffff817224 */ /* 0x000fe200078e0049 */
[C---:B------:R-:W-:Y:S01]  /*5a80*/  HMMA.16816.F32.BF16 R204, R4.reuse, R30, R64 ;  /* 0x0000001e04cc723c */ /* 0x040fe20000041840 */
[----:B------:R-:W1:Y:S07]  /*5a90*/  LDSM.16.MT88.4 R28, [R213+0x6900] ;  /* 0x00690000d51c783b */ /* 0x000e6e0000004200 */
[C---:B------:R-:W-:Y:S01]  /*5aa0*/  HMMA.16816.F32.BF16 R72, R4.reuse, R14, R44 ;  /* 0x0000000e0448723c */ /* 0x040fe2000004182c */
[----:B------:R-:W2:Y:S06]  /*5ab0*/  LDSM.16.MT88.4 R12, [R216+0x6900] ;  /* 0x00690000d80c783b */ /* 0x000eac0000004200 */
        /* <DEDUP_REMOVED lines=13> */
[----:B------:R-:W2:Y:S01]  /*5b90*/  LDSM.16.MT88.4 R20, [R214+0x6900] ;  /* 0x00690000d614783b */ /* 0x000ea20000004200 */
[----:B------:R-:W-:Y:S01]  /*5ba0*/  MOV R16, R82 ;  /* 0x0000005200107202 */ /* 0x000fe20000000f00 */
[----:B------:R-:W-:Y:S01]  /*5bb0*/  IMAD.MOV.U32 R17, RZ, RZ, R83 ;  /* 0x000000ffff117224 */ /* 0x000fe200078e0053 */
[----:B------:R-:W-:Y:S01]  /*5bc0*/  MOV R39, R63 ;  /* 0x0000003f00277202 */ /* 0x000fe20000000f00 */
[----:B----4-:R-:W-:Y:S02]  /*5bd0*/  FFMA.FTZ R0, R166, c[0x0][0x2d0], -R9 ;  /* 0x0000b400a6007a23 */ /* 0x010fe40000010809 */
[----:B------:R-:W-:Y:S01]  /*5be0*/  IMAD.MOV.U32 R38, RZ, RZ, R62 ;  /* 0x000000ffff267224 */ /* 0x000fe200078e003e */
[----:B---3--:R-:W-:Y:S01]  /*5bf0*/  HMMA.16816.F32.BF16 R52, R4, R24, R140 ;  /* 0x000000180434723c */ /* 0x008fe2000004188c */
[----:B------:R3:W4:Y:S01]  /*5c00*/  MUFU.EX2 R46, R0 ;  /* 0x00000000002e7308 */ /* 0x0007220000000800 */
[----:B------:R-:W-:-:S05]  /*5c10*/  IMAD.MOV.U32 R37, RZ, RZ, R61 ;  /* 0x000000ffff257224 */ /* 0x000fca00078e003d */
[----:B------:R-:W-:Y:S01]  /*5c20*/  MOV R140, R18 ;  /* 0x00000012008c7202 */ /* 0x000fe20000000f00 */
[C---:B------:R-:W-:Y:S01]  /*5c30*/  HMMA.16816.F32.BF16 R80, R4.reuse, R26, R136 ;  /* 0x0000001a0450723c */ /* 0x040fe20000041888 */
[----:B------:R-:W2:Y:S01]  /*5c40*/  LDSM.16.MT88.4 R24, [R213+0x1100] ;  /* 0x00110000d518783b */ /* 0x000ea20000004200 */
[----:B------:R-:W-:Y:S01]  /*5c50*/  IMAD.MOV.U32 R141, RZ, RZ, R19 ;  /* 0x000000ffff8d7224 */ /* 0x000fe200078e0013 */
[----:B------:R-:W-:Y:S01]  /*5c60*/  MOV R143, R17 ;  /* 0x00000011008f7202 */ /* 0x000fe20000000f00 */
[----:B------:R-:W-:Y:S02]  /*5c70*/  IMAD.MOV.U32 R142, RZ, RZ, R16 ;  /* 0x000000ffff8e7224 */ /* 0x000fe400078e0010 */
[----:B------:R-:W-:Y:S01]  /*5c80*/  LDSM.16.MT88.4 R16, [R215+0x1100] ;  /* 0x00110000d710783b */ /* 0x000fe20000004200 */
[----:B------:R-:W-:Y:S01]  /*5c90*/  IMAD.MOV.U32 R136, RZ, RZ, R118 ;  /* 0x000000ffff887224 */ /* 0x000fe200078e0076 */
[----:B-1----:R-:W-:Y:S01]  /*5ca0*/  HMMA.16816.F32.BF16 R76, R4, R30, R148 ;  /* 0x0000001e044c723c */ /* 0x002fe20000041894 */
[----:B---3--:R-:W-:Y:S01]  /*5cb0*/  FFMA.FTZ R0, R167, c[0x0][0x2d0], -R9 ;  /* 0x0000b400a7007a23 */ /* 0x008fe20000010809 */
[----:B------:R-:W-:Y:S01]  /*5cc0*/  MOV R138, R42 ;  /* 0x0000002a008a7202 */ /* 0x000fe20000000f00 */
[----:B------:R-:W-:-:S02]  /*5cd0*/  IMAD.MOV.U32 R137, RZ, RZ, R43 ;  /* 0x000000ffff897224 */ /* 0x000fc400078e002b */
[----:B------:R1:W3:Y:S01]  /*5ce0*/  MUFU.EX2 R44, R0 ;  /* 0x00000000002c7308 */ /* 0x0002e20000000800 */
[----:B------:R-:W-:Y:S01]  /*5cf0*/  IMAD.MOV.U32 R118, RZ, RZ, R243 ;  /* 0x000000ffff767224 */ /* 0x000fe200078e00f3 */
[----:B------:R-:W-:Y:S01]  /*5d00*/  MOV R149, R128 ;  /* 0x0000008000957202 */ /* 0x000fe20000000f00 */
[C---:B--2---:R-:W-:Y:S01]  /*5d10*/  HMMA.16816.F32.BF16 R60, R4.reuse, R12, R160 ;  /* 0x0000000c043c723c */ /* 0x044fe200000418a0 */
        /* <DEDUP_REMOVED lines=12> */
[----:B---3--:R-:W-:Y:S01]  /*5de0*/  IMAD.MOV.U32 R161, RZ, RZ, R44 ;  /* 0x000000ffffa17224 */ /* 0x008fe200078e002c */
        /* <DEDUP_REMOVED lines=56> */
[----:B------:R-:W-:-:S05]  /*6170*/  UIADD3 UR22, UR22, -0x2, URZ ;  /* 0xfffffffe16167890 */ /* 0x000fca000fffe03f */
[----:B------:R-:W-:Y:S02]  /*6180*/  @UP2 UMOV UR27, UR29 ;  /* 0x0000001d001b2c82 */ /* 0x000fe40008000000 */
[----:B------:R-:W-:Y:S01]  /*6190*/  @UP2 USHF.R.U32.HI UR26, URZ, UR5, UR27 ;  /* 0x000000053f1a2299 */ /* 0x000fe2000801161b */
[----:B--2---:R-:W-:Y:S01]  /*61a0*/  F2FP.BF16.PACK_AB R7, R133, R134 ;  /* 0x000000868507723e */ /* 0x004fe200000010ff */
[----:B------:R-:W-:Y:S02]  /*61b0*/  IMAD.MOV.U32 R0, RZ, RZ, R118 ;  /* 0x000000ffff007224 */ /* 0x000fe400078e0076 */
[----:B------:R-:W-:Y:S02]  /*61c0*/  UIADD3 UR4, UR23, UR26, URZ ;  /* 0x0000001a17047290 */ /* 0x000fe4000fffe03f */
[----:B------:R-:W-:Y:S01]  /*61d0*/  FFMA.FTZ R0, R0, c[0x0][0x2d0], -R9 ;  /* 0x0000b40000007a23 */ /* 0x000fe20000010809 */
[----:B------:R-:W-:Y:S01]  /*61e0*/  ULDC UR23, c[0x0][0x328] ;  /* 0x0000ca0000177ab9 */ /* 0x000fe20000000800 */
[----:B------:R-:W-:Y:S01]  /*61f0*/  HMMA.16816.F32.BF16 R28, R4, R26, R148 ;  /* 0x0000001a041c723c */ /* 0x000fe20000041894 */
[----:B------:R-:W-:-:S07]  /*6200*/  UIADD3 UR23, UR4, UR23, URZ ;  /* 0x0000001704177290 */ /* 0x000fce000fffe03f */
        /* <DEDUP_REMOVED lines=282> */
[----:B------:R-:W-:-:S12]  /*73b0*/  UIADD3 UR26, UR4, -0x1, URZ ;  /* 0xffffffff041a7890 */ /* 0x000fd8000fffe03f */
[----:B------:R-:W-:Y:S05]  /*73c0*/  @P0 BRA `(.L_x_1066) ;  /* 0x000000a000000947 */ /* 0x000fea0003800000 */
[----:B------:R-:W-:Y:S02]  /*73d0*/  UMOV UR26, 0x1 ;  /* 0x00000001001a7882 */ /* 0x000fe40000000000 */
        /* <DEDUP_REMOVED lines=9> */
.L_x_1066:
[----:B------:R-:W-:Y:S02]  /*7470*/  UMOV UR5, 0x1 ;  /* 0x0000000100057882 */ /* 0x000fe40000000000 */
[----:B------:R-:W-:Y:S02]  /*7480*/  ULDC UR4, c[0x0][0x32c] ;  /* 0x0000cb0000047ab9 */ /* 0x000fe40000000800 */
[----:B------:R-:W-:-:S03]  /*7490*/  UISETP.NE.AND UP0, UPT, UR5, UR4, UPT ;  /* 0x000000040500728c */ /* 0x000fc6000bf05270 */
[----:B------:R-:W-:Y:S02]  /*74a0*/  ULDC.64 UR4, c[0x0][0x330] ;  /* 0x0000cc0000047ab9 */ /* 0x000fe40000000a00 */
[----:B------:R-:W-:-:S07]  /*74b0*/  UIMAD.WIDE.U32 UR28, UR26, UR4, URZ ;  /* 0x000000041a1c72a5 */ /* 0x000fce000f8e003f */
[----:B------:R-:W-:Y:S02]  /*74c0*/  @UP0 UMOV UR27, UR29 ;  /* 0x0000001d001b0c82 */ /* 0x000fe40008000000 */
[----:B------:R-:W-:Y:S02]  /*74d0*/  @UP0 USHF.R.U32.HI UR26, URZ, UR5, UR27 ;  /* 0x000000053f1a0299 */ /* 0x000fe4000801161b */
.L_x_1067:
[----:B------:R-:W-:Y:S02]  /*74e0*/  ULDC UR4, c[0x0][0x32c] ;  /* 0x0000cb0000047ab9 */ /* 0x000fe40000000800 */
[----:B------:R-:W-:-:S04]  /*74f0*/  UIMAD UR4, UR26, UR4, UR4 ;  /* 0x000000041a0472a4 */ /* 0x000fc8000f8e0204 */
[----:B------:R-:W-:-:S04]  /*7500*/  UISETP.LT.AND UP0, UPT, UR23, UR4, UPT ;  /* 0x000000041700728c */ /* 0x000fc8000bf01270 */
[----:B------:R-:W-:-:S04]  /*7510*/  USEL UR23, UR23, UR4, UP0 ;  /* 0x0000000417177287 */ /* 0x000fc80008000000 */
.L_x_1065:
        /* <DEDUP_REMOVED lines=22> */
[----:B------:R-:W-:Y:S02]  /*7680*/  IMAD.SHL.U32 R208, R5, 0x2, RZ ;  /* 0x0000000205d07824 */ /* 0x000fe400078e00ff */
        /* <DEDUP_REMOVED lines=10> */
.L_x_1079:
        /* <DEDUP_REMOVED lines=51> */
[C---:B---3--:R-:W-:Y:S05]  /*7a60*/  IADD3 R20, P0, R3.reuse, R5, RZ ;  /* 0x0000000503147210 */ /* 0x048fea0007f1e0ff */
        /* <DEDUP_REMOVED lines=22> */
.L_x_1069:
        /* <DEDUP_REMOVED lines=270> */
[----:B------:R-:W-:Y:S01]  /*8cb0*/  IMAD.MOV.U32 R0, RZ, RZ, c[0x0][0x2b8] ;  /* 0x0000ae00ff007624 */ /* 0x000fe200078e00ff */
[----:B------:R-:W-:Y:S01]  /*8cc0*/  IADD3 R16, -R205, 0x10, RZ ;  /* 0x00000010cd107810 */ /* 0x000fe20007ffe1ff */
[----:B------:R-:W-:Y:S01]  /*8cd0*/  ULEA UR5, UR22, UR11, 0x6 ;  /* 0x0000000b16057291 */ /* 0x000fe2000f8e303f */
[----:B------:R-:W-:Y:S01]  /*8ce0*/  LOP3.LUT R18, R18, 0xf, RZ, 0xc0, !PT ;  /* 0x0000000f12127812 */ /* 0x000fe200078ec0ff */
[----:B------:R-:W-:Y:S01]  /*8cf0*/  IMAD.MOV.U32 R240, RZ, RZ, RZ ;  /* 0x000000fffff07224 */ /* 0x000fe200078e00ff */
[----:B------:R-:W-:Y:S02]  /*8d00*/  ISETP.NE.AND P1, PT, R0, 0x1, PT ;  /* 0x000000010000780c */ /* 0x000fe40003f25270 */
        /* <DEDUP_REMOVED lines=40> */
[C---:B----4-:R-:W-:Y:S05]  /*8f90*/  IADD3 R12, P0, R3.reuse, R5, RZ ;  /* 0x00000005030c7210 */ /* 0x050fea0007f1e0ff */
        /* <DEDUP_REMOVED lines=22> */
.L_x_1070:
[----:B--234-:R-:W-:Y:S01]  /*9100*/  PLOP3.LUT P0, PT, PT, PT, UP2, 0x80, 0x0 ;  /* 0x000000000000781c */ /* 0x01cfe20003f0f028 */
[----:B------:R-:W2:Y:S01]  /*9110*/  LDL R2, [R1+0xc] ;  /* 0x00000c0001027983 */ /* 0x000ea20000100800 */
[----:B------:R-:W-:Y:S03]  /*9120*/  USHF.L.U32 UR5, UR22, 0x6, URZ ;  /* 0x0000000616057899 */ /* 0x000fe6000800063f */
[----:B-1----:R-:W3:Y:S03]  /*9130*/  LDL R12, [R1+0x8] ;  /* 0x00000800010c7983 */ /* 0x002ee60000100800 */
[----:B------:R-:W-:Y:S01]  /*9140*/  IMAD.U32 R5, RZ, RZ, UR5 ;  /* 0x00000005ff057e24 */ /* 0x000fe2000f8e00ff */
[----:B------:R-:W0:Y:S04]  /*9150*/  LDGDEPBAR ;  /* 0x00000000000079af */ /* 0x000e280000000000 */
[----:B--2---:R-:W-:Y:S01]  /*9160*/  @P0 IMAD.HI.U32 R0, R2, c[0x0][0x2c8], RZ ;  /* 0x0000b20002000a27 */ /* 0x004fe200078e00ff */
[----:B------:R-:W-:Y:S03]  /*9170*/  PLOP3.LUT P0, PT, PT, PT, UP2, 0x80, 0x0 ;  /* 0x000000000000781c */ /* 0x000fe60003f0f028 */
[----:B------:R-:W-:Y:S01]  /*9180*/  IMAD.MOV.U32 R4, RZ, RZ, R2 ;  /* 0x000000ffff047224 */ /* 0x000fe200078e0002 */
[----:B---3--:R-:W-:Y:S09]  /*9190*/  IADD3 R2, -R12, 0x1, -R5 ;  /* 0x000000010c027810 */ /* 0x008ff20007ffe905 */
[----:B------:R-:W-:Y:S01]  /*91a0*/  @P0 SHF.R.U32.HI R4, RZ, c[0x0][0x2cc], R0 ;  /* 0x0000b300ff040a19 */ /* 0x000fe20000011600 */
[----:B------:R-:W-:Y:S01]  /*91b0*/  IMAD.U32 R0, RZ, RZ, UR12 ;  /* 0x0000000cff007e24 */ /* 0x000fe2000f8e00ff */
[----:B------:R-:W-:Y:S03]  /*91c0*/  PLOP3.LUT P0, PT, PT, PT, UP1, 0x40, 0x0 ;  /* 0x000000000000781c */ /* 0x000fe60003f0e818 */
[----:B------:R-:W1:Y:S01]  /*91d0*/  SHFL.IDX PT, R3, R4, RZ, 0x1c1f ;  /* 0x001c1fff04037589 */ /* 0x000e6200000e0000 */
[----:B------:R-:W-:Y:S04]  /*91e0*/  IADD3 R0, -R0, UR8, R2 ;  /* 0x0000000800007c10 */ /* 0x000fe8000fffe102 */
        /* <DEDUP_REMOVED lines=19> */
.L_x_1073:
[----:B------:R-:W-:Y:S04]  /*9320*/  MOV R8, 0x1 ;  /* 0x0000000100087802 */ /* 0x000fe80000000f00 */
[----:B------:R-:W-:Y:S11]  /*9330*/  ISETP.NE.AND P0, PT, R8, c[0x0][0x32c], PT ;  /* 0x0000cb0008007a0c */ /* 0x000ff60003f05270 */
[----:B------:R-:W-:Y:S02]  /*9340*/  @!UPT UIADD3 URZ, URZ, URZ, URZ ;  /* 0x0000003f3f3ff290 */ /* 0x000fe4000fffe03f */
[----:B------:R-:W-:Y:S05]  /*9350*/  @P0 IMAD.HI.U32 R8, R3, c[0x0][0x330], RZ ;  /* 0x0000cc0003080a27 */ /* 0x000fea00078e00ff */
[----:B------:R-:W-:Y:S02]  /*9360*/  @P0 SHF.R.U32.HI R3, RZ, c[0x0][0x334], R8 ;  /* 0x0000cd00ff030a19 */ /* 0x000fe40000011608 */
.L_x_1074:
[----:B------:R-:W-:Y:S05]  /*9370*/  BSYNC B0 ;  /* 0x0000000000007941 */ /* 0x000fea0003800000 */
.L_x_1072:
[----:B------:R-:W-:Y:S04]  /*9380*/  IMAD R3, R3, c[0x0][0x32c], -R5 ;  /* 0x0000cb0003037a24 */ /* 0x000fe800078e0a05 */
[----:B------:R-:W-:Y:S05]  /*9390*/  IMAD.IADD R3, R3, 0x1, -R12 ;  /* 0x0000000103037824 */ /* 0x000fea00078e0a0c */
[----:B------:R-:W-:Y:S02]  /*93a0*/  IADD3 R8, R3, c[0x0][0x32c], RZ ;  /* 0x0000cb0003087a10 */ /* 0x000fe40007ffe0ff */
[----:B------:R-:W-:Y:S02]  /*93b0*/  IMNMX R0, R0, R3, !PT ;  /* 0x0000000300007217 */ /* 0x000fe40007800200 */
[----:B------:R-:W-:Y:S02]  /*93c0*/  IMNMX R2, R2, R8, PT ;  /* 0x0000000802027217 */ /* 0x000fe40003800200 */
.L_x_1071:
        /* <DEDUP_REMOVED lines=85> */
.L_x_1077:
[----:B------:R-:W-:Y:S04]  /*9920*/  MOV R4, 0x1 ;  /* 0x0000000100047802 */ /* 0x000fe80000000f00 */
[----:B------:R-:W-:Y:S11]  /*9930*/  ISETP.NE.AND P0, PT, R4, c[0x0][0x32c], PT ;  /* 0x0000cb0004007a0c */ /* 0x000ff60003f05270 */
[----:B------:R-:W-:Y:S02]  /*9940*/  @!UPT UIADD3 URZ, URZ, URZ, URZ ;  /* 0x0000003f3f3ff290 */ /* 0x000fe4000fffe03f */
[----:B------:R-:W-:Y:S05]  /*9950*/  @P0 IMAD.HI.U32 R4, R3, c[0x0][0x330], RZ ;  /* 0x0000cc0003040a27 */ /* 0x000fea00078e00ff */
[----:B------:R-:W-:Y:S02]  /*9960*/  @P0 SHF.R.U32.HI R3, RZ, c[0x0][0x334], R4 ;  /* 0x0000cd00ff030a19 */ /* 0x000fe40000011604 */
.L_x_1078:
[----:B------:R-:W-:Y:S05]  /*9970*/  BSYNC B0 ;  /* 0x0000000000007941 */ /* 0x000fea0003800000 */
.L_x_1076:
[----:B------:R-:W-:Y:S04]  /*9980*/  IMAD R5, R3, c[0x0][0x32c], -R5 ;  /* 0x0000cb0003057a24 */ /* 0x000fe800078e0a05 */
[----:B------:R-:W-:Y:S05]  /*9990*/  IMAD.IADD R5, R5, 0x1, -R12 ;  /* 0x0000000105057824 */ /* 0x000fea00078e0a0c */
[----:B------:R-:W-:Y:S02]  /*99a0*/  IADD3 R3, R5, c[0x0][0x32c], RZ ;  /* 0x0000cb0005037a10 */ /* 0x000fe40007ffe0ff */
[----:B------:R-:W-:Y:S02]  /*99b0*/  IMNMX R0, R0, R5, !PT ;  /* 0x0000000500007217 */ /* 0x000fe40007800200 */
[----:B------:R-:W-:Y:S02]  /*99c0*/  IMNMX R2, R2, R3, PT ;  /* 0x0000000302027217 */ /* 0x000fe40003800200 */
.L_x_1075:
        /* <DEDUP_REMOVED lines=566> */
.L_x_1068:
[----:B------:R-:W2:Y:S01]  /*bd30*/  S2UR UR23, SR_CTAID.X ;  /* 0x00000000001779c3 */ /* 0x000ea20000002500 */
[----:B------:R-:W-:Y:S01]  /*bd40*/  ULDC.64 UR4, c[0x0][0x2c8] ;  /* 0x0000b20000047ab9 */ /* 0x000fe20000000a00 */
[----:B------:R-:W-:Y:S01]  /*bd50*/  PLOP3.LUT P0, PT, PT, PT, UP1, 0x40, 0x0 ;  /* 0x000000000000781c */ /* 0x000fe20003f0e818 */
[----:B--2---:R-:W-:-:S04]  /*bd60*/  ULEA UR23, UR23, 0x7f, 0x7 ;  /* 0x0000007f17177891 */ /* 0x004fc8000f8e383f */
        /* <DEDUP_REMOVED lines=22> */
.L_x_1081:
[----:B------:R-:W-:Y:S02]  /*bed0*/  UMOV UR5, 0x1 ;  /* 0x0000000100057882 */ /* 0x000fe40000000000 */
[----:B------:R-:W-:Y:S02]  /*bee0*/  ULDC UR4, c[0x0][0x32c] ;  /* 0x0000cb0000047ab9 */ /* 0x000fe40000000800 */
[----:B------:R-:W-:-:S03]  /*bef0*/  UISETP.NE.AND UP0, UPT, UR5, UR4, UPT ;  /* 0x000000040500728c */ /* 0x000fc6000bf05270 */
[----:B------:R-:W-:Y:S02]  /*bf00*/  ULDC.64 UR4, c[0x0][0x330] ;  /* 0x0000cc0000047ab9 */ /* 0x000fe40000000a00 */
[----:B------:R-:W-:-:S07]  /*bf10*/  UIMAD.WIDE.U32 UR28, UR26, UR4, URZ ;  /* 0x000000041a1c72a5 */ /* 0x000fce000f8e003f */
[----:B------:R-:W-:Y:S02]  /*bf20*/  @UP0 UMOV UR27, UR29 ;  /* 0x0000001d001b0c82 */ /* 0x000fe40008000000 */
[----:B------:R-:W-:Y:S02]  /*bf30*/  @UP0 USHF.R.U32.HI UR26, URZ, UR5, UR27 ;  /* 0x000000053f1a0299 */ /* 0x000fe4000801161b */
.L_x_1082:
[----:B------:R-:W-:Y:S02]  /*bf40*/  ULDC UR4, c[0x0][0x32c] ;  /* 0x0000cb0000047ab9 */ /* 0x000fe40000000800 */
[----:B------:R-:W-:-:S04]  /*bf50*/  UIMAD UR4, UR26, UR4, URZ ;  /* 0x000000041a0472a4 */ /* 0x000fc8000f8e023f */
[----:B------:R-:W-:-:S04]  /*bf60*/  UISETP.LT.AND UP0, UPT, UR23, UR4, UPT ;  /* 0x000000041700728c */ /* 0x000fc8000bf01270 */
[----:B------:R-:W-:-:S04]  /*bf70*/  USEL UR23, UR23, UR4, !UP0 ;  /* 0x0000000417177287 */ /* 0x000fc8000c000000 */
.L_x_1080:
        /* <DEDUP_REMOVED lines=24> */
[C---:B------:R-:W-:Y:S01]  /*c100*/  IMAD.SHL.U32 R204, R0.reuse, 0x2, RZ ;  /* 0x0000000200cc7824 */ /* 0x040fe200078e00ff */
[C---:B------:R-:W-:Y:S01]  /*c110*/  SHF.L.U64.HI R208, R249.reuse, 0x1, R208 ;  /* 0x00000001f9d07819 */ /* 0x040fe200000102d0 */
[----:B------:R-:W-:Y:S02]  /*c120*/  IMAD.MOV.U32 R133, RZ, RZ, R132 ;  /* 0x000000ffff857224 */ /* 0x000fe400078e0084 */
[----:B------:R-:W-:Y:S02]  /*c130*/  IMAD.SHL.U32 R3, R249, 0x2, RZ ;  /* 0x00000002f9037824 */ /* 0x000fe400078e00ff */
[----:B------:R-:W-:Y:S01]  /*c140*/  IMAD.SHL.U32 R206, R5, 0x2, RZ ;  /* 0x0000000205ce7824 */ /* 0x000fe200078e00ff */
[----:B--2---:R-:W-:-:S02]  /*c150*/  SHF.L.U64.HI R205, R0, 0x1, R4 ;  /* 0x0000000100cd7819 */ /* 0x004fc40000010204 */
[----:B------:R-:W-:Y:S02]  /*c160*/  SEL R0, RZ, 0x10, P4 ;  /* 0x00000010ff007807 */ /* 0x000fe40002000000 */
[----:B---3--:R-:W-:Y:S02]  /*c170*/  SHF.L.U64.HI R207, R5, 0x1, R7 ;  /* 0x0000000105cf7819 */ /* 0x008fe40000010207 */
.L_x_1086:
        /* <DEDUP_REMOVED lines=74> */
.L_x_1084:
        /* <DEDUP_REMOVED lines=316> */
[C---:B-1--4-:R-:W-:Y:S05]  /*d9e0*/  IADD3 R12, P0, R3.reuse, R5, RZ ;  /* 0x00000005030c7210 */ /* 0x052fea0007f1e0ff */
        /* <DEDUP_REMOVED lines=22> */
.L_x_1085:
        /* <DEDUP_REMOVED lines=500> */
.L_x_1083:
[----:B------:R-:W-:-:S06]  /*fa90*/  UISETP.GE.AND UP0, UPT, UR22, UR7, UPT ;  /* 0x000000071600728c */ /* 0x000fcc000bf06270 */
[----:B------:R-:W-:-:S13]  /*faa0*/  PLOP3.LUT P0, PT, PT, PT, UP0, 0x40, 0x0 ;  /* 0x000000000000781c */ /* 0x000fda0003f0e808 */
[----:B------:R-:W-:Y:S05]  /*fab0*/  @P0 BRA `(.L_x_1087) ;  /* 0x000044d000000947 */ /* 0x000fea0003800000 */
[----:B-1----:R-:W2:Y:S01]  /*fac0*/  LDL.LU R0, [R1+0x1c] ;  /* 0x00001c0001007983 */ /* 0x002ea20000300800 */
[----:B------:R-:W-:Y:S01]  /*fad0*/  SHF.R.S32.HI R250, RZ, 0x1f, R249 ;  /* 0x0000001ffffa7819 */ /* 0x000fe200000114f9 */
[----:B------:R-:W-:Y:S02]  /*fae0*/  IMAD.MOV.U32 R134, RZ, RZ, R3 ;  /* 0x000000ffff867224 */ /* 0x000fe400078e0003 */
[----:B------:R-:W2:Y:S01]  /*faf0*/  LDL.LU R5, [R1+0x18] ;  /* 0x0000180001057983 */ /* 0x000ea20000300800 */
[C---:B------:R-:W-:Y:S01]  /*fb00*/  SHF.L.U64.HI R250, R249.reuse, 0x1, R250 ;  /* 0x00000001f9fa7819 */ /* 0x040fe200000102fa */
[----:B------:R-:W-:Y:S02]  /*fb10*/  IMAD.MOV.U32 R133, RZ, RZ, R132 ;  /* 0x000000ffff857224 */ /* 0x000fe400078e0084 */
[----:B------:R-:W3:Y:S01]  /*fb20*/  LDL.LU R4, [R1+0x20] ;  /* 0x0000200001047983 */ /* 0x000ee20000300800 */
[----:B------:R-:W-:-:S03]  /*fb30*/  IMAD.SHL.U32 R249, R249, 0x2, RZ ;  /* 0x00000002f9f97824 */ /* 0x000fc600078e00ff */
[----:B------:R-:W3:Y:S01]  /*fb40*/  LDL.LU R2, [R1+0x14] ;  /* 0x0000140001027983 */ /* 0x000ee20000300800 */
[----:B------:R-:W-:Y:S01]  /*fb50*/  IMAD.SHL.U32 R243, R251, 0x2, RZ ;  /* 0x00000002fbf37824 */ /* 0x000fe200078e00ff */
[C---:B--2---:R-:W-:Y:S02]  /*fb60*/  SHF.L.U64.HI R248, R5.reuse, 0x1, R0 ;  /* 0x0000000105f87819 */ /* 0x044fe40000010200 */
[----:B------:R-:W-:Y:S01]  /*fb70*/  SHF.R.S32.HI R0, RZ, 0x1f, R251 ;  /* 0x0000001fff007819 */ /* 0x000fe200000114fb */
[----:B------:R-:W-:-:S03]  /*fb80*/  IMAD.SHL.U32 R247, R5, 0x2, RZ ;  /* 0x0000000205f77824 */ /* 0x000fc600078e00ff */
[----:B------:R-:W-:Y:S02]  /*fb90*/  SHF.L.U64.HI R244, R251, 0x1, R0 ;  /* 0x00000001fbf47819 */ /* 0x000fe40000010200 */
[C---:B---3--:R-:W-:Y:S01]  /*fba0*/  SHF.L.U64.HI R246, R2.reuse, 0x1, R4 ;  /* 0x0000000102f67819 */ /* 0x048fe20000010204 */
[----:B------:R-:W-:Y:S02]  /*fbb0*/  IMAD.SHL.U32 R245, R2, 0x2, RZ ;  /* 0x0000000202f57824 */ /* 0x000fe400078e00ff */
.L_x_1097:
[----:B-1----:R-:W-:Y:S01]  /*fbc0*/  SHF.R.S32.HI R0, RZ, 0x1f, R242 ;  /* 0x0000001fff007819 */ /* 0x002fe200000114f2 */
[----:B------:R-:W-:Y:S01]  /*fbd0*/  IMAD.WIDE.U32 R2, R242, c[0x0][0x208], RZ ;  /* 0x00008200f2027a25 */ /* 0x000fe200078e00ff */
[----:B------:R-:W-:Y:S01]  /*fbe0*/  SHF.R.S32.HI R4, RZ, 0x1f, R240 ;  /* 0x0000001fff047819 */ /* 0x000fe200000114f0 */
[----:B------:R-:W-:Y:S04]  /*fbf0*/  DEPBAR.LE SB0, 0x0 ;  /* 0x000080000000791a */ /* 0x000fe80000000000 */
[----:B------:R-:W-:Y:S01]  /*fc00*/  IMAD R0, R0, c[0x0][0x208], RZ ;  /* 0x0000820000007a24 */ /* 0x000fe200078e02ff */
[----:B------:R-:W-:Y:S01]  /*fc10*/  BAR.SYNC.DEFER_BLOCKING 0x0 ;  /* 0x0000000000007b1d */ /* 0x000fe20000010000 */
[----:B------:R-:W-:Y:S01]  /*fc20*/  IMAD R4, R4, c[0x0][0x218], RZ ;  /* 0x0000860004047a24 */ /* 0x000fe200078e02ff */
[----:B------:R-:W-:Y:S01]  /*fc30*/  UISETP.GT.AND UP0, UPT, UR22, UR7, UPT ;  /* 0x000000071600728c */ /* 0x000fe2000bf04270 */
[----:B------:R-:W-:Y:S02]  /*fc40*/  IMAD R0, R242, c[0x0][0x20c], R0 ;  /* 0x00008300f2007a24 */ /* 0x000fe400078e0200 */
[C---:B------:R-:W-:Y:S03]  /*fc50*/  IMAD R4, R240.reuse, c[0x0][0x21c], R4 ;  /* 0x00008700f0047a24 */ /* 0x040fe600078e0204 */
        /* <DEDUP_REMOVED lines=313> */
[----:B--234-:R-:W-:Y:S01]  /*10ff0*/  IMAD.MOV.U32 R251, RZ, RZ, c[0x0][0x2b8] ;  /* 0x0000ae00fffb7624 */ /* 0x01cfe200078e00ff */
[----:B------:R-:W-:Y:S01]  /*11000*/  ULEA UR4, UR22, UR11, 0x6 ;  /* 0x0000000b16047291 */ /* 0x000fe2000f8e303f */
[----:B------:R-:W-:Y:S03]  /*11010*/  IMAD.MOV.U32 R240, RZ, RZ, RZ ;  /* 0x000000fffff07224 */ /* 0x000fe600078e00ff */
[----:B------:R-:W-:Y:S02]  /*11020*/  ISETP.NE.AND P1, PT, R251, 0x1, PT ;  /* 0x00000001fb00780c */ /* 0x000fe40003f25270 */
[----:B------:R-:W-:Y:S05]  /*11030*/  IMAD.U32 R2, RZ, RZ, UR4 ;  /* 0x00000004ff027e24 */ /* 0x000fea000f8e00ff */
[----:B------:R-:W-:Y:S05]  /*11040*/  IADD3 R2, R2, -0x40, R252 ;  /* 0xffffffc002027810 */ /* 0x000fea0007ffe0fc */
[----:B------:R-:W-:Y:S02]  /*11050*/  IMAD.MOV.U32 R0, RZ, RZ, R2 ;  /* 0x000000ffff007224 */ /* 0x000fe400078e0002 */
[----:B------:R-:W-:Y:S05]  /*11060*/  @P1 IMAD.HI.U32 R3, R2, c[0x0][0x2bc], RZ ;  /* 0x0000af0002031a27 */ /* 0x000fea00078e00ff */
        /* <DEDUP_REMOVED lines=26> */
[C---:B---3--:R-:W-:Y:S01]  /*11210*/  IMAD.X R17, R4.reuse, 0x1, R250, P0 ;  /* 0x0000000104117824 */ /* 0x048fe200000e06fa */
[C---:B------:R-:W-:Y:S04]  /*11220*/  IADD3 R14, P0, R3.reuse, R247, RZ ;  /* 0x000000f7030e7210 */ /* 0x040fe80007f1e0ff */
[----:B------:R2:W-:Y:S01]  /*11230*/  LDGSTS.E.BYPASS.LTC128B.128 [R239+0x8100], [R16.64], !P3 ;  /* 0x0810000010ef7fae */ /* 0x0005e2000d901d52 */
[CC--:B------:R-:W-:Y:S02]  /*11240*/  IADD3.X R15, R4.reuse, R248.reuse, RZ, P0, !PT ;  /* 0x000000f8040f7210 */ /* 0x0c0fe400007fe4ff */
        /* <DEDUP_REMOVED lines=19> */
.L_x_1088:
        /* <DEDUP_REMOVED lines=34> */
.L_x_1091:
[----:B------:R-:W-:Y:S04]  /*115a0*/  MOV R8, 0x1 ;  /* 0x0000000100087802 */ /* 0x000fe80000000f00 */
[----:B------:R-:W-:Y:S11]  /*115b0*/  ISETP.NE.AND P0, PT, R8, c[0x0][0x32c], PT ;  /* 0x0000cb0008007a0c */ /* 0x000ff60003f05270 */
[----:B------:R-:W-:Y:S02]  /*115c0*/  @!UPT UIADD3 URZ, URZ, URZ, URZ ;  /* 0x0000003f3f3ff290 */ /* 0x000fe4000fffe03f */
[----:B------:R-:W-:Y:S05]  /*115d0*/  @P0 IMAD.HI.U32 R8, R3, c[0x0][0x330], RZ ;  /* 0x0000cc0003080a27 */ /* 0x000fea00078e00ff */
[----:B------:R-:W-:Y:S02]  /*115e0*/  @P0 SHF.R.U32.HI R3, RZ, c[0x0][0x334], R8 ;  /* 0x0000cd00ff030a19 */ /* 0x000fe40000011608 */
.L_x_1092:
[----:B------:R-:W-:Y:S05]  /*115f0*/  BSYNC B0 ;  /* 0x0000000000007941 */ /* 0x000fea0003800000 */
.L_x_1090:
[----:B------:R-:W-:Y:S04]  /*11600*/  IMAD R3, R3, c[0x0][0x32c], -R5 ;  /* 0x0000cb0003037a24 */ /* 0x000fe800078e0a05 */
[----:B------:R-:W-:Y:S05]  /*11610*/  IMAD.IADD R3, R3, 0x1, -R12 ;  /* 0x0000000103037824 */ /* 0x000fea00078e0a0c */
[----:B------:R-:W-:Y:S02]  /*11620*/  IADD3 R8, R3, c[0x0][0x32c], RZ ;  /* 0x0000cb0003087a10 */ /* 0x000fe40007ffe0ff */
[----:B------:R-:W-:Y:S02]  /*11630*/  IMNMX R0, R0, R3, !PT ;  /* 0x0000000300007217 */ /* 0x000fe40007800200 */
[----:B------:R-:W-:Y:S02]  /*11640*/  IMNMX R2, R2, R8, PT ;  /* 0x0000000802027217 */ /* 0x000fe40003800200 */
.L_x_1089:
        /* <DEDUP_REMOVED lines=85> */
.L_x_1095:
[----:B------:R-:W-:Y:S04]  /*11ba0*/  MOV R4, 0x1 ;  /* 0x0000000100047802 */ /* 0x000fe80000000f00 */
[----:B------:R-:W-:Y:S11]  /*11bb0*/  ISETP.NE.AND P0, PT, R4, c[0x0][0x32c], PT ;  /* 0x0000cb0004007a0c */ /* 0x000ff60003f05270 */
[----:B------:R-:W-:Y:S02]  /*11bc0*/  @!UPT UIADD3 URZ, URZ, URZ, URZ ;  /* 0x0000003f3f3ff290 */ /* 0x000fe4000fffe03f */
[----:B------:R-:W-:Y:S05]  /*11bd0*/  @P0 IMAD.HI.U32 R4, R3, c[0x0][0x330], RZ ;  /* 0x0000cc0003040a27 */ /* 0x000fea00078e00ff */
[----:B------:R-:W-:Y:S02]  /*11be0*/  @P0 SHF.R.U32.HI R3, RZ, c[0x0][0x334], R4 ;  /* 0x0000cd00ff030a19 */ /* 0x000fe40000011604 */
.L_x_1096:
[----:B------:R-:W-:Y:S05]  /*11bf0*/  BSYNC B0 ;  /* 0x0000000000007941 */ /* 0x000fea0003800000 */
.L_x_1094:
[----:B------:R-:W-:Y:S04]  /*11c00*/  IMAD R5, R3, c[0x0][0x32c], -R5 ;  /* 0x0000cb0003057a24 */ /* 0x000fe800078e0a05 */
[----:B------:R-:W-:Y:S05]  /*11c10*/  IMAD.IADD R5, R5, 0x1, -R12 ;  /* 0x0000000105057824 */ /* 0x000fea00078e0a0c */
[----:B------:R-:W-:Y:S02]  /*11c20*/  IADD3 R3, R5, c[0x0][0x32c], RZ ;  /* 0x0000cb0005037a10 */ /* 0x000fe40007ffe0ff */
[----:B------:R-:W-:Y:S02]  /*11c30*/  IMNMX R0, R0, R5, !PT ;  /* 0x0000000500007217 */ /* 0x000fe40007800200 */
[----:B------:R-:W-:Y:S02]  /*11c40*/  IMNMX R2, R2, R3, PT ;  /* 0x0000000302027217 */ /* 0x000fe40003800200 */
.L_x_1093:
        /* <DEDUP_REMOVED lines=564> */
.L_x_1087:
[----:B------:R-:W2:Y:S04]  /*13f90*/  LDL.LU R5, [R1] ;  /* 0x0000000001057983 */ /* 0x000ea80000300800 */
[----:B-1----:R-:W3:Y:S01]  /*13fa0*/  LDL.LU R2, [R1+0x4] ;  /* 0x0000040001027983 */ /* 0x002ee20000300800 */
        /* <DEDUP_REMOVED lines=155> */
.L_x_1049:
        /* <DEDUP_REMOVED lines=59> */
[----:B------:R-:W-:Y:S01]  /*14d10*/  F2FP.BF16.PACK_AB R50, R51, R50 ;  /* 0x000000323332723e */ /* 0x000fe200000010ff */
[----:B------:R-:W-:Y:S01]  /*14d20*/  IMAD.IADD R4, R4, 0x1, R2 ;  /* 0x0000000104047824 */ /* 0x000fe200078e0202 */
[----:B------:R-:W-:-:S02]  /*14d30*/  F2FP.BF16.PACK_AB R35, R35, R20 ;  /* 0x000000142323723e */ /* 0x000fc400000010ff */
[----:B------:R-:W-:Y:S02]  /*14d40*/  F2FP.BF16.PACK_AB R54, R55, R54 ;  /* 0x000000363736723e */ /* 0x000fe400000010ff */
[----:B------:R-:W-:Y:S02]  /*14d50*/  F2FP.BF16.PACK_AB R34, R34, R56 ;  /* 0x000000382222723e */ /* 0x000fe400000010ff */
[----:B------:R-:W-:Y:S02]  /*14d60*/  F2FP.BF16.PACK_AB R58, R59, R58 ;  /* 0x0000003a3b3a723e */ /* 0x000fe400000010ff */
[----:B------:R-:W-:Y:S01]  /*14d70*/  F2FP.BF16.PACK_AB R33, R33, R60 ;  /* 0x0000003c2121723e */ /* 0x000fe200000010ff */
[----:B------:R1:W-:Y:S01]  /*14d80*/  STS [R0+0x80], R49 ;  /* 0x0000803100007388 */ /* 0x0003e20000000800 */
[----:B------:R-:W-:Y:S02]  /*14d90*/  F2FP.BF16.PACK_AB R62, R63, R62 ;  /* 0x0000003e3f3e723e */ /* 0x000fe400000010ff */
[----:B------:R-:W-:Y:S01]  /*14da0*/  F2FP.BF16.PACK_AB R32, R32, R64 ;  /* 0x000000402020723e */ /* 0x000fe200000010ff */
[----:B------:R-:W-:Y:S01]  /*14db0*/  STS [R0+0x480], R142 ;  /* 0x0004808e00007388 */ /* 0x000fe20000000800 */
[----:B------:R-:W-:-:S02]  /*14dc0*/  F2FP.BF16.PACK_AB R66, R67, R66 ;  /* 0x000000424342723e */ /* 0x000fc400000010ff */
[----:B------:R-:W-:Y:S01]  /*14dd0*/  F2FP.BF16.PACK_AB R31, R31, R68 ;  /* 0x000000441f1f723e */ /* 0x000fe200000010ff */
[----:B------:R2:W-:Y:S01]  /*14de0*/  STS [R2], R7 ;  /* 0x0000000702007388 */ /* 0x0005e20000000800 */
[----:B------:R-:W-:Y:S02]  /*14df0*/  F2FP.BF16.PACK_AB R70, R71, R70 ;  /* 0x000000464746723e */ /* 0x000fe400000010ff */
[----:B------:R-:W-:Y:S01]  /*14e00*/  F2FP.BF16.PACK_AB R30, R30, R72 ;  /* 0x000000481e1e723e */ /* 0x000fe200000010ff */
[----:B------:R-:W-:Y:S01]  /*14e10*/  STS [R2+0x400], R146 ;  /* 0x0004009202007388 */ /* 0x000fe20000000800 */
        /* <DEDUP_REMOVED lines=9> */
[----:B-1----:R-:W-:Y:S01]  /*14eb0*/  IMAD.MOV.U32 R49, RZ, RZ, 0x40 ;  /* 0x00000040ff317424 */ /* 0x002fe200078e00ff */
[----:B------:R-:W-:Y:S02]  /*14ec0*/  F2FP.BF16.PACK_AB R86, R87, R86 ;  /* 0x000000565756723e */ /* 0x000fe400000010ff */
[----:B------:R-:W-:Y:S01]  /*14ed0*/  STS [R4+0x400], R154 ;  /* 0x0004009a04007388 */ /* 0x000fe20000000800 */
[----:B------:R-:W-:-:S02]  /*14ee0*/  F2FP.BF16.PACK_AB R26, R26, R88 ;  /* 0x000000581a1a723e */ /* 0x000fc400000010ff */
[----:B------:R-:W-:Y:S02]  /*14ef0*/  F2FP.BF16.PACK_AB R90, R91, R90 ;  /* 0x0000005a5b5a723e */ /* 0x000fe400000010ff */
[----:B--2---:R-:W-:Y:S02]  /*14f00*/  SEL R7, R49, 0xffffffc0, !P2 ;  /* 0xffffffc031077807 */ /* 0x004fe40005000000 */
[----:B------:R-:W-:Y:S02]  /*14f10*/  F2FP.BF16.PACK_AB R25, R25, R92 ;  /* 0x0000005c1919723e */ /* 0x000fe400000010ff */
[----:B------:R-:W-:Y:S02]  /*14f20*/  F2FP.BF16.PACK_AB R94, R95, R94 ;  /* 0x0000005e5f5e723e */ /* 0x000fe400000010ff */
[----:B------:R-:W-:Y:S01]  /*14f30*/  F2FP.BF16.PACK_AB R24, R24, R96 ;  /* 0x000000601818723e */ /* 0x000fe200000010ff */
[----:B---3--:R-:W-:Y:S01]  /*14f40*/  IMAD.IADD R6, R0, 0x1, R7 ;  /* 0x0000000100067824 */ /* 0x008fe200078e0207 */
[----:B------:R-:W-:-:S02]  /*14f50*/  F2FP.BF16.PACK_AB R98, R99, R98 ;  /* 0x000000626362723e */ /* 0x000fc400000010ff */
[----:B------:R-:W-:Y:S02]  /*14f60*/  F2FP.BF16.PACK_AB R23, R23, R100 ;  /* 0x000000641717723e */ /* 0x000fe400000010ff */
[----:B------:R1:W-:Y:S01]  /*14f70*/  STS [R6+0x80], R5 ;  /* 0x0000800506007388 */ /* 0x0003e20000000800 */
[----:B------:R-:W-:Y:S01]  /*14f80*/  F2FP.BF16.PACK_AB R102, R103, R102 ;  /* 0x000000666766723e */ /* 0x000fe200000010ff */
[----:B----4-:R-:W-:Y:S02]  /*14f90*/  IMAD.IADD R8, R7, 0x1, R2 ;  /* 0x0000000107087824 */ /* 0x010fe400078e0202 */
        /* <DEDUP_REMOVED lines=8> */
[----:B------:R-:W-:Y:S02]  /*15020*/  F2FP.BF16.PACK_AB R17, R17, R114 ;  /* 0x000000721111723e */ /* 0x000fe400000010ff */
[----:B------:R-:W-:Y:S02]  /*15030*/  F2FP.BF16.PACK_AB R16, R117, R116 ;  /* 0x000000747510723e */ /* 0x000fe400000010ff */
[----:B------:R-:W-:Y:S02]  /*15040*/  F2FP.BF16.PACK_AB R13, R13, R118 ;  /* 0x000000760d0d723e */ /* 0x000fe400000010ff */
[----:B------:R-:W-:-:S02]  /*15050*/  F2FP.BF16.PACK_AB R12, R121, R120 ;  /* 0x00000078790c723e */ /* 0x000fc400000010ff */
[----:B------:R-:W-:Y:S01]  /*15060*/  F2FP.BF16.PACK_AB R11, R11, R122 ;  /* 0x0000007a0b0b723e */ /* 0x000fe200000010ff */
[----:B-1----:R-:W-:Y:S01]  /*15070*/  IMAD.IADD R5, R7, 0x1, R3 ;  /* 0x0000000107057824 */ /* 0x002fe200078e0203 */
[----:B------:R-:W-:Y:S01]  /*15080*/  F2FP.BF16.PACK_AB R9, R125, R124 ;  /* 0x0000007c7d09723e */ /* 0x000fe200000010ff */
[----:B------:R-:W-:Y:S01]  /*15090*/  IMAD.IADD R7, R4, 0x1, R7 ;  /* 0x0000000104077824 */ /* 0x000fe200078e0207 */
[----:B------:R-:W-:Y:S02]  /*150a0*/  F2FP.BF16.PACK_AB R15, R15, R126 ;  /* 0x0000007e0f0f723e */ /* 0x000fe400000010ff */
[----:B------:R-:W-:Y:S01]  /*150b0*/  STS [R5+0x80], R45 ;  /* 0x0000802d05007388 */ /* 0x000fe20000000800 */
[----:B------:R-:W-:Y:S02]  /*150c0*/  F2FP.BF16.PACK_AB R14, R129, R128 ;  /* 0x00000080810e723e */ /* 0x000fe400000010ff */
[----:B------:R-:W-:Y:S01]  /*150d0*/  F2FP.BF16.PACK_AB R10, R10, R130 ;  /* 0x000000820a0a723e */ /* 0x000fe200000010ff */
[----:B------:R-:W-:Y:S01]  /*150e0*/  STS [R5+0x480], R166 ;  /* 0x000480a605007388 */ /* 0x000fe20000000800 */
[----:B------:R-:W-:-:S03]  /*150f0*/  PLOP3.LUT P0, PT, PT, PT, UP1, 0x80, 0x0 ;  /* 0x000000000000781c */ /* 0x000fc60003f0f018 */
        /* <DEDUP_REMOVED lines=47> */
[----:B------:R3:W-:Y:S04]  /*153f0*/  STS [R5+0xc480], R15 ;  /* 0x00c4800f05007388 */ /* 0x0007e80000000800 */
[----:B------:R3:W-:Y:S04]  /*15400*/  STS [R7+0xc000], R14 ;  /* 0x00c0000e07007388 */ /* 0x0007e80000000800 */
        /* <DEDUP_REMOVED lines=26> */
.L_x_1099:
        /* <DEDUP_REMOVED lines=9> */
[----:B------:R-:W-:Y:S01]  /*15640*/  UIMAD UR9, UR8, UR6, URZ ;  /* 0x00000006080972a4 */ /* 0x000fe2000f8e023f */
[----:B------:R-:W-:Y:S01]  /*15650*/  LEA.HI R6, R47, R57, RZ, 0x3 ;  /* 0x000000392f067211 */ /* 0x000fe200078f18ff */
[----:B------:R-:W-:Y:S01]  /*15660*/  USHF.R.S32.HI UR11, URZ, 0x1f, UR13 ;  /* 0x0000001f3f0b7899 */ /* 0x000fe2000801140d */
[----:B------:R-:W-:Y:S01]  /*15670*/  SHF.R.S32.HI R2, RZ, 0x1f, R3 ;  /* 0x0000001fff027819 */ /* 0x000fe20000011403 */
[----:B------:R-:W-:Y:S01]  /*15680*/  IMAD.IADD R4, R40, 0x1, -R0 ;  /* 0x0000000128047824 */ /* 0x000fe200078e0a00 */
[----:B------:R-:W-:Y:S01]  /*15690*/  LEA.HI R0, R22, R22, RZ, 0x1 ;  /* 0x0000001616007211 */ /* 0x000fe200078f08ff */
[----:B------:R-:W-:Y:S01]  /*156a0*/  ULDC.64 UR4, c[0x0][0x3a0] ;  /* 0x0000e80000047ab9 */ /* 0x000fe20000000a00 */
        /* <DEDUP_REMOVED lines=8> */
[----:B------:R-:W-:Y:S01]  /*15730*/  UIMAD.WIDE.U32 UR14, UR10, UR6, UR14 ;  /* 0x000000060a0e72a5 */ /* 0x000fe2000f8e000e */
[----:B------:R-:W-:Y:S01]  /*15740*/  IMAD R15, R4, 0x10, R2 ;  /* 0x00000010040f7824 */ /* 0x000fe200078e0202 */
[----:B------:R-:W-:Y:S01]  /*15750*/  UIMAD UR9, UR10, UR7, UR9 ;  /* 0x000000070a0972a4 */ /* 0x000fe2000f8e0209 */
[----:B------:R-:W-:Y:S01]  /*15760*/  LOP3.LUT R4, R6, 0xfffffff8, RZ, 0xc0, !PT ;  /* 0xfffffff806047812 */ /* 0x000fe200078ec0ff */
[----:B------:R-:W-:Y:S01]  /*15770*/  USEL UR11, UR11, URZ, !UP1 ;  /* 0x0000003f0b0b7287 */ /* 0x000fe2000c800000 */
[----:B------:R-:W-:Y:S01]  /*15780*/  IMAD R0, R0, 0x8, R15 ;  /* 0x0000000800007824 */ /* 0x000fe200078e020f */
[----:B------:R-:W-:Y:S01]  /*15790*/  ULDC.64 UR6, c[0x0][0x498] ;  /* 0x0001260000067ab9 */ /* 0x000fe20000000a00 */
[----:B------:R-:W-:Y:S01]  /*157a0*/  SHF.R.S32.HI R14, RZ, 0x3, R6 ;  /* 0x00000003ff0e7819 */ /* 0x000fe20000011406 */
[----:B------:R-:W-:Y:S01]  /*157b0*/  UIMAD.WIDE.U32 UR16, UR20, UR4, URZ ;  /* 0x00000004141072a5 */ /* 0x000fe2000f8e003f */
        /* <DEDUP_REMOVED lines=20> */
[----:B------:R-:W-:Y:S01]  /*15900*/  BSSY B0, `(.L_x_1100) ;  /* 0x0000068000007945 */ /* 0x000fe20003800000 */
[----:B------:R-:W-:Y:S01]  /*15910*/  UIADD3 UR17, UR17, UR12, URZ ;  /* 0x0000000c11117290 */ /* 0x000fe2000fffe03f */
[----:B------:R-:W-:Y:S01]  /*15920*/  IMAD R4, R3, c[0x0][0x4e8], R2 ;  /* 0x00013a0003047a24 */ /* 0x000fe200078e0202 */
[----:B------:R-:W-:Y:S01]  /*15930*/  IADD3 R2, P0, R0, UR14, RZ ;  /* 0x0000000e00027c10 */ /* 0x000fe2000ff1e0ff */
[----:B------:R-:W-:Y:S01]  /*15940*/  IMAD.U32 R3, RZ, RZ, UR7 ;  /* 0x00000007ff037e24 */ /* 0x000fe2000f8e00ff */
[----:B------:R-:W-:-:S02]  /*15950*/  UIMAD UR5, UR10, UR5, UR8 ;  /* 0x000000050a0572a4 */ /* 0x000fc4000f8e0208 */
[----:B------:R-:W-:Y:S01]  /*15960*/  SHF.R.S32.HI R0, RZ, 0x1f, R4 ;  /* 0x0000001fff007819 */ /* 0x000fe20000011404 */
[----:B------:R-:W-:Y:S01]  /*15970*/  UIMAD.WIDE.U32 UR16, UR10, UR4, UR16 ;  /* 0x000000040a1072a5 */ /* 0x000fe2000f8e0010 */
[----:B------:R-:W-:Y:S01]  /*15980*/  IADD3.X R3, R5, UR15, R3, P0, !PT ;  /* 0x0000000f05037c10 */ /* 0x000fe200087fe403 */
[----:B------:R-:W-:Y:S01]  /*15990*/  IMAD.SHL.U32 R5, R14, 0x40, RZ ;  /* 0x000000400e057824 */ /* 0x000fe200078e00ff */
[----:B------:R-:W-:Y:S01]  /*159a0*/  ULDC.64 UR6, c[0x0][0x3f0] ;  /* 0x0000fc0000067ab9 */ /* 0x000fe20000000a00 */
[----:B------:R-:W-:Y:S01]  /*159b0*/  IMAD R0, R0, c[0x0][0x488], RZ ;  /* 0x0001220000007a24 */ /* 0x000fe200078e02ff */
[----:B------:R-:W-:Y:S01]  /*159c0*/  UIMAD UR11, UR11, UR6, URZ ;  /* 0x000000060b0b72a4 */ /* 0x000fe2000f8e023f */
[C---:B------:R-:W-:Y:S01]  /*159d0*/  IMAD.WIDE.U32 R2, R4.reuse, c[0x0][0x488], R2 ;  /* 0x0001220004027a25 */ /* 0x040fe200078e0002 */
[----:B------:R-:W-:Y:S01]  /*159e0*/  LOP3.LUT R5, R5, 0x1c0, RZ, 0xc0, !PT ;  /* 0x000001c005057812 */ /* 0x000fe200078ec0ff */
[----:B------:R-:W-:Y:S02]  /*159f0*/  UIADD3 UR17, UR17, UR5, URZ ;  /* 0x0000000511117290 */ /* 0x000fe4000fffe03f */
[----:B------:R-:W-:Y:S01]  /*15a00*/  IMAD R9, R4, c[0x0][0x48c], R0 ;  /* 0x0001230004097a24 */ /* 0x000fe200078e0200 */
[----:B------:R-:W-:Y:S01]  /*15a10*/  SHF.R.U32.HI R8, RZ, 0x3, R5 ;  /* 0x00000003ff087819 */ /* 0x000fe20000011605 */
[----:B------:R-:W-:Y:S01]  /*15a20*/  IMAD.SHL.U32 R0, R7, 0x8, RZ ;  /* 0x0000000807007824 */ /* 0x000fe200078e00ff */
[C---:B------:R-:W-:Y:S01]  /*15a30*/  LEA R7, P0, R2.reuse, c[0x0][0x450], 0x2 ;  /* 0x0001140002077a11 */ /* 0x040fe200078010ff */
[----:B------:R-:W-:Y:S01]  /*15a40*/  IMAD.IADD R3, R3, 0x1, R9 ;  /* 0x0000000103037824 */ /* 0x000fe200078e0209 */
[----:B------:R-:W-:Y:S01]  /*15a50*/  UIMAD UR7, UR13, UR7, UR11 ;  /* 0x000000070d0772a4 */ /* 0x000fe2000f8e020b */
[----:B------:R-:W-:Y:S01]  /*15a60*/  IMAD.MOV.U32 R4, RZ, RZ, R6 ;  /* 0x000000ffff047224 */ /* 0x000fe200078e0006 */
[----:B------:R-:W-:Y:S01]  /*15a70*/  LOP3.LUT R5, R5, 0x38, R0, 0xf8, !PT ;  /* 0x0000003805057812 */ /* 0x000fe200078ef800 */
[----:B------:R-:W-:Y:S01]  /*15a80*/  UIMAD.WIDE.U32 UR16, UR13, UR6, UR16 ;  /* 0x000000060d1072a5 */ /* 0x000fe2000f8e0010 */
[----:B------:R-:W-:Y:S01]  /*15a90*/  @P1 SHF.R.U32.HI R4, RZ, c[0x0][0x4f0], R10 ;  /* 0x00013c00ff041a19 */ /* 0x000fe2000001160a */
[----:B------:R-:W-:Y:S01]  /*15aa0*/  SHFL.IDX PT, R12, R7, RZ, 0x1c1f ;  /* 0x001c1fff070c7589 */ /* 0x000fe200000e0000 */
[----:B------:R-:W-:Y:S01]  /*15ab0*/  LOP3.LUT R17, R5, R8, RZ, 0x3c, !PT ;  /* 0x0000000805117212 */ /* 0x000fe200078e3cff */
[----:B------:R-:W-:Y:S01]  /*15ac0*/  UIADD3 UR7, UR17, UR7, URZ ;  /* 0x0000000711077290 */ /* 0x000fe2000fffe03f */
[----:B------:R-:W-:Y:S01]  /*15ad0*/  LEA.HI.X R5, R2, c[0x0][0x454], R3, 0x2, P0 ;  /* 0x0001150002057a11 */ /* 0x000fe200000f1403 */
[----:B------:R1:W-:Y:S01]  /*15ae0*/  SHFL.IDX PT, R10, R7, 0x1, 0x1c1f ;  /* 0x003c1f00070a7f89 */ /* 0x0003e200000e0000 */
[--C-:B------:R-:W-:Y:S01]  /*15af0*/  SHF.R.S32.HI R9, RZ, 0x1f, R4.reuse ;  /* 0x0000001fff097819 */ /* 0x100fe20000011404 */
[----:B------:R-:W-:Y:S01]  /*15b00*/  IMAD.MOV R8, RZ, RZ, -R4 ;  /* 0x000000ffff087224 */ /* 0x000fe200078e0a04 */
[----:B------:R-:W-:Y:S01]  /*15b10*/  MOV R2, UR16 ;  /* 0x0000001000027c02 */ /* 0x000fe20008000f00 */
[----:B------:R-:W2:Y:S01]  /*15b20*/  SHFL.IDX PT, R13, R5, RZ, 0x1c1f ;  /* 0x001c1fff050d7589 */ /* 0x000ea200000e0000 */
[----:B------:R-:W-:-:S02]  /*15b30*/  IMAD.U32 R3, RZ, RZ, UR17 ;  /* 0x00000011ff037e24 */ /* 0x000fc4000f8e00ff */
[----:B------:R-:W-:Y:S01]  /*15b40*/  IMAD.U32 R3, RZ, RZ, UR7 ;  /* 0x00000007ff037e24 */ /* 0x000fe2000f8e00ff */
[----:B------:R3:W4:Y:S01]  /*15b50*/  SHFL.IDX PT, R11, R5, 0x1, 0x1c1f ;  /* 0x003c1f00050b7f89 */ /* 0x00072200000e0000 */
[----:B------:R-:W-:Y:S02]  /*15b60*/  IMAD R6, R8, c[0x0][0x4e8], R6 ;  /* 0x00013a0008067a24 */ /* 0x000fe400078e0206 */
[----:B------:R-:W-:-:S04]  /*15b70*/  IMAD.WIDE.U32 R2, R4, c[0x0][0x3e0], R2 ;  /* 0x0000f80004027a25 */ /* 0x000fc800078e0002 */
[----:B-1----:R-:W-:-:S04]  /*15b80*/  IMAD R7, R9, c[0x0][0x3e0], RZ ;  /* 0x0000f80009077a24 */ /* 0x002fc800078e02ff */
[----:B------:R-:W-:Y:S01]  /*15b90*/  IMAD R7, R4, c[0x0][0x3e4], R7 ;  /* 0x0000f90004077a24 */ /* 0x000fe200078e0207 */
[----:B------:R-:W-:Y:S01]  /*15ba0*/  SHF.R.S32.HI R4, RZ, 0x1f, R6 ;  /* 0x0000001fff047819 */ /* 0x000fe20000011406 */
[----:B---3--:R-:W-:-:S03]  /*15bb0*/  IMAD R5, R19, 0x80, R15 ;  /* 0x0000008013057824 */ /* 0x008fc600078e020f */
[----:B------:R-:W-:Y:S01]  /*15bc0*/  IADD3 R3, R3, R7, RZ ;  /* 0x0000000703037210 */ /* 0x000fe20007ffe0ff */
[----:B------:R-:W-:Y:S01]  /*15bd0*/  IMAD R4, R4, c[0x0][0x3d8], RZ ;  /* 0x0000f60004047a24 */ /* 0x000fe200078e02ff */
[----:B------:R-:W-:-:S03]  /*15be0*/  IADD3 R8, R5, 0x8, RZ ;  /* 0x0000000805087810 */ /* 0x000fc60007ffe0ff */
[----:B------:R-:W-:Y:S01]  /*15bf0*/  IMAD.WIDE.U32 R2, R6, c[0x0][0x3d8], R2 ;  /* 0x0000f60006027a25 */ /* 0x000fe200078e0002 */
[-C--:B------:R-:W-:Y:S02]  /*15c00*/  ISETP.GE.OR P1, PT, R5, R28.reuse, P2 ;  /* 0x0000001c0500720c */ /* 0x080fe40001726670 */
[----:B------:R-:W-:Y:S01]  /*15c10*/  ISETP.GE.OR P0, PT, R8, R28, P2 ;  /* 0x0000001c0800720c */ /* 0x000fe20001706670 */
[----:B------:R-:W-:-:S05]  /*15c20*/  IMAD.SHL.U32 R5, R18, 0x8, RZ ;  /* 0x0000000812057824 */ /* 0x000fca00078e00ff */
[----:B------:R-:W-:Y:S01]  /*15c30*/  LOP3.LUT R7, R17, 0x7ffffe00, R5, 0xf8, !PT ;  /* 0x7ffffe0011077812 */ /* 0x000fe200078ef805 */
[----:B------:R-:W-:-:S04]  /*15c40*/  IMAD R5, R6, c[0x0][0x3dc], R4 ;  /* 0x0000f70006057a24 */ /* 0x000fc800078e0204 */
[----:B------:R-:W-:Y:S01]  /*15c50*/  IMAD.SHL.U32 R4, R7, 0x2, RZ ;  /* 0x0000000207047824 */ /* 0x000fe200078e00ff */
[----:B--2---:R-:W-:Y:S01]  /*15c60*/  @!P1 ST.E [R12.64], R52 ;  /* 0x000000340c009985 */ /* 0x004fe2000c101912 */
[----:B------:R-:W-:-:S03]  /*15c70*/  IMAD.IADD R3, R3, 0x1, R5 ;  /* 0x0000000103037824 */ /* 0x000fc600078e0205 */
[----:B----4-:R1:W-:Y:S01]  /*15c80*/  @!P0 ST.E [R10.64], R53 ;  /* 0x000000350a008985 */ /* 0x0103e2000c101912 */
[----:B------:R-:W-:-:S03]  /*15c90*/  LEA R30, P0, R2, c[0x0][0x380], 0x1 ;  /* 0x0000e000021e7a11 */ /* 0x000fc600078008ff */
[----:B------:R2:W3:Y:S01]  /*15ca0*/  LDS.128 R44, [R4+0x1080] ;  /* 0x00108000042c7984 */ /* 0x0004e20000000c00 */
[----:B------:R-:W-:-:S03]  /*15cb0*/  LEA.HI.X R29, R2, c[0x0][0x384], R3, 0x1, P0 ;  /* 0x0000e100021d7a11 */ /* 0x000fc600000f0c03 */
[----:B------:R2:W4:Y:S04]  /*15cc0*/  LDS.128 R60, [R4+0x2080] ;  /* 0x00208000043c7984 */ /* 0x0005280000000c00 */
        /* <DEDUP_REMOVED lines=11> */
[----:B------:R1:W1:Y:S04]  /*15d80*/  LDS.128 R76, [R4+0xf080] ;  /* 0x00f08000044c7984 */ /* 0x0002680000000c00 */
[----:B------:R1:W1:Y:S04]  /*15d90*/  SHFL.IDX PT, R2, R30, RZ, 0x181f ;  /* 0x00181fff1e027589 */ /* 0x00026800000e0000 */
[----:B------:R1:W1:Y:S01]  /*15da0*/  SHFL.IDX PT, R3, R29, RZ, 0x181f ;  /* 0x00181fff1d037589 */ /* 0x00026200000e0000 */
[----:B------:R-:W-:Y:S05]  /*15db0*/  @P0 BRA `(.L_x_1101) ;  /* 0x000001c000000947 */ /* 0x000fea0003800000 */
[----:B---34-:R-:W3:Y:S01]  /*15dc0*/  LDS.128 R24, [R4+0x80] ;  /* 0x0000800004187984 */ /* 0x018ee20000000c00 */
[----:B------:R-:W-:-:S02]  /*15dd0*/  IADD3 R7, R0, 0x40, RZ ;  /* 0x0000004000077810 */ /* 0x000fc40007ffe0ff */
[C---:B------:R-:W-:Y:S01]  /*15de0*/  IADD3 R8, R0.reuse, 0x80, RZ ;  /* 0x0000008000087810 */ /* 0x040fe20007ffe0ff */
[----:B------:R-:W4:Y:S01]  /*15df0*/  LDS.128 R20, [R4+0x4080] ;  /* 0x0040800004147984 */ /* 0x000f220000000c00 */
[----:B------:R-:W-:Y:S02]  /*15e00*/  IADD3 R9, R0, 0xc0, RZ ;  /* 0x000000c000097810 */ /* 0x000fe40007ffe0ff */
[----:B------:R-:W-:Y:S01]  /*15e10*/  ISETP.GE.AND P2, PT, R7, c[0x0][0x3c8], PT ;  /* 0x0000f20007007a0c */ /* 0x000fe20003f46270 */
[----:B------:R-:W5:Y:S01]  /*15e20*/  LDS.128 R16, [R4+0x8080] ;  /* 0x0080800004107984 */ /* 0x000f620000000c00 */
[----:B------:R-:W-:Y:S02]  /*15e30*/  ISETP.GE.AND P1, PT, R8, c[0x0][0x3c8], PT ;  /* 0x0000f20008007a0c */ /* 0x000fe40003f26270 */
[----:B------:R-:W-:Y:S01]  /*15e40*/  ISETP.GE.AND P0, PT, R9, c[0x0][0x3c8], PT ;  /* 0x0000f20009007a0c */ /* 0x000fe20003f06270 */
[----:B------:R2:W1:Y:S01]  /*15e50*/  LDS.128 R12, [R4+0xc080] ;  /* 0x00c08000040c7984 */ /* 0x0004620000000c00 */
        /* <DEDUP_REMOVED lines=16> */
[----:B-----5:R1:W-:Y:S04]  /*15f60*/  @!P1 ST.E.128 [R4.64], R16 ;  /* 0x0000001004009985 */ /* 0x0203e8000c101d12 */
[----:B------:R1:W-:Y:S02]  /*15f70*/  @!P0 ST.E.128 [R2.64], R12 ;  /* 0x0000000c02008985 */ /* 0x0003e4000c101d12 */
.L_x_1101:
[----:B---34-:R-:W-:Y:S05]  /*15f80*/  BSYNC B0 ;  /* 0x0000000000007941 */ /* 0x018fea0003800000 */
.L_x_1100:
        /* <DEDUP_REMOVED lines=30> */
.L_x_1103:
[----:B------:R-:W-:Y:S05]  /*16170*/  BSYNC B0 ;  /* 0x0000000000007941 */ /* 0x000fea0003800000 */
.L_x_1102:
        /* <DEDUP_REMOVED lines=30> */
.L_x_1105:
[----:B------:R-:W-:Y:S05]  /*16360*/  BSYNC B0 ;  /* 0x0000000000007941 */ /* 0x000fea0003800000 */
.L_x_1104:
        /* <DEDUP_REMOVED lines=31> */
.L_x_1098:
        /* <DEDUP_REMOVED lines=31> */
.L_x_1106:
        /* <DEDUP_REMOVED lines=43> */
.L_x_1108:
[----:B------:R-:W-:Y:S05]  /*16a00*/  BSYNC B0 ;  /* 0x0000000000007941 */ /* 0x000fea0003800000 */
.L_x_1107:
        /* <DEDUP_REMOVED lines=17> */
[----:B------:R-:W-:Y:S02]  /*16b20*/  LEA R0, R8, R7, 0x5 ;  /* 0x0000000708007211 */ /* 0x000fe400078e28ff */
[----:B------:R-:W-:Y:S02]  /*16b30*/  UIMAD UR7, UR10, UR5, UR7 ;  /* 0x000000050a0772a4 */ /* 0x000fe4000f8e0207 */
[----:B------:R-:W-:Y:S01]  /*16b40*/  UIMAD.WIDE.U32 UR10, UR10, UR4, UR16 ;  /* 0x000000040a0a72a5 */ /* 0x000fe2000f8e0010 */
[C---:B--2---:R-:W-:Y:S02]  /*16b50*/  IMAD R0, R14.reuse, 0x80, R0 ;  /* 0x000000800e007824 */ /* 0x044fe400078e0200 */
        /* <DEDUP_REMOVED lines=56> */
.L_x_1110:
[----:B------:R-:W-:Y:S05]  /*16ee0*/  BSYNC B0 ;  /* 0x0000000000007941 */ /* 0x000fea0003800000 */
.L_x_1109:
        /* <DEDUP_REMOVED lines=27> */
.L_x_1112:
[----:B------:R-:W-:Y:S05]  /*170a0*/  BSYNC B0 ;  /* 0x0000000000007941 */ /* 0x000fea0003800000 */
.L_x_1111:
        /* <DEDUP_REMOVED lines=27> */
.L_x_1114:
[----:B------:R-:W-:Y:S05]  /*17260*/  BSYNC B0 ;  /* 0x0000000000007941 */ /* 0x000fea0003800000 */
.L_x_1113:
        /* <DEDUP_REMOVED lines=28> */
.L_x_1115:
        /* <DEDUP_REMOVED lines=13> */
.L_x_1784:


//--------------------- .text._ZN7cutlass13device_kernelIN5flash19enable_sm80_to_sm89INS1_16FlashAttnFwdSm80INS1_25CollectiveMainloopFwdSm80ILi8ELi1ELb0EN4cute5tupleIJNS5_1CILi128EEENS7_ILi48EEENS7_ILi256EEEEEELi256ENS_10bfloat16_tEfNS_4arch4Sm80ELb0ELb1ELb1ELb1ELb1ELb1ELb1ELb0EEENS1_21CollectiveEpilogueFwdINS6_IJS8_SA_S9_EEENS6_IJNS7_ILi1EEESI_SI_EEESC_SE_Li256ELb1ELb1ELb0ELb0EEENS1_19SingleTileSchedulerILb1ELb0ELb1ELi128EEEEEEEEEvNT_6ParamsE --------------------------
	.section	.text._ZN7cutlass13device_kernelIN5flash19enable_sm80_to_sm89INS1_16FlashAttnFwdSm80INS1_25CollectiveMainloopFwdSm80ILi8ELi1ELb0EN4cute5tupleIJNS5_1CILi128EEENS7_ILi48EEENS7_ILi256EEEEEELi256ENS_10bfloat16_tEfNS_4arch4Sm80ELb0ELb1ELb1ELb1ELb1ELb1ELb1ELb0EEENS1_21CollectiveEpilogueFwdINS6_IJS8_SA_S9_EEENS6_IJNS7_ILi1EEESI_SI_EEESC_SE_Li256ELb1ELb1ELb0ELb0EEENS1_19SingleTileSchedulerILb1ELb0ELb1ELi128EEEEEEEEEvNT_6ParamsE,"ax",@progbits
	.sectioninfo	@"SHI_REGISTERS=255"
	.align	128
.text._ZN7cutlass13device_kernelIN5flash19enable_sm80_to_sm89INS1_16FlashAttnFwdSm80INS1_25CollectiveMainloopFwdSm80ILi8ELi1ELb0EN4cute5tupleIJNS5_1CILi128EEENS7_ILi48EEENS7_ILi256EEEEEELi256ENS_10bfloat16_tEfNS_4arch4Sm80ELb0ELb1ELb1ELb1ELb1ELb1ELb1ELb0EEENS1_21CollectiveEpilogueFwdINS6_IJS8_SA_S9_EEENS6_IJNS7_ILi1EEESI_SI_EEESC_SE_Li256ELb1ELb1ELb0ELb0EEENS1_19SingleTileSchedulerILb1ELb0ELb1ELi128EEEEEEEEEvNT_6ParamsE:
        .type           _ZN7cutlass13device_kernelIN5flash19enable_sm80_to_sm89INS1_16FlashAttnFwdSm80INS1_25CollectiveMainloopFwdSm80ILi8ELi1ELb0EN4cute5tupleIJNS5_1CILi128EEENS7_ILi48EEENS7_ILi256EEEEEELi256ENS_10bfloat16_tEfNS_4arch4Sm80ELb0ELb1ELb1ELb1ELb1ELb1ELb1ELb0EEENS1_21CollectiveEpilogueFwdINS6_IJS8_SA_S9_EEENS6_IJNS7_ILi1EEESI_SI_EEESC_SE_Li256ELb1ELb1ELb0ELb0EEENS1_19SingleTileSchedulerILb1ELb0ELb1ELi128EEEEEEEEEvNT_6ParamsE,@function
        .size           _ZN7cutlass13device_kernelIN5flash19enable_sm80_to_sm89INS1_16FlashAttnFwdSm80INS1_25CollectiveMainloopFwdSm80ILi8ELi1ELb0EN4cute5tupleIJNS5_1CILi128EEENS7_ILi48EEENS7_ILi256EEEEEELi256ENS_10bfloat16_tEfNS_4arch4Sm80ELb0ELb1ELb1ELb1ELb1ELb1ELb1ELb0EEENS1_21CollectiveEpilogueFwdINS6_IJS8_SA_S9_EEENS6_IJNS7_ILi1EEESI_SI_EEESC_SE_Li256ELb1ELb1ELb0ELb0EEENS1_19SingleTileSchedulerILb1ELb0ELb1ELi128EEEEEEEEEvNT_6ParamsE,(.L_x_1785 - _ZN7cutlass13device_kernelIN5flash19enable_sm80_to_sm89INS1_16FlashAttnFwdSm80INS1_25CollectiveMainloopFwdSm80ILi8ELi1ELb0EN4cute5tupleIJNS5_1CILi128EEENS7_ILi48EEENS7_ILi256EEEEEELi256ENS_10bfloat16_tEfNS_4arch4Sm80ELb0ELb1ELb1ELb1ELb1ELb1ELb1ELb0EEENS1_21CollectiveEpilogueFwdINS6_IJS8_SA_S9_EEENS6_IJNS7_ILi1EEESI_SI_EEESC_SE_Li256ELb1ELb1ELb0ELb0EEENS1_19SingleTileSchedulerILb1ELb0ELb1ELi128EEEEEEEEEvNT_6ParamsE)
        .other          _ZN7cutlass13device_kernelIN5flash19enable_sm80_to_sm89INS1_16FlashAttnFwdSm80INS1_25CollectiveMainloopFwdSm80ILi8ELi1ELb0EN4cute5tupleIJNS5_1CILi128EEENS7_ILi48EEENS7_ILi256EEEEEELi256ENS_10bfloat16_tEfNS_4arch4Sm80ELb0ELb1ELb1ELb1ELb1ELb1ELb1ELb0EEENS1_21CollectiveEpilogueFwdINS6_IJS8_SA_S9_EEENS6_IJNS7_ILi1EEESI_SI_EEESC_SE_Li256ELb1ELb1ELb0ELb0EEENS1_19SingleTileSchedulerILb1ELb0ELb1ELi128EEEEEEEEEvNT_6ParamsE,@"STO_CUDA_ENTRY STV_DEFAULT"
_ZN7cutlass13device_kernelIN5flash19enable_sm80_to_sm89INS1_16FlashAttnFwdSm80INS1_25CollectiveMainloopFwdSm80ILi8ELi1ELb0EN4cute5tupleIJNS5_1CILi128EEENS7_ILi48EEENS7_ILi256EEEEEELi256ENS_10bfloat16_tEfNS_4arch4Sm80ELb0ELb1ELb1ELb1ELb1ELb1ELb1ELb0EEENS1_21CollectiveEpilogueFwdINS6_IJS8_SA_S9_EEENS6_IJNS7_ILi1EEESI_SI_EEESC_SE_Li256ELb1ELb1ELb0ELb0EEENS1_19SingleTileSchedulerILb1ELb0ELb1ELi128EEEEEEEEEvNT_6ParamsE:
[----:B------:R-:W-:Y:S02]  /*0000*/  MOV R1, c[0x0][0x28] ;  /* 0x00000a0000017a02 */ /* 0x000fe40000000f00 */
[----:B------:R-:W1:Y:S01]  /*0010*/  S2R R166, SR_TID.X ;  /* 0x0000000000a67919 */ /* 0x000e620000002100 */
[----:B------:R-:W-:Y:S01]  /*0020*/  IMAD.MOV.U32 R12, RZ, RZ, 0x4 ;  /* 0x00000004ff0c7424 */ /* 0x000fe200078e00ff */
[----:B------:R-:W-:Y:S01]  /*0030*/  ULDC.64 UR14, c[0x0][0x118] ;  /* 0x00004600000e7ab9 */ /* 0x000fe20000000a00 */
[----:B------:R-:W-:Y:S01]  /*0040*/  IADD3 R1, R1, -0x78, RZ ;  /* 0xffffff8801017810 */ /* 0x000fe20007ffe0ff */
        /* <DEDUP_REMOVED lines=12> */
.L_x_1117:
        /* <DEDUP_REMOVED lines=8> */
.L_x_1119:
[----:B------:R-:W-:-:S05]  /*0190*/  MOV R0, c[0x0][0x54c] ;  /* 0x0001530000007a02 */ /* 0x000fca0000000f00 */
.L_x_1118:
[----:B-----5:R-:W-:Y:S01]  /*01a0*/  IMAD R0, R0, c[0x0][0x548], RZ ;  /* 0x0001520000007a24 */ /* 0x020fe200078e02ff */
[----:B------:R-:W-:-:S04]  /*01b0*/  SHF.L.U32 R164, R167, 0x7, RZ ;  /* 0x00000007a7a47819 */ /* 0x000fc800000006ff */
[----:B------:R-:W-:-:S04]  /*01c0*/  ISETP.GE.AND P0, PT, R164, R0, PT ;  /* 0x00000000a400720c */ /* 0x000fc80003f06270 */
[----:B------:R-:W-:-:S05]  /*01d0*/  SEL R0, R5, 0xffffffff, !P0 ;  /* 0xffffffff05007807 */ /* 0x000fca0004000000 */
[----:B------:R2:W-:Y:S01]  /*01e0*/  STL [R1+0x70], R0 ;  /* 0x0000700001007387 */ /* 0x0005e20000100800 */
[----:B------:R-:W-:Y:S05]  /*01f0*/  BRA `(.L_x_1120) ;  /* 0x0000013000007947 */ /* 0x000fea0003800000 */
.L_x_1116:
[----:B---3--:R-:W-:-:S04]  /*0200*/  ISETP.NE.U32.AND P0, PT, RZ, c[0x0][0x568], PT ;  /* 0x00015a00ff007a0c */ /* 0x008fc80003f05070 */
[----:B------:R-:W-:-:S13]  /*0210*/  ISETP.NE.AND.EX P0, PT, RZ, c[0x0][0x56c], PT, P0 ;  /* 0x00015b00ff007a0c */ /* 0x000fda0003f05300 */
[----:B------:R-:W-:Y:S05]  /*0220*/  @!P0 BRA `(.L_x_1121) ;  /* 0x0000002000008947 */ /* 0x000fea0003800000 */
[----:B------:R1:W5:Y:S01]  /*0230*/  LDG.E R0, [R2.64] ;  /* 0x0000000e02007981 */ /* 0x000362000c1e1900 */
[----:B------:R-:W-:Y:S05]  /*0240*/  BRA `(.L_x_1122) ;  /* 0x0000009000007947 */ /* 0x000fea0003800000 */
.L_x_1121:
        /* <DEDUP_REMOVED lines=8> */
.L_x_1123:
[----:B------:R-:W-:-:S05]  /*02d0*/  MOV R0, c[0x0][0x54c] ;  /* 0x0001530000007a02 */ /* 0x000fca0000000f00 */
.L_x_1122:
[----:B-----5:R-:W-:Y:S01]  /*02e0*/  IMAD R0, R0, c[0x0][0x548], RZ ;  /* 0x0001520000007a24 */ /* 0x020fe200078e02ff */
[----:B------:R-:W-:-:S04]  /*02f0*/  SHF.L.U32 R164, R167, 0x7, RZ ;  /* 0x00000007a7a47819 */ /* 0x000fc800000006ff */
[----:B------:R-:W-:-:S04]  /*0300*/  ISETP.GE.AND P0, PT, R164, R0, PT ;  /* 0x00000000a400720c */ /* 0x000fc80003f06270 */
[----:B------:R-:W-:-:S05]  /*0310*/  SEL R0, R5, 0xffffffff, !P0 ;  /* 0xffffffff05007807 */ /* 0x000fca0004000000 */
[----:B------:R2:W-:Y:S04]  /*0320*/  STL [R1+0x70], R0 ;  /* 0x0000700001007387 */ /* 0x0005e80000100800 */
.L_x_1120:
[----:B------:R-:W3:Y:S02]  /*0330*/  LDL R29, [R1+0x70] ;  /* 0x00007000011d7983 */ /* 0x000ee40000100800 */
[----:B---3--:R-:W-:-:S13]  /*0340*/  ISETP.GE.AND P0, PT, R29, RZ, PT ;  /* 0x000000ff1d00720c */ /* 0x008fda0003f06270 */
[----:B------:R-:W-:Y:S05]  /*0350*/  @!P0 EXIT ;  /* 0x000000000000894d */ /* 0x000fea0003800000 */
[----:B------:R-:W-:Y:S01]  /*0360*/  ISETP.NE.U32.AND P0, PT, RZ, c[0x0][0x370], PT ;  /* 0x0000dc00ff007a0c */ /* 0x000fe20003f05070 */
[----:B------:R-:W-:Y:S01]  /*0370*/  IMAD.MOV.U32 R10, RZ, RZ, RZ ;  /* 0x000000ffff0a7224 */ /* 0x000fe200078e00ff */
[----:B------:R-:W-:Y:S01]  /*0380*/  ISETP.NE.U32.AND P1, PT, RZ, c[0x0][0x348], PT ;  /* 0x0000d200ff007a0c */ /* 0x000fe20003f25070 */
[----:B------:R-:W-:Y:S01]  /*0390*/  IMAD.MOV.U32 R13, RZ, RZ, RZ ;  /* 0x000000ffff0d7224 */ /* 0x000fe200078e00ff */
[----:B------:R-:W-:Y:S01]  /*03a0*/  ISETP.NE.AND.EX P0, PT, RZ, c[0x0][0x374], PT, P0 ;  /* 0x0000dd00ff007a0c */ /* 0x000fe20003f05300 */
[----:B------:R-:W-:Y:S01]  /*03b0*/  IMAD.WIDE R6, R29, R12, c[0x0][0x350] ;  /* 0x0000d4001d067625 */ /* 0x000fe200078e020c */
[----:B------:R-:W-:Y:S02]  /*03c0*/  ISETP.NE.U32.AND P3, PT, RZ, c[0x0][0x358], PT ;  /* 0x0000d600ff007a0c */ /* 0x000fe40003f65070 */
[----:B------:R-:W-:Y:S02]  /*03d0*/  ISETP.NE.AND.EX P1, PT, RZ, c[0x0][0x34c], PT, P1 ;  /* 0x0000d300ff007a0c */ /* 0x000fe40003f25310 */
[----:B------:R-:W-:Y:S01]  /*03e0*/  ISETP.NE.AND.EX P3, PT, RZ, c[0x0][0x35c], PT, P3 ;  /* 0x0000d700ff007a0c */ /* 0x000fe20003f65330 */
[----:B------:R-:W-:Y:S01]  /*03f0*/  IMAD.MOV.U32 R15, RZ, RZ, RZ ;  /* 0x000000ffff0f7224 */ /* 0x000fe200078e00ff */
[----:B--2---:R-:W-:-:S02]  /*0400*/  MOV R0, RZ ;  /* 0x000000ff00007202 */ /* 0x004fc40000000f00 */
[----:B------:R-:W-:-:S03]  /*0410*/  ISETP.NE.U32.AND P2, PT, RZ, c[0x0][0x350], PT ;  /* 0x0000d400ff007a0c */ /* 0x000fc60003f45070 */
[----:B-1----:R-:W-:Y:S01]  /*0420*/  @P0 IMAD.WIDE R2, R29, R12, c[0x0][0x370] ;  /* 0x0000dc001d020625 */ /* 0x002fe200078e020c */
[----:B------:R-:W-:-:S03]  /*0430*/  ISETP.NE.AND.EX P2, PT, RZ, c[0x0][0x354], PT, P2 ;  /* 0x0000d500ff007a0c */ /* 0x000fc60003f45320 */
[CC--:B------:R-:W-:Y:S01]  /*0440*/  IMAD.WIDE R8, R29.reuse, R12.reuse, c[0x0][0x348] ;  /* 0x0000d2001d087625 */ /* 0x0c0fe200078e020c */
[----:B------:R1:W2:Y:S04]  /*0450*/  @P0 LDG.E R10, [R2.64] ;  /* 0x0000000e020a0981 */ /* 0x0002a8000c1e1900 */
[----:B------:R-:W3:Y:S05]  /*0460*/  @P1 LDG.E R0, [R8.64] ;  /* 0x0000000e08001981 */ /* 0x000eea000c1e1900 */
[----:B------:R-:W4:Y:S01]  /*0470*/  @P2 LDG.E R13, [R6.64] ;  /* 0x0000000e060d2981 */ /* 0x000f22000c1e1900 */
[----:B-1----:R-:W-:-:S05]  /*0480*/  IMAD.WIDE R2, R29, R12, c[0x0][0x358] ;  /* 0x0000d6001d027625 */ /* 0x002fca00078e020c */
[----:B------:R-:W4:Y:S01]  /*0490*/  @P3 LDG.E R15, [R2.64] ;  /* 0x0000000e020f3981 */ /* 0x000f22000c1e1900 */
[----:B------:R-:W-:-:S03]  /*04a0*/  ISETP.NE.U32.AND P0, PT, RZ, c[0x0][0x360], PT ;  /* 0x0000d800ff007a0c */ /* 0x000fc60003f05070 */
[----:B------:R-:W1:Y:S01]  /*04b0*/  S2R R30, SR_CTAID.Y ;  /* 0x00000000001e7919 */ /* 0x000e620000002600 */
[----:B------:R-:W-:Y:S01]  /*04c0*/  ISETP.NE.AND.EX P0, PT, RZ, c[0x0][0x364], PT, P0 ;  /* 0x0000d900ff007a0c */ /* 0x000fe20003f05300 */
[----:B------:R-:W-:Y:S02]  /*04d0*/  IMAD.MOV.U32 R19, RZ, RZ, c[0x0][0x168] ;  /* 0x00005a00ff137624 */ /* 0x000fe400078e00ff */
[----:B------:R-:W-:-:S10]  /*04e0*/  IMAD.MOV.U32 R11, RZ, RZ, c[0x0][0x2ac] ;  /* 0x0000ab00ff0b7624 */ /* 0x000fd400078e00ff */
[----:B------:R-:W-:-:S05]  /*04f0*/  @P0 IMAD.WIDE R4, R29, R12, c[0x0][0x360] ;  /* 0x0000d8001d040625 */ /* 0x000fca00078e020c */
[----:B------:R4:W5:Y:S01]  /*0500*/  @P0 LDG.E R19, [R4.64] ;  /* 0x0000000e04130981 */ /* 0x000962000c1e1900 */
[----:B------:R-:W-:Y:S01]  /*0510*/  IMAD R11, R11, c[0x0][0x1d0], RZ ;  /* 0x000074000b0b7a24 */ /* 0x000fe200078e02ff */
[----:B-1----:R-:W-:Y:S02]  /*0520*/  SHF.R.S32.HI R31, RZ, 0x1f, R30 ;  /* 0x0000001fff1f7819 */ /* 0x002fe4000001141e */
[----:B--2---:R-:W-:Y:S04]  /*0530*/  STL [R1+0x48], R10 ;  /* 0x0000480a01007387 */ /* 0x004fe80000100800 */
[----:B---3--:R-:W-:Y:S01]  /*0540*/  STL [R1+0x4c], R0 ;  /* 0x00004c0001007387 */ /* 0x008fe20000100800 */
[----:B----4-:R-:W-:-:S03]  /*0550*/  IADD3 R4, R13, R10, RZ ;  /* 0x0000000a0d047210 */ /* 0x010fc60007ffe0ff */
[----:B------:R-:W-:Y:S04]  /*0560*/  STL [R1+0x54], R15 ;  /* 0x0000540f01007387 */ /* 0x000fe80000100800 */
[----:B------:R1:W-:Y:S02]  /*0570*/  STL [R1+0x50], R4 ;  /* 0x0000500401007387 */ /* 0x0003e40000100800 */
[----:B-1----:R-:W-:Y:S01]  /*0580*/  MOV R4, c[0x0][0x228] ;  /* 0x00008a0000047a02 */ /* 0x002fe20000000f00 */
[----:B------:R-:W-:Y:S05]  /*0590*/  @P0 BRA `(.L_x_1124) ;  /* 0x0000004000000947 */ /* 0x000fea0003800000 */
[----:B------:R-:W-:Y:S05]  /*05a0*/  @!P1 BRA `(.L_x_1124) ;  /* 0x0000003000009947 */ /* 0x000fea0003800000 */
[----:B------:R1:W2:Y:S04]  /*05b0*/  LDG.E R0, [R8.64] ;  /* 0x0000000e08007981 */ /* 0x0002a8000c1e1900 */
[----:B-1----:R-:W2:Y:S02]  /*05c0*/  LDG.E R8, [R8.64+0x4] ;  /* 0x0000040e08087981 */ /* 0x002ea4000c1e1900 */
[----:B--2--5:R-:W-:-:S05]  /*05d0*/  IADD3 R19, -R0, R8, RZ ;  /* 0x0000000800137210 */ /* 0x024fca0007ffe1ff */
.L_x_1124:
[----:B-----5:R1:W-:Y:S01]  /*05e0*/  STL [R1+0x58], R19 ;  /* 0x0000581301007387 */ /* 0x0203e20000100800 */
[----:B------:R-:W-:-:S04]  /*05f0*/  ISETP.NE.U32.AND P0, PT, RZ, c[0x0][0x368], PT ;  /* 0x0000da00ff007a0c */ /* 0x000fc80003f05070 */
[----:B------:R-:W-:-:S13]  /*0600*/  ISETP.NE.AND.EX P0, PT, RZ, c[0x0][0x36c], PT, P0 ;  /* 0x0000db00ff007a0c */ /* 0x000fda0003f05300 */
[----:B------:R-:W-:Y:S05]  /*0610*/  @!P0 BRA `(.L_x_1125) ;  /* 0x0000003000008947 */ /* 0x000fea0003800000 */
[----:B------:R-:W-:-:S05]  /*0620*/  IMAD.WIDE R6, R29, R12, c[0x0][0x368] ;  /* 0x0000da001d067625 */ /* 0x000fca00078e020c */
[----:B------:R2:W5:Y:S01]  /*0630*/  LDG.E R11, [R6.64] ;  /* 0x0000000e060b7981 */ /* 0x000562000c1e1900 */
[----:B------:R-:W-:Y:S05]  /*0640*/  BRA `(.L_x_1126) ;  /* 0x0000004000007947 */ /* 0x000fea0003800000 */
.L_x_1125:
[----:B------:R-:W-:Y:S05]  /*0650*/  @!P2 BRA `(.L_x_1126) ;  /* 0x000000300000a947 */ /* 0x000fea0003800000 */
[----:B------:R2:W3:Y:S04]  /*0660*/  LDG.E R0, [R6.64] ;  /* 0x0000000e06007981 */ /* 0x0004e8000c1e1900 */
[----:B--2---:R-:W3:Y:S02]  /*0670*/  LDG.E R6, [R6.64+0x4] ;  /* 0x0000040e06067981 */ /* 0x004ee4000c1e1900 */
[----:B---3--:R-:W-:Y:S02]  /*0680*/  IADD3 R11, -R0, R6, RZ ;  /* 0x00000006000b7210 */ /* 0x008fe40007ffe1ff */
.L_x_1126:
[----:B------:R-:W-:Y:S01]  /*0690*/  ISETP.NE.U32.AND P0, PT, RZ, c[0x0][0x378], PT ;  /* 0x0000de00ff007a0c */ /* 0x000fe20003f05070 */
[----:B------:R3:W4:Y:S03]  /*06a0*/  @P3 LDG.E R5, [R2.64] ;  /* 0x0000000e02053981 */ /* 0x000726000c1e1900 */
[----:B------:R-:W-:Y:S01]  /*06b0*/  ISETP.NE.AND.EX P0, PT, RZ, c[0x0][0x37c], PT, P0 ;  /* 0x0000df00ff007a0c */ /* 0x000fe20003f05300 */
[----:B------:R3:W4:Y:S01]  /*06c0*/  @P3 LDG.E R0, [R2.64+0x4] ;  /* 0x0000040e02003981 */ /* 0x000722000c1e1900 */
[----:B-----5:R-:W-:-:S11]  /*06d0*/  IMAD.MOV.U32 R22, RZ, RZ, R11 ;  /* 0x000000ffff167224 */ /* 0x020fd600078e000b */
[----:B---3--:R-:W-:-:S05]  /*06e0*/  @P0 IMAD.WIDE R2, R29, R12, c[0x0][0x378] ;  /* 0x0000de001d020625 */ /* 0x008fca00078e020c */
[----:B--2---:R3:W2:Y:S01]  /*06f0*/  @P0 LDG.E R22, [R2.64] ;  /* 0x0000000e02160981 */ /* 0x0046a2000c1e1900 */
[----:B------:R-:W-:Y:S02]  /*0700*/  IMAD.IADD R10, R11, 0x1, -R10 ;  /* 0x000000010b0a7824 */ /* 0x000fe400078e0a0a */
[----:B------:R-:W-:-:S03]  /*0710*/  IMAD.MOV.U32 R8, RZ, RZ, c[0x0][0x32c] ;  /* 0x0000cb00ff087624 */ /* 0x000fc600078e00ff */
[----:B------:R1:W-:Y:S01]  /*0720*/  STL [R1+0x5c], R10 ;  /* 0x00005c0a01007387 */ /* 0x0003e20000100800 */
[----:B---3--:R-:W-:-:S05]  /*0730*/  IMAD.MOV.U32 R2, RZ, RZ, c[0x0][0x2c4] ;  /* 0x0000b100ff027624 */ /* 0x008fca00078e00ff */
[----:B------:R-:W-:Y:S02]  /*0740*/  ISETP.NE.AND P1, PT, R2, 0x1, PT ;  /* 0x000000010200780c */ /* 0x000fe40003f25270 */
[----:B------:R-:W-:Y:S01]  /*0750*/  ISETP.GE.AND P2, PT, R8, 0x1, PT ;  /* 0x000000010800780c */ /* 0x000fe20003f46270 */
[----:B----4-:R-:W-:Y:S01]  /*0760*/  @P3 IMAD.IADD R4, R0, 0x1, -R5 ;  /* 0x0000000100043824 */ /* 0x010fe200078e0a05 */
[----:B------:R-:W-:-:S03]  /*0770*/  IADD3 R0, R164, 0x7f, RZ ;  /* 0x0000007fa4007810 */ /* 0x000fc60007ffe0ff */
[----:B------:R-:W-:-:S06]  /*0780*/  IMAD.IADD R5, R10, 0x1, R4 ;  /* 0x000000010a057824 */ /* 0x000fcc00078e0204 */
[----:B------:R-:W-:Y:S01]  /*0790*/  @P1 IMAD.HI.U32 R2, R0, c[0x0][0x2c8], RZ ;  /* 0x0000b20000021a27 */ /* 0x000fe200078e00ff */
[----:B------:R1:W-:Y:S01]  /*07a0*/  STL.64 [R1+0x60], R4 ;  /* 0x0000600401007387 */ /* 0x0003e20000100a00 */
[----:B------:R-:W-:-:S03]  /*07b0*/  IADD3 R3, R5, 0x2f, RZ ;  /* 0x0000002f05037810 */ /* 0x000fc60007ffe0ff */
[----:B------:R-:W-:Y:S02]  /*07c0*/  @P1 SHF.R.U32.HI R0, RZ, c[0x0][0x2cc], R2 ;  /* 0x0000b300ff001a19 */ /* 0x000fe40000011602 */
[----:B------:R-:W-:Y:S02]  /*07d0*/  IMAD.HI R3, R3, 0x2aaaaaab, RZ ;  /* 0x2aaaaaab03037827 */ /* 0x000fe400078e02ff */
[----:B------:R-:W-:Y:S01]  /*07e0*/  IADD3 R0, R0, 0x1, R5 ;  /* 0x0000000100007810 */ /* 0x000fe20007ffe005 */
[----:B--2---:R1:W-:Y:S02]  /*07f0*/  STL [R1+0x68], R22 ;  /* 0x0000681601007387 */ /* 0x0043e40000100800 */
[----:B------:R-:W-:Y:S02]  /*0800*/  SHF.R.U32.HI R6, RZ, 0x1f, R3 ;  /* 0x0000001fff067819 */ /* 0x000fe40000011603 */
[----:B------:R-:W-:Y:S02]  /*0810*/  IMAD.IADD R2, R0, 0x1, -R19 ;  /* 0x0000000100027824 */ /* 0x000fe400078e0a13 */
[----:B------:R-:W-:-:S03]  /*0820*/  LEA.HI.SX32 R7, R3, R6, 0x1d ;  /* 0x0000000603077211 */ /* 0x000fc600078feaff */
[----:B------:R-:W-:Y:S01]  /*0830*/  IADD3 R6, R2, c[0x0][0x328], RZ ;  /* 0x0000ca0002067a10 */ /* 0x000fe20007ffe0ff */
[----:B------:R-:W-:Y:S05]  /*0840*/  @!P2 BRA `(.L_x_1127) ;  /* 0x000000e00000a947 */ /* 0x000fea0003800000 */
[C---:B------:R-:W-:Y:S02]  /*0850*/  ISETP.GT.AND P0, PT, R2.reuse, RZ, PT ;  /* 0x000000ff0200720c */ /* 0x040fe40003f04270 */
[----:B------:R-:W-:-:S11]  /*0860*/  IADD3 R0, R2, -0x1, RZ ;  /* 0xffffffff02007810 */ /* 0x000fd60007ffe0ff */
[----:B------:R-:W-:Y:S05]  /*0870*/  @P0 BRA `(.L_x_1128) ;  /* 0x0000006000000947 */ /* 0x000fea0003800000 */
[----:B------:R-:W-:Y:S01]  /*0880*/  ISETP.NE.AND P0, PT, R8, 0x1, PT ;  /* 0x000000010800780c */ /* 0x000fe20003f05270 */
[----:B------:R-:W-:-:S12]  /*0890*/  IMAD.MOV R0, RZ, RZ, -R2 ;  /* 0x000000ffff007224 */ /* 0x000fd800078e0a02 */
[----:B------:R-:W-:-:S05]  /*08a0*/  @P0 IMAD.HI.U32 R2, R0, c[0x0][0x330], RZ ;  /* 0x0000cc0000020a27 */ /* 0x000fca00078e00ff */
[----:B------:R-:W-:-:S04]  /*08b0*/  @P0 SHF.R.U32.HI R0, RZ, c[0x0][0x334], R2 ;  /* 0x0000cd00ff000a19 */ /* 0x000fc80000011602 */
[----:B------:R-:W-:Y:S01]  /*08c0*/  LOP3.LUT R0, RZ, R0, RZ, 0x33, !PT ;  /* 0x00000000ff007212 */ /* 0x000fe200078e33ff */
[----:B------:R-:W-:Y:S05]  /*08d0*/  BRA `(.L_x_1129) ;  /* 0x0000003000007947 */ /* 0x000fea0003800000 */
.L_x_1128:
[----:B------:R-:W-:-:S13]  /*08e0*/  ISETP.NE.AND P0, PT, R8, 0x1, PT ;  /* 0x000000010800780c */ /* 0x000fda0003f05270 */
[----:B------:R-:W-:-:S05]  /*08f0*/  @P0 IMAD.HI.U32 R2, R0, c[0x0][0x330], RZ ;  /* 0x0000cc0000020a27 */ /* 0x000fca00078e00ff */
[----:B------:R-:W-:-:S05]  /*0900*/  @P0 SHF.R.U32.HI R0, RZ, c[0x0][0x334], R2 ;  /* 0x0000cd00ff000a19 */ /* 0x000fca0000011602 */
.L_x_1129:
[----:B------:R-:W-:-:S05]  /*0910*/  IMAD R0, R0, R8, c[0x0][0x32c] ;  /* 0x0000cb0000007624 */ /* 0x000fca00078e0208 */
[----:B------:R-:W-:Y:S02]  /*0920*/  IMNMX R6, R6, R0, PT ;  /* 0x0000000006067217 */ /* 0x000fe40003800200 */
.L_x_1127:
[----:B------:R-:W-:-:S04]  /*0930*/  @P1 IMAD.HI.U32 R2, R164, c[0x0][0x2c8], RZ ;  /* 0x0000b200a4021a27 */ /* 0x000fc800078e00ff */
[----:B------:R-:W-:Y:S01]  /*0940*/  IMAD.MOV.U32 R0, RZ, RZ, R164 ;  /* 0x000000ffff007224 */ /* 0x000fe200078e00a4 */
[----:B------:R-:W-:-:S04]  /*0950*/  @P1 SHF.R.U32.HI R0, RZ, c[0x0][0x2cc], R2 ;  /* 0x0000b300ff001a19 */ /* 0x000fc80000011602 */
[----:B------:R-:W-:-:S04]  /*0960*/  IADD3 R0, R0, R5, -R19 ;  /* 0x0000000500007210 */ /* 0x000fc80007ffe813 */
[----:B------:R-:W-:Y:S01]  /*0970*/  IADD3 R3, R0, -c[0x0][0x324], RZ ;  /* 0x8000c90000037a10 */ /* 0x000fe20007ffe0ff */
[----:B------:R-:W-:Y:S05]  /*0980*/  @!P2 BRA `(.L_x_1130) ;  /* 0x000000d00000a947 */ /* 0x000fea0003800000 */
[----:B------:R-:W-:-:S13]  /*0990*/  ISETP.GT.AND P0, PT, R0, -0x1, PT ;  /* 0xffffffff0000780c */ /* 0x000fda0003f04270 */
[----:B------:R-:W-:Y:S05]  /*09a0*/  @P0 BRA `(.L_x_1131) ;  /* 0x0000006000000947 */ /* 0x000fea0003800000 */
[----:B------:R-:W-:Y:S02]  /*09b0*/  ISETP.NE.AND P0, PT, R8, 0x1, PT ;  /* 0x000000010800780c */ /* 0x000fe40003f05270 */
[----:B------:R-:W-:-:S11]  /*09c0*/  LOP3.LUT R0, RZ, R0, RZ, 0x33, !PT ;  /* 0x00000000ff007212 */ /* 0x000fd600078e33ff */
[----:B------:R-:W-:-:S05]  /*09d0*/  @P0 IMAD.HI.U32 R2, R0, c[0x0][0x330], RZ ;  /* 0x0000cc0000020a27 */ /* 0x000fca00078e00ff */
[----:B------:R-:W-:-:S04]  /*09e0*/  @P0 SHF.R.U32.HI R0, RZ, c[0x0][0x334], R2 ;  /* 0x0000cd00ff000a19 */ /* 0x000fc80000011602 */
[----:B------:R-:W-:Y:S01]  /*09f0*/  LOP3.LUT R0, RZ, R0, RZ, 0x33, !PT ;  /* 0x00000000ff007212 */ /* 0x000fe200078e33ff */
[----:B------:R-:W-:Y:S05]  /*0a00*/  BRA `(.L_x_1132) ;  /* 0x0000003000007947 */ /* 0x000fea0003800000 */
.L_x_1131:
[----:B------:R-:W-:-:S13]  /*0a10*/  ISETP.NE.AND P0, PT, R8, 0x1, PT ;  /* 0x000000010800780c */ /* 0x000fda0003f05270 */
[----:B------:R-:W-:-:S05]  /*0a20*/  @P0 IMAD.HI.U32 R2, R0, c[0x0][0x330], RZ ;  /* 0x0000cc0000020a27 */ /* 0x000fca00078e00ff */
[----:B------:R-:W-:-:S05]  /*0a30*/  @P0 SHF.R.U32.HI R0, RZ, c[0x0][0x334], R2 ;  /* 0x0000cd00ff000a19 */ /* 0x000fca0000011602 */
.L_x_1132:
[----:B------:R-:W-:-:S05]  /*0a40*/  IMAD R0, R0, c[0x0][0x32c], RZ ;  /* 0x0000cb0000007a24 */ /* 0x000fca00078e02ff */
[----:B------:R-:W-:-:S04]  /*0a50*/  IMNMX R3, R3, R0, !PT ;  /* 0x0000000003037217 */ /* 0x000fc80007800200 */
.L_x_1130:
[----:B------:R-:W-:Y:S01]  /*0a60*/  IADD3 R2, R6, 0x2f, RZ ;  /* 0x0000002f06027810 */ /* 0x000fe20007ffe0ff */
[----:B------:R-:W-:-:S04]  /*0a70*/  IMAD.HI R0, R3, 0x2aaaaaab, RZ ;  /* 0x2aaaaaab03007827 */ /* 0x000fc800078e02ff */
[----:B------:R-:W-:Y:S01]  /*0a80*/  IMAD.HI R3, R2, 0x2aaaaaab, RZ ;  /* 0x2aaaaaab02037827 */ /* 0x000fe200078e02ff */
[----:B------:R-:W-:-:S04]  /*0a90*/  SHF.R.U32.HI R2, RZ, 0x1f, R0 ;  /* 0x0000001fff027819 */ /* 0x000fc80000011600 */
[----:B------:R-:W-:Y:S02]  /*0aa0*/  SHF.R.U32.HI R6, RZ, 0x1f, R3 ;  /* 0x0000001fff067819 */ /* 0x000fe40000011603 */
[----:B------:R-:W-:Y:S02]  /*0ab0*/  LEA.HI.SX32 R0, R0, R2, 0x1d ;  /* 0x0000000200007211 */ /* 0x000fe400078feaff */
[----:B------:R-:W-:Y:S02]  /*0ac0*/  LEA.HI.SX32 R3, R3, R6, 0x1d ;  /* 0x0000000603037211 */ /* 0x000fe400078feaff */
[----:B------:R-:W-:Y:S02]  /*0ad0*/  IMNMX R2, RZ, R0, !PT ;  /* 0x00000000ff027217 */ /* 0x000fe40007800200 */
[----:B------:R-:W-:-:S03]  /*0ae0*/  IMNMX R0, R7, R3, PT ;  /* 0x0000000307007217 */ /* 0x000fc60003800200 */
[--C-:B------:R-:W-:Y:S02]  /*0af0*/  IMAD R2, R2, 0x30, -R10.reuse ;  /* 0x0000003002027824 */ /* 0x100fe400078e0a0a */
[----:B------:R-:W-:-:S03]  /*0b00*/  IMAD R0, R0, 0x30, -R10 ;  /* 0x0000003000007824 */ /* 0x000fc600078e0a0a */
[----:B------:R-:W-:Y:S02]  /*0b10*/  IMNMX R2, RZ, R2, !PT ;  /* 0x00000002ff027217 */ /* 0x000fe40007800200 */
        /* <DEDUP_REMOVED lines=11> */
[----:B------:R-:W-:Y:S02]  /*0bd0*/  ISETP.NE.U32.AND P0, PT, RZ, c[0x0][0x340], PT ;  /* 0x0000d000ff007a0c */ /* 0x000fe40003f05070 */
[----:B------:R-:W-:Y:S01]  /*0be0*/  SHF.R.S32.HI R26, RZ, 0x1f, R166 ;  /* 0x0000001fff1a7819 */ /* 0x000fe200000114a6 */
[----:B-1----:R-:W-:Y:S01]  /*0bf0*/  IMAD R5, R31, c[0x0][0x240], RZ ;  /* 0x000090001f057a24 */ /* 0x002fe200078e02ff */
[----:B------:R-:W-:Y:S01]  /*0c00*/  ISETP.NE.AND.EX P2, PT, RZ, c[0x0][0x344], PT, P0 ;  /* 0x0000d100ff007a0c */ /* 0x000fe20003f45300 */
[----:B------:R-:W-:Y:S02]  /*0c10*/  UMOV UR9, 0x30 ;  /* 0x0000003000097882 */ /* 0x000fe40000000000 */
[----:B------:R-:W-:-:S10]  /*0c20*/  ULDC.64 UR4, c[0x0][0x238] ;  /* 0x00008e0000047ab9 */ /* 0x000fd40000000a00 */
[----:B------:R-:W-:-:S05]  /*0c30*/  @P2 IMAD.WIDE R2, R29, R12, c[0x0][0x340] ;  /* 0x0000d0001d022625 */ /* 0x000fca00078e020c */
[----:B------:R1:W2:Y:S01]  /*0c40*/  @P2 LDG.E R14, [R2.64] ;  /* 0x0000000e020e2981 */ /* 0x0002a2000c1e1900 */
[----:B------:R-:W-:Y:S01]  /*0c50*/  LEA.HI R43, R26, R166, RZ, 0x3 ;  /* 0x000000a61a2b7211 */ /* 0x000fe200078f18ff */
[----:B------:R-:W-:Y:S01]  /*0c60*/  IMAD R5, R30, c[0x0][0x244], R5 ;  /* 0x000091001e057a24 */ /* 0x000fe200078e0205 */
[----:B------:R-:W-:Y:S01]  /*0c70*/  SHF.R.S32.HI R12, RZ, 0x1f, R29 ;  /* 0x0000001fff0c7819 */ /* 0x000fe2000001141d */
[----:B------:R-:W-:Y:S01]  /*0c80*/  UIMAD.WIDE.U32 UR10, UR9, UR4, URZ ;  /* 0x00000004090a72a5 */ /* 0x000fe2000f8e003f */
[----:B------:R-:W-:Y:S01]  /*0c90*/  LOP3.LUT R0, R43, 0xfffffff8, RZ, 0xc0, !PT ;  /* 0xfffffff82b007812 */ /* 0x000fe200078ec0ff */
[----:B------:R-:W-:Y:S01]  /*0ca0*/  UIMAD UR7, UR9, UR5, URZ ;  /* 0x00000005090772a4 */ /* 0x000fe2000f8e023f */
[----:B------:R-:W-:Y:S01]  /*0cb0*/  SEL R28, R12, RZ, !P3 ;  /* 0x000000ff0c1c7207 */ /* 0x000fe20005800000 */
[----:B------:R-:W-:Y:S01]  /*0cc0*/  IMAD.IADD R156, R13, 0x1, R11 ;  /* 0x000000010d9c7824 */ /* 0x000fe200078e020b */
[----:B------:R-:W-:Y:S01]  /*0cd0*/  SEL R27, R29, RZ, !P3 ;  /* 0x000000ff1d1b7207 */ /* 0x000fe20005800000 */
[----:B------:R-:W-:Y:S01]  /*0ce0*/  IMAD.IADD R0, R166, 0x1, -R0 ;  /* 0x00000001a6007824 */ /* 0x000fe200078e0a00 */
[----:B------:R-:W-:Y:S01]  /*0cf0*/  UIADD3 UR7, UR11, UR7, URZ ;  /* 0x000000070b077290 */ /* 0x000fe2000fffe03f */
[----:B------:R-:W-:Y:S01]  /*0d00*/  IADD3 R46, R6, -0x1, RZ ;  /* 0xffffffff062e7810 */ /* 0x000fe20007ffe0ff */
[----:B------:R-:W-:Y:S01]  /*0d10*/  IMAD R20, R31, c[0x0][0x260], RZ ;  /* 0x000098001f147a24 */ /* 0x000fe200078e02ff */
[----:B------:R-:W-:Y:S01]  /*0d20*/  SHF.R.S32.HI R43, RZ, 0x3, R43 ;  /* 0x00000003ff2b7819 */ /* 0x000fe2000001142b */
[----:B------:R-:W-:Y:S01]  /*0d30*/  IMAD.SHL.U32 R24, R0, 0x8, RZ ;  /* 0x0000000800187824 */ /* 0x000fe200078e00ff */
[----:B------:R-:W-:Y:S01]  /*0d40*/  SHF.R.S32.HI R8, RZ, 0x1f, R46 ;  /* 0x0000001fff087819 */ /* 0x000fe2000001142e */
[----:B------:R-:W-:Y:S01]  /*0d50*/  IMAD R7, R46, -0x30, R4 ;  /* 0xffffffd02e077824 */ /* 0x000fe200078e0204 */
[----:B------:R-:W-:Y:S01]  /*0d60*/  SHF.R.S32.HI R23, RZ, 0x1f, R43 ;  /* 0x0000001fff177819 */ /* 0x000fe2000001142b */
[----:B------:R-:W-:Y:S01]  /*0d70*/  IMAD.SHL.U32 R38, R0, 0x4, RZ ;  /* 0x0000000400267824 */ /* 0x000fe200078e00ff */
[----:B------:R-:W-:Y:S01]  /*0d80*/  SHF.R.S32.HI R25, RZ, 0x1f, R24 ;  /* 0x0000001fff197819 */ /* 0x000fe20000011418 */
[C---:B------:R-:W-:Y:S01]  /*0d90*/  IMAD R20, R30.reuse, c[0x0][0x264], R20 ;  /* 0x000099001e147a24 */ /* 0x040fe200078e0214 */
[----:B------:R-:W-:Y:S01]  /*0da0*/  IADD3 R140, P0, R43, R15, RZ ;  /* 0x0000000f2b8c7210 */ /* 0x000fe20007f1e0ff */
[----:B------:R-:W-:Y:S01]  /*0db0*/  IMAD R16, R23, c[0x0][0x280], RZ ;  /* 0x0000a00017107a24 */ /* 0x000fe200078e02ff */
[----:B------:R-:W-:Y:S01]  /*0dc0*/  SHF.R.S32.HI R39, RZ, 0x1f, R38 ;  /* 0x0000001fff277819 */ /* 0x000fe20000011426 */
[----:B-1----:R-:W-:Y:S01]  /*0dd0*/  IMAD.WIDE.U32 R2, R30, c[0x0][0x240], R24 ;  /* 0x000090001e027a25 */ /* 0x002fe200078e0018 */
[----:B------:R-:W-:Y:S01]  /*0de0*/  LEA.HI.X.SX32 R141, R15, R23, 0x1, P0 ;  /* 0x000000170f8d7211 */ /* 0x000fe200000f0eff */
[----:B------:R-:W-:Y:S01]  /*0df0*/  USHF.L.U32 UR8, UR4, 0x5, URZ ;  /* 0x0000000504087899 */ /* 0x000fe2000800063f */
[----:B------:R-:W-:Y:S01]  /*0e00*/  IADD3 R37, R38, 0x40, RZ ;  /* 0x0000004026257810 */ /* 0x000fe20007ffe0ff */
[----:B------:R-:W-:Y:S01]  /*0e10*/  IMAD.IADD R3, R3, 0x1, R5 ;  /* 0x0000000103037824 */ /* 0x000fe200078e0205 */
[----:B------:R-:W-:Y:S01]  /*0e20*/  UMOV UR6, 0x5 ;  /* 0x0000000500067882 */ /* 0x000fe20000000000 */
[----:B------:R-:W-:Y:S01]  /*0e30*/  IMAD R5, R28, c[0x0][0x248], RZ ;  /* 0x000092001c057a24 */ /* 0x000fe200078e02ff */
[----:B------:R-:W-:Y:S01]  /*0e40*/  USHF.L.U64.HI UR12, UR4, UR6, UR5 ;  /* 0x00000006040c7299 */ /* 0x000fe20008010205 */
[C---:B------:R-:W-:Y:S01]  /*0e50*/  IMAD.WIDE.U32 R2, R27.reuse, c[0x0][0x248], R2 ;  /* 0x000092001b027a25 */ /* 0x040fe200078e0002 */
[C---:B------:R-:W-:Y:S01]  /*0e60*/  IADD3 R107, R24.reuse, 0x80, RZ ;  /* 0x00000080186b7810 */ /* 0x040fe20007ffe0ff */
[----:B------:R-:W-:Y:S01]  /*0e70*/  ULDC.64 UR4, c[0x0][0x290] ;  /* 0x0000a40000047ab9 */ /* 0x000fe20000000a00 */
[----:B------:R-:W-:Y:S01]  /*0e80*/  IADD3 R106, R24, 0xc0, RZ ;  /* 0x000000c0186a7810 */ /* 0x000fe20007ffe0ff */
[----:B------:R-:W-:Y:S01]  /*0e90*/  IMAD R6, R27, c[0x0][0x24c], R5 ;  /* 0x000093001b067a24 */ /* 0x000fe200078e0205 */
[----:B------:R-:W-:Y:S01]  /*0ea0*/  ISETP.GE.AND P6, PT, R107, c[0x0][0x1d4], PT ;  /* 0x000075006b007a0c */ /* 0x000fe20003fc6270 */
[----:B------:R-:W-:Y:S01]  /*0eb0*/  IMAD R5, R46, UR7, RZ ;  /* 0x000000072e057c24 */ /* 0x000fe2000f8e02ff */
[----:B------:R-:W-:Y:S01]  /*0ec0*/  ISETP.GE.AND P5, PT, R106, c[0x0][0x1d4], PT ;  /* 0x000075006a007a0c */ /* 0x000fe20003fa6270 */
[----:B------:R-:W-:Y:S01]  /*0ed0*/  IMAD.IADD R3, R3, 0x1, R6 ;  /* 0x0000000103037824 */ /* 0x000fe200078e0206 */
[----:B------:R-:W-:Y:S01]  /*0ee0*/  IADD3 R159, R43, 0x20, RZ ;  /* 0x000000202b9f7810 */ /* 0x000fe20007ffe0ff */
[----:B------:R-:W-:Y:S01]  /*0ef0*/  IMAD R13, R8, UR10, R5 ;  /* 0x0000000a080d7c24 */ /* 0x000fe2000f8e0205 */
[----:B------:R-:W-:Y:S01]  /*0f00*/  IMNMX R5, R7, 0x30, PT ;  /* 0x0000003007057817 */ /* 0x000fe20003800200 */
[----:B------:R-:W-:Y:S01]  /*0f10*/  IMAD R6, R141, c[0x0][0x238], RZ ;  /* 0x00008e008d067a24 */ /* 0x000fe200078e02ff */
[----:B------:R-:W-:Y:S01]  /*0f20*/  UIMAD.WIDE.U32 UR18, UR9, UR4, URZ ;  /* 0x00000004091272a5 */ /* 0x000fe2000f8e003f */
[C---:B------:R-:W-:Y:S01]  /*0f30*/  IMAD.WIDE.U32 R144, R140.reuse, c[0x0][0x238], R2 ;  /* 0x00008e008c907a25 */ /* 0x040fe200078e0002 */
[----:B------:R-:W-:Y:S01]  /*0f40*/  UIMAD UR9, UR9, UR5, URZ ;  /* 0x00000005090972a4 */ /* 0x000fe2000f8e023f */
[----:B------:R-:W-:Y:S01]  /*0f50*/  P2R R139, PR, RZ, 0x40 ;  /* 0x00000040ff8b7803 */ /* 0x000fe20000000000 */
[----:B------:R-:W-:Y:S01]  /*0f60*/  USHF.L.U64.HI UR13, UR4, UR6, UR5 ;  /* 0x00000006040d7299 */ /* 0x000fe20008010205 */
[----:B------:R-:W-:Y:S01]  /*0f70*/  IMAD.IADD R5, R5, 0x1, -R43 ;  /* 0x0000000105057824 */ /* 0x000fe200078e0a2b */
[----:B------:R-:W-:Y:S01]  /*0f80*/  USHF.L.U32 UR16, UR4, 0x5, URZ ;  /* 0x0000000504107899 */ /* 0x000fe2000800063f */
[----:B------:R-:W-:Y:S01]  /*0f90*/  IMAD R10, R140, c[0x0][0x23c], R6 ;  /* 0x00008f008c0a7a24 */ /* 0x000fe200078e0206 */
[----:B------:R-:W-:Y:S01]  /*0fa0*/  P2R R138, PR, RZ, 0x20 ;  /* 0x00000020ff8a7803 */ /* 0x000fe20000000000 */
[----:B------:R-:W-:Y:S01]  /*0fb0*/  IMAD.MOV.U32 R142, RZ, RZ, R144 ;  /* 0x000000ffff8e7224 */ /* 0x000fe200078e0090 */
[----:B------:R-:W-:Y:S01]  /*0fc0*/  ISETP.GE.AND P0, PT, R5, 0x1, PT ;  /* 0x000000010500780c */ /* 0x000fe20003f06270 */
[----:B------:R-:W-:Y:S01]  /*0fd0*/  IMAD.IADD R143, R145, 0x1, R10 ;  /* 0x00000001918f7824 */ /* 0x000fe200078e020a */
[----:B------:R-:W-:Y:S01]  /*0fe0*/  ISETP.GT.AND P3, PT, R5, 0x20, PT ;  /* 0x000000200500780c */ /* 0x000fe20003f64270 */
[C---:B------:R-:W-:Y:S01]  /*0ff0*/  IMAD R16, R43.reuse, c[0x0][0x284], R16 ;  /* 0x0000a1002b107a24 */ /* 0x040fe200078e0210 */
[----:B------:R-:W-:Y:S01]  /*1000*/  ULDC.64 UR4, c[0x0][0x280] ;  /* 0x0000a00000047ab9 */ /* 0x000fe20000000a00 */
[C---:B------:R-:W-:Y:S01]  /*1010*/  IMAD.WIDE.U32 R8, R43.reuse, c[0x0][0x280], R38 ;  /* 0x0000a0002b087a25 */ /* 0x040fe200078e0026 */
[----:B------:R-:W-:Y:S01]  /*1020*/  USHF.L.U64.HI UR6, UR4, UR6, UR5 ;  /* 0x0000000604067299 */ /* 0x000fe20008010205 */
[C---:B------:R-:W-:Y:S01]  /*1030*/  IADD3 R114, -R43.reuse, 0x30, RZ ;  /* 0x000000302b727810 */ /* 0x040fe20007ffe1ff */
[----:B------:R-:W-:Y:S01]  /*1040*/  UIMAD.WIDE.U32 UR20, UR4, 0x30, URZ ;  /* 0x00000030041478a5 */ /* 0x000fe2000f8e003f */
[----:B------:R-:W-:Y:S01]  /*1050*/  IMAD.WIDE.U32 R10, R43, c[0x0][0x280], R24 ;  /* 0x0000a0002b0a7a25 */ /* 0x000fe200078e0018 */
[----:B------:R-:W-:Y:S01]  /*1060*/  UIMAD UR5, UR5, 0x30, URZ ;  /* 0x00000030050578a4 */ /* 0x000fe2000f8e023f */
[----:B------:R-:W-:Y:S01]  /*1070*/  IADD3 R41, R38, 0x20, RZ ;  /* 0x0000002026297810 */ /* 0x000fe20007ffe0ff */
[----:B------:R-:W-:Y:S01]  /*1080*/  USHF.L.U32 UR17, UR4, 0x5, URZ ;  /* 0x0000000504117899 */ /* 0x000fe2000800063f */
[----:B------:R-:W-:Y:S01]  /*1090*/  IMAD.WIDE.U32 R2, R46, UR10, R142 ;  /* 0x0000000a2e027c25 */ /* 0x000fe2000f8e008e */
[----:B------:R-:W-:Y:S01]  /*10a0*/  IADD3 R40, R38, 0x60, RZ ;  /* 0x0000006026287810 */ /* 0x000fe20007ffe0ff */
[----:B------:R-:W-:-:S02]  /*10b0*/  UIADD3 UR9, UR19, UR9, URZ ;  /* 0x0000000913097290 */ /* 0x000fc4000fffe03f */
[----:B------:R-:W-:Y:S01]  /*10c0*/  IMAD.WIDE.U32 R6, R30, c[0x0][0x260], R24 ;  /* 0x000098001e067a25 */ /* 0x000fe200078e0018 */
[----:B------:R-:W-:Y:S02]  /*10d0*/  UIADD3 UR5, UR21, UR5, URZ ;  /* 0x0000000515057290 */ /* 0x000fe4000fffe03f */
[----:B------:R-:W-:Y:S01]  /*10e0*/  ULDC.U8 UR4, c[0x0][0x298] ;  /* 0x0000a60000047ab9 */ /* 0x000fe20000000000 */
[----:B------:R-:W-:Y:S02]  /*10f0*/  IMAD.IADD R19, R9, 0x1, R16 ;  /* 0x0000000109137824 */ /* 0x000fe400078e0210 */
[----:B------:R-:W-:Y:S02]  /*1100*/  IMAD.IADD R17, R16, 0x1, R11 ;  /* 0x0000000110117824 */ /* 0x000fe400078e020b */
[----:B------:R-:W-:Y:S01]  /*1110*/  IMAD.MOV.U32 R18, RZ, RZ, R8 ;  /* 0x000000ffff127224 */ /* 0x000fe200078e0008 */
[----:B------:R-:W-:Y:S01]  /*1120*/  @P0 LEA R8, P1, R2, c[0x0][0x220], 0x1 ;  /* 0x0000880002080a11 */ /* 0x000fe200078208ff */
[----:B------:R-:W-:-:S02]  /*1130*/  IMAD.IADD R5, R3, 0x1, R13 ;  /* 0x0000000103057824 */ /* 0x000fc400078e020d */
[----:B------:R-:W-:Y:S02]  /*1140*/  IMAD.MOV.U32 R16, RZ, RZ, R10 ;  /* 0x000000ffff107224 */ /* 0x000fe400078e000a */
[----:B------:R-:W-:Y:S01]  /*1150*/  IMAD.IADD R21, R7, 0x1, R20 ;  /* 0x0000000107157824 */ /* 0x000fe200078e0214 */
[----:B------:R-:W-:Y:S01]  /*1160*/  @P0 LEA.HI.X R9, R2, c[0x0][0x224], R5, 0x1, P1 ;  /* 0x0000890002090a11 */ /* 0x000fe200008f0c05 */
[----:B------:R-:W-:Y:S01]  /*1170*/  IMAD.IADD R36, R38, 0x1, R37 ;  /* 0x0000000126247824 */ /* 0x000fe200078e0225 */
[----:B------:R-:W-:Y:S01]  /*1180*/  LEA.HI R7, R26, R166, RZ, 0x6 ;  /* 0x000000a61a077211 */ /* 0x000fe200078f30ff */
[----:B------:R-:W-:Y:S01]  /*1190*/  IMAD.MOV.U32 R20, RZ, RZ, R6 ;  /* 0x000000ffff147224 */ /* 0x000fe200078e0006 */
[----:B------:R-:W-:Y:S01]  /*11a0*/  @P3 IADD3 R6, P4, R2, UR8, RZ ;  /* 0x0000000802063c10 */ /* 0x000fe2000ff9e0ff */
[----:B------:R-:W-:Y:S01]  /*11b0*/  IMAD.SHL.U32 R2, R43, 0x40, RZ ;  /* 0x000000402b027824 */ /* 0x000fe200078e00ff */
[----:B------:R-:W-:Y:S01]  /*11c0*/  ISETP.GE.AND P1, PT, R24, c[0x0][0x27c], PT ;  /* 0x00009f0018007a0c */ /* 0x000fe20003f26270 */
[----:B------:R-:W-:-:S02]  /*11d0*/  IMAD.SHL.U32 R7, R7, 0x8, RZ ;  /* 0x0000000807077824 */ /* 0x000fc400078e00ff */
[----:B------:R-:W-:Y:S01]  /*11e0*/  IMAD R3, R23, c[0x0][0x290], RZ ;  /* 0x0000a40017037a24 */ /* 0x000fe200078e02ff */
[----:B------:R-:W-:Y:S01]  /*11f0*/  LOP3.LUT R119, R2, 0x1c0, RZ, 0xc0, !PT ;  /* 0x000001c002777812 */ /* 0x000fe200078ec0ff */
[----:B------:R-:W-:Y:S01]  /*1200*/  IMAD.WIDE.U32 R120, R27, c[0x0][0x268], R20 ;  /* 0x00009a001b787a25 */ /* 0x000fe200078e0014 */
[----:B------:R-:W-:Y:S02]  /*1210*/  SEL R2, RZ, c[0x0][0x27c], !P1 ;  /* 0x00009f00ff027a07 */ /* 0x000fe40004800000 */
[----:B------:R-:W-:Y:S01]  /*1220*/  LOP3.LUT R7, R7, 0xfffffe00, RZ, 0xc0, !PT ;  /* 0xfffffe0007077812 */ /* 0x000fe200078ec0ff */
[----:B------:R-:W-:Y:S01]  /*1230*/  IMAD R3, R43, c[0x0][0x294], R3 ;  /* 0x0000a5002b037a24 */ /* 0x000fe200078e0203 */
[----:B------:R-:W-:Y:S01]  /*1240*/  LOP3.LUT R87, R119, 0x38, R24, 0xf8, !PT ;  /* 0x0000003877577812 */ /* 0x000fe200078ef818 */
[----:B------:R-:W-:Y:S01]  /*1250*/  IMAD.IADD R2, R24, 0x1, R2 ;  /* 0x0000000118027824 */ /* 0x000fe200078e0202 */
[----:B------:R-:W-:Y:S01]  /*1260*/  SHF.R.U32.HI R158, RZ, 0x3, R119 ;  /* 0x00000003ff9e7819 */ /* 0x000fe20000011677 */
[----:B------:R-:W-:Y:S01]  /*1270*/  IMAD.WIDE.U32 R124, R22, c[0x0][0x280], R16 ;  /* 0x0000a000167c7a25 */ /* 0x000fe200078e0010 */
[----:B------:R-:W-:-:S02]  /*1280*/  @P3 IADD3.X R23, R5, UR12, RZ, P4, !PT ;  /* 0x0000000c05173c10 */ /* 0x000fc4000a7fe4ff */
[----:B------:R-:W-:Y:S01]  /*1290*/  LOP3.LUT R87, R7, R87, R158, 0xf6, !PT ;  /* 0x0000005707577212 */ /* 0x000fe200078ef69e */
[----:B------:R-:W-:Y:S01]  /*12a0*/  IMAD.WIDE.U32 R128, R22, c[0x0][0x280], R18 ;  /* 0x0000a00016807a25 */ /* 0x000fe200078e0012 */
[----:B------:R-:W-:Y:S02]  /*12b0*/  SHF.R.S32.HI R5, RZ, 0x1f, R2 ;  /* 0x0000001fff057819 */ /* 0x000fe40000011402 */
[----:B------:R-:W-:Y:S01]  /*12c0*/  SHF.L.U32 R87, R87, 0x1, RZ ;  /* 0x0000000157577819 */ /* 0x000fe200000006ff */
[----:B------:R-:W-:Y:S01]  /*12d0*/  IMAD.WIDE.U32 R162, R30, c[0x0][0x1e8], RZ ;  /* 0x00007a001ea27a25 */ /* 0x000fe200078e00ff */
[----:B------:R-:W-:-:S03]  /*12e0*/  LEA.HI R26, R5, R2, RZ, 0x6 ;  /* 0x00000002051a7211 */ /* 0x000fc600078f30ff */
[----:B------:R-:W-:-:S04]  /*12f0*/  IMAD.WIDE.U32 R160, R30, c[0x0][0x210], RZ ;  /* 0x000084001ea07a25 */ /* 0x000fc800078e00ff */
[----:B------:R-:W-:Y:S02]  /*1300*/  IMAD.MOV.U32 R168, RZ, RZ, c[0x0][0x2b8] ;  /* 0x0000ae00ffa87624 */ /* 0x000fe400078e00ff */
[----:B------:R-:W-:Y:S02]  /*1310*/  IMAD.MOV.U32 R165, RZ, RZ, c[0x0][0x27c] ;  /* 0x00009f00ffa57624 */ /* 0x000fe400078e00ff */
[----:B------:R-:W-:Y:S02]  /*1320*/  IMAD.MOV.U32 R86, RZ, RZ, c[0x0][0x27c] ;  /* 0x00009f00ff567624 */ /* 0x000fe400078e00ff */
[----:B------:R-:W-:Y:S02]  /*1330*/  IMAD R0, R0, 0x20, R43 ;  /* 0x0000002000007824 */ /* 0x000fe400078e022b */
[----:B------:R-:W-:Y:S01]  /*1340*/  IMAD.SHL.U32 R86, R86, 0x2, RZ ;  /* 0x0000000256567824 */ /* 0x000fe200078e00ff */
[--C-:B--2---:R-:W-:Y:S01]  /*1350*/  @P2 SHF.R.S32.HI R11, RZ, 0x1f, R14.reuse ;  /* 0x0000001fff0b2819 */ /* 0x104fe2000001140e */
[----:B------:R-:W-:-:S02]  /*1360*/  @P2 IMAD.MOV.U32 R10, RZ, RZ, R14 ;  /* 0x000000ffff0a2224 */ /* 0x000fc400078e000e */
[----:B------:R-:W-:Y:S01]  /*1370*/  @!P2 IMAD.MOV.U32 R10, RZ, RZ, R29 ;  /* 0x000000ffff0aa224 */ /* 0x000fe200078e001d */
[----:B------:R-:W-:Y:S01]  /*1380*/  P2R R29, PR, RZ, 0x2 ;  /* 0x00000002ff1d7803 */ /* 0x000fe20000000000 */
[----:B------:R-:W-:Y:S01]  /*1390*/  @!P2 IMAD.MOV.U32 R11, RZ, RZ, R12 ;  /* 0x000000ffff0ba224 */ /* 0x000fe200078e000c */
[----:B------:R-:W-:Y:S01]  /*13a0*/  ISETP.GE.AND P2, PT, R24, c[0x0][0x1d4], PT ;  /* 0x0000750018007a0c */ /* 0x000fe20003f46270 */
[----:B------:R-:W-:-:S03]  /*13b0*/  IMAD.WIDE.U32 R14, R43, c[0x0][0x290], R38 ;  /* 0x0000a4002b0e7a25 */ /* 0x000fc600078e0026 */
[----:B------:R-:W-:Y:S01]  /*13c0*/  P2R R117, PR, RZ, 0x4 ;  /* 0x00000004ff757803 */ /* 0x000fe20000000000 */
[----:B------:R-:W-:Y:S01]  /*13d0*/  IMAD.WIDE.U32 R12, R43, c[0x0][0x290], R24 ;  /* 0x0000a4002b0c7a25 */ /* 0x000fe200078e0018 */
[----:B------:R-:W-:Y:S02]  /*13e0*/  ISETP.GE.AND P2, PT, R36, c[0x0][0x1d4], PT ;  /* 0x0000750024007a0c */ /* 0x000fe40003f46270 */
[----:B------:R-:W-:Y:S01]  /*13f0*/  ISETP.NE.AND P1, PT, R117, RZ, PT ;  /* 0x000000ff7500720c */ /* 0x000fe20003f25270 */
[----:B------:R-:W-:Y:S01]  /*1400*/  IMAD.IADD R15, R15, 0x1, R3 ;  /* 0x000000010f0f7824 */ /* 0x000fe200078e0203 */
[----:B------:R-:W-:Y:S01]  /*1410*/  P2R R137, PR, RZ, 0x4 ;  /* 0x00000004ff897803 */ /* 0x000fe20000000000 */
[----:B------:R-:W-:Y:S01]  /*1420*/  IMAD.IADD R13, R3, 0x1, R13 ;  /* 0x00000001030d7824 */ /* 0x000fe200078e020d */
[----:B------:R-:W-:Y:S01]  /*1430*/  LEA.HI R3, R5, R2, RZ, 0x3 ;  /* 0x0000000205037211 */ /* 0x000fe200078f18ff */
[----:B------:R-:W-:Y:S01]  /*1440*/  IMAD R5, R28, c[0x0][0x268], RZ ;  /* 0x00009a001c057a24 */ /* 0x000fe200078e02ff */
[----:B------:R-:W-:Y:S01]  /*1450*/  ISETP.NE.AND P4, PT, R137, RZ, PT ;  /* 0x000000ff8900720c */ /* 0x000fe20003f85270 */
[----:B------:R-:W-:Y:S01]  /*1460*/  IMAD.WIDE.U32 R122, R22, c[0x0][0x290], R12 ;  /* 0x0000a400167a7a25 */ /* 0x000fe200078e000c */
[----:B------:R-:W-:-:S02]  /*1470*/  SHF.R.S32.HI R2, RZ, 0x1f, R22 ;  /* 0x0000001fff027819 */ /* 0x000fc40000011416 */
[----:B------:R-:W-:Y:S01]  /*1480*/  ISETP.GE.AND P2, PT, R36, c[0x0][0x27c], PT ;  /* 0x00009f0024007a0c */ /* 0x000fe20003f46270 */
[----:B------:R-:W-:Y:S01]  /*1490*/  IMAD R130, R27, c[0x0][0x26c], R5 ;  /* 0x00009b001b827a24 */ /* 0x000fe200078e0205 */
[----:B------:R-:W-:Y:S01]  /*14a0*/  LOP3.LUT R113, R3, 0xfffffff8, RZ, 0xc0, !PT ;  /* 0xfffffff803717812 */ /* 0x000fe200078ec0ff */
[----:B------:R-:W-:Y:S01]  /*14b0*/  @!PT LDS RZ, [RZ] ;  /* 0x00000000fffff984 */ /* 0x000fe20000000800 */
[----:B------:R-:W-:Y:S01]  /*14c0*/  @!PT LDS RZ, [RZ] ;  /* 0x00000000fffff984 */ /* 0x000fe20000000800 */
[----:B------:R-:W-:Y:S01]  /*14d0*/  @!PT LDS RZ, [RZ] ;  /* 0x00000000fffff984 */ /* 0x000fe20000000800 */
[----:B------:R1:W-:Y:S01]  /*14e0*/  @P0 LDGSTS.E.BYPASS.LTC128B.128 [R87+0xa080], [R8.64], !P1 ;  /* 0x0a08000008570fae */ /* 0x0003e2000c901d4e */
[----:B------:R-:W-:Y:S01]  /*14f0*/  SEL R5, RZ, c[0x0][0x27c], !P2 ;  /* 0x00009f00ff057a07 */ /* 0x000fe20005000000 */
[----:B------:R-:W-:Y:S01]  /*1500*/  IMAD.SHL.U32 R13, R159, 0x40, RZ ;  /* 0x000000409f0d7824 */ /* 0x000fe200078e00ff */
[----:B------:R-:W-:Y:S01]  /*1510*/  SHF.R.S32.HI R84, RZ, 0x3, R3 ;  /* 0x00000003ff547819 */ /* 0x000fe20000011403 */
[----:B------:R-:W-:Y:S01]  /*1520*/  IMAD.WIDE.U32 R126, R22, c[0x0][0x290], R14 ;  /* 0x0000a400167e7a25 */ /* 0x000fe200078e000e */
[----:B------:R-:W-:Y:S01]  /*1530*/  SHF.R.S32.HI R133, RZ, 0x1f, R113 ;  /* 0x0000001fff857819 */ /* 0x000fe20000011471 */
[----:B------:R1:W-:Y:S01]  /*1540*/  @P0 LDGSTS.E.BYPASS.LTC128B.128 [R87+0xb880], [R8.64+0x80], !P4 ;  /* 0x0b88008008570fae */ /* 0x0003e2000e101d4e */
[----:B------:R-:W-:Y:S01]  /*1550*/  LOP3.LUT R118, R13, 0x1c0, RZ, 0xc0, !PT ;  /* 0x000001c00d767812 */ /* 0x000fe200078ec0ff */
[----:B------:R-:W-:-:S02]  /*1560*/  IMAD.IADD R5, R36, 0x1, R5 ;  /* 0x0000000124057824 */ /* 0x000fc400078e0205 */
[----:B------:R1:W-:Y:S01]  /*1570*/  @P0 LDGSTS.E.BYPASS.LTC128B.128 [R87+0xd080], [R8.64+0x100], !P6 ;  /* 0x0d08010008570fae */ /* 0x0003e2000f101d4e */
[----:B------:R-:W-:Y:S01]  /*1580*/  SHF.R.U32.HI R157, RZ, 0x3, R118 ;  /* 0x00000003ff9d7819 */ /* 0x000fe20000011676 */
[----:B------:R-:W-:Y:S01]  /*1590*/  IMAD.WIDE.U32 R146, R10, c[0x0][0x2b0], RZ ;  /* 0x0000ac000a927a25 */ /* 0x000fe200078e00ff */
[----:B------:R-:W-:Y:S01]  /*15a0*/  LOP3.LUT R13, R118, 0x38, R3, 0xf8, !PT ;  /* 0x00000038760d7812 */ /* 0x000fe200078ef803 */
[----:B------:R1:W-:Y:S02]  /*15b0*/  @P0 LDGSTS.E.BYPASS.LTC128B.128 [R87+0xe880], [R8.64+0x180], !P5 ;  /* 0x0e88018008570fae */ /* 0x0003e4000e901d4e */
[----:B------:R-:W-:Y:S01]  /*15c0*/  IMAD.IADD R130, R121, 0x1, R130 ;  /* 0x0000000179827824 */ /* 0x000fe200078e0282 */
[----:B-1----:R-:W-:-:S04]  /*15d0*/  @P3 LEA R8, P0, R6, c[0x0][0x220], 0x1 ;  /* 0x0000880006083a11 */ /* 0x002fc800078008ff */
[----:B------:R-:W-:Y:S01]  /*15e0*/  @P3 LEA.HI.X R9, R6, c[0x0][0x224], R23, 0x1, P0 ;  /* 0x0000890006093a11 */ /* 0x000fe200000f0c17 */
[C---:B------:R-:W-:Y:S01]  /*15f0*/  IMAD R6, R2.reuse, c[0x0][0x280], RZ ;  /* 0x0000a00002067a24 */ /* 0x040fe200078e02ff */
[----:B------:R-:W-:Y:S01]  /*1600*/  ISETP.GE.AND P0, PT, R165, 0x1, PT ;  /* 0x00000001a500780c */ /* 0x000fe20003f06270 */
[----:B------:R-:W-:Y:S02]  /*1610*/  IMAD R2, R2, c[0x0][0x290], RZ ;  /* 0x0000a40002027a24 */ /* 0x000fe400078e02ff */
[C---:B------:R-:W-:Y:S01]  /*1620*/  IMAD R21, R22.reuse, c[0x0][0x284], R6 ;  /* 0x0000a10016157a24 */ /* 0x040fe200078e0206 */
[----:B------:R-:W-:Y:S01]  /*1630*/  SHF.R.S32.HI R6, RZ, 0x1f, R5 ;  /* 0x0000001fff067819 */ /* 0x000fe20000011405 */
[----:B------:R-:W-:Y:S01]  /*1640*/  IMAD R20, R22, c[0x0][0x294], R2 ;  /* 0x0000a50016147a24 */ /* 0x000fe200078e0202 */
[----:B------:R-:W-:Y:S01]  /*1650*/  SHF.R.S32.HI R2, RZ, 0x1f, R159 ;  /* 0x0000001fff027819 */ /* 0x000fe2000001149f */
[----:B------:R1:W-:Y:S01]  /*1660*/  @P3 LDGSTS.E.BYPASS.LTC128B.128 [R87+0xb080], [R8.64], !P1 ;  /* 0x0b08000008573fae */ /* 0x0003e2000c901d4e */
[----:B------:R-:W-:Y:S01]  /*1670*/  LEA.HI R16, R6, R5, RZ, 0x6 ;  /* 0x0000000506107211 */ /* 0x000fe200078f30ff */
[----:B------:R-:W-:Y:S01]  /*1680*/  IMAD.IADD R136, R129, 0x1, R21 ;  /* 0x0000000181887824 */ /* 0x000fe200078e0215 */
[----:B------:R-:W-:Y:S01]  /*1690*/  LEA.HI R12, R2, R159, RZ, 0x3 ;  /* 0x0000009f020c7211 */ /* 0x000fe200078f18ff */
[----:B------:R1:W-:Y:S01]  /*16a0*/  @P3 LDGSTS.E.BYPASS.LTC128B.128 [R87+0xc880], [R8.64+0x80], !P4 ;  /* 0x0c88008008573fae */ /* 0x0003e2000e101d4e */
[----:B------:R-:W-:Y:S01]  /*16b0*/  LEA.HI R2, R6, R5, RZ, 0x3 ;  /* 0x0000000506027211 */ /* 0x000fe200078f18ff */
[----:B------:R-:W-:Y:S01]  /*16c0*/  IMAD.IADD R134, R21, 0x1, R125 ;  /* 0x0000000115867824 */ /* 0x000fe200078e027d */
[----:B------:R-:W-:Y:S01]  /*16d0*/  SHF.R.S32.HI R5, RZ, 0x6, R26 ;  /* 0x00000006ff057819 */ /* 0x000fe2000001141a */
[----:B------:R-:W-:Y:S01]  /*16e0*/  IMAD.SHL.U32 R12, R12, 0x40, RZ ;  /* 0x000000400c0c7824 */ /* 0x000fe200078e00ff */
[----:B------:R-:W-:Y:S01]  /*16f0*/  LOP3.LUT R6, R119, 0x38, R3, 0xf8, !PT ;  /* 0x0000003877067812 */ /* 0x000fe200078ef803 */
[----:B------:R1:W-:Y:S01]  /*1700*/  @P3 LDGSTS.E.BYPASS.LTC128B.128 [R87+0xe080], [R8.64+0x100], !P6 ;  /* 0x0e08010008573fae */ /* 0x0003e2000f101d4e */
[----:B------:R-:W-:Y:S01]  /*1710*/  LOP3.LUT R112, R2, 0xfffffff8, RZ, 0xc0, !PT ;  /* 0xfffffff802707812 */ /* 0x000fe200078ec0ff */
[----:B------:R-:W-:Y:S01]  /*1720*/  IMAD R15, R5, 0xc00, R7 ;  /* 0x00000c00050f7824 */ /* 0x000fe200078e0207 */
[----:B------:R-:W-:Y:S01]  /*1730*/  LOP3.LUT R12, R12, 0xfffffe00, RZ, 0xc0, !PT ;  /* 0xfffffe000c0c7812 */ /* 0x000fe200078ec0ff */
[----:B------:R1:W-:Y:S01]  /*1740*/  @P3 LDGSTS.E.BYPASS.LTC128B.128 [R87+0xf880], [R8.64+0x180], !P5 ;  /* 0x0f88018008573fae */ /* 0x0003e2000e901d4e */
[-C--:B------:R-:W-:Y:S01]  /*1750*/  LOP3.LUT R14, R6, R158.reuse, RZ, 0x3c, !PT ;  /* 0x0000009e060e7212 */ /* 0x080fe200078e3cff */
[----:B------:R-:W-:Y:S01]  /*1760*/  IMAD.IADD R135, R127, 0x1, R20 ;  /* 0x000000017f877824 */ /* 0x000fe200078e0214 */
[----:B------:R-:W-:Y:S01]  /*1770*/  ISETP.NE.AND P1, PT, R29, RZ, PT ;  /* 0x000000ff1d00720c */ /* 0x000fe20003f25270 */
[----:B------:R-:W-:Y:S01]  /*1780*/  IMAD R6, R5, 0xc00, R12 ;  /* 0x00000c0005067824 */ /* 0x000fe200078e020c */
[-C--:B------:R-:W-:Y:S01]  /*1790*/  LOP3.LUT R5, R13, R157.reuse, RZ, 0x3c, !PT ;  /* 0x0000009d0d057212 */ /* 0x080fe200078e3cff */
[----:B------:R-:W-:Y:S01]  /*17a0*/  IMAD.IADD R18, R15, 0x1, R14 ;  /* 0x000000010f127824 */ /* 0x000fe200078e020e */
[--C-:B------:R-:W-:Y:S01]  /*17b0*/  LOP3.LUT R13, R118, 0x38, R2.reuse, 0xf8, !PT ;  /* 0x00000038760d7812 */ /* 0x100fe200078ef802 */
[----:B------:R-:W0:Y:S01]  /*17c0*/  LDGDEPBAR ;  /* 0x00000000000079af */ /* 0x000e220000000000 */
[----:B------:R-:W-:Y:S01]  /*17d0*/  IMAD.IADD R132, R20, 0x1, R123 ;  /* 0x0000000114847824 */ /* 0x000fe200078e027b */
[----:B------:R-:W-:Y:S01]  /*17e0*/  SHF.R.S32.HI R83, RZ, 0x3, R2 ;  /* 0x00000003ff537819 */ /* 0x000fe20000011402 */
[----:B------:R-:W-:Y:S01]  /*17f0*/  IMAD.IADD R17, R6, 0x1, R5 ;  /* 0x0000000106117824 */ /* 0x000fe200078e0205 */
[----:B------:R-:W-:Y:S01]  /*1800*/  SHF.R.S32.HI R5, RZ, 0x6, R16 ;  /* 0x00000006ff057819 */ /* 0x000fe20000011410 */
[----:B------:R-:W-:Y:S01]  /*1810*/  IMAD.SHL.U32 R152, R18, 0x2, RZ ;  /* 0x0000000212987824 */ /* 0x000fe200078e00ff */
[----:B------:R-:W-:Y:S01]  /*1820*/  LOP3.LUT R6, R119, 0x38, R2, 0xf8, !PT ;  /* 0x0000003877067812 */ /* 0x000fe200078ef802 */
[----:B------:R-:W-:Y:S01]  /*1830*/  IMAD.SHL.U32 R151, R17, 0x2, RZ ;  /* 0x0000000211977824 */ /* 0x000fe200078e00ff */
[----:B------:R-:W-:Y:S01]  /*1840*/  SHF.R.S32.HI R131, RZ, 0x1f, R112 ;  /* 0x0000001fff837819 */ /* 0x000fe20000011470 */
[C---:B------:R-:W-:Y:S01]  /*1850*/  IMAD R15, R5.reuse, 0xc00, R7 ;  /* 0x00000c00050f7824 */ /* 0x040fe200078e0207 */
[----:B------:R-:W-:Y:S01]  /*1860*/  LOP3.LUT R14, R6, R158, RZ, 0x3c, !PT ;  /* 0x0000009e060e7212 */ /* 0x000fe200078e3cff */
[----:B------:R-:W-:Y:S01]  /*1870*/  IMAD R6, R5, 0xc00, R12 ;  /* 0x00000c0005067824 */ /* 0x000fe200078e020c */
[----:B------:R-:W-:Y:S01]  /*1880*/  LOP3.LUT R5, R13, R157, RZ, 0x3c, !PT ;  /* 0x0000009d0d057212 */ /* 0x000fe200078e3cff */
[----:B------:R-:W-:Y:S01]  /*1890*/  BAR.SYNC.DEFER_BLOCKING 0x0 ;  /* 0x0000000000007b1d */ /* 0x000fe20000010000 */
[----:B------:R-:W-:Y:S01]  /*18a0*/  ISETP.NE.AND P3, PT, R168, 0x1, PT ;  /* 0x00000001a800780c */ /* 0x000fe20003f65270 */
[----:B------:R-:W-:-:S02]  /*18b0*/  IMAD.IADD R14, R15, 0x1, R14 ;  /* 0x000000010f0e7824 */ /* 0x000fc400078e020e */
[----:B------:R-:W-:Y:S02]  /*18c0*/  IMAD.IADD R13, R6, 0x1, R5 ;  /* 0x00000001060d7824 */ /* 0x000fe400078e0205 */
[C---:B------:R-:W-:Y:S01]  /*18d0*/  IMAD R6, R31.reuse, c[0x0][0x1e8], RZ ;  /* 0x00007a001f067a24 */ /* 0x040fe200078e02ff */
[----:B-1----:R-:W-:Y:S01]  /*18e0*/  SHF.R.S32.HI R9, RZ, 0x1f, R36 ;  /* 0x0000001fff097819 */ /* 0x002fe20000011424 */
[----:B------:R-:W-:Y:S02]  /*18f0*/  IMAD R5, R31, c[0x0][0x210], RZ ;  /* 0x000084001f057a24 */ /* 0x000fe400078e02ff */
[C---:B------:R-:W-:Y:S01]  /*1900*/  IMAD R6, R30.reuse, c[0x0][0x1ec], R6 ;  /* 0x00007b001e067a24 */ /* 0x040fe200078e0206 */
[----:B------:R-:W-:Y:S01]  /*1910*/  LEA.HI R9, R9, R36, RZ, 0x3 ;  /* 0x0000002409097211 */ /* 0x000fe200078f18ff */
[----:B------:R-:W-:Y:S02]  /*1920*/  IMAD R5, R30, c[0x0][0x214], R5 ;  /* 0x000085001e057a24 */ /* 0x000fe400078e0205 */
[----:B------:R-:W-:Y:S01]  /*1930*/  IMAD.IADD R155, R163, 0x1, R6 ;  /* 0x00000001a39b7824 */ /* 0x000fe200078e0206 */
[----:B------:R-:W-:Y:S01]  /*1940*/  SHF.R.S32.HI R6, RZ, 0x1f, R107 ;  /* 0x0000001fff067819 */ /* 0x000fe2000001146b */
[----:B------:R-:W-:Y:S01]  /*1950*/  IMAD.IADD R154, R161, 0x1, R5 ;  /* 0x00000001a19a7824 */ /* 0x000fe200078e0205 */
[----:B------:R-:W-:Y:S01]  /*1960*/  SHF.R.S32.HI R5, RZ, 0x1f, R106 ;  /* 0x0000001fff057819 */ /* 0x000fe2000001146a */
[----:B------:R-:W-:Y:S01]  /*1970*/  IMAD R8, R11, c[0x0][0x2b0], RZ ;  /* 0x0000ac000b087a24 */ /* 0x000fe200078e02ff */
[----:B------:R-:W-:Y:S01]  /*1980*/  LEA.HI R6, R6, R107, RZ, 0x3 ;  /* 0x0000006b06067211 */ /* 0x000fe200078f18ff */
[----:B------:R-:W-:Y:S01]  /*1990*/  IMAD.SHL.U32 R150, R14, 0x2, RZ ;  /* 0x000000020e967824 */ /* 0x000fe200078e00ff */
[----:B------:R-:W-:Y:S01]  /*19a0*/  LEA.HI R5, R5, R106, RZ, 0x3 ;  /* 0x0000006a05057211 */ /* 0x000fe200078f18ff */
[----:B------:R-:W-:Y:S01]  /*19b0*/  IMAD R8, R10, c[0x0][0x2b4], R8 ;  /* 0x0000ad000a087a24 */ /* 0x000fe200078e0208 */
[----:B------:R-:W-:Y:S01]  /*19c0*/  LOP3.LUT R103, R6, 0xfffffff8, RZ, 0xc0, !PT ;  /* 0xfffffff806677812 */ /* 0x000fe200078ec0ff */
[----:B------:R-:W-:Y:S01]  /*19d0*/  IMAD.SHL.U32 R149, R13, 0x2, RZ ;  /* 0x000000020d957824 */ /* 0x000fe200078e00ff */
[----:B------:R-:W-:-:S02]  /*19e0*/  LOP3.LUT R102, R5, 0xfffffff8, RZ, 0xc0, !PT ;  /* 0xfffffff805667812 */ /* 0x000fc400078ec0ff */
[----:B------:R-:W-:Y:S02]  /*19f0*/  LOP3.LUT R101, R9, 0xfffffff8, RZ, 0xc0, !PT ;  /* 0xfffffff809657812 */ /* 0x000fe400078ec0ff */
[----:B------:R-:W-:Y:S02]  /*1a00*/  SHF.R.S32.HI R111, RZ, 0x1f, R103 ;  /* 0x0000001fff6f7819 */ /* 0x000fe40000011467 */
[----:B------:R-:W-:Y:S02]  /*1a10*/  SHF.R.S32.HI R110, RZ, 0x1f, R102 ;  /* 0x0000001fff6e7819 */ /* 0x000fe40000011466 */
[----:B------:R-:W-:Y:S02]  /*1a20*/  IADD3 R153, R147, R8, RZ ;  /* 0x0000000893997210 */ /* 0x000fe40007ffe0ff */
[----:B------:R-:W-:Y:S02]  /*1a30*/  SHF.R.S32.HI R109, RZ, 0x1f, R101 ;  /* 0x0000001fff6d7819 */ /* 0x000fe40000011465 */
.L_x_1173:
[----:B-12---:R-:W-:Y:S01]  /*1a40*/  IMAD R2, R46, 0x30, R0 ;  /* 0x000000302e027824 */ /* 0x006fe200078e0200 */
[----:B------:R-:W-:Y:S01]  /*1a50*/  ISETP.NE.AND P3, PT, R168, 0x1, PT ;  /* 0x00000001a800780c */ /* 0x000fe20003f65270 */
[----:B------:R-:W-:Y:S01]  /*1a60*/  IMAD.MOV.U32 R105, RZ, RZ, RZ ;  /* 0x000000ffff697224 */ /* 0x000fe200078e00ff */
[----:B------:R-:W-:Y:S04]  /*1a70*/  DEPBAR.LE SB0, 0x0 ;  /* 0x000080000000791a */ /* 0x000fe80000000000 */
[----:B---3--:R-:W-:Y:S01]  /*1a80*/  IMAD.IADD R3, R156, 0x1, R2 ;  /* 0x000000019c037824 */ /* 0x008fe200078e0202 */
[----:B------:R-:W-:Y:S01]  /*1a90*/  ISETP.GE.AND P0, PT, R2, R4, PT ;  /* 0x000000040200720c */ /* 0x000fe20003f06270 */
[----:B------:R-:W-:Y:S01]  /*1aa0*/  BSSY B2, `(.L_x_1134) ;  /* 0x0000534000027945 */ /* 0x000fe20003800000 */
[----:B------:R-:W-:Y:S01]  /*1ab0*/  ISETP.GE.AND P4, PT, R165, 0x1, PT ;  /* 0x00000001a500780c */ /* 0x000fe20003f86270 */
[----:B------:R-:W-:Y:S01]  /*1ac0*/  IMAD.MOV.U32 R2, RZ, RZ, R3 ;  /* 0x000000ffff027224 */ /* 0x000fe200078e0003 */
[----:B------:R-:W-:Y:S02]  /*1ad0*/  ISETP.GT.OR P0, PT, R0, 0x2f, P0 ;  /* 0x0000002f0000780c */ /* 0x000fe40000704670 */
[----:B------:R-:W-:Y:S05]  /*1ae0*/  @P3 IMAD.HI.U32 R5, R3, c[0x0][0x2bc], RZ ;  /* 0x0000af0003053a27 */ /* 0x000fea00078e00ff */
[----:B------:R-:W-:Y:S06]  /*1af0*/  @P3 SHF.R.U32.HI R2, RZ, c[0x0][0x2c0], R5 ;  /* 0x0000b000ff023a19 */ /* 0x000fec0000011605 */
[C---:B------:R-:W-:Y:S04]  /*1b00*/  @!P0 IADD3 R5, P3, R2.reuse, R146, RZ ;  /* 0x0000009202058210 */ /* 0x040fe80007f7e0ff */
        /* <DEDUP_REMOVED lines=10> */
[----:B------:R-:W-:Y:S04]  /*1bb0*/  IMAD R5, R108, c[0x0][0x1e4], R5 ;  /* 0x000079006c057a24 */ /* 0x000fe800078e0205 */
[----:B------:R-:W-:Y:S01]  /*1bc0*/  IMAD.IADD R3, R3, 0x1, R5 ;  /* 0x0000000103037824 */ /* 0x000fe200078e0205 */
[----:B--2---:R-:W-:Y:S03]  /*1bd0*/  SHF.R.S32.HI R116, RZ, 0x1f, R105 ;  /* 0x0000001fff747819 */ /* 0x004fe60000011469 */
[C---:B------:R-:W-:Y:S04]  /*1be0*/  IMAD.WIDE.U32 R2, R105.reuse, c[0x0][0x1f0], R2 ;  /* 0x00007c0069027a25 */ /* 0x040fe800078e0002 */
[----:B------:R-:W-:Y:S01]  /*1bf0*/  IMAD R5, R116, c[0x0][0x1f0], RZ ;  /* 0x00007c0074057a24 */ /* 0x000fe200078e02ff */
[----:B------:R-:W-:Y:S03]  /*1c00*/  IADD3 R2, P0, R162, R2, RZ ;  /* 0x00000002a2027210 */ /* 0x000fe60007f1e0ff */
[----:B------:R-:W-:Y:S05]  /*1c10*/  IMAD R5, R105, c[0x0][0x1f4], R5 ;  /* 0x00007d0069057a24 */ /* 0x000fea00078e0205 */
[----:B------:R-:W-:Y:S02]  /*1c20*/  IADD3.X R3, R155, R3, R5, P0, !PT ;  /* 0x000000039b037210 */ /* 0x000fe400007fe405 */
[C---:B------:R-:W-:Y:S04]  /*1c30*/  LEA R100, P0, R2.reuse, c[0x0][0x1c8], 0x1 ;  /* 0x0000720002647a11 */ /* 0x040fe800078008ff */
        /* <DEDUP_REMOVED lines=36> */
[----:B------:R-:W-:Y:S02]  /*1e80*/  CS2R R56, SRZ ;  /* 0x0000000000387805 */ /* 0x000fe4000001ff00 */
[----:B------:R-:W-:Y:S01]  /*1e90*/  IMAD.X R6, R44, 0x1, R135, P0 ;  /* 0x000000012c067824 */ /* 0x000fe200000e0687 */
[C---:B------:R-:W-:Y:S04]  /*1ea0*/  LEA R10, P0, R2.reuse, c[0x0][0x270], 0x1 ;  /* 0x00009c00020a7a11 */ /* 0x040fe800078008ff */
[----:B------:R-:W-:Y:S02]  /*1eb0*/  LEA.HI.X R11, R2, c[0x0][0x274], R5, 0x1, P0 ;  /* 0x00009d00020b7a11 */ /* 0x000fe400000f0c05 */
[C---:B------:R-:W-:Y:S04]  /*1ec0*/  LEA R8, P0, R3.reuse, c[0x0][0x288], 0x1 ;  /* 0x0000a20003087a11 */ /* 0x040fe800078008ff */
[----:B------:R-:W-:Y:S02]  /*1ed0*/  LEA.HI.X R9, R3, c[0x0][0x28c], R6, 0x1, P0 ;  /* 0x0000a30003097a11 */ /* 0x000fe400000f0c06 */
[----:B------:R-:W-:Y:S01]  /*1ee0*/  ISETP.GE.AND P0, PT, R38, c[0x0][0x27c], PT ;  /* 0x00009f0026007a0c */ /* 0x000fe20003f06270 */
[----:B------:R-:W-:Y:S11]  /*1ef0*/  CS2R R2, SRZ ;  /* 0x0000000000027805 */ /* 0x000ff6000001ff00 */
[----:B------:R-:W-:Y:S01]  /*1f00*/  @!UPT UIADD3 URZ, URZ, URZ, URZ ;  /* 0x0000003f3f3ff290 */ /* 0x000fe2000fffe03f */
        /* <DEDUP_REMOVED lines=14> */
.L_x_1138:
[----:B------:R-:W-:Y:S05]  /*1ff0*/  BSYNC B0 ;  /* 0x0000000000007941 */ /* 0x000fea0003800000 */
.L_x_1137:
[----:B-----5:R-:W-:Y:S01]  /*2000*/  MOV R5, R17 ;  /* 0x0000001100057202 */ /* 0x020fe20000000f00 */
[----:B-1----:R-:W-:Y:S01]  /*2010*/  IMAD.MOV.U32 R9, RZ, RZ, R18 ;  /* 0x000000ffff097224 */ /* 0x002fe200078e0012 */
[----:B------:R-:W-:Y:S01]  /*2020*/  ISETP.GE.AND P5, PT, R159, R104, PT ;  /* 0x000000689f00720c */ /* 0x000fe20003fa6270 */
[----:B------:R-:W-:Y:S01]  /*2030*/  IMAD.MOV.U32 R8, RZ, RZ, R19 ;  /* 0x000000ffff087224 */ /* 0x000fe200078e0013 */
[----:B------:R-:W-:Y:S01]  /*2040*/  BSSY B0, `(.L_x_1139) ;  /* 0x000003e000007945 */ /* 0x000fe20003800000 */
[----:B------:R-:W-:Y:S01]  /*2050*/  IMAD.MOV.U32 R6, RZ, RZ, R16 ;  /* 0x000000ffff067224 */ /* 0x000fe200078e0010 */
[----:B------:R-:W-:Y:S01]  /*2060*/  CS2R R26, SRZ ;  /* 0x00000000001a7805 */ /* 0x000fe2000001ff00 */
[----:B------:R-:W-:Y:S01]  /*2070*/  CS2R R22, SRZ ;  /* 0x0000000000167805 */ /* 0x000fe2000001ff00 */
[----:B------:R-:W-:Y:S01]  /*2080*/  PRMT R33, R8, 0x5410, R9 ;  /* 0x0000541008217816 */ /* 0x000fe20000000009 */
[----:B------:R-:W-:Y:S01]  /*2090*/  IMAD.MOV.U32 R9, RZ, RZ, R14 ;  /* 0x000000ffff097224 */ /* 0x000fe200078e000e */
[----:B------:R-:W-:Y:S01]  /*20a0*/  PRMT R32, R5, 0x5410, R6 ;  /* 0x0000541005207816 */ /* 0x000fe20000000006 */
[----:B------:R-:W-:Y:S01]  /*20b0*/  IMAD.MOV.U32 R8, RZ, RZ, R15 ;  /* 0x000000ffff087224 */ /* 0x000fe200078e000f */
[----:B------:R-:W-:Y:S01]  /*20c0*/  MOV R6, R2 ;  /* 0x0000000200067202 */ /* 0x000fe20000000f00 */
        /* <DEDUP_REMOVED lines=16> */
[----:B------:R-:W-:Y:S01]  /*21d0*/  CS2R R58, SRZ ;  /* 0x00000000003a7805 */ /* 0x000fe2000001ff00 */
[----:B------:R-:W-:Y:S02]  /*21e0*/  MOV R5, R49 ;  /* 0x0000003100057202 */ /* 0x000fe40000000f00 */
[----:B------:R-:W-:Y:S02]  /*21f0*/  PRMT R66, R9, 0x5410, R8 ;  /* 0x0000541009427816 */ /* 0x000fe40000000008 */
[----:B------:R-:W-:Y:S01]  /*2200*/  PRMT R45, R6, 0x5410, R5 ;  /* 0x00005410062d7816 */ /* 0x000fe20000000005 */
        /* <DEDUP_REMOVED lines=33> */
.L_x_1140:
[----:B------:R-:W-:Y:S05]  /*2420*/  BSYNC B0 ;  /* 0x0000000000007941 */ /* 0x000fea0003800000 */
.L_x_1139:
[----:B-----5:R-:W-:Y:S01]  /*2430*/  IMAD.MOV.U32 R6, RZ, RZ, R30 ;  /* 0x000000ffff067224 */ /* 0x020fe200078e001e */
[----:B------:R2:W3:Y:S01]  /*2440*/  SHFL.IDX PT, R76, R99, RZ, 0x181f ;  /* 0x00181fff634c7589 */ /* 0x0004e200000e0000 */
[----:B------:R-:W-:Y:S01]  /*2450*/  IMAD.MOV.U32 R5, RZ, RZ, R31 ;  /* 0x000000ffff057224 */ /* 0x000fe200078e001f */
[----:B------:R-:W-:Y:S01]  /*2460*/  BSSY B1, `(.L_x_1141) ;  /* 0x0000103000017945 */ /* 0x000fe20003800000 */
[----:B-1----:R-:W-:Y:S02]  /*2470*/  IMAD.MOV.U32 R8, RZ, RZ, R26 ;  /* 0x000000ffff087224 */ /* 0x002fe400078e001a */
[----:B------:R-:W-:Y:S01]  /*2480*/  IMAD.MOV.U32 R9, RZ, RZ, R22 ;  /* 0x000000ffff097224 */ /* 0x000fe200078e0016 */
[----:B------:R-:W-:Y:S02]  /*2490*/  PRMT R44, R5, 0x5410, R6 ;  /* 0x00005410052c7816 */ /* 0x000fe40000000006 */
[----:B------:R-:W-:Y:S01]  /*24a0*/  MOV R5, R27 ;  /* 0x0000001b00057202 */ /* 0x000fe20000000f00 */
[----:B------:R2:W1:Y:S01]  /*24b0*/  SHFL.IDX PT, R73, R100, RZ, 0x181f ;  /* 0x00181fff64497589 */ /* 0x00046200000e0000 */
[----:B------:R-:W-:Y:S02]  /*24c0*/  MOV R6, R20 ;  /* 0x0000001400067202 */ /* 0x000fe40000000f00 */
[----:B------:R-:W-:Y:S01]  /*24d0*/  PRMT R42, R5, 0x5410, R8 ;  /* 0x00005410052a7816 */ /* 0x000fe20000000008 */
[----:B------:R-:W-:Y:S02]  /*24e0*/  IMAD.MOV.U32 R8, RZ, RZ, R23 ;  /* 0x000000ffff087224 */ /* 0x000fe400078e0017 */
[----:B------:R-:W-:Y:S03]  /*24f0*/  IMAD.MOV.U32 R5, RZ, RZ, R21 ;  /* 0x000000ffff057224 */ /* 0x000fe600078e0015 */
[----:B------:R-:W-:Y:S01]  /*2500*/  PRMT R35, R8, 0x5410, R9 ;  /* 0x0000541008237816 */ /* 0x000fe20000000009 */
[----:B------:R-:W-:Y:S01]  /*2510*/  IMAD.MOV.U32 R9, RZ, RZ, R64 ;  /* 0x000000ffff097224 */ /* 0x000fe200078e0040 */
[----:B------:R-:W-:Y:S01]  /*2520*/  PRMT R34, R5, 0x5410, R6 ;  /* 0x0000541005227816 */ /* 0x000fe20000000006 */
[----:B------:R-:W-:Y:S01]  /*2530*/  IMAD.MOV.U32 R6, RZ, RZ, R62 ;  /* 0x000000ffff067224 */ /* 0x000fe200078e003e */
[----:B------:R-:W-:Y:S01]  /*2540*/  MOV R8, R65 ;  /* 0x0000004100087202 */ /* 0x000fe20000000f00 */
[----:B------:R-:W-:Y:S03]  /*2550*/  IMAD.MOV.U32 R5, RZ, RZ, R63 ;  /* 0x000000ffff057224 */ /* 0x000fe600078e003f */
[----:B------:R-:W-:Y:S01]  /*2560*/  PRMT R72, R9, 0x5410, R8 ;  /* 0x0000541009487816 */ /* 0x000fe20000000008 */
[----:B------:R-:W-:Y:S01]  /*2570*/  IMAD.MOV.U32 R8, RZ, RZ, R61 ;  /* 0x000000ffff087224 */ /* 0x000fe200078e003d */
[----:B------:R-:W-:Y:S01]  /*2580*/  PRMT R71, R6, 0x5410, R5 ;  /* 0x0000541006477816 */ /* 0x000fe20000000005 */
[----:B------:R-:W-:Y:S01]  /*2590*/  IMAD.MOV.U32 R6, RZ, RZ, R58 ;  /* 0x000000ffff067224 */ /* 0x000fe200078e003a */
[----:B------:R-:W-:Y:S02]  /*25a0*/  MOV R9, R60 ;  /* 0x0000003c00097202 */ /* 0x000fe40000000f00 */
[----:B------:R-:W-:Y:S02]  /*25b0*/  MOV R5, R59 ;  /* 0x0000003b00057202 */ /* 0x000fe40000000f00 */
        /* <DEDUP_REMOVED lines=14> */
[C---:B------:R-:W-:Y:S02]  /*26a0*/  @!P0 PRMT R48, R45.reuse, 0x5410, R48 ;  /* 0x000054102d308816 */ /* 0x040fe40000000030 */
[----:B------:R-:W-:Y:S02]  /*26b0*/  @!P0 SHF.R.U32.HI R50, RZ, 0x10, R49 ;  /* 0x00000010ff328819 */ /* 0x000fe40000011631 */
[----:B------:R-:W-:Y:S02]  /*26c0*/  @!P0 PRMT R2, R28, 0x5432, R2 ;  /* 0x000054321c028816 */ /* 0x000fe40000000002 */
[----:B------:R-:W-:Y:S02]  /*26d0*/  @!P0 SHF.R.U32.HI R13, RZ, 0x10, R3 ;  /* 0x00000010ff0d8819 */ /* 0x000fe40000011603 */
[----:B------:R-:W-:Y:S01]  /*26e0*/  @!P0 PRMT R50, R45, 0x5432, R50 ;  /* 0x000054322d328816 */ /* 0x000fe20000000032 */
[C---:B------:R-:W-:Y:S01]  /*26f0*/  @!P0 IMAD.U32 R45, R48.reuse, 0x10000, RZ ;  /* 0x00010000302d8824 */ /* 0x040fe200078e00ff */
[----:B------:R-:W-:Y:S02]  /*2700*/  @!P0 LOP3.LUT R48, R48, 0xffff0000, RZ, 0xc0, !PT ;  /* 0xffff000030308812 */ /* 0x000fe400078ec0ff */
[----:B------:R-:W-:Y:S01]  /*2710*/  @!P0 PRMT R13, R28, 0x5410, R13 ;  /* 0x000054101c0d8816 */ /* 0x000fe2000000000d */
[C---:B------:R-:W-:Y:S01]  /*2720*/  @!P0 IMAD.U32 R28, R2.reuse, 0x10000, RZ ;  /* 0x00010000021c8824 */ /* 0x040fe200078e00ff */
[----:B------:R-:W-:Y:S01]  /*2730*/  @!P0 LOP3.LUT R6, R2, 0xffff0000, RZ, 0xc0, !PT ;  /* 0xffff000002068812 */ /* 0x000fe200078ec0ff */
[C---:B-1----:R-:W-:Y:S01]  /*2740*/  @!P0 IMAD.U32 R47, R8.reuse, 0x10000, RZ ;  /* 0x00010000082f8824 */ /* 0x042fe200078e00ff */
[----:B------:R-:W-:Y:S02]  /*2750*/  @!P0 LOP3.LUT R3, R8, 0xffff0000, RZ, 0xc0, !PT ;  /* 0xffff000008038812 */ /* 0x000fe400078ec0ff */
[C---:B------:R-:W-:Y:S02]  /*2760*/  @!P0 LOP3.LUT R5, R9.reuse, 0xffff0000, RZ, 0xc0, !PT ;  /* 0xffff000009058812 */ /* 0x040fe400078ec0ff */
[----:B------:R-:W-:Y:S01]  /*2770*/  @!P0 SHF.L.U32 R49, R9, 0x10, RZ ;  /* 0x0000001009318819 */ /* 0x000fe200000006ff */
[C---:B------:R-:W-:Y:S02]  /*2780*/  @!P0 FMUL.FTZ R51, R3.reuse, R45 ;  /* 0x0000002d03338220 */ /* 0x040fe40000410000 */
[----:B------:R-:W-:Y:S02]  /*2790*/  @!P0 FMUL.FTZ R2, R3, R28 ;  /* 0x0000001c03028220 */ /* 0x000fe40000410000 */
[----:B------:R-:W-:Y:S02]  /*27a0*/  @!P0 FMUL.FTZ R77, R5, R48 ;  /* 0x00000030054d8220 */ /* 0x000fe40000410000 */
[----:B------:R-:W-:Y:S01]  /*27b0*/  @!P0 FFMA.FTZ R80, R47, R28, -R51 ;  /* 0x0000001c2f508223 */ /* 0x000fe20000010833 */
[----:B------:R-:W-:Y:S01]  /*27c0*/  @!P0 SHF.L.U32 R28, R13, 0x10, RZ ;  /* 0x000000100d1c8819 */ /* 0x000fe200000006ff */
[-C--:B------:R-:W-:Y:S01]  /*27d0*/  @!P0 FMUL.FTZ R3, R5, R6.reuse ;  /* 0x0000000605038220 */ /* 0x080fe20000410000 */
[----:B------:R-:W-:Y:S01]  /*27e0*/  @!P0 LOP3.LUT R5, R10, 0xffff0000, RZ, 0xc0, !PT ;  /* 0xffff00000a058812 */ /* 0x000fe200078ec0ff */
[----:B------:R-:W-:Y:S01]  /*27f0*/  @!P0 FFMA.FTZ R2, R45, R47, R2 ;  /* 0x0000002f2d028223 */ /* 0x000fe20000010002 */
[----:B------:R-:W-:Y:S01]  /*2800*/  @!P0 LOP3.LUT R13, R13, 0xffff0000, RZ, 0xc0, !PT ;  /* 0xffff00000d0d8812 */ /* 0x000fe200078ec0ff */
[C---:B------:R-:W-:Y:S01]  /*2810*/  @!P0 IMAD.U32 R45, R50.reuse, 0x10000, RZ ;  /* 0x00010000322d8824 */ /* 0x040fe200078e00ff */
[----:B------:R-:W-:Y:S01]  /*2820*/  @!P0 LOP3.LUT R50, R50, 0xffff0000, RZ, 0xc0, !PT ;  /* 0xffff000032328812 */ /* 0x000fe200078ec0ff */
[----:B------:R-:W-:Y:S01]  /*2830*/  @!P0 FFMA.FTZ R79, R49, R6, -R77 ;  /* 0x00000006314f8223 */ /* 0x000fe2000001084d */
[----:B------:R-:W-:Y:S01]  /*2840*/  @!P0 LOP3.LUT R6, R11, 0xffff0000, RZ, 0xc0, !PT ;  /* 0xffff00000b068812 */ /* 0x000fe200078ec0ff */
[----:B------:R-:W-:Y:S01]  /*2850*/  @!P0 IMAD.U32 R47, R10, 0x10000, RZ ;  /* 0x000100000a2f8824 */ /* 0x000fe200078e00ff */
[----:B------:R-:W-:Y:S01]  /*2860*/  @!P0 F2FP.BF16.PACK_AB R2, R2, R80 ;  /* 0x000000500202823e */ /* 0x000fe200000010ff */
[C---:B------:R-:W-:Y:S02]  /*2870*/  @!P0 FMUL.FTZ R77, R5.reuse, R45 ;  /* 0x0000002d054d8220 */ /* 0x040fe40000410000 */
[----:B------:R-:W-:Y:S02]  /*2880*/  @!P0 FMUL.FTZ R5, R5, R28 ;  /* 0x0000001c05058220 */ /* 0x000fe40000410000 */
[----:B------:R-:W-:Y:S02]  /*2890*/  @!P0 IMAD.U32 R51, R11, 0x10000, RZ ;  /* 0x000100000b338824 */ /* 0x000fe400078e00ff */
        /* <DEDUP_REMOVED lines=15> */
.L_x_1144:
[----:B------:R-:W-:Y:S05]  /*2990*/  BSYNC B0 ;  /* 0x0000000000007941 */ /* 0x000fea0003800000 */
.L_x_1143:
        /* <DEDUP_REMOVED lines=10> */
[--C-:B------:R-:W-:Y:S02]  /*2a40*/  @!P0 SHF.R.U64 R2, R14, 0x10, R15.reuse ;  /* 0x000000100e028819 */ /* 0x100fe4000000120f */
[----:B------:R-:W-:Y:S02]  /*2a50*/  @!P0 PRMT R6, R66, 0x5410, R6 ;  /* 0x0000541042068816 */ /* 0x000fe40000000006 */
[C---:B------:R-:W-:Y:S02]  /*2a60*/  @!P0 PRMT R2, R29.reuse, 0x5432, R2 ;  /* 0x000054321d028816 */ /* 0x040fe40000000002 */
[----:B------:R-:W-:Y:S01]  /*2a70*/  @!P0 SHF.R.U32.HI R13, RZ, 0x10, R15 ;  /* 0x00000010ff0d8819 */ /* 0x000fe2000001160f */
[----:B------:R-:W-:Y:S01]  /*2a80*/  @!P0 IMAD.U32 R15, R6, 0x10000, RZ ;  /* 0x00010000060f8824 */ /* 0x000fe200078e00ff */
[----:B------:R-:W-:Y:S01]  /*2a90*/  @!P0 SHF.R.U32.HI R47, RZ, 0x10, R53 ;  /* 0x00000010ff2f8819 */ /* 0x000fe20000011635 */
[----:B------:R-:W-:Y:S01]  /*2aa0*/  @!P0 IMAD.U32 R14, R2, 0x10000, RZ ;  /* 0x00010000020e8824 */ /* 0x000fe200078e00ff */
[----:B------:R-:W-:Y:S02]  /*2ab0*/  @!P0 PRMT R13, R29, 0x5410, R13 ;  /* 0x000054101d0d8816 */ /* 0x000fe4000000000d */
[----:B------:R-:W-:Y:S02]  /*2ac0*/  @!P0 LOP3.LUT R29, R6, 0xffff0000, RZ, 0xc0, !PT ;  /* 0xffff0000061d8812 */ /* 0x000fe400078ec0ff */
[----:B------:R-:W-:Y:S02]  /*2ad0*/  @!P0 LOP3.LUT R6, R2, 0xffff0000, RZ, 0xc0, !PT ;  /* 0xffff000002068812 */ /* 0x000fe400078ec0ff */
[----:B------:R-:W-:Y:S01]  /*2ae0*/  @!P0 PRMT R47, R66, 0x5432, R47 ;  /* 0x00005432422f8816 */ /* 0x000fe2000000002f */
[C---:B-1----:R-:W-:Y:S01]  /*2af0*/  @!P0 IMAD.U32 R28, R8.reuse, 0x10000, RZ ;  /* 0x00010000081c8824 */ /* 0x042fe200078e00ff */
[----:B------:R-:W-:Y:S02]  /*2b00*/  @!P0 LOP3.LUT R3, R8, 0xffff0000, RZ, 0xc0, !PT ;  /* 0xffff000008038812 */ /* 0x000fe400078ec0ff */
[C---:B------:R-:W-:Y:S02]  /*2b10*/  @!P0 LOP3.LUT R5, R9.reuse, 0xffff0000, RZ, 0xc0, !PT ;  /* 0xffff000009058812 */ /* 0x040fe400078ec0ff */
[----:B------:R-:W-:Y:S01]  /*2b20*/  @!P0 SHF.L.U32 R45, R9, 0x10, RZ ;  /* 0x00000010092d8819 */ /* 0x000fe200000006ff */
[C---:B------:R-:W-:Y:S02]  /*2b30*/  @!P0 FMUL.FTZ R48, R3.reuse, R15 ;  /* 0x0000000f03308220 */ /* 0x040fe40000410000 */
[-C--:B------:R-:W-:Y:S02]  /*2b40*/  @!P0 FMUL.FTZ R2, R3, R14.reuse ;  /* 0x0000000e03028220 */ /* 0x080fe40000410000 */
[----:B------:R-:W-:Y:S02]  /*2b50*/  @!P0 FMUL.FTZ R49, R5, R29 ;  /* 0x0000001d05318220 */ /* 0x000fe40000410000 */
[----:B------:R-:W-:Y:S01]  /*2b60*/  @!P0 FFMA.FTZ R66, R28, R14, -R48 ;  /* 0x0000000e1c428223 */ /* 0x000fe20000010830 */
[----:B------:R-:W-:Y:S01]  /*2b70*/  @!P0 SHF.L.U32 R14, R13, 0x10, RZ ;  /* 0x000000100d0e8819 */ /* 0x000fe200000006ff */
[----:B------:R-:W-:Y:S01]  /*2b80*/  @!P0 FMUL.FTZ R3, R5, R6 ;  /* 0x0000000605038220 */ /* 0x000fe20000410000 */
[C---:B------:R-:W-:Y:S01]  /*2b90*/  @!P0 LOP3.LUT R5, R10.reuse, 0xffff0000, RZ, 0xc0, !PT ;  /* 0xffff00000a058812 */ /* 0x040fe200078ec0ff */
        /* <DEDUP_REMOVED lines=26> */
.L_x_1146:
[----:B------:R-:W-:Y:S05]  /*2d40*/  BSYNC B0 ;  /* 0x0000000000007941 */ /* 0x000fea0003800000 */
.L_x_1145:
        /* <DEDUP_REMOVED lines=11> */
[----:B------:R-:W-:Y:S02]  /*2e00*/  @!P0 SHF.R.U32.HI R16, RZ, 0x10, R17 ;  /* 0x00000010ff108819 */ /* 0x000fe40000011611 */
[----:B------:R-:W-:Y:S02]  /*2e10*/  @!P0 PRMT R17, R67, 0x5410, R3 ;  /* 0x0000541043118816 */ /* 0x000fe40000000003 */
[C---:B------:R-:W-:Y:S02]  /*2e20*/  @!P0 PRMT R2, R32.reuse, 0x5432, R2 ;  /* 0x0000543220028816 */ /* 0x040fe40000000002 */
[----:B------:R-:W-:Y:S01]  /*2e30*/  @!P0 PRMT R16, R32, 0x5410, R16 ;  /* 0x0000541020108816 */ /* 0x000fe20000000010 */
[C---:B------:R-:W-:Y:S01]  /*2e40*/  @!P0 IMAD.U32 R14, R17.reuse, 0x10000, RZ ;  /* 0x00010000110e8824 */ /* 0x040fe200078e00ff */
[----:B------:R-:W-:Y:S01]  /*2e50*/  @!P0 SHF.R.U32.HI R29, RZ, 0x10, R55 ;  /* 0x00000010ff1d8819 */ /* 0x000fe20000011637 */
[C---:B------:R-:W-:Y:S01]  /*2e60*/  @!P0 IMAD.U32 R13, R2.reuse, 0x10000, RZ ;  /* 0x00010000020d8824 */ /* 0x040fe200078e00ff */
        /* <DEDUP_REMOVED lines=40> */
.L_x_1148:
[----:B------:R-:W-:Y:S05]  /*30f0*/  BSYNC B0 ;  /* 0x0000000000007941 */ /* 0x000fea0003800000 */
.L_x_1147:
[----:B------:R-:W-:Y:S11]  /*3100*/  ISETP.GE.AND P0, PT, R106, c[0x0][0x1d4], PT ;  /* 0x000075006a007a0c */ /* 0x000ff60003f06270 */
[----:B------:R-:W-:Y:S02]  /*3110*/  @!UPT UIADD3 URZ, URZ, URZ, URZ ;  /* 0x0000003f3f3ff290 */ /* 0x000fe4000fffe03f */
[----:B------:R-:W-:-:S05]  /*3120*/  @P0 BRA `(.L_x_1142) ;  /* 0x0000036000000947 */ /* 0x000fca0003800000 */
[C---:B-1----:R-:W-:Y:S01]  /*3130*/  LEA R48, P0, R102.reuse, R73, 0x1 ;  /* 0x0000004966307211 */ /* 0x042fe200078008ff */
[----:B------:R-:W1:Y:S03]  /*3140*/  LDS.128 R8, [R87+0xe880] ;  /* 0x00e8800057087984 */ /* 0x000e660000000c00 */
[----:B------:R-:W-:Y:S02]  /*3150*/  LEA.HI.X R49, R102, R76, R110, 0x1, P0 ;  /* 0x0000004c66317211 */ /* 0x000fe400000f0c6e */
[----:B------:R-:W-:Y:S11]  /*3160*/  ISETP.GE.AND P0, PT, R40, c[0x0][0x27c], PT ;  /* 0x00009f0028007a0c */ /* 0x000ff60003f06270 */
[----:B------:R-:W-:Y:S02]  /*3170*/  @!UPT UIADD3 URZ, URZ, URZ, URZ ;  /* 0x0000003f3f3ff290 */ /* 0x000fe4000fffe03f */
[----:B------:R-:W-:Y:S02]  /*3180*/  @!P0 SHF.R.U64 R17, R56, 0x10, R57 ;  /* 0x0000001038118819 */ /* 0x000fe40000001239 */
[----:B------:R-:W-:Y:S02]  /*3190*/  @!P0 SHF.R.U64 R2, R18, 0x10, R19 ;  /* 0x0000001012028819 */ /* 0x000fe40000001213 */
[----:B------:R-:W-:Y:S02]  /*31a0*/  @!P0 SHF.R.U32.HI R3, RZ, 0x10, R57 ;  /* 0x00000010ff038819 */ /* 0x000fe40000011639 */
[C---:B------:R-:W-:Y:S02]  /*31b0*/  @!P0 PRMT R17, R68.reuse, 0x5410, R17 ;  /* 0x0000541044118816 */ /* 0x040fe40000000011 */
[----:B------:R-:W-:Y:S02]  /*31c0*/  @!P0 PRMT R2, R33, 0x5432, R2 ;  /* 0x0000543221028816 */ /* 0x000fe40000000002 */
[----:B------:R-:W-:Y:S01]  /*31d0*/  @!P0 SHF.R.U32.HI R13, RZ, 0x10, R19 ;  /* 0x00000010ff0d8819 */ /* 0x000fe20000011613 */
[C---:B------:R-:W-:Y:S01]  /*31e0*/  @!P0 IMAD.U32 R15, R17.reuse, 0x10000, RZ ;  /* 0x00010000110f8824 */ /* 0x040fe200078e00ff */
[----:B------:R-:W-:Y:S01]  /*31f0*/  @!P0 PRMT R19, R68, 0x5432, R3 ;  /* 0x0000543244138816 */ /* 0x000fe20000000003 */
        /* <DEDUP_REMOVED lines=41> */
.L_x_1142:
[----:B-123--:R-:W-:Y:S05]  /*3490*/  BSYNC B1 ;  /* 0x0000000000017941 */ /* 0x00efea0003800000 */
.L_x_1141:
[----:B------:R1:W2:Y:S04]  /*34a0*/  SHFL.IDX PT, R47, R99, 0x1, 0x181f ;  /* 0x00381f00632f7f89 */ /* 0x0002a800000e0000 */
[----:B------:R1:W3:Y:S01]  /*34b0*/  SHFL.IDX PT, R45, R100, 0x1, 0x181f ;  /* 0x00381f00642d7f89 */ /* 0x0002e200000e0000 */
        /* <DEDUP_REMOVED lines=14> */
[----:B------:R-:W-:Y:S01]  /*35a0*/  @!P0 SHF.R.U32.HI R13, RZ, 0x10, R21 ;  /* 0x00000010ff0d8819 */ /* 0x000fe20000011615 */
[C---:B------:R-:W-:Y:S01]  /*35b0*/  @!P0 IMAD.U32 R15, R17.reuse, 0x10000, RZ ;  /* 0x00010000110f8824 */ /* 0x040fe200078e00ff */
[----:B------:R-:W-:Y:S01]  /*35c0*/  @!P0 SHF.R.U32.HI R19, RZ, 0x10, R59 ;  /* 0x00000010ff138819 */ /* 0x000fe2000001163b */
[C---:B------:R-:W-:Y:S01]  /*35d0*/  @!P0 IMAD.U32 R14, R2.reuse, 0x10000, RZ ;  /* 0x00010000020e8824 */ /* 0x040fe200078e00ff */
[----:B------:R-:W-:Y:S02]  /*35e0*/  @!P0 LOP3.LUT R17, R17, 0xffff0000, RZ, 0xc0, !PT ;  /* 0xffff000011118812 */ /* 0x000fe400078ec0ff */
[----:B------:R-:W-:Y:S02]  /*35f0*/  @!P0 LOP3.LUT R6, R2, 0xffff0000, RZ, 0xc0, !PT ;  /* 0xffff000002068812 */ /* 0x000fe400078ec0ff */
[----:B------:R-:W-:Y:S02]  /*3600*/  @!P0 PRMT R13, R34, 0x5410, R13 ;  /* 0x00005410220d8816 */ /* 0x000fe4000000000d */
[----:B------:R-:W-:Y:S01]  /*3610*/  @!P0 PRMT R19, R69, 0x5432, R19 ;  /* 0x0000543245138816 */ /* 0x000fe20000000013 */
[C---:B---3--:R-:W-:Y:S01]  /*3620*/  @!P0 IMAD.U32 R16, R8.reuse, 0x10000, RZ ;  /* 0x0001000008108824 */ /* 0x048fe200078e00ff */
        /* <DEDUP_REMOVED lines=36> */
.L_x_1151:
[----:B------:R-:W-:Y:S05]  /*3870*/  BSYNC B0 ;  /* 0x0000000000007941 */ /* 0x000fea0003800000 */
.L_x_1150:
[----:B------:R-:W-:Y:S01]  /*3880*/  ISETP.GE.AND P0, PT, R36, c[0x0][0x1d4], PT ;  /* 0x0000750024007a0c */ /* 0x000fe20003f06270 */
[----:B------:R-:W-:Y:S01]  /*3890*/  @!UPT UIADD3 URZ, URZ, URZ, URZ ;  /* 0x0000003f3f3ff290 */ /* 0x000fe2000fffe03f */
[----:B------:R-:W-:Y:S11]  /*38a0*/  BSSY B0, `(.L_x_1152) ;  /* 0x0000038000007945 */ /* 0x000ff60003800000 */
[----:B------:R-:W-:-:S05]  /*38b0*/  @P0 BRA `(.L_x_1153) ;  /* 0x0000036000000947 */ /* 0x000fca0003800000 */
[C---:B--23--:R-:W-:Y:S01]  /*38c0*/  LEA R28, P0, R101.reuse, R45, 0x1 ;  /* 0x0000002d651c7211 */ /* 0x04cfe200078008ff */
[----:B------:R-:W2:Y:S03]  /*38d0*/  LDS.128 R8, [R87+0xc880] ;  /* 0x00c8800057087984 */ /* 0x000ea60000000c00 */
[----:B------:R-:W-:Y:S02]  /*38e0*/  LEA.HI.X R29, R101, R47, R109, 0x1, P0 ;  /* 0x0000002f651d7211 */ /* 0x000fe400000f0c6d */
        /* <DEDUP_REMOVED lines=14> */
[C---:B--2---:R-:W-:Y:S01]  /*39d0*/  @!P0 IMAD.U32 R16, R8.reuse, 0x10000, RZ ;  /* 0x0001000008108824 */ /* 0x044fe200078e00ff */
        /* <DEDUP_REMOVED lines=36> */
.L_x_1153:
[----:B------:R-:W-:Y:S05]  /*3c20*/  BSYNC B0 ;  /* 0x0000000000007941 */ /* 0x000fea0003800000 */
.L_x_1152:
        /* <DEDUP_REMOVED lines=58> */
.L_x_1155:
[----:B------:R-:W-:Y:S05]  /*3fd0*/  BSYNC B0 ;  /* 0x0000000000007941 */ /* 0x000fea0003800000 */
.L_x_1154:
        /* <DEDUP_REMOVED lines=58> */
.L_x_1136:
        /* <DEDUP_REMOVED lines=36> */
.L_x_1157:
[----:B------:R-:W-:Y:S05]  /*45c0*/  BSYNC B0 ;  /* 0x0000000000007941 */ /* 0x000fea0003800000 */
.L_x_1156:
[----:B------:R-:W-:Y:S01]  /*45d0*/  ISETP.GE.AND P5, PT, R159, R104, PT ;  /* 0x000000689f00720c */ /* 0x000fe20003fa6270 */
[----:B-----5:R-:W-:Y:S01]  /*45e0*/  IMAD.MOV.U32 R6, RZ, RZ, R22 ;  /* 0x000000ffff067224 */ /* 0x020fe200078e0016 */
[----:B------:R-:W-:Y:S01]  /*45f0*/  BSSY B0, `(.L_x_1158) ;  /* 0x0000039000007945 */ /* 0x000fe20003800000 */
[----:B------:R-:W-:Y:S01]  /*4600*/  IMAD.MOV.U32 R5, RZ, RZ, R23 ;  /* 0x000000ffff057224 */ /* 0x000fe200078e0017 */
[----:B------:R-:W-:Y:S01]  /*4610*/  CS2R R32, SRZ ;  /* 0x0000000000207805 */ /* 0x000fe2000001ff00 */
[----:B-1----:R-:W-:Y:S01]  /*4620*/  IMAD.MOV.U32 R3, RZ, RZ, R20 ;  /* 0x000000ffff037224 */ /* 0x002fe200078e0014 */
[----:B------:R-:W-:Y:S01]  /*4630*/  CS2R R30, SRZ ;  /* 0x00000000001e7805 */ /* 0x000fe2000001ff00 */
[----:B------:R-:W-:Y:S01]  /*4640*/  IMAD.MOV.U32 R2, RZ, RZ, R21 ;  /* 0x000000ffff027224 */ /* 0x000fe200078e0015 */
[----:B------:R-:W-:Y:S01]  /*4650*/  PRMT R26, R5, 0x5410, R6 ;  /* 0x00005410051a7816 */ /* 0x000fe20000000006 */
[----:B------:R-:W-:Y:S01]  /*4660*/  IMAD.MOV.U32 R5, RZ, RZ, R11 ;  /* 0x000000ffff057224 */ /* 0x000fe200078e000b */
[----:B------:R-:W-:Y:S01]  /*4670*/  MOV R6, R10 ;  /* 0x0000000a00067202 */ /* 0x000fe20000000f00 */
        /* <DEDUP_REMOVED lines=19> */
[----:B------:R-:W-:Y:S01]  /*47b0*/  PRMT R55, R6, 0x7610, R55 ;  /* 0x0000761006377816 */ /* 0x000fe20000000037 */
[----:B------:R-:W-:Y:S01]  /*47c0*/  CS2R R72, SRZ ;  /* 0x0000000000487805 */ /* 0x000fe2000001ff00 */
        /* <DEDUP_REMOVED lines=27> */
.L_x_1159:
[----:B------:R-:W-:Y:S05]  /*4980*/  BSYNC B0 ;  /* 0x0000000000007941 */ /* 0x000fea0003800000 */
.L_x_1158:
[----:B-1---5:R-:W-:Y:S01]  /*4990*/  MOV R2, R33 ;  /* 0x0000002100027202 */ /* 0x022fe20000000f00 */
[----:B------:R-:W-:Y:S01]  /*49a0*/  IMAD.MOV.U32 R6, RZ, RZ, R34 ;  /* 0x000000ffff067224 */ /* 0x000fe200078e0022 */
[----:B------:R-:W-:Y:S01]  /*49b0*/  IADD3 R85, -R86, c[0x0][0x1d4], RZ ;  /* 0x0000750056557a10 */ /* 0x000fe20007ffe1ff */
[----:B------:R-:W-:Y:S01]  /*49c0*/  IMAD.MOV.U32 R5, RZ, RZ, R35 ;  /* 0x000000ffff057224 */ /* 0x000fe200078e0023 */
[----:B------:R1:W2:Y:S01]  /*49d0*/  SHFL.IDX PT, R89, R99, RZ, 0x181f ;  /* 0x00181fff63597589 */ /* 0x0002a200000e0000 */
[----:B------:R-:W-:Y:S01]  /*49e0*/  IMAD.MOV.U32 R3, RZ, RZ, R32 ;  /* 0x000000ffff037224 */ /* 0x000fe200078e0020 */
[----:B------:R-:W-:Y:S02]  /*49f0*/  BSSY B1, `(.L_x_1160) ;  /* 0x000010b000017945 */ /* 0x000fe40003800000 */
[----:B------:R-:W-:Y:S01]  /*4a00*/  PRMT R45, R5, 0x5410, R6 ;  /* 0x00005410052d7816 */ /* 0x000fe20000000006 */
[----:B------:R-:W-:Y:S01]  /*4a10*/  IMAD.MOV.U32 R6, RZ, RZ, R30 ;  /* 0x000000ffff067224 */ /* 0x000fe200078e001e */
[----:B------:R-:W-:Y:S01]  /*4a20*/  PRMT R44, R2, 0x5410, R3 ;  /* 0x00005410022c7816 */ /* 0x000fe20000000003 */
[----:B------:R-:W-:Y:S01]  /*4a30*/  IMAD.MOV.U32 R5, RZ, RZ, R31 ;  /* 0x000000ffff057224 */ /* 0x000fe200078e001f */
[----:B------:R-:W-:Y:S01]  /*4a40*/  MOV R3, R28 ;  /* 0x0000001c00037202 */ /* 0x000fe20000000f00 */
[----:B------:R1:W3:Y:S01]  /*4a50*/  SHFL.IDX PT, R88, R100, RZ, 0x181f ;  /* 0x00181fff64587589 */ /* 0x0002e200000e0000 */
[----:B------:R-:W-:Y:S02]  /*4a60*/  IMAD.MOV.U32 R2, RZ, RZ, R29 ;  /* 0x000000ffff027224 */ /* 0x000fe400078e001d */
[----:B------:R-:W-:Y:S01]  /*4a70*/  PRMT R42, R5, 0x5410, R6 ;  /* 0x00005410052a7816 */ /* 0x000fe20000000006 */
[----:B------:R-:W-:Y:S01]  /*4a80*/  IMAD.MOV.U32 R6, RZ, RZ, R78 ;  /* 0x000000ffff067224 */ /* 0x000fe200078e004e */
[----:B------:R-:W-:Y:S02]  /*4a90*/  MOV R5, R79 ;  /* 0x0000004f00057202 */ /* 0x000fe40000000f00 */
        /* <DEDUP_REMOVED lines=8> */
[----:B------:R-:W-:Y:S02]  /*4b20*/  MOV R2, R73 ;  /* 0x0000004900027202 */ /* 0x000fe40000000f00 */
[----:B------:R-:W-:Y:S02]  /*4b30*/  PRMT R80, R5, 0x5410, R6 ;  /* 0x0000541005507816 */ /* 0x000fe40000000006 */
[----:B------:R-:W-:Y:S01]  /*4b40*/  PRMT R63, R3, 0x5410, R2 ;  /* 0x00005410033f7816 */ /* 0x000fe20000000002 */
[----:B------:R-:W-:-:S05]  /*4b50*/  @P4 BRA `(.L_x_1161) ;  /* 0x00000f4000004947 */ /* 0x000fca0003800000 */
[----:B--2---:R-:W-:Y:S01]  /*4b60*/  ISETP.GE.AND P0, PT, R24, c[0x0][0x1d4], PT ;  /* 0x0000750018007a0c */ /* 0x004fe20003f06270 */
[----:B------:R-:W-:Y:S01]  /*4b70*/  @!UPT UIADD3 URZ, URZ, URZ, URZ ;  /* 0x0000003f3f3ff290 */ /* 0x000fe2000fffe03f */
[----:B------:R-:W-:Y:S11]  /*4b80*/  BSSY B0, `(.L_x_1162) ;  /* 0x0000078000007945 */ /* 0x000ff60003800000 */
[----:B------:R-:W-:-:S05]  /*4b90*/  @P0 BRA `(.L_x_1163) ;  /* 0x0000076000000947 */ /* 0x000fca0003800000 */
[----:B------:R-:W-:Y:S01]  /*4ba0*/  SEL R2, R86, R85, !P1 ;  /* 0x0000005556027207 */ /* 0x000fe20004800000 */
[----:B------:R-:W2:Y:S01]  /*4bb0*/  LDS.128 R64, [R152+0xa080] ;  /* 0x00a0800098407984 */ /* 0x000ea20000000c00 */
        /* <DEDUP_REMOVED lines=9> */
[----:B------:R-:W-:Y:S02]  /*4c50*/  @!P0 SHF.R.U64 R5, R8, 0x10, R9 ;  /* 0x0000001008058819 */ /* 0x000fe40000001209 */
[----:B------:R-:W-:Y:S02]  /*4c60*/  SHF.R.S32.HI R2, RZ, 0x3, R3 ;  /* 0x00000003ff027819 */ /* 0x000fe40000011403 */
[----:B------:R-:W-:Y:S02]  /*4c70*/  LOP3.LUT R3, R119, 0x38, R90, 0xf8, !PT ;  /* 0x0000003877037812 */ /* 0x000fe400078ef85a */
[----:B------:R-:W-:Y:S01]  /*4c80*/  @!P0 PRMT R48, R52, 0x5410, R6 ;  /* 0x0000541034308816 */ /* 0x000fe20000000006 */
[----:B------:R-:W-:Y:S01]  /*4c90*/  IMAD R2, R2, 0xc00, R7 ;  /* 0x00000c0002027824 */ /* 0x000fe200078e0207 */
[----:B------:R-:W-:Y:S02]  /*4ca0*/  LOP3.LUT R3, R3, R158, RZ, 0x3c, !PT ;  /* 0x0000009e03037212 */ /* 0x000fe400078e3cff */
[----:B------:R-:W-:Y:S02]  /*4cb0*/  @!P0 PRMT R47, R52, 0x5432, R47 ;  /* 0x00005432342f8816 */ /* 0x000fe4000000002f */
[----:B------:R-:W-:Y:S01]  /*4cc0*/  @!P0 SHF.R.U32.HI R49, RZ, 0x10, R51 ;  /* 0x00000010ff318819 */ /* 0x000fe20000011633 */
[----:B------:R-:W-:Y:S01]  /*4cd0*/  IMAD.IADD R2, R2, 0x1, R3 ;  /* 0x0000000102027824 */ /* 0x000fe200078e0203 */
[--C-:B------:R-:W-:Y:S02]  /*4ce0*/  @!P0 SHF.R.U32.HI R8, RZ, 0x10, R11.reuse ;  /* 0x00000010ff088819 */ /* 0x100fe4000001160b */
[----:B------:R-:W-:Y:S01]  /*4cf0*/  @!P0 SHF.R.U64 R3, R10, 0x10, R11 ;  /* 0x000000100a038819 */ /* 0x000fe2000000120b */
[----:B------:R-:W-:Y:S01]  /*4d00*/  IMAD.SHL.U32 R2, R2, 0x2, RZ ;  /* 0x0000000202027824 */ /* 0x000fe200078e00ff */
[----:B------:R-:W-:Y:S01]  /*4d10*/  @!P0 SHF.R.U64 R50, R50, 0x10, R51 ;  /* 0x0000001032328819 */ /* 0x000fe20000001233 */
[----:B------:R-:W-:Y:S01]  /*4d20*/  @!P0 IMAD.U32 R10, R48, 0x10000, RZ ;  /* 0x00010000300a8824 */ /* 0x000fe200078e00ff */
[----:B------:R-:W-:Y:S01]  /*4d30*/  @!P0 PRMT R53, R53, 0x5410, R49 ;  /* 0x0000541035358816 */ /* 0x000fe20000000031 */
[----:B--2---:R-:W-:Y:S01]  /*4d40*/  @!P0 IMAD.U32 R11, R64, 0x10000, RZ ;  /* 0x00010000400b8824 */ /* 0x004fe200078e00ff */
[----:B------:R2:W4:Y:S01]  /*4d50*/  LDS.128 R16, [R2+0xa080] ;  /* 0x00a0800002107984 */ /* 0x0005220000000c00 */
[----:B------:R-:W-:Y:S01]  /*4d60*/  @!P0 IMAD.U32 R49, R47, 0x10000, RZ ;  /* 0x000100002f318824 */ /* 0x000fe200078e00ff */
[----:B------:R-:W-:Y:S01]  /*4d70*/  @!P0 PRMT R55, R55, 0x5410, R50 ;  /* 0x0000541037378816 */ /* 0x000fe20000000032 */
[----:B------:R-:W-:Y:S01]  /*4d80*/  @!P0 IMAD.U32 R57, R53, 0x10000, RZ ;  /* 0x0001000035398824 */ /* 0x000fe200078e00ff */
[----:B------:R-:W-:Y:S01]  /*4d90*/  @!P0 SHF.L.U32 R50, R65, 0x10, RZ ;  /* 0x0000001041328819 */ /* 0x000fe200000006ff */
[----:B------:R-:W-:Y:S01]  /*4da0*/  @!P0 IMAD.U32 R58, R67, 0x10000, RZ ;  /* 0x00010000433a8824 */ /* 0x000fe200078e00ff */
[----:B------:R-:W-:Y:S02]  /*4db0*/  @!P0 LOP3.LUT R59, R53, 0xffff0000, RZ, 0xc0, !PT ;  /* 0xffff0000353b8812 */ /* 0x000fe400078ec0ff */
[----:B------:R-:W-:Y:S02]  /*4dc0*/  @!P0 LOP3.LUT R60, R67, 0xffff0000, RZ, 0xc0, !PT ;  /* 0xffff0000433c8812 */ /* 0x000fe400078ec0ff */
[----:B------:R-:W-:Y:S02]  /*4dd0*/  @!P0 LOP3.LUT R56, R66, 0xffff0000, RZ, 0xc0, !PT ;  /* 0xffff000042388812 */ /* 0x000fe400078ec0ff */
[----:B--2---:R-:W-:Y:S02]  /*4de0*/  @!P0 SHF.R.U32.HI R2, RZ, 0x10, R9 ;  /* 0x00000010ff028819 */ /* 0x004fe40000011609 */
[C---:B------:R-:W-:Y:S02]  /*4df0*/  @!P0 PRMT R9, R13.reuse, 0x5432, R5 ;  /* 0x000054320d098816 */ /* 0x040fe40000000005 */
[----:B------:R-:W-:Y:S02]  /*4e00*/  @!P0 PRMT R6, R13, 0x5410, R2 ;  /* 0x000054100d068816 */ /* 0x000fe40000000002 */
[C---:B------:R-:W-:Y:S01]  /*4e10*/  @!P0 PRMT R13, R14.reuse, 0x5410, R8 ;  /* 0x000054100e0d8816 */ /* 0x040fe20000000008 */
[C---:B------:R-:W-:Y:S01]  /*4e20*/  @!P0 IMAD.U32 R5, R9.reuse, 0x10000, RZ ;  /* 0x0001000009058824 */ /* 0x040fe200078e00ff */
[----:B------:R-:W-:Y:S01]  /*4e30*/  @!P0 PRMT R14, R14, 0x5432, R3 ;  /* 0x000054320e0e8816 */ /* 0x000fe20000000003 */
[----:B------:R-:W-:Y:S01]  /*4e40*/  @!P0 IMAD.U32 R8, R6, 0x10000, RZ ;  /* 0x0001000006088824 */ /* 0x000fe200078e00ff */
[----:B------:R-:W-:Y:S01]  /*4e50*/  @!P0 LOP3.LUT R9, R9, 0xffff0000, RZ, 0xc0, !PT ;  /* 0xffff000009098812 */ /* 0x000fe200078ec0ff */
[----:B----4-:R-:W-:Y:S01]  /*4e60*/  @!P0 IMAD.U32 R3, R17, 0x10000, RZ ;  /* 0x0001000011038824 */ /* 0x010fe200078e00ff */
[----:B------:R-:W-:Y:S03]  /*4e70*/  @!P0 SHF.L.U32 R2, R16, 0x10, RZ ;  /* 0x0000001010028819 */ /* 0x000fe600000006ff */
[----:B------:R-:W-:Y:S02]  /*4e80*/  @!P0 FMUL.FTZ R52, R3, R49 ;  /* 0x0000003103348220 */ /* 0x000fe40000410000 */
[C---:B------:R-:W-:Y:S02]  /*4e90*/  @!P0 FMUL.FTZ R51, R2.reuse, R10 ;  /* 0x0000000a02338220 */ /* 0x040fe40000410000 */
[-C--:B------:R-:W-:Y:S02]  /*4ea0*/  @!P0 FMUL.FTZ R2, R2, R5.reuse ;  /* 0x0000000502028220 */ /* 0x080fe40000410000 */
[----:B------:R-:W-:Y:S01]  /*4eb0*/  @!P0 FFMA.FTZ R98, R11, R5, -R51 ;  /* 0x000000050b628223 */ /* 0x000fe20000010833 */
[----:B------:R-:W-:Y:S01]  /*4ec0*/  @!P0 LOP3.LUT R51, R47, 0xffff0000, RZ, 0xc0, !PT ;  /* 0xffff00002f338812 */ /* 0x000fe200078ec0ff */
[-C--:B------:R-:W-:Y:S01]  /*4ed0*/  @!P0 FMUL.FTZ R5, R3, R8.reuse ;  /* 0x0000000803058220 */ /* 0x080fe20000410000 */
[----:B------:R-:W-:Y:S01]  /*4ee0*/  @!P0 LOP3.LUT R3, R17, 0xffff0000, RZ, 0xc0, !PT ;  /* 0xffff000011038812 */ /* 0x000fe200078ec0ff */
[----:B------:R-:W-:Y:S01]  /*4ef0*/  @!P0 FFMA.FTZ R2, R10, R11, R2 ;  /* 0x0000000b0a028223 */ /* 0x000fe20000010002 */
[----:B------:R-:W-:Y:S01]  /*4f00*/  @!P0 LOP3.LUT R10, R6, 0xffff0000, RZ, 0xc0, !PT ;  /* 0xffff0000060a8812 */ /* 0x000fe200078ec0ff */
[----:B------:R-:W-:Y:S01]  /*4f10*/  @!P0 FFMA.FTZ R97, R50, R8, -R52 ;  /* 0x0000000832618223 */ /* 0x000fe20000010834 */
[----:B------:R-:W-:Y:S01]  /*4f20*/  @!P0 LOP3.LUT R52, R65, 0xffff0000, RZ, 0xc0, !PT ;  /* 0xffff000041348812 */ /* 0x000fe200078ec0ff */
[C---:B------:R-:W-:Y:S01]  /*4f30*/  @!P0 FMUL.FTZ R11, R3.reuse, R51 ;  /* 0x00000033030b8220 */ /* 0x040fe20000410000 */
[----:B------:R-:W-:Y:S01]  /*4f40*/  @!P0 LOP3.LUT R47, R48, 0xffff0000, RZ, 0xc0, !PT ;  /* 0xffff0000302f8812 */ /* 0x000fe200078ec0ff */
[-C--:B------:R-:W-:Y:S01]  /*4f50*/  @!P0 FMUL.FTZ R6, R3, R10.reuse ;  /* 0x0000000a03068220 */ /* 0x080fe20000410000 */
[----:B------:R-:W-:Y:S01]  /*4f60*/  @!P0 LOP3.LUT R8, R16, 0xffff0000, RZ, 0xc0, !PT ;  /* 0xffff000010088812 */ /* 0x000fe200078ec0ff */
[----:B------:R-:W-:Y:S01]  /*4f70*/  @!P0 FFMA.FTZ R96, R52, R10, -R11 ;  /* 0x0000000a34608223 */ /* 0x000fe2000001080b */
[----:B------:R-:W-:Y:S01]  /*4f80*/  @!P0 LOP3.LUT R48, R64, 0xffff0000, RZ, 0xc0, !PT ;  /* 0xffff000040308812 */ /* 0x000fe200078ec0ff */
[C---:B------:R-:W-:Y:S01]  /*4f90*/  @!P0 IMAD.U32 R10, R19.reuse, 0x10000, RZ ;  /* 0x00010000130a8824 */ /* 0x040fe200078e00ff */
[----:B------:R-:W-:Y:S01]  /*4fa0*/  @!P0 LOP3.LUT R11, R19, 0xffff0000, RZ, 0xc0, !PT ;  /* 0xffff0000130b8812 */ /* 0x000fe200078ec0ff */
[C---:B------:R-:W-:Y:S02]  /*4fb0*/  @!P0 FMUL.FTZ R54, R8.reuse, R47 ;  /* 0x0000002f08368220 */ /* 0x040fe40000410000 */
[-C--:B------:R-:W-:Y:S01]  /*4fc0*/  @!P0 FMUL.FTZ R3, R8, R9.reuse ;  /* 0x0000000908038220 */ /* 0x080fe20000410000 */
[C---:B------:R-:W-:Y:S01]  /*4fd0*/  @!P0 LOP3.LUT R8, R13.reuse, 0xffff0000, RZ, 0xc0, !PT ;  /* 0xffff00000d088812 */ /* 0x040fe200078ec0ff */
[----:B------:R-:W-:Y:S01]  /*4fe0*/  @!P0 FFMA.FTZ R95, R48, R9, -R54 ;  /* 0x00000009305f8223 */ /* 0x000fe20000010836 */
[----:B------:R-:W-:Y:S01]  /*4ff0*/  @!P0 SHF.L.U32 R54, R66, 0x10, RZ ;  /* 0x0000001042368819 */ /* 0x000fe200000006ff */
[----:B------:R-:W-:Y:S02]  /*5000*/  @!P0 IMAD.U32 R9, R13, 0x10000, RZ ;  /* 0x000100000d098824 */ /* 0x000fe400078e00ff */
[----:B------:R-:W-:Y:S02]  /*5010*/  @!P0 FMUL.FTZ R13, R10, R57 ;  /* 0x000000390a0d8220 */ /* 0x000fe40000410000 */
[C---:B------:R-:W-:Y:S02]  /*5020*/  @!P0 FMUL.FTZ R53, R11.reuse, R59 ;  /* 0x0000003b0b358220 */ /* 0x040fe40000410000 */
[-C--:B------:R-:W-:Y:S02]  /*5030*/  @!P0 FFMA.FTZ R94, R58, R9.reuse, -R13 ;  /* 0x000000093a5e8223 */ /* 0x080fe4000001080d */
[-C--:B------:R-:W-:Y:S02]  /*5040*/  @!P0 FMUL.FTZ R11, R11, R8.reuse ;  /* 0x000000080b0b8220 */ /* 0x080fe40000410000 */
[----:B------:R-:W-:Y:S02]  /*5050*/  @!P0 FFMA.FTZ R93, R60, R8, -R53 ;  /* 0x000000083c5d8223 */ /* 0x000fe40000010835 */
[C---:B------:R-:W-:Y:S01]  /*5060*/  @!P0 IMAD.U32 R53, R55.reuse, 0x10000, RZ ;  /* 0x0001000037358824 */ /* 0x040fe200078e00ff */
[----:B------:R-:W-:Y:S01]  /*5070*/  @!P0 LOP3.LUT R55, R55, 0xffff0000, RZ, 0xc0, !PT ;  /* 0xffff000037378812 */ /* 0x000fe200078ec0ff */
[----:B------:R-:W-:Y:S02]  /*5080*/  @!P0 IMAD.U32 R8, R18, 0x10000, RZ ;  /* 0x0001000012088824 */ /* 0x000fe400078e00ff */
[C---:B------:R-:W-:Y:S01]  /*5090*/  @!P0 IMAD.U32 R13, R14.reuse, 0x10000, RZ ;  /* 0x000100000e0d8824 */ /* 0x040fe200078e00ff */
[----:B------:R-:W-:Y:S01]  /*50a0*/  @!P0 LOP3.LUT R14, R14, 0xffff0000, RZ, 0xc0, !PT ;  /* 0xffff00000e0e8812 */ /* 0x000fe200078ec0ff */
[----:B------:R-:W-:Y:S01]  /*50b0*/  @!P0 FMUL.FTZ R10, R10, R9 ;  /* 0x000000090a0a8220 */ /* 0x000fe20000410000 */
[----:B------:R-:W-:Y:S01]  /*50c0*/  @!P0 LOP3.LUT R9, R18, 0xffff0000, RZ, 0xc0, !PT ;  /* 0xffff000012098812 */ /* 0x000fe200078ec0ff */
[----:B------:R-:W-:Y:S01]  /*50d0*/  @!P0 FFMA.FTZ R3, R47, R48, R3 ;  /* 0x000000302f038223 */ /* 0x000fe20000010003 */
[----:B------:R-:W-:Y:S01]  /*50e0*/  @!P0 F2FP.BF16.PACK_AB R47, R95, R98 ;  /* 0x000000625f2f823e */ /* 0x000fe200000010ff */
[----:B------:R-:W-:Y:S01]  /*50f0*/  @!P0 FMUL.FTZ R91, R8, R53 ;  /* 0x00000035085b8220 */ /* 0x000fe20000410000 */
[----:B------:R-:W-:Y:S01]  /*5100*/  @!P0 F2FP.BF16.PACK_AB R48, R96, R97 ;  /* 0x000000616030823e */ /* 0x000fe200000010ff */
[----:B------:R-:W-:Y:S01]  /*5110*/  @!P0 FMUL.FTZ R8, R8, R13 ;  /* 0x0000000d08088220 */ /* 0x000fe20000410000 */
[----:B------:R-:W-:Y:S01]  /*5120*/  @!P0 F2FP.BF16.PACK_AB R2, R3, R2 ;  /* 0x000000020302823e */ /* 0x000fe200000010ff */
[----:B------:R-:W-:Y:S01]  /*5130*/  @!P0 FFMA.FTZ R5, R49, R50, R5 ;  /* 0x0000003231058223 */ /* 0x000fe20000010005 */
[----:B------:R-:W-:Y:S01]  /*5140*/  @!P0 MOV R65, R48 ;  /* 0x0000003000418202 */ /* 0x000fe20000000f00 */
[C---:B------:R-:W-:Y:S02]  /*5150*/  @!P0 FMUL.FTZ R92, R9.reuse, R55 ;  /* 0x00000037095c8220 */ /* 0x040fe40000410000 */
[----:B------:R-:W-:Y:S02]  /*5160*/  @!P0 FMUL.FTZ R9, R9, R14 ;  /* 0x0000000e09098220 */ /* 0x000fe40000410000 */
[----:B------:R-:W-:Y:S02]  /*5170*/  @!P0 FFMA.FTZ R6, R51, R52, R6 ;  /* 0x0000003433068223 */ /* 0x000fe40000010006 */
[----:B------:R-:W-:Y:S02]  /*5180*/  @!P0 FFMA.FTZ R8, R53, R54, R8 ;  /* 0x0000003635088223 */ /* 0x000fe40000010008 */
[----:B------:R-:W-:Y:S01]  /*5190*/  @!P0 FFMA.FTZ R9, R55, R56, R9 ;  /* 0x0000003837098223 */ /* 0x000fe20000010009 */
[----:B------:R-:W-:Y:S01]  /*51a0*/  @!P0 F2FP.BF16.PACK_AB R5, R6, R5 ;  /* 0x000000050605823e */ /* 0x000fe200000010ff */
[----:B------:R-:W-:Y:S02]  /*51b0*/  @!P0 FFMA.FTZ R10, R57, R58, R10 ;  /* 0x0000003a390a8223 */ /* 0x000fe4000001000a */
[----:B------:R-:W-:Y:S01]  /*51c0*/  @!P0 FFMA.FTZ R91, R54, R13, -R91 ;  /* 0x0000000d365b8223 */ /* 0x000fe2000001085b */
[----:B------:R-:W-:Y:S01]  /*51d0*/  @!P0 MOV R17, R5 ;  /* 0x0000000500118202 */ /* 0x000fe20000000f00 */
[----:B------:R-:W-:Y:S01]  /*51e0*/  @!P0 FFMA.FTZ R92, R56, R14, -R92 ;  /* 0x0000000e385c8223 */ /* 0x000fe2000001085c */
[----:B------:R-:W-:Y:S01]  /*51f0*/  @!P0 F2FP.BF16.PACK_AB R14, R93, R94 ;  /* 0x0000005e5d0e823e */ /* 0x000fe200000010ff */
[----:B------:R-:W-:Y:S01]  /*5200*/  @!P0 FFMA.FTZ R11, R59, R60, R11 ;  /* 0x0000003c3b0b8223 */ /* 0x000fe2000001000b */
[----:B------:R-:W-:Y:S01]  /*5210*/  @!P0 F2FP.BF16.PACK_AB R8, R9, R8 ;  /* 0x000000080908823e */ /* 0x000fe200000010ff */
[----:B------:R-:W-:Y:S01]  /*5220*/  @!P0 IMAD.MOV.U32 R64, RZ, RZ, R47 ;  /* 0x000000ffff408224 */ /* 0x000fe200078e002f */
[----:B------:R-:W-:Y:S01]  /*5230*/  @!P0 F2FP.BF16.PACK_AB R13, R92, R91 ;  /* 0x0000005b5c0d823e */ /* 0x000fe200000010ff */
[----:B------:R-:W-:Y:S01]  /*5240*/  @!P0 IMAD.MOV.U32 R67, RZ, RZ, R14 ;  /* 0x000000ffff438224 */ /* 0x000fe200078e000e */
[----:B------:R-:W-:Y:S01]  /*5250*/  @!P0 F2FP.BF16.PACK_AB R10, R11, R10 ;  /* 0x0000000a0b0a823e */ /* 0x000fe200000010ff */
[----:B------:R-:W-:Y:S02]  /*5260*/  @!P0 IMAD.MOV.U32 R16, RZ, RZ, R2 ;  /* 0x000000ffff108224 */ /* 0x000fe400078e0002 */
[----:B------:R-:W-:Y:S02]  /*5270*/  @!P0 IMAD.MOV.U32 R66, RZ, RZ, R13 ;  /* 0x000000ffff428224 */ /* 0x000fe400078e000d */
[----:B------:R-:W-:Y:S02]  /*5280*/  @!P0 IMAD.MOV.U32 R18, RZ, RZ, R8 ;  /* 0x000000ffff128224 */ /* 0x000fe400078e0008 */
[----:B------:R-:W-:Y:S01]  /*5290*/  @!P0 IMAD.MOV.U32 R19, RZ, RZ, R10 ;  /* 0x000000ffff138224 */ /* 0x000fe200078e000a */
[C---:B---3--:R-:W-:Y:S04]  /*52a0*/  LEA R2, P0, R113.reuse, R88, 0x1 ;  /* 0x0000005871027211 */ /* 0x048fe800078008ff */
[----:B------:R-:W-:Y:S02]  /*52b0*/  LEA.HI.X R3, R113, R89, R133, 0x1, P0 ;  /* 0x0000005971037211 */ /* 0x000fe400000f0c85 */
[C---:B------:R-:W-:Y:S03]  /*52c0*/  ISETP.GE.AND P0, PT, R90.reuse, c[0x0][0x1d4], PT ;  /* 0x000075005a007a0c */ /* 0x040fe60003f06270 */
[----:B------:R2:W-:Y:S10]  /*52d0*/  ST.E.128 [R2.64], R64 ;  /* 0x0000004002007985 */ /* 0x0005f4000c101d0e */
[----:B------:R-:W-:Y:S05]  /*52e0*/  @!P0 IMAD.WIDE R8, R90, 0x2, R88 ;  /* 0x000000025a088825 */ /* 0x000fea00078e0258 */
[----:B------:R2:W-:Y:S02]  /*52f0*/  @!P0 ST.E.128 [R8.64], R16 ;  /* 0x0000001008008985 */ /* 0x0005e4000c101d0e */
.L_x_1163:
[----:B------:R-:W-:Y:S05]  /*5300*/  BSYNC B0 ;  /* 0x0000000000007941 */ /* 0x000fea0003800000 */
.L_x_1162:
[----:B------:R-:W-:Y:S11]  /*5310*/  ISETP.GE.AND P0, PT, R36, c[0x0][0x1d4], PT ;  /* 0x0000750024007a0c */ /* 0x000ff60003f06270 */
[----:B------:R-:W-:Y:S02]  /*5320*/  @!UPT UIADD3 URZ, URZ, URZ, URZ ;  /* 0x0000003f3f3ff290 */ /* 0x000fe4000fffe03f */
[----:B------:R-:W-:-:S05]  /*5330*/  @P0 BRA `(.L_x_1161) ;  /* 0x0000076000000947 */ /* 0x000fca0003800000 */
[----:B--2---:R-:W-:Y:S01]  /*5340*/  SEL R2, R86, R85, !P2 ;  /* 0x0000005556027207 */ /* 0x004fe20005000000 */
        /* <DEDUP_REMOVED lines=16> */
[----:B------:R-:W-:Y:S02]  /*5450*/  @!P0 SHF.R.U32.HI R8, RZ, 0x10, R23 ;  /* 0x00000010ff088819 */ /* 0x000fe40000011617 */
[----:B------:R-:W-:Y:S01]  /*5460*/  @!P0 PRMT R9, R15, 0x5432, R5 ;  /* 0x000054320f098816 */ /* 0x000fe20000000005 */
[----:B------:R-:W-:Y:S01]  /*5470*/  IMAD.IADD R2, R2, 0x1, R3 ;  /* 0x0000000102027824 */ /* 0x000fe200078e0203 */
[----:B------:R-:W-:Y:S02]  /*5480*/  @!P0 SHF.R.U64 R3, R22, 0x10, R23 ;  /* 0x0000001016038819 */ /* 0x000fe40000001217 */
[----:B------:R-:W-:Y:S01]  /*5490*/  @!P0 PRMT R23, R61, 0x5432, R10 ;  /* 0x000054323d178816 */ /* 0x000fe2000000000a */
[----:B------:R-:W-:Y:S01]  /*54a0*/  IMAD.SHL.U32 R2, R2, 0x2, RZ ;  /* 0x0000000202027824 */ /* 0x000fe200078e00ff */
[--C-:B------:R-:W-:Y:S01]  /*54b0*/  @!P0 SHF.R.U32.HI R13, RZ, 0x10, R71.reuse ;  /* 0x00000010ff0d8819 */ /* 0x100fe20000011647 */
[----:B------:R-:W-:Y:S01]  /*54c0*/  @!P0 IMAD.U32 R10, R20, 0x10000, RZ ;  /* 0x00010000140a8824 */ /* 0x000fe200078e00ff */
[----:B------:R-:W-:Y:S01]  /*54d0*/  @!P0 SHF.R.U64 R11, R70, 0x10, R71 ;  /* 0x00000010460b8819 */ /* 0x000fe20000001247 */
[----:B------:R-:W-:Y:S01]  /*54e0*/  @!P0 IMAD.U32 R5, R9, 0x10000, RZ ;  /* 0x0001000009058824 */ /* 0x000fe200078e00ff */
[----:B------:R4:W5:Y:S01]  /*54f0*/  LDS.128 R16, [R2+0xa080] ;  /* 0x00a0800002107984 */ /* 0x0009620000000c00 */
[----:B--2---:R-:W-:Y:S01]  /*5500*/  @!P0 IMAD.U32 R52, R59, 0x10000, RZ ;  /* 0x000100003b348824 */ /* 0x004fe200078e00ff */
[----:B------:R-:W-:Y:S02]  /*5510*/  @!P0 PRMT R47, R62, 0x5410, R13 ;  /* 0x000054103e2f8816 */ /* 0x000fe4000000000d */
[----:B------:R-:W-:Y:S02]  /*5520*/  @!P0 PRMT R13, R26, 0x5410, R8 ;  /* 0x000054101a0d8816 */ /* 0x000fe40000000008 */
[----:B------:R-:W-:Y:S01]  /*5530*/  @!P0 PRMT R49, R62, 0x5432, R11 ;  /* 0x000054323e318816 */ /* 0x000fe2000000000b */
[----:B------:R-:W-:Y:S01]  /*5540*/  @!P0 IMAD.U32 R11, R56, 0x10000, RZ ;  /* 0x00010000380b8824 */ /* 0x000fe200078e00ff */
[----:B------:R-:W-:Y:S01]  /*5550*/  @!P0 PRMT R14, R26, 0x5432, R3 ;  /* 0x000054321a0e8816 */ /* 0x000fe20000000003 */
[----:B------:R-:W-:Y:S01]  /*5560*/  @!P0 IMAD.U32 R51, R47, 0x10000, RZ ;  /* 0x000100002f338824 */ /* 0x000fe200078e00ff */
[----:B------:R-:W-:Y:S02]  /*5570*/  @!P0 SHF.L.U32 R22, R57, 0x10, RZ ;  /* 0x0000001039168819 */ /* 0x000fe400000006ff */
[----:B------:R-:W-:Y:S02]  /*5580*/  @!P0 LOP3.LUT R9, R9, 0xffff0000, RZ, 0xc0, !PT ;  /* 0xffff000009098812 */ /* 0x000fe400078ec0ff */
[----:B------:R-:W-:Y:S02]  /*5590*/  @!P0 LOP3.LUT R53, R47, 0xffff0000, RZ, 0xc0, !PT ;  /* 0xffff00002f358812 */ /* 0x000fe400078ec0ff */
[----:B------:R-:W-:Y:S02]  /*55a0*/  @!P0 LOP3.LUT R54, R59, 0xffff0000, RZ, 0xc0, !PT ;  /* 0xffff00003b368812 */ /* 0x000fe400078ec0ff */
[----:B------:R-:W-:Y:S02]  /*55b0*/  @!P0 LOP3.LUT R50, R58, 0xffff0000, RZ, 0xc0, !PT ;  /* 0xffff00003a328812 */ /* 0x000fe400078ec0ff */
[----:B----4-:R-:W-:Y:S01]  /*55c0*/  @!P0 SHF.R.U32.HI R2, RZ, 0x10, R21 ;  /* 0x00000010ff028819 */ /* 0x010fe20000011615 */
[C---:B------:R-:W-:Y:S01]  /*55d0*/  @!P0 IMAD.U32 R21, R23.reuse, 0x10000, RZ ;  /* 0x0001000017158824 */ /* 0x040fe200078e00ff */
[----:B------:R-:W-:Y:S02]  /*55e0*/  @!P0 LOP3.LUT R23, R23, 0xffff0000, RZ, 0xc0, !PT ;  /* 0xffff000017178812 */ /* 0x000fe400078ec0ff */
[----:B------:R-:W-:Y:S05]  /*55f0*/  @!P0 PRMT R6, R15, 0x5410, R2 ;  /* 0x000054100f068816 */ /* 0x000fea0000000002 */
[----:B------:R-:W-:Y:S02]  /*5600*/  @!P0 IMAD.U32 R8, R6, 0x10000, RZ ;  /* 0x0001000006088824 */ /* 0x000fe400078e00ff */
[----:B-----5:R-:W-:Y:S01]  /*5610*/  @!P0 IMAD.U32 R3, R17, 0x10000, RZ ;  /* 0x0001000011038824 */ /* 0x020fe200078e00ff */
        /* <DEDUP_REMOVED lines=17> */
[C---:B------:R-:W-:Y:S01]  /*5730*/  @!P0 LOP3.LUT R11, R19.reuse, 0xffff0000, RZ, 0xc0, !PT ;  /* 0xffff0000130b8812 */ /* 0x040fe200078ec0ff */
[C---:B------:R-:W-:Y:S02]  /*5740*/  @!P0 FMUL.FTZ R48, R8.reuse, R15 ;  /* 0x0000000f08308220 */ /* 0x040fe40000410000 */
[----:B------:R-:W-:Y:S02]  /*5750*/  @!P0 IMAD.U32 R10, R19, 0x10000, RZ ;  /* 0x00010000130a8824 */ /* 0x000fe400078e00ff */
        /* <DEDUP_REMOVED lines=52> */
.L_x_1161:
[----:B--2---:R-:W-:Y:S05]  /*5aa0*/  BSYNC B1 ;  /* 0x0000000000017941 */ /* 0x004fea0003800000 */
.L_x_1160:
[----:B------:R2:W4:Y:S04]  /*5ab0*/  SHFL.IDX PT, R57, R99, 0x1, 0x181f ;  /* 0x00381f0063397f89 */ /* 0x00052800000e0000 */
[----:B------:R2:W1:Y:S01]  /*5ac0*/  SHFL.IDX PT, R56, R100, 0x1, 0x181f ;  /* 0x00381f0064387f89 */ /* 0x00046200000e0000 */
[----:B------:R-:W-:-:S05]  /*5ad0*/  @P5 BRA `(.L_x_1149) ;  /* 0x0000130000005947 */ /* 0x000fca0003800000 */
[----:B------:R-:W-:Y:S01]  /*5ae0*/  ISETP.GE.AND P0, PT, R24, c[0x0][0x1d4], PT ;  /* 0x0000750018007a0c */ /* 0x000fe20003f06270 */
[----:B------:R-:W-:Y:S01]  /*5af0*/  @!UPT UIADD3 URZ, URZ, URZ, URZ ;  /* 0x0000003f3f3ff290 */ /* 0x000fe2000fffe03f */
[----:B------:R-:W-:Y:S11]  /*5b00*/  BSSY B0, `(.L_x_1164) ;  /* 0x0000078000007945 */ /* 0x000ff60003800000 */
[----:B------:R-:W-:-:S05]  /*5b10*/  @P0 BRA `(.L_x_1165) ;  /* 0x0000076000000947 */ /* 0x000fca0003800000 */
[----:B------:R-:W-:Y:S01]  /*5b20*/  SEL R2, R86, R85, !P1 ;  /* 0x0000005556027207 */ /* 0x000fe20004800000 */
[----:B------:R-:W5:Y:S01]  /*5b30*/  LDS.128 R52, [R151+0xa080] ;  /* 0x00a0800097347984 */ /* 0x000f620000000c00 */
        /* <DEDUP_REMOVED lines=12> */
[----:B------:R-:W-:Y:S01]  /*5c00*/  @!P0 SHF.R.U64 R14, R74, 0x10, R75 ;  /* 0x000000104a0e8819 */ /* 0x000fe2000000124b */
[----:B------:R-:W-:Y:S01]  /*5c10*/  IMAD R2, R2, 0xc00, R12 ;  /* 0x00000c0002027824 */ /* 0x000fe200078e020c */
[----:B------:R-:W-:Y:S02]  /*5c20*/  LOP3.LUT R3, R3, R157, RZ, 0x3c, !PT ;  /* 0x0000009d03037212 */ /* 0x000fe400078e3cff */
[----:B------:R-:W-:Y:S02]  /*5c30*/  @!P0 PRMT R20, R63, 0x5410, R6 ;  /* 0x000054103f148816 */ /* 0x000fe40000000006 */
[----:B------:R-:W-:Y:S01]  /*5c40*/  @!P0 PRMT R9, R27, 0x5432, R5 ;  /* 0x000054321b098816 */ /* 0x000fe20000000005 */
[----:B------:R-:W-:Y:S01]  /*5c50*/  IMAD.IADD R2, R2, 0x1, R3 ;  /* 0x0000000102027824 */ /* 0x000fe200078e0203 */
[----:B------:R-:W-:Y:S02]  /*5c60*/  @!P0 SHF.R.U32.HI R3, RZ, 0x10, R29 ;  /* 0x00000010ff038819 */ /* 0x000fe4000001161d */
[----:B------:R-:W-:Y:S01]  /*5c70*/  @!P0 PRMT R15, R63, 0x5432, R10 ;  /* 0x000054323f0f8816 */ /* 0x000fe2000000000a */
[----:B------:R-:W-:Y:S01]  /*5c80*/  IMAD.SHL.U32 R2, R2, 0x2, RZ ;  /* 0x0000000202027824 */ /* 0x000fe200078e00ff */
[----:B------:R-:W-:Y:S01]  /*5c90*/  @!P0 PRMT R6, R27, 0x5410, R3 ;  /* 0x000054101b068816 */ /* 0x000fe20000000003 */
[----:B------:R-:W-:Y:S01]  /*5ca0*/  @!P0 IMAD.U32 R10, R20, 0x10000, RZ ;  /* 0x00010000140a8824 */ /* 0x000fe200078e00ff */
[C---:B------:R-:W-:Y:S01]  /*5cb0*/  @!P0 PRMT R29, R80.reuse, 0x5432, R14 ;  /* 0x00005432501d8816 */ /* 0x040fe2000000000e */
[----:B------:R-:W-:Y:S01]  /*5cc0*/  @!P0 IMAD.U32 R5, R9, 0x10000, RZ ;  /* 0x0001000009058824 */ /* 0x000fe200078e00ff */
[----:B------:R2:W4:Y:S01]  /*5cd0*/  LDS.128 R16, [R2+0xa080] ;  /* 0x00a0800002107984 */ /* 0x0005220000000c00 */
[----:B------:R-:W-:Y:S01]  /*5ce0*/  @!P0 IMAD.U32 R21, R15, 0x10000, RZ ;  /* 0x000100000f158824 */ /* 0x000fe200078e00ff */
[----:B------:R-:W-:Y:S02]  /*5cf0*/  @!P0 SHF.R.U32.HI R11, RZ, 0x10, R75 ;  /* 0x00000010ff0b8819 */ /* 0x000fe4000001164b */
[----:B------:R-:W-:Y:S02]  /*5d00*/  @!P0 SHF.R.U32.HI R8, RZ, 0x10, R31 ;  /* 0x00000010ff088819 */ /* 0x000fe4000001161f */
[----:B------:R-:W-:Y:S01]  /*5d10*/  @!P0 PRMT R27, R80, 0x5410, R11 ;  /* 0x00005410501b8816 */ /* 0x000fe2000000000b */
[----:B-----5:R-:W-:Y:S01]  /*5d20*/  @!P0 IMAD.U32 R11, R52, 0x10000, RZ ;  /* 0x00010000340b8824 */ /* 0x020fe200078e00ff */
[----:B------:R-:W-:Y:S01]  /*5d30*/  @!P0 PRMT R13, R42, 0x5410, R8 ;  /* 0x000054102a0d8816 */ /* 0x000fe20000000008 */
[----:B------:R-:W-:Y:S01]  /*5d40*/  @!P0 IMAD.U32 R8, R6, 0x10000, RZ ;  /* 0x0001000006088824 */ /* 0x000fe200078e00ff */
[----:B------:R-:W-:Y:S02]  /*5d50*/  @!P0 SHF.L.U32 R22, R53, 0x10, RZ ;  /* 0x0000001035168819 */ /* 0x000fe400000006ff */
[----:B------:R-:W-:Y:S02]  /*5d60*/  @!P0 LOP3.LUT R9, R9, 0xffff0000, RZ, 0xc0, !PT ;  /* 0xffff000009098812 */ /* 0x000fe400078ec0ff */
[----:B------:R-:W-:Y:S02]  /*5d70*/  @!P0 LOP3.LUT R47, R27, 0xffff0000, RZ, 0xc0, !PT ;  /* 0xffff00001b2f8812 */ /* 0x000fe400078ec0ff */
[----:B------:R-:W-:Y:S02]  /*5d80*/  @!P0 LOP3.LUT R48, R55, 0xffff0000, RZ, 0xc0, !PT ;  /* 0xffff000037308812 */ /* 0x000fe400078ec0ff */
[----:B--2---:R-:W-:Y:S01]  /*5d90*/  @!P0 SHF.R.U64 R2, R30, 0x10, R31 ;  /* 0x000000101e028819 */ /* 0x004fe2000000121f */
[----:B------:R-:W-:Y:S01]  /*5da0*/  @!P0 IMAD.U32 R31, R27, 0x10000, RZ ;  /* 0x000100001b1f8824 */ /* 0x000fe200078e00ff */
[----:B------:R-:W-:Y:S02]  /*5db0*/  @!P0 LOP3.LUT R30, R54, 0xffff0000, RZ, 0xc0, !PT ;  /* 0xffff0000361e8812 */ /* 0x000fe400078ec0ff */
[----:B------:R-:W-:Y:S01]  /*5dc0*/  @!P0 PRMT R14, R42, 0x5432, R2 ;  /* 0x000054322a0e8816 */ /* 0x000fe20000000002 */
[----:B------:R-:W-:Y:S02]  /*5dd0*/  @!P0 IMAD.U32 R42, R55, 0x10000, RZ ;  /* 0x00010000372a8824 */ /* 0x000fe400078e00ff */
        /* <DEDUP_REMOVED lines=41> */
[C---:B------:R-:W-:Y:S01]  /*6070*/  @!P0 FMUL.FTZ R49, R8.reuse, R27 ;  /* 0x0000001b08318220 */ /* 0x040fe20000410000 */
        /* <DEDUP_REMOVED lines=26> */
[C---:B-1----:R-:W-:Y:S04]  /*6220*/  LEA R2, P0, R113.reuse, R56, 0x1 ;  /* 0x0000003871027211 */ /* 0x042fe800078008ff */
[----:B------:R-:W-:Y:S02]  /*6230*/  LEA.HI.X R3, R113, R57, R133, 0x1, P0 ;  /* 0x0000003971037211 */ /* 0x000fe400000f0c85 */
[C---:B------:R-:W-:Y:S03]  /*6240*/  ISETP.GE.AND P0, PT, R51.reuse, c[0x0][0x1d4], PT ;  /* 0x0000750033007a0c */ /* 0x040fe60003f06270 */
[----:B------:R1:W-:Y:S10]  /*6250*/  ST.E.128 [R2.64], R52 ;  /* 0x0000003402007985 */ /* 0x0003f4000c101d0e */
[----:B------:R-:W-:Y:S05]  /*6260*/  @!P0 IMAD.WIDE R8, R51, 0x2, R56 ;  /* 0x0000000233088825 */ /* 0x000fea00078e0238 */
[----:B------:R1:W-:Y:S02]  /*6270*/  @!P0 ST.E.128 [R8.64], R16 ;  /* 0x0000001008008985 */ /* 0x0003e4000c101d0e */
.L_x_1165:
[----:B------:R-:W-:Y:S05]  /*6280*/  BSYNC B0 ;  /* 0x0000000000007941 */ /* 0x000fea0003800000 */
.L_x_1164:
[----:B------:R-:W-:Y:S11]  /*6290*/  ISETP.GE.AND P0, PT, R36, c[0x0][0x1d4], PT ;  /* 0x0000750024007a0c */ /* 0x000ff60003f06270 */
[----:B------:R-:W-:Y:S02]  /*62a0*/  @!UPT UIADD3 URZ, URZ, URZ, URZ ;  /* 0x0000003f3f3ff290 */ /* 0x000fe4000fffe03f */
[----:B------:R-:W-:-:S05]  /*62b0*/  @P0 BRA `(.L_x_1149) ;  /* 0x00000b2000000947 */ /* 0x000fca0003800000 */
[----:B-1----:R-:W-:Y:S01]  /*62c0*/  SEL R2, R86, R85, !P2 ;  /* 0x0000005556027207 */ /* 0x002fe20005000000 */
[----:B------:R-:W1:Y:S01]  /*62d0*/  LDS.128 R48, [R149+0xa080] ;  /* 0x00a0800095307984 */ /* 0x000e620000000c00 */
[C---:B------:R-:W-:Y:S02]  /*62e0*/  LEA R58, P0, R112.reuse, R56, 0x1 ;  /* 0x00000038703a7211 */ /* 0x040fe400078008ff */
[----:B------:R-:W-:Y:S02]  /*62f0*/  SHF.R.S32.HI R3, RZ, 0x1f, R2 ;  /* 0x0000001fff037819 */ /* 0x000fe40000011402 */
[----:B----4-:R-:W-:Y:S02]  /*6300*/  LEA.HI.X R59, R112, R57, R131, 0x1, P0 ;  /* 0x00000039703b7211 */ /* 0x010fe400000f0c83 */
[----:B------:R-:W-:Y:S02]  /*6310*/  LEA.HI R2, R3, R2, RZ, 0x4 ;  /* 0x0000000203027211 */ /* 0x000fe400078f20ff */
[----:B------:R-:W-:Y:S02]  /*6320*/  ISETP.GE.AND P0, PT, R36, c[0x0][0x27c], PT ;  /* 0x00009f0024007a0c */ /* 0x000fe40003f06270 */
[----:B------:R-:W-:Y:S04]  /*6330*/  LEA.HI.SX32 R2, R2, R83, 0x1c ;  /* 0x0000005302027211 */ /* 0x000fe800078fe2ff */
[----:B------:R-:W-:Y:S01]  /*6340*/  SHF.R.S32.HI R3, RZ, 0x1f, R2 ;  /* 0x0000001fff037819 */ /* 0x000fe20000011402 */
[----:B------:R-:W-:Y:S03]  /*6350*/  IMAD.SHL.U32 R42, R2, 0x8, RZ ;  /* 0x00000008022a7824 */ /* 0x000fe600078e00ff */
[----:B------:R-:W-:Y:S03]  /*6360*/  LEA.HI R3, R3, R2, RZ, 0x3 ;  /* 0x0000000203037211 */ /* 0x000fe600078f18ff */
[----:B------:R-:W-:Y:S02]  /*6370*/  @!P0 SHF.R.U64 R8, R34, 0x10, R35 ;  /* 0x0000001022088819 */ /* 0x000fe40000001223 */
[----:B------:R-:W-:Y:S02]  /*6380*/  SHF.R.S32.HI R2, RZ, 0x3, R3 ;  /* 0x00000003ff027819 */ /* 0x000fe40000011403 */
[----:B------:R-:W-:Y:S02]  /*6390*/  LOP3.LUT R3, R118, 0x38, R42, 0xf8, !PT ;  /* 0x0000003876037812 */ /* 0x000fe400078ef82a */
[----:B------:R-:W-:Y:S01]  /*63a0*/  @!P0 PRMT R14, R45, 0x5432, R8 ;  /* 0x000054322d0e8816 */ /* 0x000fe20000000008 */
[----:B------:R-:W-:Y:S01]  /*63b0*/  IMAD R2, R2, 0xc00, R12 ;  /* 0x00000c0002027824 */ /* 0x000fe200078e020c */
[----:B------:R-:W-:Y:S02]  /*63c0*/  LOP3.LUT R3, R3, R157, RZ, 0x3c, !PT ;  /* 0x0000009d03037212 */ /* 0x000fe400078e3cff */
[----:B------:R-:W-:Y:S02]  /*63d0*/  @!P0 SHF.R.U64 R6, R76, 0x10, R77 ;  /* 0x000000104c068819 */ /* 0x000fe4000000124d */
[----:B------:R-:W-:Y:S01]  /*63e0*/  @!P0 SHF.R.U64 R10, R78, 0x10, R79 ;  /* 0x000000104e0a8819 */ /* 0x000fe2000000124f */
[----:B------:R-:W-:Y:S01]  /*63f0*/  IMAD.IADD R2, R2, 0x1, R3 ;  /* 0x0000000102027824 */ /* 0x000fe200078e0203 */
[----:B------:R-:W-:Y:S02]  /*6400*/  @!P0 PRMT R15, R81, 0x5410, R6 ;  /* 0x00005410510f8816 */ /* 0x000fe40000000006 */
[----:B------:R-:W-:Y:S01]  /*6410*/  @!P0 SHF.R.U32.HI R3, RZ, 0x10, R33 ;  /* 0x00000010ff038819 */ /* 0x000fe20000011621 */
[----:B------:R-:W-:Y:S01]  /*6420*/  IMAD.SHL.U32 R2, R2, 0x2, RZ ;  /* 0x0000000202027824 */ /* 0x000fe200078e00ff */
[----:B-1----:R-:W-:Y:S01]  /*6430*/  @!P0 SHF.L.U32 R22, R49, 0x10, RZ ;  /* 0x0000001031168819 */ /* 0x002fe200000006ff */
[----:B------:R-:W-:Y:S01]  /*6440*/  @!P0 IMAD.U32 R11, R48, 0x10000, RZ ;  /* 0x00010000300b8824 */ /* 0x000fe200078e00ff */
[----:B------:R-:W-:Y:S02]  /*6450*/  @!P0 LOP3.LUT R34, R51, 0xffff0000, RZ, 0xc0, !PT ;  /* 0xffff000033228812 */ /* 0x000fe400078ec0ff */
[----:B------:R1:W4:Y:S01]  /*6460*/  LDS.128 R16, [R2+0xa080] ;  /* 0x00a0800002107984 */ /* 0x0003220000000c00 */
[C---:B------:R-:W-:Y:S02]  /*6470*/  @!P0 SHF.L.U32 R28, R50.reuse, 0x10, RZ ;  /* 0x00000010321c8819 */ /* 0x040fe400000006ff */
[----:B------:R-:W-:Y:S02]  /*6480*/  @!P0 LOP3.LUT R30, R50, 0xffff0000, RZ, 0xc0, !PT ;  /* 0xffff0000321e8812 */ /* 0x000fe400078ec0ff */
[----:B------:R-:W-:Y:S02]  /*6490*/  @!P0 PRMT R6, R44, 0x5410, R3 ;  /* 0x000054102c068816 */ /* 0x000fe40000000003 */
[----:B------:R-:W-:Y:S02]  /*64a0*/  @!P0 SHF.R.U32.HI R5, RZ, 0x10, R35 ;  /* 0x00000010ff058819 */ /* 0x000fe40000011623 */
[----:B------:R-:W-:Y:S01]  /*64b0*/  @!P0 PRMT R29, R82, 0x5432, R10 ;  /* 0x00005432521d8816 */ /* 0x000fe2000000000a */
[C---:B------:R-:W-:Y:S01]  /*64c0*/  @!P0 IMAD.U32 R10, R15.reuse, 0x10000, RZ ;  /* 0x000100000f0a8824 */ /* 0x040fe200078e00ff */
[----:B------:R-:W-:Y:S01]  /*64d0*/  @!P0 LOP3.LUT R15, R15, 0xffff0000, RZ, 0xc0, !PT ;  /* 0xffff00000f0f8812 */ /* 0x000fe200078ec0ff */
[----:B------:R-:W-:Y:S01]  /*64e0*/  @!P0 IMAD.U32 R8, R6, 0x10000, RZ ;  /* 0x0001000006088824 */ /* 0x000fe200078e00ff */
[----:B------:R-:W-:Y:S02]  /*64f0*/  @!P0 PRMT R13, R45, 0x5410, R5 ;  /* 0x000054102d0d8816 */ /* 0x000fe40000000005 */
[----:B------:R-:W-:Y:S04]  /*6500*/  @!P0 SHF.R.U32.HI R23, RZ, 0x10, R77 ;  /* 0x00000010ff178819 */ /* 0x000fe8000001164d */
[----:B------:R-:W-:Y:S02]  /*6510*/  @!P0 PRMT R23, R81, 0x5432, R23 ;  /* 0x0000543251178816 */ /* 0x000fe40000000017 */
[----:B-1----:R-:W-:Y:S03]  /*6520*/  @!P0 SHF.R.U64 R2, R32, 0x10, R33 ;  /* 0x0000001020028819 */ /* 0x002fe60000001221 */
[C---:B------:R-:W-:Y:S01]  /*6530*/  @!P0 IMAD.U32 R21, R23.reuse, 0x10000, RZ ;  /* 0x0001000017158824 */ /* 0x040fe200078e00ff */
[----:B------:R-:W-:Y:S01]  /*6540*/  @!P0 LOP3.LUT R23, R23, 0xffff0000, RZ, 0xc0, !PT ;  /* 0xffff000017178812 */ /* 0x000fe200078ec0ff */
[----:B------:R-:W-:Y:S01]  /*6550*/  @!P0 IMAD.U32 R32, R51, 0x10000, RZ ;  /* 0x0001000033208824 */ /* 0x000fe200078e00ff */
[----:B------:R-:W-:Y:S02]  /*6560*/  @!P0 PRMT R9, R44, 0x5432, R2 ;  /* 0x000054322c098816 */ /* 0x000fe40000000002 */
[----:B------:R-:W-:Y:S03]  /*6570*/  @!P0 SHF.R.U32.HI R33, RZ, 0x10, R79 ;  /* 0x00000010ff218819 */ /* 0x000fe6000001164f */
[C---:B------:R-:W-:Y:S01]  /*6580*/  @!P0 IMAD.U32 R5, R9.reuse, 0x10000, RZ ;  /* 0x0001000009058824 */ /* 0x040fe200078e00ff */
[----:B------:R-:W-:Y:S02]  /*6590*/  @!P0 LOP3.LUT R9, R9, 0xffff0000, RZ, 0xc0, !PT ;  /* 0xffff000009098812 */ /* 0x000fe400078ec0ff */
[----:B------:R-:W-:Y:S01]  /*65a0*/  @!P0 PRMT R33, R82, 0x5410, R33 ;  /* 0x0000541052218816 */ /* 0x000fe20000000021 */
[----:B----4-:R-:W-:Y:S01]  /*65b0*/  @!P0 IMAD.U32 R3, R17, 0x10000, RZ ;  /* 0x0001000011038824 */ /* 0x010fe200078e00ff */
        /* <DEDUP_REMOVED lines=16> */
[-C--:B------:R-:W-:Y:S02]  /*66c0*/  @!P0 FMUL.FTZ R6, R3, R10.reuse ;  /* 0x0000000a03068220 */ /* 0x080fe40000410000 */
[----:B------:R-:W-:Y:S01]  /*66d0*/  @!P0 FFMA.FTZ R53, R26, R10, -R11 ;  /* 0x0000000a1a358223 */ /* 0x000fe2000001080b */
[C---:B------:R-:W-:Y:S01]  /*66e0*/  @!P0 LOP3.LUT R11, R19.reuse, 0xffff0000, RZ, 0xc0, !PT ;  /* 0xffff0000130b8812 */ /* 0x040fe200078ec0ff */
[C---:B------:R-:W-:Y:S02]  /*66f0*/  @!P0 FMUL.FTZ R27, R8.reuse, R15 ;  /* 0x0000000f081b8220 */ /* 0x040fe40000410000 */
[----:B------:R-:W-:Y:S02]  /*6700*/  @!P0 IMAD.U32 R10, R19, 0x10000, RZ ;  /* 0x00010000130a8824 */ /* 0x000fe400078e00ff */
[-C--:B------:R-:W-:Y:S01]  /*6710*/  @!P0 FMUL.FTZ R3, R8, R9.reuse ;  /* 0x0000000908038220 */ /* 0x080fe20000410000 */
[C---:B------:R-:W-:Y:S01]  /*6720*/  @!P0 LOP3.LUT R8, R13.reuse, 0xffff0000, RZ, 0xc0, !PT ;  /* 0xffff00000d088812 */ /* 0x040fe200078ec0ff */
[----:B------:R-:W-:Y:S02]  /*6730*/  @!P0 FFMA.FTZ R52, R20, R9, -R27 ;  /* 0x0000000914348223 */ /* 0x000fe4000001081b */
[----:B------:R-:W-:Y:S02]  /*6740*/  @!P0 IMAD.U32 R9, R13, 0x10000, RZ ;  /* 0x000100000d098824 */ /* 0x000fe400078e00ff */
[C---:B------:R-:W-:Y:S02]  /*6750*/  @!P0 FMUL.FTZ R13, R10.reuse, R31 ;  /* 0x0000001f0a0d8220 */ /* 0x040fe40000410000 */
[----:B------:R-:W-:Y:S02]  /*6760*/  @!P0 FMUL.FTZ R27, R11, R33 ;  /* 0x000000210b1b8220 */ /* 0x000fe40000410000 */
[-C--:B------:R-:W-:Y:S02]  /*6770*/  @!P0 FMUL.FTZ R10, R10, R9.reuse ;  /* 0x000000090a0a8220 */ /* 0x080fe40000410000 */
[----:B------:R-:W-:Y:S01]  /*6780*/  @!P0 FFMA.FTZ R47, R32, R9, -R13 ;  /* 0x00000009202f8223 */ /* 0x000fe2000001080d */
[----:B------:R-:W-:Y:S01]  /*6790*/  @!P0 LOP3.LUT R9, R18, 0xffff0000, RZ, 0xc0, !PT ;  /* 0xffff000012098812 */ /* 0x000fe200078ec0ff */
[-C--:B------:R-:W-:Y:S02]  /*67a0*/  @!P0 FFMA.FTZ R45, R34, R8.reuse, -R27 ;  /* 0x00000008222d8223 */ /* 0x080fe4000001081b */
[C---:B------:R-:W-:Y:S01]  /*67b0*/  @!P0 IMAD.U32 R27, R29.reuse, 0x10000, RZ ;  /* 0x000100001d1b8824 */ /* 0x040fe200078e00ff */
[----:B------:R-:W-:Y:S01]  /*67c0*/  @!P0 LOP3.LUT R29, R29, 0xffff0000, RZ, 0xc0, !PT ;  /* 0xffff00001d1d8812 */ /* 0x000fe200078ec0ff */
[----:B------:R-:W-:Y:S02]  /*67d0*/  @!P0 FMUL.FTZ R11, R11, R8 ;  /* 0x000000080b0b8220 */ /* 0x000fe40000410000 */
[----:B------:R-:W-:Y:S02]  /*67e0*/  @!P0 IMAD.U32 R8, R18, 0x10000, RZ ;  /* 0x0001000012088824 */ /* 0x000fe400078e00ff */
[C---:B------:R-:W-:Y:S01]  /*67f0*/  @!P0 IMAD.U32 R13, R14.reuse, 0x10000, RZ ;  /* 0x000100000e0d8824 */ /* 0x040fe200078e00ff */
[----:B------:R-:W-:Y:S01]  /*6800*/  @!P0 LOP3.LUT R14, R14, 0xffff0000, RZ, 0xc0, !PT ;  /* 0xffff00000e0e8812 */ /* 0x000fe200078ec0ff */
[----:B------:R-:W-:Y:S02]  /*6810*/  @!P0 FMUL.FTZ R35, R8, R27 ;  /* 0x0000001b08238220 */ /* 0x000fe40000410000 */
[----:B------:R-:W-:Y:S02]  /*6820*/  @!P0 FMUL.FTZ R44, R9, R29 ;  /* 0x0000001d092c8220 */ /* 0x000fe40000410000 */
[----:B------:R-:W-:Y:S01]  /*6830*/  @!P0 FFMA.FTZ R3, R15, R20, R3 ;  /* 0x000000140f038223 */ /* 0x000fe20000010003 */
[----:B------:R-:W-:Y:S01]  /*6840*/  @!P0 F2FP.BF16.PACK_AB R15, R52, R55 ;  /* 0x00000037340f823e */ /* 0x000fe200000010ff */
[-C--:B------:R-:W-:Y:S01]  /*6850*/  @!P0 FMUL.FTZ R8, R8, R13.reuse ;  /* 0x0000000d08088220 */ /* 0x080fe20000410000 */
[----:B------:R-:W-:Y:S01]  /*6860*/  @!P0 F2FP.BF16.PACK_AB R20, R53, R54 ;  /* 0x000000363514823e */ /* 0x000fe200000010ff */
[----:B------:R-:W-:Y:S01]  /*6870*/  @!P0 FFMA.FTZ R35, R28, R13, -R35 ;  /* 0x0000000d1c238223 */ /* 0x000fe20000010823 */
[----:B------:R-:W-:Y:S01]  /*6880*/  @!P0 F2FP.BF16.PACK_AB R2, R3, R2 ;  /* 0x000000020302823e */ /* 0x000fe200000010ff */
[----:B------:R-:W-:Y:S01]  /*6890*/  @!P0 FFMA.FTZ R44, R30, R14, -R44 ;  /* 0x0000000e1e2c8223 */ /* 0x000fe2000001082c */
[----:B------:R-:W-:Y:S01]  /*68a0*/  @!P0 MOV R49, R20 ;  /* 0x0000001400318202 */ /* 0x000fe20000000f00 */
[----:B------:R-:W-:Y:S02]  /*68b0*/  @!P0 FFMA.FTZ R5, R21, R22, R5 ;  /* 0x0000001615058223 */ /* 0x000fe40000010005 */
[----:B------:R-:W-:Y:S01]  /*68c0*/  @!P0 FMUL.FTZ R9, R9, R14 ;  /* 0x0000000e09098220 */ /* 0x000fe20000410000 */
[----:B------:R-:W-:Y:S01]  /*68d0*/  @!P0 F2FP.BF16.PACK_AB R14, R45, R47 ;  /* 0x0000002f2d0e823e */ /* 0x000fe200000010ff */
[----:B------:R-:W-:Y:S01]  /*68e0*/  @!P0 FFMA.FTZ R6, R23, R26, R6 ;  /* 0x0000001a17068223 */ /* 0x000fe20000010006 */
[----:B------:R-:W-:Y:S01]  /*68f0*/  @!P0 F2FP.BF16.PACK_AB R13, R44, R35 ;  /* 0x000000232c0d823e */ /* 0x000fe200000010ff */
        /* <DEDUP_REMOVED lines=22> */
.L_x_1135:
        /* <DEDUP_REMOVED lines=9> */
[----:B-12---:R-:W-:Y:S02]  /*6af0*/  ISETP.GE.AND P0, PT, R24, c[0x0][0x1d4], PT ;  /* 0x0000750018007a0c */ /* 0x006fe40003f06270 */
        /* <DEDUP_REMOVED lines=20> */
.L_x_1167:
[----:B-12---:R-:W-:Y:S05]  /*6c40*/  BSYNC B0 ;  /* 0x0000000000007941 */ /* 0x006fea0003800000 */
.L_x_1166:
[----:B---3--:R1:W2:Y:S01]  /*6c50*/  SHFL.IDX PT, R3, R99, 0x1, 0x181f ;  /* 0x00381f0063037f89 */ /* 0x0082a200000e0000 */
[----:B------:R-:W-:Y:S03]  /*6c60*/  ISETP.GE.AND P0, PT, R6, 0x21, PT ;  /* 0x000000210600780c */ /* 0x000fe60003f06270 */
[----:B------:R1:W3:Y:S10]  /*6c70*/  SHFL.IDX PT, R2, R100, 0x1, 0x181f ;  /* 0x00381f0064027f89 */ /* 0x0002f400000e0000 */
[----:B------:R-:W-:-:S05]  /*6c80*/  @!P0 BRA `(.L_x_1149) ;  /* 0x0000015000008947 */ /* 0x000fca0003800000 */
[----:B------:R-:W-:Y:S02]  /*6c90*/  ISETP.GE.AND P0, PT, R24, c[0x0][0x1d4], PT ;  /* 0x0000750018007a0c */ /* 0x000fe40003f06270 */
[----:B------:R-:W-:Y:S11]  /*6ca0*/  ISETP.GE.AND P4, PT, R36, c[0x0][0x1d4], PT ;  /* 0x0000750024007a0c */ /* 0x000ff60003f86270 */
[----:B------:R-:W4:Y:S01]  /*6cb0*/  @!P0 LDS.128 R20, [R87+0xb080] ;  /* 0x00b0800057148984 */ /* 0x000f220000000c00 */
[CC--:B---3--:R-:W-:Y:S04]  /*6cc0*/  @!P0 LEA R8, P3, R24.reuse, R2.reuse, 0x1 ;  /* 0x0000000218088211 */ /* 0x0c8fe800078608ff */
[-C--:B--2---:R-:W-:Y:S02]  /*6cd0*/  @!P0 LEA.HI.X R9, R24, R3.reuse, R25, 0x1, P3 ;  /* 0x0000000318098211 */ /* 0x084fe400018f0c19 */
[CC--:B------:R-:W-:Y:S04]  /*6ce0*/  @!P4 LEA R14, P3, R101.reuse, R2.reuse, 0x1 ;  /* 0x00000002650ec211 */ /* 0x0c0fe800078608ff */
[-C--:B------:R-:W-:Y:S02]  /*6cf0*/  @!P4 LEA.HI.X R15, R101, R3.reuse, R109, 0x1, P3 ;  /* 0x00000003650fc211 */ /* 0x080fe400018f0c6d */
[----:B------:R-:W-:Y:S11]  /*6d00*/  ISETP.GE.AND P3, PT, R107, c[0x0][0x1d4], PT ;  /* 0x000075006b007a0c */ /* 0x000ff60003f66270 */
[----:B------:R-:W-:Y:S02]  /*6d10*/  @!UPT UIADD3 URZ, URZ, URZ, URZ ;  /* 0x0000003f3f3ff290 */ /* 0x000fe4000fffe03f */
[CC--:B------:R-:W-:Y:S04]  /*6d20*/  @!P3 LEA R10, P5, R103.reuse, R2.reuse, 0x1 ;  /* 0x00000002670ab211 */ /* 0x0c0fe800078a08ff */
[-C--:B------:R-:W-:Y:S01]  /*6d30*/  @!P3 LEA.HI.X R11, R103, R3.reuse, R111, 0x1, P5 ;  /* 0x00000003670bb211 */ /* 0x080fe200028f0c6f */
[----:B----4-:R-:W-:Y:S01]  /*6d40*/  @!P0 ST.E.128 [R8.64], R20 ;  /* 0x0000001408008985 */ /* 0x010fe2000c101d0e */
        /* <DEDUP_REMOVED lines=9> */
.L_x_1149:
[----:B------:R-:W-:Y:S05]  /*6de0*/  BSYNC B2 ;  /* 0x0000000000027941 */ /* 0x000fea0003800000 */
.L_x_1134:
[----:B-1234-:R-:W-:Y:S01]  /*6df0*/  IMAD.IADD R2, R104, 0x1, -R43 ;  /* 0x0000000168027824 */ /* 0x01efe200078e0a2b */
[----:B------:R-:W-:Y:S01]  /*6e00*/  P2R R14, PR, RZ, 0x2 ;  /* 0x00000002ff0e7803 */ /* 0x000fe20000000000 */
[----:B------:R-:W-:Y:S01]  /*6e10*/  IMAD.WIDE R8, R46, 0x30, R140 ;  /* 0x000000302e087825 */ /* 0x000fe200078e028c */
[----:B------:R-:W-:Y:S01]  /*6e20*/  ISETP.NE.AND P1, PT, R117, RZ, PT ;  /* 0x000000ff7500720c */ /* 0x000fe20003f25270 */
[----:B------:R-:W-:Y:S01]  /*6e30*/  BSSY B0, `(.L_x_1168) ;  /* 0x000004c000007945 */ /* 0x000fe20003800000 */
[----:B------:R-:W-:Y:S01]  /*6e40*/  ISETP.GE.AND P3, PT, R2, 0x21, PT ;  /* 0x000000210200780c */ /* 0x000fe20003f66270 */
[----:B------:R-:W-:Y:S01]  /*6e50*/  IMAD R6, R116, c[0x0][0x218], RZ ;  /* 0x0000860074067a24 */ /* 0x000fe200078e02ff */
[----:B------:R-:W-:Y:S02]  /*6e60*/  ISETP.NE.AND P6, PT, R139, RZ, PT ;  /* 0x000000ff8b00720c */ /* 0x000fe40003fc5270 */
[----:B------:R-:W-:Y:S01]  /*6e70*/  ISETP.NE.AND P5, PT, R138, RZ, PT ;  /* 0x000000ff8a00720c */ /* 0x000fe20003fa5270 */
[----:B------:R-:W-:Y:S08]  /*6e80*/  IMAD R6, R105, c[0x0][0x21c], R6 ;  /* 0x0000870069067a24 */ /* 0x000ff000078e0206 */
[----:B------:R-:W-:Y:S01]  /*6e90*/  @P3 IADD3 R13, P0, R8, 0x20, RZ ;  /* 0x00000020080d3810 */ /* 0x000fe20007f1e0ff */
[--C-:B------:R-:W-:Y:S04]  /*6ea0*/  @P3 IMAD.MOV.U32 R11, RZ, RZ, R130.reuse ;  /* 0x000000ffff0b3224 */ /* 0x100fe800078e0082 */
[----:B------:R-:W-:Y:S01]  /*6eb0*/  @P3 IMAD.X R10, RZ, RZ, R9, P0 ;  /* 0x000000ffff0a3224 */ /* 0x000fe200000e0609 */
[----:B------:R-:W-:Y:S11]  /*6ec0*/  ISETP.GE.AND P0, PT, R2, 0x1, PT ;  /* 0x000000010200780c */ /* 0x000ff60003f06270 */
[----:B------:R-:W-:Y:S02]  /*6ed0*/  @!UPT UIADD3 URZ, URZ, URZ, URZ ;  /* 0x0000003f3f3ff290 */ /* 0x000fe4000fffe03f */
[----:B------:R-:W-:Y:S01]  /*6ee0*/  @P0 MOV R2, R120 ;  /* 0x0000007800020202 */ /* 0x000fe20000000f00 */
[----:B------:R-:W-:Y:S02]  /*6ef0*/  @P0 IMAD R5, R9, c[0x0][0x258], RZ ;  /* 0x0000960009050a24 */ /* 0x000fe400078e02ff */
[----:B------:R-:W-:Y:S04]  /*6f00*/  @P0 IMAD.MOV.U32 R3, RZ, RZ, R130 ;  /* 0x000000ffff030224 */ /* 0x000fe800078e0082 */
[C---:B------:R-:W-:Y:S04]  /*6f10*/  @P0 IMAD.WIDE.U32 R2, R8.reuse, c[0x0][0x258], R2 ;  /* 0x0000960008020a25 */ /* 0x040fe800078e0002 */
[----:B------:R-:W-:Y:S05]  /*6f20*/  @P0 IMAD R8, R8, c[0x0][0x25c], R5 ;  /* 0x0000970008080a24 */ /* 0x000fea00078e0205 */
[----:B------:R-:W-:Y:S02]  /*6f30*/  @P0 IADD3 R3, R3, R8, RZ ;  /* 0x0000000803030210 */ /* 0x000fe40007ffe0ff */
[C---:B------:R-:W-:Y:S04]  /*6f40*/  @P0 LEA R8, P4, R2.reuse, c[0x0][0x250], 0x1 ;  /* 0x0000940002080a11 */ /* 0x040fe800078808ff */
[----:B------:R-:W-:Y:S01]  /*6f50*/  @P0 LEA.HI.X R9, R2, c[0x0][0x254], R3, 0x1, P4 ;  /* 0x0000950002090a11 */ /* 0x000fe200020f0c03 */
[----:B------:R-:W-:Y:S04]  /*6f60*/  IMAD R2, R115, c[0x0][0x208], RZ ;  /* 0x0000820073027a24 */ /* 0x000fe800078e02ff */
[----:B------:R-:W-:Y:S01]  /*6f70*/  @!PT LDS RZ, [RZ] ;  /* 0x00000000fffff984 */ /* 0x000fe20000000800 */
[----:B------:R-:W-:Y:S01]  /*6f80*/  @!PT LDS RZ, [RZ] ;  /* 0x00000000fffff984 */ /* 0x000fe20000000800 */
[----:B------:R-:W-:Y:S01]  /*6f90*/  @!PT LDS RZ, [RZ] ;  /* 0x00000000fffff984 */ /* 0x000fe20000000800 */
[----:B------:R1:W-:Y:S01]  /*6fa0*/  @P0 LDGSTS.E.BYPASS.LTC128B.128 [R87+0x4080], [R8.64], !P1 ;  /* 0x0408000008570fae */ /* 0x0003e2000c901d4e */
[C---:B------:R-:W-:Y:S02]  /*6fb0*/  IMAD R5, R108.reuse, c[0x0][0x20c], R2 ;  /* 0x000083006c057a24 */ /* 0x040fe400078e0202 */
[----:B------:R-:W-:Y:S04]  /*6fc0*/  IMAD.WIDE.U32 R2, R108, c[0x0][0x208], RZ ;  /* 0x000082006c027a25 */ /* 0x000fe800078e00ff */
[----:B------:R-:W-:Y:S04]  /*6fd0*/  IMAD.IADD R3, R3, 0x1, R5 ;  /* 0x0000000103037824 */ /* 0x000fe800078e0205 */
[----:B------:R-:W-:Y:S05]  /*6fe0*/  IMAD.WIDE.U32 R2, R105, c[0x0][0x218], R2 ;  /* 0x0000860069027a25 */ /* 0x000fea00078e0002 */
[----:B------:R-:W-:Y:S01]  /*6ff0*/  IADD3 R5, P4, R160, R2, RZ ;  /* 0x00000002a0057210 */ /* 0x000fe20007f9e0ff */
[----:B------:R-:W-:Y:S01]  /*7000*/  @P3 IMAD R2, R10, c[0x0][0x258], RZ ;  /* 0x000096000a023a24 */ /* 0x000fe200078e02ff */
[----:B------:R-:W-:Y:S02]  /*7010*/  @P3 MOV R10, R120 ;  /* 0x00000078000a3202 */ /* 0x000fe40000000f00 */
[----:B------:R-:W-:Y:S01]  /*7020*/  IADD3.X R6, R154, R3, R6, P4, !PT ;  /* 0x000000039a067210 */ /* 0x000fe200027fe406 */
[C---:B------:R-:W-:Y:S02]  /*7030*/  @P3 IMAD R2, R13.reuse, c[0x0][0x25c], R2 ;  /* 0x000097000d023a24 */ /* 0x040fe400078e0202 */
[----:B------:R-:W-:Y:S05]  /*7040*/  @P3 IMAD.WIDE.U32 R10, R13, c[0x0][0x258], R10 ;  /* 0x000096000d0a3a25 */ /* 0x000fea00078e000a */
[----:B------:R-:W-:Y:S02]  /*7050*/  @P3 IADD3 R3, R11, R2, RZ ;  /* 0x000000020b033210 */ /* 0x000fe40007ffe0ff */
[C---:B------:R-:W-:Y:S04]  /*7060*/  @P3 LEA R2, P4, R10.reuse, c[0x0][0x250], 0x1 ;  /* 0x000094000a023a11 */ /* 0x040fe800078808ff */
[----:B------:R-:W-:Y:S02]  /*7070*/  @P3 LEA.HI.X R3, R10, c[0x0][0x254], R3, 0x1, P4 ;  /* 0x000095000a033a11 */ /* 0x000fe400020f0c03 */
[C---:B------:R-:W-:Y:S04]  /*7080*/  LEA R13, P4, R5.reuse, c[0x0][0x1f8], 0x1 ;  /* 0x00007e00050d7a11 */ /* 0x040fe800078808ff */
[----:B------:R-:W-:Y:S02]  /*7090*/  LEA.HI.X R6, R5, c[0x0][0x1fc], R6, 0x1, P4 ;  /* 0x00007f0005067a11 */ /* 0x000fe400020f0c06 */
[----:B------:R-:W-:Y:S11]  /*70a0*/  ISETP.NE.AND P4, PT, R137, RZ, PT ;  /* 0x000000ff8900720c */ /* 0x000ff60003f85270 */
[----:B------:R-:W-:Y:S02]  /*70b0*/  @!UPT UIADD3 URZ, URZ, URZ, URZ ;  /* 0x0000003f3f3ff290 */ /* 0x000fe4000fffe03f */
        /* <DEDUP_REMOVED lines=9> */
[----:B--2---:R1:W2:Y:S01]  /*7150*/  SHFL.IDX PT, R2, R13, RZ, 0x181f ;  /* 0x00181fff0d027589 */ /* 0x0042a200000e0000 */
[----:B------:R-:W-:Y:S04]  /*7160*/  DEPBAR.LE SB0, 0x0 ;  /* 0x000080000000791a */ /* 0x000fe80000000000 */
[----:B------:R1:W3:Y:S04]  /*7170*/  SHFL.IDX PT, R3, R6, RZ, 0x181f ;  /* 0x00181fff06037589 */ /* 0x0002e800000e0000 */
[----:B------:R-:W-:Y:S06]  /*7180*/  BAR.SYNC.DEFER_BLOCKING 0x0 ;  /* 0x0000000000007b1d */ /* 0x000fec0000010000 */
[----:B------:R-:W-:-:S05]  /*7190*/  @!P0 BRA `(.L_x_1169) ;  /* 0x0000015000008947 */ /* 0x000fca0003800000 */
[----:B------:R-:W-:Y:S02]  /*71a0*/  ISETP.GE.AND P0, PT, R24, c[0x0][0x1d4], PT ;  /* 0x0000750018007a0c */ /* 0x000fe40003f06270 */
[----:B------:R-:W-:Y:S11]  /*71b0*/  ISETP.GE.AND P5, PT, R36, c[0x0][0x1d4], PT ;  /* 0x0000750024007a0c */ /* 0x000ff60003fa6270 */
[----:B------:R-:W4:Y:S01]  /*71c0*/  @!P0 LDS.128 R20, [R87+0x4080] ;  /* 0x0040800057148984 */ /* 0x000f220000000c00 */
[CC--:B-12---:R-:W-:Y:S04]  /*71d0*/  @!P0 LEA R8, P4, R24.reuse, R2.reuse, 0x1 ;  /* 0x0000000218088211 */ /* 0x0c6fe800078808ff */
[-C--:B---3--:R-:W-:Y:S02]  /*71e0*/  @!P0 LEA.HI.X R9, R24, R3.reuse, R25, 0x1, P4 ;  /* 0x0000000318098211 */ /* 0x088fe400020f0c19 */
        /* <DEDUP_REMOVED lines=16> */
.L_x_1169:
[----:B------:R-:W-:Y:S05]  /*72f0*/  BSYNC B0 ;  /* 0x0000000000007941 */ /* 0x000fea0003800000 */
.L_x_1168:
[----:B-1-3--:R1:W3:Y:S01]  /*7300*/  SHFL.IDX PT, R3, R6, 0x1, 0x181f ;  /* 0x00381f0006037f89 */ /* 0x00a2e200000e0000 */
[----:B------:R-:W-:Y:S03]  /*7310*/  BSSY B0, `(.L_x_1170) ;  /* 0x0000018000007945 */ /* 0x000fe60003800000 */
[----:B--2---:R1:W2:Y:S01]  /*7320*/  SHFL.IDX PT, R2, R13, 0x1, 0x181f ;  /* 0x00381f000d027f89 */ /* 0x0042a200000e0000 */
[----:B------:R-:W-:-:S05]  /*7330*/  @!P3 BRA `(.L_x_1171) ;  /* 0x000001500000b947 */ /* 0x000fca0003800000 */
[----:B------:R-:W-:Y:S02]  /*7340*/  ISETP.GE.AND P0, PT, R24, c[0x0][0x1d4], PT ;  /* 0x0000750018007a0c */ /* 0x000fe40003f06270 */
[----:B------:R-:W-:Y:S11]  /*7350*/  ISETP.GE.AND P4, PT, R36, c[0x0][0x1d4], PT ;  /* 0x0000750024007a0c */ /* 0x000ff60003f86270 */
[----:B------:R-:W4:Y:S01]  /*7360*/  @!P0 LDS.128 R20, [R87+0x5080] ;  /* 0x0050800057148984 */ /* 0x000f220000000c00 */
[CC--:B--2---:R-:W-:Y:S04]  /*7370*/  @!P0 LEA R8, P3, R24.reuse, R2.reuse, 0x1 ;  /* 0x0000000218088211 */ /* 0x0c4fe800078608ff */
        /* <DEDUP_REMOVED lines=17> */
.L_x_1171:
[----:B------:R-:W-:Y:S05]  /*7490*/  BSYNC B0 ;  /* 0x0000000000007941 */ /* 0x000fea0003800000 */
.L_x_1170:
[----:B------:R-:W-:Y:S11]  /*74a0*/  ISETP.GT.AND P5, PT, R46, R148, PT ;  /* 0x000000942e00720c */ /* 0x000ff60003fa4270 */
[----:B------:R-:W-:Y:S02]  /*74b0*/  @!UPT UIADD3 URZ, URZ, URZ, URZ ;  /* 0x0000003f3f3ff290 */ /* 0x000fe4000fffe03f */
[----:B------:R-:W-:-:S05]  /*74c0*/  @!P5 BRA `(.L_x_1172) ;  /* 0x000002600000d947 */ /* 0x000fca0003800000 */
[----:B------:R-:W-:Y:S01]  /*74d0*/  IADD3 R5, R46, -0x1, RZ ;  /* 0xffffffff2e057810 */ /* 0x000fe20007ffe0ff */
[----:B--2---:R-:W-:Y:S01]  /*74e0*/  IMAD.MOV.U32 R2, RZ, RZ, R144 ;  /* 0x000000ffff027224 */ /* 0x004fe200078e0090 */
[----:B------:R-:W-:Y:S01]  /*74f0*/  ISETP.GE.AND P3, PT, R114, 0x1, PT ;  /* 0x000000017200780c */ /* 0x000fe20003f66270 */
[----:B---3--:R-:W-:Y:S01]  /*7500*/  IMAD.MOV.U32 R3, RZ, RZ, R143 ;  /* 0x000000ffff037224 */ /* 0x008fe200078e008f */
[----:B------:R-:W-:Y:S01]  /*7510*/  SHF.R.S32.HI R8, RZ, 0x1f, R5 ;  /* 0x0000001fff087819 */ /* 0x000fe20000011405 */
[C---:B-1----:R-:W-:Y:S01]  /*7520*/  IMAD R6, R5.reuse, UR7, RZ ;  /* 0x0000000705067c24 */ /* 0x042fe2000f8e02ff */
        /* <DEDUP_REMOVED lines=32> */
.L_x_1172:
[----:B------:R-:W0:Y:S01]  /*7730*/  LDGDEPBAR ;  /* 0x00000000000079af */ /* 0x000e220000000000 */
[----:B------:R-:W-:Y:S01]  /*7740*/  IADD3 R46, R46, -0x1, RZ ;  /* 0xffffffff2e2e7810 */ /* 0x000fe20007ffe0ff */
[----:B------:R-:W-:-:S05]  /*7750*/  @P5 BRA `(.L_x_1173) ;  /* 0xffffa2e000005947 */ /* 0x000fca000383ffff */
[----:B------:R-:W4:Y:S04]  /*7760*/  LDL R5, [R1+0x64] ;  /* 0x0000640001057983 */ /* 0x000f280000100800 */
[----:B------:R1:W5:Y:S04]  /*7770*/  LDL R19, [R1+0x58] ;  /* 0x0000580001137983 */ /* 0x0003680000100800 */
[----:B------:R-:W-:Y:S01]  /*7780*/  BAR.SYNC.DEFER_BLOCKING 0x0 ;  /* 0x0000000000007b1d */ /* 0x000fe20000010000 */
[----:B----4-:R-:W-:-:S05]  /*7790*/  IADD3 R0, R5, 0x2f, RZ ;  /* 0x0000002f05007810 */ /* 0x010fca0007ffe0ff */
[----:B------:R-:W-:-:S05]  /*77a0*/  IMAD.HI R0, R0, 0x2aaaaaab, RZ ;  /* 0x2aaaaaab00007827 */ /* 0x000fca00078e02ff */
[----:B-12---:R-:W-:-:S04]  /*77b0*/  SHF.R.U32.HI R2, RZ, 0x1f, R0 ;  /* 0x0000001fff027819 */ /* 0x006fc80000011600 */
[----:B------:R-:W-:Y:S02]  /*77c0*/  LEA.HI.SX32 R7, R0, R2, 0x1d ;  /* 0x0000000200077211 */ /* 0x000fe400078feaff */
.L_x_1133:
[----:B------:R-:W-:Y:S01]  /*77d0*/  IMAD.MOV.U32 R0, RZ, RZ, c[0x0][0x2c4] ;  /* 0x0000b100ff007624 */ /* 0x000fe200078e00ff */
[----:B------:R2:W-:Y:S01]  /*77e0*/  STL.64 [R1], R166 ;  /* 0x000000a601007387 */ /* 0x0005e20000100a00 */
[----:B-1----:R-:W-:-:S03]  /*77f0*/  IMAD.MOV.U32 R4, RZ, RZ, c[0x0][0x32c] ;  /* 0x0000cb00ff047624 */ /* 0x002fc600078e00ff */
[----:B------:R-:W-:Y:S02]  /*7800*/  ISETP.NE.AND P2, PT, R0, 0x1, PT ;  /* 0x000000010000780c */ /* 0x000fe40003f45270 */
[----:B------:R-:W-:Y:S02]  /*7810*/  IADD3 R0, R164, 0x7f, RZ ;  /* 0x0000007fa4007810 */ /* 0x000fe40007ffe0ff */
[----:B------:R-:W-:-:S09]  /*7820*/  ISETP.GE.AND P1, PT, R4, 0x1, PT ;  /* 0x000000010400780c */ /* 0x000fd20003f26270 */
[----:B------:R-:W-:-:S05]  /*7830*/  @P2 IMAD.HI.U32 R2, R0, c[0x0][0x2c8], RZ ;  /* 0x0000b20000022a27 */ /* 0x000fca00078e00ff */
[----:B------:R-:W-:-:S04]  /*7840*/  @P2 SHF.R.U32.HI R0, RZ, c[0x0][0x2cc], R2 ;  /* 0x0000b300ff002a19 */ /* 0x000fc80000011602 */
[----:B------:R-:W-:-:S05]  /*7850*/  IADD3 R0, R0, 0x1, R5 ;  /* 0x0000000100007810 */ /* 0x000fca0007ffe005 */
[----:B-----5:R-:W-:-:S05]  /*7860*/  IMAD.IADD R2, R0, 0x1, -R19 ;  /* 0x0000000100027824 */ /* 0x020fca00078e0a13 */
[----:B---3--:R-:W-:Y:S01]  /*7870*/  IADD3 R3, R2, c[0x0][0x328], RZ ;  /* 0x0000ca0002037a10 */ /* 0x008fe20007ffe0ff */
[----:B------:R-:W-:Y:S05]  /*7880*/  @!P1 BRA `(.L_x_1174) ;  /* 0x0000010000009947 */ /* 0x000fea0003800000 */
[C---:B--2---:R-:W-:Y:S01]  /*7890*/  ISETP.GT.AND P0, PT, R2.reuse, RZ, PT ;  /* 0x000000ff0200720c */ /* 0x044fe20003f04270 */
[----:B------:R-:W-:Y:S01]  /*78a0*/  BSSY B0, `(.L_x_1175) ;  /* 0x000000c000007945 */ /* 0x000fe20003800000 */
        /* <DEDUP_REMOVED lines=8> */
.L_x_1176:
[----:B------:R-:W-:-:S13]  /*7930*/  ISETP.NE.AND P0, PT, R4, 0x1, PT ;  /* 0x000000010400780c */ /* 0x000fda0003f05270 */
[----:B------:R-:W-:-:S05]  /*7940*/  @P0 IMAD.HI.U32 R2, R0, c[0x0][0x330], RZ ;  /* 0x0000cc0000020a27 */ /* 0x000fca00078e00ff */
[----:B------:R-:W-:Y:S02]  /*7950*/  @P0 SHF.R.U32.HI R0, RZ, c[0x0][0x334], R2 ;  /* 0x0000cd00ff000a19 */ /* 0x000fe40000011602 */
.L_x_1177:
[----:B------:R-:W-:Y:S05]  /*7960*/  BSYNC B0 ;  /* 0x0000000000007941 */ /* 0x000fea0003800000 */
.L_x_1175:
[----:B------:R-:W-:-:S05]  /*7970*/  IMAD R0, R0, R4, c[0x0][0x32c] ;  /* 0x0000cb0000007624 */ /* 0x000fca00078e0204 */
[----:B------:R-:W-:-:S04]  /*7980*/  IMNMX R3, R3, R0, PT ;  /* 0x0000000003037217 */ /* 0x000fc80003800200 */
.L_x_1174:
[----:B--2---:R-:W-:Y:S01]  /*7990*/  IADD3 R3, R3, 0x2f, RZ ;  /* 0x0000002f03037810 */ /* 0x004fe20007ffe0ff */
[----:B------:R-:W-:-:S04]  /*79a0*/  @P2 IMAD.HI.U32 R2, R164, c[0x0][0x2c8], RZ ;  /* 0x0000b200a4022a27 */ /* 0x000fc800078e00ff */
[----:B------:R-:W-:-:S04]  /*79b0*/  IMAD.HI R3, R3, 0x2aaaaaab, RZ ;  /* 0x2aaaaaab03037827 */ /* 0x000fc800078e02ff */
[----:B------:R-:W-:Y:S01]  /*79c0*/  IMAD.MOV.U32 R0, RZ, RZ, R164 ;  /* 0x000000ffff007224 */ /* 0x000fe200078e00a4 */
[----:B------:R-:W-:Y:S02]  /*79d0*/  @P2 SHF.R.U32.HI R0, RZ, c[0x0][0x2cc], R2 ;  /* 0x0000b300ff002a19 */ /* 0x000fe40000011602 */
[----:B------:R-:W-:Y:S02]  /*79e0*/  SHF.R.U32.HI R2, RZ, 0x1f, R3 ;  /* 0x0000001fff027819 */ /* 0x000fe40000011603 */
[----:B------:R-:W-:Y:S02]  /*79f0*/  IADD3 R0, R0, R5, -R19 ;  /* 0x0000000500007210 */ /* 0x000fe40007ffe813 */
[----:B------:R-:W-:Y:S02]  /*7a00*/  LEA.HI.SX32 R2, R3, R2, 0x1d ;  /* 0x0000000203027211 */ /* 0x000fe400078feaff */
[----:B------:R-:W-:Y:S02]  /*7a10*/  IADD3 R3, R0, -c[0x0][0x324], RZ ;  /* 0x8000c90000037a10 */ /* 0x000fe40007ffe0ff */
[----:B------:R-:W-:Y:S01]  /*7a20*/  IMNMX R222, R2, R7, PT ;  /* 0x0000000702de7217 */ /* 0x000fe20003800200 */
[----:B------:R-:W-:Y:S05]  /*7a30*/  @!P1 BRA `(.L_x_1178) ;  /* 0x000000f000009947 */ /* 0x000fea0003800000 */
[----:B------:R-:W-:Y:S01]  /*7a40*/  ISETP.GT.AND P0, PT, R0, -0x1, PT ;  /* 0xffffffff0000780c */ /* 0x000fe20003f04270 */
[----:B------:R-:W-:-:S12]  /*7a50*/  BSSY B0, `(.L_x_1179) ;  /* 0x000000b000007945 */ /* 0x000fd80003800000 */
[----:B------:R-:W-:Y:S05]  /*7a60*/  @P0 BRA `(.L_x_1180) ;  /* 0x0000006000000947 */ /* 0x000fea0003800000 */
[----:B------:R-:W-:Y:S02]  /*7a70*/  ISETP.NE.AND P0, PT, R4, 0x1, PT ;  /* 0x000000010400780c */ /* 0x000fe40003f05270 */
[----:B------:R-:W-:-:S11]  /*7a80*/  LOP3.LUT R0, RZ, R0, RZ, 0x33, !PT ;  /* 0x00000000ff007212 */ /* 0x000fd600078e33ff */
[----:B------:R-:W-:-:S05]  /*7a90*/  @P0 IMAD.HI.U32 R2, R0, c[0x0][0x330], RZ ;  /* 0x0000cc0000020a27 */ /* 0x000fca00078e00ff */
[----:B------:R-:W-:-:S04]  /*7aa0*/  @P0 SHF.R.U32.HI R0, RZ, c[0x0][0x334], R2 ;  /* 0x0000cd00ff000a19 */ /* 0x000fc80000011602 */
[----:B------:R-:W-:Y:S01]  /*7ab0*/  LOP3.LUT R0, RZ, R0, RZ, 0x33, !PT ;  /* 0x00000000ff007212 */ /* 0x000fe200078e33ff */
[----:B------:R-:W-:Y:S05]  /*7ac0*/  BRA `(.L_x_1181) ;  /* 0x0000003000007947 */ /* 0x000fea0003800000 */
.L_x_1180:
[----:B------:R-:W-:-:S13]  /*7ad0*/  ISETP.NE.AND P0, PT, R4, 0x1, PT ;  /* 0x000000010400780c */ /* 0x000fda0003f05270 */
[----:B------:R-:W-:-:S05]  /*7ae0*/  @P0 IMAD.HI.U32 R2, R0, c[0x0][0x330], RZ ;  /* 0x0000cc0000020a27 */ /* 0x000fca00078e00ff */
[----:B------:R-:W-:Y:S02]  /*7af0*/  @P0 SHF.R.U32.HI R0, RZ, c[0x0][0x334], R2 ;  /* 0x0000cd00ff000a19 */ /* 0x000fe40000011602 */
.L_x_1181:
[----:B------:R-:W-:Y:S05]  /*7b00*/  BSYNC B0 ;  /* 0x0000000000007941 */ /* 0x000fea0003800000 */
.L_x_1179:
[----:B------:R-:W-:-:S05]  /*7b10*/  IMAD R0, R0, c[0x0][0x32c], RZ ;  /* 0x0000cb0000007a24 */ /* 0x000fca00078e02ff */
[----:B------:R-:W-:-:S05]  /*7b20*/  IMNMX R3, R3, R0, !PT ;  /* 0x0000000003037217 */ /* 0x000fca0007800200 */
.L_x_1178:
[----:B------:R-:W-:Y:S01]  /*7b30*/  IMAD.HI R0, R3, 0x2aaaaaab, RZ ;  /* 0x2aaaaaab03007827 */ /* 0x000fe200078e02ff */
[----:B------:R-:W-:Y:S01]  /*7b40*/  PLOP3.LUT P1, PT, PT, PT, PT, 0x80, 0x0 ;  /* 0x000000000000781c */ /* 0x000fe20003f2f070 */
[----:B------:R-:W-:Y:S01]  /*7b50*/  CS2R R12, SRZ ;  /* 0x00000000000c7805 */ /* 0x000fe2000001ff00 */
[----:B------:R-:W-:Y:S01]  /*7b60*/  CS2R R132, SRZ ;  /* 0x0000000000847805 */ /* 0x000fe2000001ff00 */
[----:B------:R-:W-:Y:S01]  /*7b70*/  IMAD.MOV.U32 R135, RZ, RZ, RZ ;  /* 0x000000ffff877224 */ /* 0x000fe200078e00ff */
[----:B------:R-:W-:Y:S01]  /*7b80*/  SHF.R.U32.HI R2, RZ, 0x1f, R0 ;  /* 0x0000001fff027819 */ /* 0x000fe20000011600 */
[----:B------:R-:W-:Y:S01]  /*7b90*/  CS2R R14, SRZ ;  /* 0x00000000000e7805 */ /* 0x000fe2000001ff00 */
[----:B------:R-:W-:Y:S01]  /*7ba0*/  IMAD.MOV.U32 R130, RZ, RZ, RZ ;  /* 0x000000ffff827224 */ /* 0x000fe200078e00ff */
[----:B------:R-:W-:Y:S01]  /*7bb0*/  CS2R R128, SRZ ;  /* 0x0000000000807805 */ /* 0x000fe2000001ff00 */
[----:B------:R-:W-:Y:S01]  /*7bc0*/  LEA.HI.SX32 R0, R0, R2, 0x1d ;  /* 0x0000000200007211 */ /* 0x000fe200078feaff */
[----:B------:R-:W-:Y:S01]  /*7bd0*/  CS2R R10, SRZ ;  /* 0x00000000000a7805 */ /* 0x000fe2000001ff00 */
[----:B------:R-:W-:Y:S01]  /*7be0*/  MOV R126, RZ ;  /* 0x000000ff007e7202 */ /* 0x000fe20000000f00 */
[----:B------:R-:W-:Y:S01]  /*7bf0*/  CS2R R124, SRZ ;  /* 0x00000000007c7805 */ /* 0x000fe2000001ff00 */
[----:B------:R-:W-:Y:S01]  /*7c00*/  IMNMX R234, RZ, R0, !PT ;  /* 0x00000000ffea7217 */ /* 0x000fe20007800200 */
[----:B------:R-:W-:Y:S01]  /*7c10*/  IMAD.MOV.U32 R122, RZ, RZ, RZ ;  /* 0x000000ffff7a7224 */ /* 0x000fe200078e00ff */
[----:B------:R-:W-:Y:S01]  /*7c20*/  CS2R R120, SRZ ;  /* 0x0000000000787805 */ /* 0x000fe2000001ff00 */
[----:B------:R-:W-:Y:S01]  /*7c30*/  CS2R R16, SRZ ;  /* 0x0000000000107805 */ /* 0x000fe2000001ff00 */
[----:B------:R-:W-:Y:S01]  /*7c40*/  ISETP.GT.AND P0, PT, R222, R234, PT ;  /* 0x000000eade00720c */ /* 0x000fe20003f04270 */
        /* <DEDUP_REMOVED lines=57> */
[----:B------:R-:W-:Y:S01]  /*7fe0*/  MOV R148, RZ ;  /* 0x000000ff00947202 */ /* 0x000fe20000000f00 */
[----:B------:R-:W-:Y:S01]  /*7ff0*/  CS2R R146, SRZ ;  /* 0x0000000000927805 */ /* 0x000fe2000001ff00 */
[----:B------:R-:W-:Y:S01]  /*8000*/  CS2R R144, SRZ ;  /* 0x0000000000907805 */ /* 0x000fe2000001ff00 */
[----:B------:R-:W-:Y:S01]  /*8010*/  CS2R R142, SRZ ;  /* 0x00000000008e7805 */ /* 0x000fe2000001ff00 */
[----:B------:R-:W-:Y:S01]  /*8020*/  CS2R R140, SRZ ;  /* 0x00000000008c7805 */ /* 0x000fe2000001ff00 */
[----:B------:R-:W-:Y:S01]  /*8030*/  IMAD.MOV.U32 R49, RZ, RZ, RZ ;  /* 0x000000ffff317224 */ /* 0x000fe200078e00ff */
[----:B------:R-:W-:Y:S01]  /*8040*/  MOV R137, RZ ;  /* 0x000000ff00897202 */ /* 0x000fe20000000f00 */
[----:B------:R-:W-:Y:S05]  /*8050*/  @!P0 BRA `(.L_x_1182) ;  /* 0x00010a9000008947 */ /* 0x000fea0003800000 */
[----:B------:R-:W2:Y:S04]  /*8060*/  LDL R40, [R1+0x70] ;  /* 0x0000700001287983 */ /* 0x000ea80000100800 */
[----:B------:R-:W3:Y:S01]  /*8070*/  LDL R0, [R1+0x4c] ;  /* 0x00004c0001007983 */ /* 0x000ee20000100800 */
[----:B------:R-:W-:Y:S01]  /*8080*/  ISETP.NE.U32.AND P0, PT, RZ, c[0x0][0x340], PT ;  /* 0x0000d000ff007a0c */ /* 0x000fe20003f05070 */
[----:B------:R-:W-:-:S03]  /*8090*/  ULDC.64 UR4, c[0x0][0x18] ;  /* 0x0000060000047ab9 */ /* 0x000fc60000000a00 */
[----:B------:R-:W-:Y:S01]  /*80a0*/  ISETP.NE.AND.EX P1, PT, RZ, c[0x0][0x344], PT, P0 ;  /* 0x0000d100ff007a0c */ /* 0x000fe20003f25300 */
[----:B------:R-:W1:Y:S01]  /*80b0*/  S2R R7, SR_CTAID.Y ;  /* 0x0000000000077919 */ /* 0x000e620000002600 */
[----:B------:R-:W-:Y:S02]  /*80c0*/  SHF.R.S32.HI R32, RZ, 0x1f, R166 ;  /* 0x0000001fff207819 */ /* 0x000fe400000114a6 */
[----:B------:R-:W-:-:S09]  /*80d0*/  ISETP.NE.U32.AND P0, PT, RZ, c[0x0][0x348], PT ;  /* 0x0000d200ff007a0c */ /* 0x000fd20003f05070 */
[----:B------:R-:W-:Y:S01]  /*80e0*/  @P1 IMAD.MOV.U32 R2, RZ, RZ, 0x4 ;  /* 0x00000004ff021424 */ /* 0x000fe200078e00ff */
[----:B------:R-:W-:Y:S01]  /*80f0*/  LEA.HI R6, R32, R166, RZ, 0x3 ;  /* 0x000000a620067211 */ /* 0x000fe200078f18ff */
[----:B------:R-:W-:Y:S01]  /*8100*/  UIADD3 UR4, UP0, UR4, 0x10080, URZ ;  /* 0x0001008004047890 */ /* 0x000fe2000ff1e03f */
[----:B------:R-:W-:Y:S01]  /*8110*/  STL [R1+0x10], R19 ;  /* 0x0000101301007387 */ /* 0x000fe20000100800 */
[----:B------:R-:W-:Y:S02]  /*8120*/  P2R R13, PR, RZ, 0x2 ;  /* 0x00000002ff0d7803 */ /* 0x000fe40000000000 */
[----:B-1----:R-:W-:Y:S02]  /*8130*/  SHF.R.S32.HI R7, RZ, 0x1f, R7 ;  /* 0x0000001fff077819 */ /* 0x002fe40000011407 */
[----:B------:R-:W-:Y:S02]  /*8140*/  SHF.R.S32.HI R29, RZ, 0x3, R6 ;  /* 0x00000003ff1d7819 */ /* 0x000fe40000011406 */
[----:B------:R-:W-:Y:S01]  /*8150*/  ISETP.NE.AND.EX P0, PT, RZ, c[0x0][0x34c], PT, P0 ;  /* 0x0000d300ff007a0c */ /* 0x000fe20003f05300 */
[----:B--2---:R-:W-:-:S05]  /*8160*/  @P1 IMAD.WIDE R2, R40, R2, c[0x0][0x340] ;  /* 0x0000d00028021625 */ /* 0x004fca00078e0202 */
[----:B------:R3:W2:Y:S01]  /*8170*/  @P1 LDG.E R27, [R2.64] ;  /* 0x0000000e021b1981 */ /* 0x0006a2000c1e1900 */
[CC--:B------:R-:W-:Y:S01]  /*8180*/  LEA.HI R31, R32.reuse, R166.reuse, RZ, 0x4 ;  /* 0x000000a6201f7211 */ /* 0x0c0fe200078f20ff */
[----:B------:R-:W-:Y:S01]  /*8190*/  UIADD3.X UR5, URZ, UR5, URZ, UP0, !UPT ;  /* 0x000000053f057290 */ /* 0x000fe200087fe43f */
[----:B------:R-:W-:Y:S02]  /*81a0*/  LEA.HI R12, R32, R166, RZ, 0x6 ;  /* 0x000000a6200c7211 */ /* 0x000fe400078f30ff */
[----:B------:R-:W-:Y:S02]  /*81b0*/  IADD3 R142, R222, -0x1, RZ ;  /* 0xffffffffde8e7810 */ /* 0x000fe40007ffe0ff */
[----:B---3--:R-:W-:-:S05]  /*81c0*/  SHF.R.S32.HI R2, RZ, 0x1f, R0 ;  /* 0x0000001fff027819 */ /* 0x008fca0000011400 */
[----:B------:R-:W-:-:S04]  /*81d0*/  IMAD R2, R2, c[0x0][0x178], RZ ;  /* 0x00005e0002027a24 */ /* 0x000fc800078e02ff */
[C---:B------:R-:W-:Y:S02]  /*81e0*/  IMAD R4, R0.reuse, c[0x0][0x17c], R2 ;  /* 0x00005f0000047a24 */ /* 0x040fe400078e0202 */
[----:B------:R-:W-:Y:S01]  /*81f0*/  IMAD.WIDE.U32 R2, R0, c[0x0][0x178], RZ ;  /* 0x00005e0000027a25 */ /* 0x000fe200078e00ff */
[----:B------:R-:W-:-:S03]  /*8200*/  LOP3.LUT R0, R6, 0xfffffff8, RZ, 0xc0, !PT ;  /* 0xfffffff806007812 */ /* 0x000fc600078ec0ff */
[----:B------:R-:W-:Y:S02]  /*8210*/  IMAD.IADD R3, R3, 0x1, R4 ;  /* 0x0000000103037824 */ /* 0x000fe400078e0204 */
[----:B------:R-:W-:Y:S02]  /*8220*/  IMAD R4, R7, c[0x0][0x1b8], RZ ;  /* 0x00006e0007047a24 */ /* 0x000fe400078e02ff */
[----:B------:R-:W1:Y:S01]  /*8230*/  S2R R7, SR_CTAID.Y ;  /* 0x0000000000077919 */ /* 0x000e620000002600 */
[----:B------:R-:W-:Y:S01]  /*8240*/  IMAD.IADD R26, R166, 0x1, -R0 ;  /* 0x00000001a61a7824 */ /* 0x000fe200078e0a00 */
[----:B------:R-:W-:-:S03]  /*8250*/  SHF.R.S32.HI R0, RZ, 0x1f, R40 ;  /* 0x0000001fff007819 */ /* 0x000fc60000011428 */
[----:B------:R-:W-:Y:S01]  /*8260*/  IMAD R8, R26, 0x20, R29 ;  /* 0x000000201a087824 */ /* 0x000fe200078e021d */
[----:B------:R-:W-:-:S03]  /*8270*/  SEL R6, R0, RZ, !P0 ;  /* 0x000000ff00067207 */ /* 0x000fc60004000000 */
[----:B------:R-:W-:Y:S02]  /*8280*/  IMAD.IADD R8, R164, 0x1, R8 ;  /* 0x00000001a4087824 */ /* 0x000fe400078e0208 */
[----:B------:R-:W-:Y:S02]  /*8290*/  IMAD R6, R6, c[0x0][0x1c0], RZ ;  /* 0x0000700006067a24 */ /* 0x000fe400078e02ff */
[----:B------:R-:W-:Y:S02]  /*82a0*/  IMAD.MOV.U32 R0, RZ, RZ, R8 ;  /* 0x000000ffff007224 */ /* 0x000fe400078e0008 */
[C---:B-1----:R-:W-:Y:S02]  /*82b0*/  IMAD R4, R7.reuse, c[0x0][0x1bc], R4 ;  /* 0x00006f0007047a24 */ /* 0x042fe400078e0204 */
[----:B------:R-:W-:-:S04]  /*82c0*/  IMAD.WIDE.U32 R2, R7, c[0x0][0x1b8], R2 ;  /* 0x00006e0007027a25 */ /* 0x000fc800078e0002 */
[----:B------:R-:W-:-:S04]  /*82d0*/  @P2 IMAD.HI.U32 R7, R8, c[0x0][0x2c8], RZ ;  /* 0x0000b20008072a27 */ /* 0x000fc800078e00ff */
[----:B------:R-:W-:Y:S01]  /*82e0*/  IMAD.IADD R3, R3, 0x1, R4 ;  /* 0x0000000103037824 */ /* 0x000fe200078e0204 */
[----:B------:R-:W-:Y:S02]  /*82f0*/  SEL R4, R40, RZ, !P0 ;  /* 0x000000ff28047207 */ /* 0x000fe40004000000 */
[----:B------:R-:W-:-:S03]  /*8300*/  @P2 SHF.R.U32.HI R0, RZ, c[0x0][0x2cc], R7 ;  /* 0x0000b300ff002a19 */ /* 0x000fc60000011607 */
[C---:B------:R-:W-:Y:S01]  /*8310*/  IMAD R7, R4.reuse, c[0x0][0x1c4], R6 ;  /* 0x0000710004077a24 */ /* 0x040fe200078e0206 */
[----:B------:R-:W-:Y:S01]  /*8320*/  SHF.R.S32.HI R6, RZ, 0x1f, R0 ;  /* 0x0000001fff067819 */ /* 0x000fe20000011400 */
[----:B------:R-:W-:-:S04]  /*8330*/  IMAD.WIDE.U32 R2, R4, c[0x0][0x1c0], R2 ;  /* 0x0000700004027a25 */ /* 0x000fc800078e0002 */
[----:B------:R-:W-:Y:S02]  /*8340*/  IMAD.MOV R4, RZ, RZ, -R0 ;  /* 0x000000ffff047224 */ /* 0x000fe400078e0a00 */
[----:B------:R-:W-:Y:S01]  /*8350*/  IMAD.IADD R3, R3, 0x1, R7 ;  /* 0x0000000103037824 */ /* 0x000fe200078e0207 */
[----:B------:R-:W-:Y:S01]  /*8360*/  LOP3.LUT R7, R31, 0xfffffff0, RZ, 0xc0, !PT ;  /* 0xfffffff01f077812 */ /* 0x000fe200078ec0ff */
[----:B------:R-:W-:Y:S02]  /*8370*/  IMAD R6, R6, c[0x0][0x1b0], RZ ;  /* 0x00006c0006067a24 */ /* 0x000fe400078e02ff */
[----:B------:R-:W-:Y:S02]  /*8380*/  IMAD R4, R4, c[0x0][0x2c4], R8 ;  /* 0x0000b10004047a24 */ /* 0x000fe400078e0208 */
[C---:B------:R-:W-:Y:S02]  /*8390*/  IMAD R6, R0.reuse, c[0x0][0x1b4], R6 ;  /* 0x00006d0000067a24 */ /* 0x040fe400078e0206 */
[----:B------:R-:W-:Y:S01]  /*83a0*/  IMAD.WIDE.U32 R2, R0, c[0x0][0x1b0], R2 ;  /* 0x00006c0000027a25 */ /* 0x000fe200078e0002 */
[----:B------:R-:W-:-:S03]  /*83b0*/  SHF.R.S32.HI R0, RZ, 0x1f, R4 ;  /* 0x0000001fff007819 */ /* 0x000fc60000011404 */
[----:B------:R-:W-:Y:S02]  /*83c0*/  IMAD.IADD R3, R3, 0x1, R6 ;  /* 0x0000000103037824 */ /* 0x000fe400078e0206 */
[----:B------:R-:W-:Y:S02]  /*83d0*/  IMAD R0, R0, c[0x0][0x1a8], RZ ;  /* 0x00006a0000007a24 */ /* 0x000fe400078e02ff */
[----:B------:R-:W-:-:S04]  /*83e0*/  IMAD.WIDE.U32 R2, R4, c[0x0][0x1a8], R2 ;  /* 0x00006a0004027a25 */ /* 0x000fc800078e0002 */
[----:B------:R-:W-:Y:S01]  /*83f0*/  IMAD R10, R4, c[0x0][0x1ac], R0 ;  /* 0x00006b00040a7a24 */ /* 0x000fe200078e0200 */
[----:B------:R-:W-:Y:S01]  /*8400*/  LEA R20, P0, R2, c[0x0][0x160], 0x1 ;  /* 0x0000580002147a11 */ /* 0x000fe200078008ff */
[----:B------:R-:W-:Y:S02]  /*8410*/  IMAD.IADD R0, R166, 0x1, -R7 ;  /* 0x00000001a6007824 */ /* 0x000fe400078e0a07 */
[----:B------:R-:W-:Y:S02]  /*8420*/  IMAD.SHL.U32 R4, R29, 0x40, RZ ;  /* 0x000000401d047824 */ /* 0x000fe400078e00ff */
[----:B------:R-:W-:Y:S01]  /*8430*/  IMAD.U32 R6, RZ, RZ, UR4 ;  /* 0x00000004ff067e24 */ /* 0x000fe2000f8e00ff */
[----:B------:R-:W-:Y:S01]  /*8440*/  SHF.R.S32.HI R11, RZ, 0x1f, R0 ;  /* 0x0000001fff0b7819 */ /* 0x000fe20000011400 */
[----:B------:R-:W-:Y:S01]  /*8450*/  IMAD.U32 R7, RZ, RZ, UR5 ;  /* 0x00000005ff077e24 */ /* 0x000fe2000f8e00ff */
[----:B------:R-:W-:Y:S01]  /*8460*/  LOP3.LUT R4, R4, 0x1c0, RZ, 0xc0, !PT ;  /* 0x000001c004047812 */ /* 0x000fe200078ec0ff */
[----:B------:R-:W-:Y:S01]  /*8470*/  IMAD.SHL.U32 R8, R26, 0x8, RZ ;  /* 0x000000081a087824 */ /* 0x000fe200078e00ff */
[----:B------:R-:W-:Y:S01]  /*8480*/  LEA.HI R30, R11, R0, RZ, 0x3 ;  /* 0x000000000b1e7211 */ /* 0x000fe200078f18ff */
[----:B------:R-:W-:Y:S01]  /*8490*/  IMAD.IADD R3, R3, 0x1, R10 ;  /* 0x0000000103037824 */ /* 0x000fe200078e020a */
[----:B------:R1:W-:Y:S01]  /*84a0*/  STL.64 [R1+0x8], R6 ;  /* 0x0000080601007387 */ /* 0x0003e20000100a00 */
[----:B------:R-:W-:-:S02]  /*84b0*/  SHF.R.U32.HI R9, RZ, 0x3, R4 ;  /* 0x00000003ff097819 */ /* 0x000fc40000011604 */
[----:B------:R-:W-:Y:S02]  /*84c0*/  LOP3.LUT R4, R4, 0x38, R8, 0xf8, !PT ;  /* 0x0000003804047812 */ /* 0x000fe400078ef808 */
[----:B------:R-:W-:Y:S02]  /*84d0*/  LEA.HI.X R18, R2, c[0x0][0x164], R3, 0x1, P0 ;  /* 0x0000590002127a11 */ /* 0x000fe400000f0c03 */
[----:B------:R-:W-:Y:S02]  /*84e0*/  ISETP.NE.AND P0, PT, R13, RZ, PT ;  /* 0x000000ff0d00720c */ /* 0x000fe40003f05270 */
[C---:B------:R-:W-:Y:S02]  /*84f0*/  IADD3 R22, R8.reuse, 0x40, RZ ;  /* 0x0000004008167810 */ /* 0x040fe40007ffe0ff */
[C---:B------:R-:W-:Y:S02]  /*8500*/  IADD3 R23, R8.reuse, 0x80, RZ ;  /* 0x0000008008177810 */ /* 0x040fe40007ffe0ff */
[----:B------:R-:W-:-:S02]  /*8510*/  IADD3 R24, R8, 0xc0, RZ ;  /* 0x000000c008187810 */ /* 0x000fc40007ffe0ff */
[----:B------:R-:W-:Y:S01]  /*8520*/  LOP3.LUT R4, R4, R9, RZ, 0x3c, !PT ;  /* 0x0000000904047212 */ /* 0x000fe200078e3cff */
[----:B------:R-:W-:Y:S01]  /*8530*/  IMAD.MOV.U32 R9, RZ, RZ, 0x10 ;  /* 0x00000010ff097424 */ /* 0x000fe200078e00ff */
[----:B------:R-:W-:Y:S02]  /*8540*/  ISETP.GE.AND P3, PT, R8, c[0x0][0x198], PT ;  /* 0x0000660008007a0c */ /* 0x000fe40003f66270 */
[----:B------:R-:W-:Y:S02]  /*8550*/  ISETP.GE.AND P6, PT, R22, c[0x0][0x198], PT ;  /* 0x0000660016007a0c */ /* 0x000fe40003fc6270 */
[----:B------:R-:W-:Y:S02]  /*8560*/  ISETP.GE.AND P5, PT, R23, c[0x0][0x198], PT ;  /* 0x0000660017007a0c */ /* 0x000fe40003fa6270 */
[----:B------:R-:W-:Y:S02]  /*8570*/  ISETP.GE.AND P4, PT, R24, c[0x0][0x198], PT ;  /* 0x0000660018007a0c */ /* 0x000fe40003f86270 */
[----:B-1----:R-:W-:Y:S01]  /*8580*/  LOP3.LUT R7, R30, 0xfffffff8, RZ, 0xc0, !PT ;  /* 0xfffffff81e077812 */ /* 0x002fe200078ec0ff */
[----:B------:R-:W-:-:S04]  /*8590*/  IMAD.SHL.U32 R6, R12, 0x8, RZ ;  /* 0x000000080c067824 */ /* 0x000fc800078e00ff */
[----:B------:R-:W-:Y:S01]  /*85a0*/  IMAD.IADD R28, R0, 0x1, -R7 ;  /* 0x00000001001c7824 */ /* 0x000fe200078e0a07 */
[----:B------:R-:W-:Y:S01]  /*85b0*/  LOP3.LUT R21, R4, 0xfffffe00, R6, 0xf8, !PT ;  /* 0xfffffe0004157812 */ /* 0x000fe200078ef806 */
[----:B------:R-:W-:-:S03]  /*85c0*/  IMAD.MOV.U32 R6, RZ, RZ, 0x20 ;  /* 0x00000020ff067424 */ /* 0x000fc600078e00ff */
[----:B------:R-:W-:-:S05]  /*85d0*/  R2P PR, R28, 0x6 ;  /* 0x000000061c007804 */ /* 0x000fca0000000000 */
[----:B------:R-:W-:Y:S02]  /*85e0*/  SEL R9, R9, 0xfffffff0, !P1 ;  /* 0xfffffff009097807 */ /* 0x000fe40004800000 */
[----:B------:R-:W-:Y:S01]  /*85f0*/  SEL R6, R6, 0xffffffe0, !P2 ;  /* 0xffffffe006067807 */ /* 0x000fe20005000000 */
[----:B--2---:R-:W-:Y:S01]  /*8600*/  @!P0 IMAD.MOV.U32 R27, RZ, RZ, R40 ;  /* 0x000000ffff1b8224 */ /* 0x004fe200078e0028 */
[----:B------:R-:W-:Y:S05]  /*8610*/  BRA.DIV ~URZ, `(.L_x_1183) ;  /* 0x00012de27f007947 */ /* 0x000fea000b800000 */
[----:B------:R1:W2:Y:S02]  /*8620*/  SHFL.IDX PT, R0, R18, RZ, 0x181f ;  /* 0x00181fff12007589 */ /* 0x0002a400000e0000 */
.L_x_1313:
[----:B------:R-:W-:Y:S05]  /*8630*/  BRA.DIV ~URZ, `(.L_x_1184) ;  /* 0x00012e427f007947 */ /* 0x000fea000b800000 */
[----:B------:R3:W4:Y:S02]  /*8640*/  SHFL.IDX PT, R2, R20, RZ, 0x181f ;  /* 0x00181fff14027589 */ /* 0x00072400000e0000 */
.L_x_1314:
[----:B------:R-:W-:Y:S01]  /*8650*/  IMAD R19, R19, c[0x0][0x2c4], RZ ;  /* 0x0000b10013137a24 */ /* 0x000fe200078e02ff */
[----:B------:R-:W-:Y:S01]  /*8660*/  IADD3 R17, R164, R29, RZ ;  /* 0x0000001da4117210 */ /* 0x000fe20007ffe0ff */
[----:B------:R-:W-:Y:S01]  /*8670*/  BSSY B0, `(.L_x_1185) ;  /* 0x0000019000007945 */ /* 0x000fe20003800000 */
[----:B--2---:R-:W-:Y:S02]  /*8680*/  MOV R3, R0 ;  /* 0x0000000000037202 */ /* 0x004fe40000000f00 */
[----:B------:R-:W-:-:S13]  /*8690*/  ISETP.GE.AND P0, PT, R17, R19, PT ;  /* 0x000000131100720c */ /* 0x000fda0003f06270 */
[----:B------:R-:W-:Y:S05]  /*86a0*/  @P0 BRA `(.L_x_1186) ;  /* 0x0000015000000947 */ /* 0x000fea0003800000 */
[----:B------:R-:W-:Y:S01]  /*86b0*/  SHF.R.S32.HI R7, RZ, 0x1f, R22 ;  /* 0x0000001fff077819 */ /* 0x000fe20000011416 */
[----:B----4-:R-:W-:Y:S01]  /*86c0*/  IMAD.WIDE R14, R8, 0x2, R2 ;  /* 0x00000002080e7825 */ /* 0x010fe200078e0202 */
        /* <DEDUP_REMOVED lines=11> */
[----:B------:R-:W-:Y:S01]  /*8780*/  @!PT LDS RZ, [RZ] ;  /* 0x00000000fffff984 */ /* 0x000fe20000000800 */
[----:B------:R-:W-:Y:S01]  /*8790*/  @!PT LDS RZ, [RZ] ;  /* 0x00000000fffff984 */ /* 0x000fe20000000800 */
[----:B------:R2:W-:Y:S01]  /*87a0*/  LDGSTS.E.BYPASS.LTC128B.128 [R0+0x10080], [R14.64], !P3 ;  /* 0x100800000e007fae */ /* 0x0005e2000d901d4e */
[----:B------:R-:W-:-:S03]  /*87b0*/  IMAD.WIDE R10, R4, 0x2, R2 ;  /* 0x00000002040a7825 */ /* 0x000fc600078e0202 */
[----:B------:R2:W-:Y:S01]  /*87c0*/  LDGSTS.E.BYPASS.LTC128B.128 [R0+0x14080], [R12.64], !P6 ;  /* 0x140800000c007fae */ /* 0x0005e2000f101d4e */
[----:B------:R-:W-:-:S03]  /*87d0*/  IMAD.WIDE R2, R16, 0x2, R2 ;  /* 0x0000000210027825 */ /* 0x000fc600078e0202 */
[----:B------:R2:W-:Y:S04]  /*87e0*/  LDGSTS.E.BYPASS.LTC128B.128 [R0+0x18080], [R10.64], !P5 ;  /* 0x180800000a007fae */ /* 0x0005e8000e901d4e */
[----:B------:R2:W-:Y:S02]  /*87f0*/  LDGSTS.E.BYPASS.LTC128B.128 [R0+0x1c080], [R2.64], !P4 ;  /* 0x1c08000002007fae */ /* 0x0005e4000e101d4e */
.L_x_1186:
[----:B------:R-:W-:Y:S05]  /*8800*/  BSYNC B0 ;  /* 0x0000000000007941 */ /* 0x000fea0003800000 */
.L_x_1185:
[----:B------:R-:W-:Y:S05]  /*8810*/  BRA.DIV ~URZ, `(.L_x_1187) ;  /* 0x00012ce27f007947 */ /* 0x000fea000b800000 */
[----:B------:R1:W2:Y:S04]  /*8820*/  SHFL.IDX PT, R4, R18, 0x1, 0x181f ;  /* 0x00381f0012047f89 */ /* 0x0002a800000e0000 */
[----:B--2-4-:R1:W2:Y:S02]  /*8830*/  SHFL.IDX PT, R2, R20, 0x1, 0x181f ;  /* 0x00381f0014027f89 */ /* 0x0142a400000e0000 */
.L_x_1315:
[----:B------:R-:W-:Y:S01]  /*8840*/  IADD3 R0, R17, 0x20, RZ ;  /* 0x0000002011007810 */ /* 0x000fe20007ffe0ff */
[----:B------:R-:W-:Y:S01]  /*8850*/  BSSY B0, `(.L_x_1188) ;  /* 0x0000019000007945 */ /* 0x000fe20003800000 */
[----:B------:R-:W-:-:S02]  /*8860*/  IMAD.MOV.U32 R3, RZ, RZ, R4 ;  /* 0x000000ffff037224 */ /* 0x000fc400078e0004 */
[----:B------:R-:W-:-:S13]  /*8870*/  ISETP.GE.AND P0, PT, R0, R19, PT ;  /* 0x000000130000720c */ /* 0x000fda0003f06270 */
[----:B------:R-:W-:Y:S05]  /*8880*/  @P0 BRA `(.L_x_1189) ;  /* 0x0000015000000947 */ /* 0x000fea0003800000 */
[----:B------:R-:W-:Y:S01]  /*8890*/  SHF.R.S32.HI R7, RZ, 0x1f, R22 ;  /* 0x0000001fff077819 */ /* 0x000fe20000011416 */
[----:B--2---:R-:W-:Y:S01]  /*88a0*/  IMAD.WIDE R14, R8, 0x2, R2 ;  /* 0x00000002080e7825 */ /* 0x004fe200078e0202 */
        /* <DEDUP_REMOVED lines=19> */
.L_x_1189:
[----:B------:R-:W-:Y:S05]  /*89e0*/  BSYNC B0 ;  /* 0x0000000000007941 */ /* 0x000fea0003800000 */
.L_x_1188:
[----:B------:R-:W-:Y:S05]  /*89f0*/  BRA.DIV ~URZ, `(.L_x_1190) ;  /* 0x00012bf27f007947 */ /* 0x000fea000b800000 */
[----:B------:R4:W1:Y:S02]  /*8a00*/  SHFL.IDX PT, R4, R18, 0x2, 0x181f ;  /* 0x00581f0012047f89 */ /* 0x00086400000e0000 */
.L_x_1316:
[----:B------:R-:W-:Y:S05]  /*8a10*/  BRA.DIV ~URZ, `(.L_x_1191) ;  /* 0x00012c527f007947 */ /* 0x000fea000b800000 */
[----:B--2---:R2:W3:Y:S02]  /*8a20*/  SHFL.IDX PT, R2, R20, 0x2, 0x181f ;  /* 0x00581f0014027f89 */ /* 0x0044e400000e0000 */
.L_x_1317:
[----:B------:R-:W-:Y:S01]  /*8a30*/  IADD3 R0, R17, 0x40, RZ ;  /* 0x0000004011007810 */ /* 0x000fe20007ffe0ff */
[----:B------:R-:W-:Y:S01]  /*8a40*/  BSSY B0, `(.L_x_1192) ;  /* 0x0000019000007945 */ /* 0x000fe20003800000 */
[----:B-1----:R-:W-:Y:S02]  /*8a50*/  IMAD.MOV.U32 R3, RZ, RZ, R4 ;  /* 0x000000ffff037224 */ /* 0x002fe400078e0004 */
[----:B------:R-:W-:-:S13]  /*8a60*/  ISETP.GE.AND P0, PT, R0, R19, PT ;  /* 0x000000130000720c */ /* 0x000fda0003f06270 */
[----:B------:R-:W-:Y:S05]  /*8a70*/  @P0 BRA `(.L_x_1193) ;  /* 0x0000015000000947 */ /* 0x000fea0003800000 */
[----:B------:R-:W-:Y:S01]  /*8a80*/  SHF.R.S32.HI R7, RZ, 0x1f, R22 ;  /* 0x0000001fff077819 */ /* 0x000fe20000011416 */
[----:B---3--:R-:W-:Y:S01]  /*8a90*/  IMAD.WIDE R14, R8, 0x2, R2 ;  /* 0x00000002080e7825 */ /* 0x008fe200078e0202 */
        /* <DEDUP_REMOVED lines=19> */
.L_x_1193:
[----:B------:R-:W-:Y:S05]  /*8bd0*/  BSYNC B0 ;  /* 0x0000000000007941 */ /* 0x000fea0003800000 */
.L_x_1192:
[----:B------:R-:W-:Y:S05]  /*8be0*/  BRA.DIV ~URZ, `(.L_x_1194) ;  /* 0x00012b027f007947 */ /* 0x000fea000b800000 */
[----:B-1----:R1:W2:Y:S04]  /*8bf0*/  SHFL.IDX PT, R11, R18, 0x3, 0x181f ;  /* 0x00781f00120b7f89 */ /* 0x0022a800000e0000 */
[----:B------:R1:W4:Y:S02]  /*8c00*/  SHFL.IDX PT, R10, R20, 0x3, 0x181f ;  /* 0x00781f00140a7f89 */ /* 0x00032400000e0000 */
.L_x_1318:
[----:B----4-:R-:W4:Y:S04]  /*8c10*/  LDL R126, [R1] ;  /* 0x00000000017e7983 */ /* 0x010f280000100800 */
[----:B------:R1:W5:Y:S04]  /*8c20*/  LDL R25, [R1+0x64] ;  /* 0x0000640001197983 */ /* 0x0003680000100800 */
[----:B------:R1:W5:Y:S01]  /*8c30*/  LDL R241, [R1+0x48] ;  /* 0x0000480001f17983 */ /* 0x0003620000100800 */
[----:B------:R-:W-:Y:S01]  /*8c40*/  IADD3 R0, R17, 0x60, RZ ;  /* 0x0000006011007810 */ /* 0x000fe20007ffe0ff */
[----:B------:R-:W-:Y:S01]  /*8c50*/  ULDC.64 UR4, c[0x0][0x40] ;  /* 0x0000100000047ab9 */ /* 0x000fe20000000a00 */
[----:B---3--:R-:W-:Y:S01]  /*8c60*/  IADD3 R2, P1, R1, c[0x0][0x20], RZ ;  /* 0x0000080001027a10 */ /* 0x008fe20007f3e0ff */
[----:B------:R-:W-:Y:S01]  /*8c70*/  UIADD3 UR4, UP0, UR4, 0x160, URZ ;  /* 0x0000016004047890 */ /* 0x000fe2000ff1e03f */
[----:B------:R-:W-:Y:S01]  /*8c80*/  ISETP.GE.AND P0, PT, R0, R19, PT ;  /* 0x000000130000720c */ /* 0x000fe20003f06270 */
[----:B-12---:R-:W1:Y:S01]  /*8c90*/  S2R R20, SR_CTAID.Y ;  /* 0x0000000000147919 */ /* 0x006e620000002600 */
[----:B------:R-:W-:Y:S01]  /*8ca0*/  SHF.R.S32.HI R15, RZ, 0x4, R31 ;  /* 0x00000004ff0f7819 */ /* 0x000fe2000001141f */
[----:B------:R-:W-:Y:S01]  /*8cb0*/  IMAD.X R3, RZ, RZ, c[0x0][0x24], P1 ;  /* 0x00000900ff037624 */ /* 0x000fe200008e06ff */
[----:B------:R-:W-:Y:S01]  /*8cc0*/  UIADD3.X UR5, URZ, UR5, URZ, UP0, !UPT ;  /* 0x000000053f057290 */ /* 0x000fe200087fe43f */
[----:B------:R-:W-:Y:S01]  /*8cd0*/  IADD3 R16, P2, R2, 0x48, RZ ;  /* 0x0000004802107810 */ /* 0x000fe20007f5e0ff */
[----:B------:R-:W-:Y:S01]  /*8ce0*/  IMAD.WIDE.U32 R242, R27, c[0x0][0x2b0], RZ ;  /* 0x0000ac001bf27a25 */ /* 0x000fe200078e00ff */
[----:B------:R-:W-:Y:S01]  /*8cf0*/  LOP3.LUT R212, R212, 0xfffffeff, RZ, 0xc0, !PT ;  /* 0xfffffeffd4d47812 */ /* 0x000fe200078ec0ff */
[----:B------:R-:W-:Y:S02]  /*8d00*/  STL.64 [R1+0x20], R2 ;  /* 0x0000200201007387 */ /* 0x000fe40000100a00 */
[----:B------:R-:W-:-:S03]  /*8d10*/  IMAD.X R17, RZ, RZ, R3, P2 ;  /* 0x000000ffff117224 */ /* 0x000fc600010e0603 */
[----:B------:R-:W-:Y:S01]  /*8d20*/  @!P0 IMAD.SHL.U32 R18, R21, 0x2, RZ ;  /* 0x0000000215128824 */ /* 0x000fe200078e00ff */
[----:B------:R-:W-:Y:S01]  /*8d30*/  @!P0 SHF.R.S32.HI R0, RZ, 0x1f, R24 ;  /* 0x0000001fff008819 */ /* 0x000fe20000011418 */
[----:B------:R-:W-:Y:S01]  /*8d40*/  @!P0 IMAD.WIDE R12, R8, 0x2, R10 ;  /* 0x00000002080c8825 */ /* 0x000fe200078e020a */
[----:B------:R-:W-:Y:S01]  /*8d50*/  @!P0 SHF.R.S32.HI R4, RZ, 0x1f, R23 ;  /* 0x0000001fff048819 */ /* 0x000fe20000011417 */
[----:B------:R-:W-:Y:S01]  /*8d60*/  STL.64 [R1+0x30], R16 ;  /* 0x0000301001007387 */ /* 0x000fe20000100a00 */
[----:B------:R-:W-:Y:S02]  /*8d70*/  @!P0 LEA.HI R8, R0, R24, RZ, 0x3 ;  /* 0x0000001800088211 */ /* 0x000fe400078f18ff */
[----:B------:R-:W-:Y:S01]  /*8d80*/  @!P0 SHF.R.S32.HI R7, RZ, 0x1f, R22 ;  /* 0x0000001fff078819 */ /* 0x000fe20000011416 */
[----:B------:R-:W-:Y:S01]  /*8d90*/  @!PT LDS RZ, [RZ] ;  /* 0x00000000fffff984 */ /* 0x000fe20000000800 */
[----:B------:R-:W-:Y:S01]  /*8da0*/  @!PT LDS RZ, [RZ] ;  /* 0x00000000fffff984 */ /* 0x000fe20000000800 */
[----:B------:R-:W-:Y:S01]  /*8db0*/  @!PT LDS RZ, [RZ] ;  /* 0x00000000fffff984 */ /* 0x000fe20000000800 */
[----:B------:R2:W-:Y:S01]  /*8dc0*/  @!P0 LDGSTS.E.BYPASS.LTC128B.128 [R18+0x13080], [R12.64], !P3 ;  /* 0x130800000c128fae */ /* 0x0005e2000d901d4e */
[----:B------:R-:W-:Y:S02]  /*8dd0*/  IADD3 R14, P3, R2, 0x10, RZ ;  /* 0x00000010020e7810 */ /* 0x000fe40007f7e0ff */
[----:B------:R-:W-:-:S02]  /*8de0*/  @!P0 LEA.HI R19, R4, R23, RZ, 0x3 ;  /* 0x0000001704138211 */ /* 0x000fc400078f18ff */
[----:B------:R-:W-:Y:S02]  /*8df0*/  @!P0 LEA.HI R7, R7, R22, RZ, 0x3 ;  /* 0x0000001607078211 */ /* 0x000fe400078f18ff */
[----:B------:R-:W-:Y:S02]  /*8e00*/  @!P0 LOP3.LUT R8, R8, 0xfffffff8, RZ, 0xc0, !PT ;  /* 0xfffffff808088812 */ /* 0x000fe400078ec0ff */
[----:B------:R-:W-:Y:S02]  /*8e10*/  @!P0 LOP3.LUT R4, R7, 0xfffffff8, RZ, 0xc0, !PT ;  /* 0xfffffff807048812 */ /* 0x000fe400078ec0ff */
[----:B-1----:R-:W-:Y:S02]  /*8e20*/  SHF.R.S32.HI R33, RZ, 0x1f, R20 ;  /* 0x0000001fff217819 */ /* 0x002fe40000011414 */
[----:B------:R-:W1:Y:S01]  /*8e30*/  S2R R20, SR_CTAID.Y ;  /* 0x0000000000147919 */ /* 0x000e620000002600 */
[----:B--2---:R-:W-:Y:S02]  /*8e40*/  LEA.HI R13, R31, R15, RZ, 0x1 ;  /* 0x0000000f1f0d7211 */ /* 0x004fe400078f08ff */
[----:B------:R-:W-:-:S02]  /*8e50*/  IADD3 R12, P1, R2, 0x4, RZ ;  /* 0x00000004020c7810 */ /* 0x000fc40007f3e0ff */
[----:B------:R-:W-:-:S03]  /*8e60*/  LOP3.LUT R0, R13, 0xfffffffe, RZ, 0xc0, !PT ;  /* 0xfffffffe0d007812 */ /* 0x000fc600078ec0ff */
[--C-:B------:R-:W-:Y:S02]  /*8e70*/  IMAD.X R13, RZ, RZ, R3.reuse, P1 ;  /* 0x000000ffff0d7224 */ /* 0x100fe400008e0603 */
[----:B------:R-:W-:Y:S02]  /*8e80*/  IMAD.IADD R23, R15, 0x1, -R0 ;  /* 0x000000010f177824 */ /* 0x000fe400078e0a00 */
[----:B------:R-:W-:Y:S01]  /*8e90*/  IMAD.X R15, RZ, RZ, R3, P3 ;  /* 0x000000ffff0f7224 */ /* 0x000fe200018e0603 */
[----:B------:R2:W-:Y:S01]  /*8ea0*/  STL.64 [R1+0x38], R12 ;  /* 0x0000380c01007387 */ /* 0x0005e20000100a00 */
[----:B------:R-:W-:Y:S02]  /*8eb0*/  IMAD.SHL.U32 R0, R28, 0x40, RZ ;  /* 0x000000401c007824 */ /* 0x000fe400078e00ff */
[----:B------:R-:W-:Y:S01]  /*8ec0*/  IMAD.SHL.U32 R7, R23, 0x8, RZ ;  /* 0x0000000817077824 */ /* 0x000fe200078e00ff */
[----:B------:R3:W-:Y:S02]  /*8ed0*/  STL.64 [R1+0x28], R14 ;  /* 0x0000280e01007387 */ /* 0x0007e40000100a00 */
[----:B------:R-:W-:-:S04]  /*8ee0*/  LOP3.LUT R0, R0, 0x1c0, RZ, 0xc0, !PT ;  /* 0x000001c000007812 */ /* 0x000fc800078ec0ff */
[----:B------:R-:W-:Y:S02]  /*8ef0*/  LOP3.LUT R7, R0, 0x8, R7, 0xf8, !PT ;  /* 0x0000000800077812 */ /* 0x000fe400078ef807 */
[----:B------:R-:W-:-:S04]  /*8f00*/  SHF.R.U32.HI R0, RZ, 0x3, R0 ;  /* 0x00000003ff007819 */ /* 0x000fc80000011600 */
[----:B------:R-:W-:Y:S01]  /*8f10*/  LOP3.LUT R22, R7, R0, RZ, 0x3c, !PT ;  /* 0x0000000007167212 */ /* 0x000fe200078e3cff */
[----:B------:R-:W-:Y:S01]  /*8f20*/  IMAD.SHL.U32 R7, R30, 0x40, RZ ;  /* 0x000000401e077824 */ /* 0x000fe200078e00ff */
[----:B------:R-:W-:Y:S01]  /*8f30*/  SHF.R.S32.HI R0, RZ, 0x1f, R27 ;  /* 0x0000001fff007819 */ /* 0x000fe2000001141b */
[----:B-1----:R-:W-:-:S03]  /*8f40*/  IMAD.WIDE.U32 R30, R20, c[0x0][0x210], RZ ;  /* 0x00008400141e7a25 */ /* 0x002fc600078e00ff */
[----:B------:R-:W-:Y:S01]  /*8f50*/  LOP3.LUT R21, R7, 0xfffffe00, RZ, 0xc0, !PT ;  /* 0xfffffe0007157812 */ /* 0x000fe200078ec0ff */
[----:B------:R-:W-:Y:S01]  /*8f60*/  IMAD R0, R0, c[0x0][0x2b0], RZ ;  /* 0x0000ac0000007a24 */ /* 0x000fe200078e02ff */
[----:B--2---:R-:W-:Y:S01]  /*8f70*/  IADD3 R12, P1, R2, 0x8, RZ ;  /* 0x00000008020c7810 */ /* 0x004fe20007f3e0ff */
[----:B---3--:R-:W-:Y:S02]  /*8f80*/  IMAD.U32 R14, RZ, RZ, UR4 ;  /* 0x00000004ff0e7e24 */ /* 0x008fe4000f8e00ff */
[----:B------:R-:W-:Y:S02]  /*8f90*/  IMAD.U32 R15, RZ, RZ, UR5 ;  /* 0x00000005ff0f7e24 */ /* 0x000fe4000f8e00ff */
[----:B------:R-:W-:-:S03]  /*8fa0*/  IMAD.X R13, RZ, RZ, R3, P1 ;  /* 0x000000ffff0d7224 */ /* 0x000fc600008e0603 */
[----:B------:R1:W-:Y:S04]  /*8fb0*/  STL.64 [R1+0x18], R14 ;  /* 0x0000180e01007387 */ /* 0x0003e80000100a00 */
[----:B------:R2:W-:Y:S01]  /*8fc0*/  STL.64 [R1+0x40], R12 ;  /* 0x0000400c01007387 */ /* 0x0005e20000100a00 */
[----:B-1----:R-:W-:Y:S01]  /*8fd0*/  @!P0 IMAD.WIDE R14, R4, 0x2, R10 ;  /* 0x00000002040e8825 */ /* 0x002fe200078e020a */
[----:B--2---:R-:W-:-:S04]  /*8fe0*/  @!P0 LOP3.LUT R12, R19, 0xfffffff8, RZ, 0xc0, !PT ;  /* 0xfffffff8130c8812 */ /* 0x004fc800078ec0ff */
[----:B------:R1:W-:Y:S01]  /*8ff0*/  @!P0 LDGSTS.E.BYPASS.LTC128B.128 [R18+0x17080], [R14.64], !P6 ;  /* 0x170800000e128fae */ /* 0x0003e2000f101d4e */
[----:B------:R-:W-:-:S04]  /*9000*/  @!P0 IMAD.WIDE R12, R12, 0x2, R10 ;  /* 0x000000020c0c8825 */ /* 0x000fc800078e020a */
[----:B------:R-:W-:Y:S01]  /*9010*/  @!P0 IMAD.WIDE R10, R8, 0x2, R10 ;  /* 0x00000002080a8825 */ /* 0x000fe200078e020a */
[----:B------:R2:W-:Y:S03]  /*9020*/  @!P0 LDGSTS.E.BYPASS.LTC128B.128 [R18+0x1b080], [R12.64], !P5 ;  /* 0x1b0800000c128fae */ /* 0x0005e6000e901d4e */
[----:B------:R-:W-:Y:S01]  /*9030*/  IMAD R8, R33, c[0x0][0x210], RZ ;  /* 0x0000840021087a24 */ /* 0x000fe200078e02ff */
[----:B------:R3:W-:Y:S01]  /*9040*/  @!P0 LDGSTS.E.BYPASS.LTC128B.128 [R18+0x1f080], [R10.64], !P4 ;  /* 0x1f0800000a128fae */ /* 0x0007e2000e101d4e */
[----:B------:R-:W-:Y:S02]  /*9050*/  LOP3.LUT P0, RZ, R26, 0x4, RZ, 0xc0, !PT ;  /* 0x000000041aff7812 */ /* 0x000fe4000780c0ff */
[----:B------:R-:W-:Y:S01]  /*9060*/  IMAD R8, R20, c[0x0][0x214], R8 ;  /* 0x0000850014087a24 */ /* 0x000fe200078e0208 */
[----:B------:R-:W0:Y:S01]  /*9070*/  LDGDEPBAR ;  /* 0x00000000000079af */ /* 0x000e220000000000 */
[----:B------:R-:W-:Y:S02]  /*9080*/  WARPSYNC 0xffffffff ;  /* 0xffffffff00007948 */ /* 0x000fe40003800000 */
[----:B------:R-:W-:-:S02]  /*9090*/  IMAD.IADD R246, R31, 0x1, R8 ;  /* 0x000000011ff67824 */ /* 0x000fc400078e0208 */
[----:B--2---:R-:W-:Y:S02]  /*90a0*/  IMAD.MOV.U32 R13, RZ, RZ, 0x20 ;  /* 0x00000020ff0d7424 */ /* 0x004fe400078e00ff */
[----:B------:R-:W-:Y:S02]  /*90b0*/  IMAD.SHL.U32 R12, R26, 0x40, RZ ;  /* 0x000000401a0c7824 */ /* 0x000fe400078e00ff */
[----:B---3--:R-:W-:Y:S01]  /*90c0*/  IMAD R11, R27, c[0x0][0x2b4], R0 ;  /* 0x0000ad001b0b7a24 */ /* 0x008fe200078e0200 */
[----:B------:R-:W-:Y:S01]  /*90d0*/  SEL R7, R13, 0xffffffe0, !P0 ;  /* 0xffffffe00d077807 */ /* 0x000fe20004000000 */
[----:B------:R-:W-:Y:S02]  /*90e0*/  IMAD R10, R33, c[0x0][0x1e8], RZ ;  /* 0x00007a00210a7a24 */ /* 0x000fe400078e02ff */
[----:B-1----:R-:W-:-:S04]  /*90f0*/  IMAD.WIDE.U32 R18, R20, c[0x0][0x1e8], RZ ;  /* 0x00007a0014127a25 */ /* 0x002fc800078e00ff */
[----:B------:R-:W-:Y:S01]  /*9100*/  IMAD R10, R20, c[0x0][0x1ec], R10 ;  /* 0x00007b00140a7a24 */ /* 0x000fe200078e020a */
[----:B------:R-:W-:Y:S01]  /*9110*/  LOP3.LUT R20, R12, 0x1c0, RZ, 0xc0, !PT ;  /* 0x000001c00c147812 */ /* 0x000fe200078ec0ff */
[----:B------:R-:W-:Y:S02]  /*9120*/  IMAD.IADD R244, R243, 0x1, R11 ;  /* 0x00000001f3f47824 */ /* 0x000fe400078e020b */
[----:B------:R-:W-:Y:S01]  /*9130*/  IMAD.IADD R245, R19, 0x1, R10 ;  /* 0x0000000113f57824 */ /* 0x000fe200078e020a */
[----:B----4-:R-:W-:-:S04]  /*9140*/  SHF.R.S32.HI R14, RZ, 0x1f, R126 ;  /* 0x0000001fff0e7819 */ /* 0x010fc8000001147e */
[----:B------:R-:W-:-:S04]  /*9150*/  LEA.HI R4, R14, R126, RZ, 0x3 ;  /* 0x0000007e0e047211 */ /* 0x000fc800078f18ff */
[----:B------:R-:W-:-:S05]  /*9160*/  LOP3.LUT R0, R4, 0xfffffff8, RZ, 0xc0, !PT ;  /* 0xfffffff804007812 */ /* 0x000fca00078ec0ff */
[----:B------:R-:W-:-:S04]  /*9170*/  IMAD.IADD R0, R126, 0x1, -R0 ;  /* 0x000000017e007824 */ /* 0x000fc800078e0a00 */
[----:B------:R-:W-:-:S05]  /*9180*/  IMAD.SHL.U32 R223, R0, 0x8, RZ ;  /* 0x0000000800df7824 */ /* 0x000fca00078e00ff */
[C---:B------:R-:W-:Y:S02]  /*9190*/  ISETP.GE.AND P5, PT, R223.reuse, c[0x0][0x1d4], PT ;  /* 0x00007500df007a0c */ /* 0x040fe40003fa6270 */
[C---:B------:R-:W-:Y:S02]  /*91a0*/  IADD3 R17, R223.reuse, 0x40, RZ ;  /* 0x00000040df117810 */ /* 0x040fe40007ffe0ff */
[----:B------:R-:W-:Y:S02]  /*91b0*/  IADD3 R16, R223, 0x80, RZ ;  /* 0x00000080df107810 */ /* 0x000fe40007ffe0ff */
[----:B------:R-:W-:Y:S02]  /*91c0*/  ISETP.GE.AND P6, PT, R17, c[0x0][0x1d4], PT ;  /* 0x0000750011007a0c */ /* 0x000fe40003fc6270 */
[----:B------:R-:W-:Y:S02]  /*91d0*/  ISETP.GE.AND P2, PT, R16, c[0x0][0x1d4], PT ;  /* 0x0000750010007a0c */ /* 0x000fe40003f46270 */
[----:B------:R-:W-:-:S03]  /*91e0*/  IADD3 R15, R223, 0xc0, RZ ;  /* 0x000000c0df0f7810 */ /* 0x000fc60007ffe0ff */
[----:B------:R-:W-:Y:S02]  /*91f0*/  @P5 LOP3.LUT R212, R212, 0x100, RZ, 0xfc, !PT ;  /* 0x00000100d4d45812 */ /* 0x000fe400078efcff */
[----:B------:R-:W-:Y:S02]  /*9200*/  ISETP.GE.AND P3, PT, R15, c[0x0][0x1d4], PT ;  /* 0x000075000f007a0c */ /* 0x000fe40003f66270 */
[----:B------:R-:W-:-:S04]  /*9210*/  LOP3.LUT R212, R212, 0xffffff7f, RZ, 0xc0, !PT ;  /* 0xffffff7fd4d47812 */ /* 0x000fc800078ec0ff */
[----:B------:R-:W-:-:S04]  /*9220*/  @P6 LOP3.LUT R212, R212, 0x80, RZ, 0xfc, !PT ;  /* 0x00000080d4d46812 */ /* 0x000fc800078efcff */
[----:B------:R-:W-:-:S04]  /*9230*/  LOP3.LUT R212, R212, 0xffffffbf, RZ, 0xc0, !PT ;  /* 0xffffffbfd4d47812 */ /* 0x000fc800078ec0ff */
[----:B------:R-:W-:-:S04]  /*9240*/  @P2 LOP3.LUT R212, R212, 0x40, RZ, 0xfc, !PT ;  /* 0x00000040d4d42812 */ /* 0x000fc800078efcff */
[----:B------:R-:W-:-:S04]  /*9250*/  LOP3.LUT R212, R212, 0xfffffbff, RZ, 0xc0, !PT ;  /* 0xfffffbffd4d47812 */ /* 0x000fc800078ec0ff */
[----:B------:R-:W-:Y:S02]  /*9260*/  @P3 LOP3.LUT R212, R212, 0x400, RZ, 0xfc, !PT ;  /* 0x00000400d4d43812 */ /* 0x000fe400078efcff */
[----:B------:R-:W-:Y:S01]  /*9270*/  SHF.R.S32.HI R237, RZ, 0x3, R4 ;  /* 0x00000003ffed7819 */ /* 0x000fe20000011404 */
[----:B------:R-:W-:Y:S01]  /*9280*/  IMAD.MOV.U32 R99, RZ, RZ, 0x30 ;  /* 0x00000030ff637424 */ /* 0x000fe200078e00ff */
[----:B------:R-:W-:Y:S01]  /*9290*/  BAR.SYNC.DEFER_BLOCKING 0x0 ;  /* 0x0000000000007b1d */ /* 0x000fe20000010000 */
[----:B------:R-:W-:Y:S02]  /*92a0*/  IMAD.MOV.U32 R3, RZ, RZ, c[0x0][0x2b8] ;  /* 0x0000ae00ff037624 */ /* 0x000fe400078e00ff */
[----:B------:R-:W-:Y:S02]  /*92b0*/  IMAD R141, R222, R99, -0x30 ;  /* 0xffffffd0de8d7424 */ /* 0x000fe400078e0263 */
[----:B------:R-:W-:Y:S01]  /*92c0*/  IMAD R235, R0, 0x20, R237 ;  /* 0x0000002000eb7824 */ /* 0x000fe200078e02ed */
[----:B------:R-:W-:Y:S01]  /*92d0*/  ISETP.NE.AND P1, PT, R3, 0x1, PT ;  /* 0x000000010300780c */ /* 0x000fe20003f25270 */
[----:B------:R-:W-:Y:S02]  /*92e0*/  IMAD.MOV.U32 R224, RZ, RZ, RZ ;  /* 0x000000ffffe07224 */ /* 0x000fe400078e00ff */
[----:B------:R-:W-:-:S05]  /*92f0*/  IMAD.IADD R3, R235, 0x1, R141 ;  /* 0x00000001eb037824 */ /* 0x000fca00078e028d */
[----:B-----5:R-:W-:Y:S01]  /*9300*/  ISETP.GE.AND P0, PT, R3, R25, PT ;  /* 0x000000190300720c */ /* 0x020fe20003f06270 */
[----:B------:R-:W-:-:S03]  /*9310*/  IMAD.IADD R3, R241, 0x1, R3 ;  /* 0x00000001f1037824 */ /* 0x000fc600078e0203 */
[----:B------:R-:W-:Y:S01]  /*9320*/  ISETP.GT.OR P0, PT, R235, 0x2f, P0 ;  /* 0x0000002feb00780c */ /* 0x000fe20000704670 */
[----:B------:R-:W-:-:S04]  /*9330*/  @P1 IMAD.HI.U32 R4, R3, c[0x0][0x2bc], RZ ;  /* 0x0000af0003041a27 */ /* 0x000fc800078e00ff */
[----:B------:R-:W-:Y:S01]  /*9340*/  IMAD.MOV.U32 R0, RZ, RZ, R3 ;  /* 0x000000ffff007224 */ /* 0x000fe200078e0003 */
[----:B------:R-:W-:-:S07]  /*9350*/  @P1 SHF.R.U32.HI R0, RZ, c[0x0][0x2c0], R4 ;  /* 0x0000b000ff001a19 */ /* 0x000fce0000011604 */
[----:B------:R-:W-:-:S04]  /*9360*/  @!P0 IADD3 R4, P1, R0, R242, RZ ;  /* 0x000000f200048210 */ /* 0x000fc80007f3e0ff */
[----:B------:R-:W-:Y:S02]  /*9370*/  @!P0 LEA.HI.X.SX32 R8, R0, R244, 0x1, P1 ;  /* 0x000000f400088211 */ /* 0x000fe400008f0eff */
[----:B------:R-:W-:-:S04]  /*9380*/  @!P0 LEA R10, P1, R4, c[0x0][0x2a0], 0x2 ;  /* 0x0000a800040a8a11 */ /* 0x000fc800078210ff */
[----:B------:R-:W-:-:S05]  /*9390*/  @!P0 LEA.HI.X R11, R4, c[0x0][0x2a4], R8, 0x2, P1 ;  /* 0x0000a900040b8a11 */ /* 0x000fca00008f1408 */
[----:B------:R1:W2:Y:S01]  /*93a0*/  @!P0 LDG.E R224, [R10.64] ;  /* 0x0000000e0ae08981 */ /* 0x0002a2000c1e1900 */
[----:B------:R-:W-:Y:S01]  /*93b0*/  IMAD.MOV R0, RZ, RZ, -R0 ;  /* 0x000000ffff007224 */ /* 0x000fe200078e0a00 */
[----:B------:R-:W-:Y:S01]  /*93c0*/  LEA.HI R14, R14, R126, RZ, 0x6 ;  /* 0x0000007e0e0e7211 */ /* 0x000fe200078f30ff */
[----:B------:R-:W-:Y:S01]  /*93d0*/  IMAD.SHL.U32 R4, R237, 0x40, RZ ;  /* 0x00000040ed047824 */ /* 0x000fe200078e00ff */
[----:B------:R-:W-:Y:S01]  /*93e0*/  LOP3.LUT R212, R212, 0xfffffdff, RZ, 0xc0, !PT ;  /* 0xfffffdffd4d47812 */ /* 0x000fe200078ec0ff */
[----:B------:R-:W-:Y:S01]  /*93f0*/  IMAD R225, R0, c[0x0][0x2b8], R3 ;  /* 0x0000ae0000e17a24 */ /* 0x000fe200078e0203 */
[----:B------:R-:W-:Y:S01]  /*9400*/  BSSY B2, `(.L_x_1195) ;  /* 0x000004f000027945 */ /* 0x000fe20003800000 */
[----:B------:R-:W-:Y:S01]  /*9410*/  IMAD R99, R222, -0x30, R99 ;  /* 0xffffffd0de637824 */ /* 0x000fe200078e0263 */
[----:B------:R-:W-:Y:S02]  /*9420*/  IADD3 R97, R2, 0x18, RZ ;  /* 0x0000001802617810 */ /* 0x000fe40007ffe0ff */
[----:B------:R-:W-:Y:S01]  /*9430*/  SHF.R.S32.HI R138, RZ, 0x1f, R225 ;  /* 0x0000001fff8a7819 */ /* 0x000fe200000114e1 */
[----:B------:R-:W-:Y:S01]  /*9440*/  IMAD.IADD R139, R25, 0x1, R99 ;  /* 0x00000001198b7824 */ /* 0x000fe200078e0263 */
[----:B------:R-:W-:-:S03]  /*9450*/  MOV R143, 0x98f0 ;  /* 0x000098f0008f7802 */ /* 0x000fc60000000f00 */
[----:B------:R-:W-:-:S04]  /*9460*/  IMAD R0, R138, c[0x0][0x1e0], RZ ;  /* 0x000078008a007a24 */ /* 0x000fc800078e02ff */
[C---:B------:R-:W-:Y:S02]  /*9470*/  IMAD R0, R225.reuse, c[0x0][0x1e4], R0 ;  /* 0x00007900e1007a24 */ /* 0x040fe400078e0200 */
[----:B-1----:R-:W-:-:S04]  /*9480*/  IMAD.WIDE.U32 R10, R225, c[0x0][0x1e0], RZ ;  /* 0x00007800e10a7a25 */ /* 0x002fc800078e00ff */
        /* <DEDUP_REMOVED lines=9> */
[----:B------:R-:W-:Y:S01]  /*9520*/  SHFL.IDX PT, R10, R12, RZ, 0x181f ;  /* 0x00181fff0c0a7589 */ /* 0x000fe200000e0000 */
[----:B------:R-:W-:Y:S02]  /*9530*/  LOP3.LUT R0, R4, 0x1c0, RZ, 0xc0, !PT ;  /* 0x000001c004007812 */ /* 0x000fe400078ec0ff */
[----:B------:R-:W-:Y:S01]  /*9540*/  IMNMX R4, R139, 0x30, PT ;  /* 0x000000308b047817 */ /* 0x000fe20003800200 */
[----:B------:R-:W1:Y:S01]  /*9550*/  SHFL.IDX PT, R11, R3, RZ, 0x181f ;  /* 0x00181fff030b7589 */ /* 0x000e6200000e0000 */
[----:B------:R-:W-:Y:S02]  /*9560*/  LOP3.LUT R13, R0, 0x38, R223, 0xf8, !PT ;  /* 0x00000038000d7812 */ /* 0x000fe400078ef8df */
[----:B------:R-:W-:Y:S01]  /*9570*/  SHF.R.U32.HI R8, RZ, 0x3, R0 ;  /* 0x00000003ff087819 */ /* 0x000fe20000011600 */
[----:B------:R-:W-:Y:S01]  /*9580*/  IMAD.IADD R0, R4, 0x1, -R237 ;  /* 0x0000000104007824 */ /* 0x000fe200078e0aed */
[----:B------:R-:W-:Y:S01]  /*9590*/  SHFL.IDX PT, R12, R12, 0x1, 0x181f ;  /* 0x00381f000c0c7f89 */ /* 0x000fe200000e0000 */
[----:B------:R-:W-:Y:S01]  /*95a0*/  IMAD.SHL.U32 R4, R14, 0x8, RZ ;  /* 0x000000080e047824 */ /* 0x000fe200078e00ff */
[----:B------:R-:W-:-:S02]  /*95b0*/  LOP3.LUT R8, R13, R8, RZ, 0x3c, !PT ;  /* 0x000000080d087212 */ /* 0x000fc400078e3cff */
[----:B------:R2:W3:Y:S01]  /*95c0*/  SHFL.IDX PT, R13, R3, 0x1, 0x181f ;  /* 0x00381f00030d7f89 */ /* 0x0004e200000e0000 */
[----:B------:R-:W-:Y:S02]  /*95d0*/  ISETP.GE.AND P1, PT, R0, 0x1, PT ;  /* 0x000000010000780c */ /* 0x000fe40003f26270 */
[----:B------:R-:W-:Y:S02]  /*95e0*/  SHF.R.S32.HI R14, RZ, 0x1f, R16 ;  /* 0x0000001fff0e7819 */ /* 0x000fe40000011410 */
[----:B------:R-:W-:Y:S02]  /*95f0*/  LOP3.LUT R213, R8, 0xfffffe00, R4, 0xf8, !PT ;  /* 0xfffffe0008d57812 */ /* 0x000fe400078ef804 */
[----:B------:R-:W-:Y:S02]  /*9600*/  SHF.R.S32.HI R8, RZ, 0x1f, R15 ;  /* 0x0000001fff087819 */ /* 0x000fe4000001140f */
[----:B------:R-:W-:Y:S02]  /*9610*/  ISETP.GT.AND P0, PT, R0, 0x20, PT ;  /* 0x000000200000780c */ /* 0x000fe40003f04270 */
[----:B------:R-:W-:-:S03]  /*9620*/  LEA.HI R0, R8, R15, RZ, 0x3 ;  /* 0x0000000f08007211 */ /* 0x000fc600078f18ff */
[----:B-1----:R-:W-:Y:S01]  /*9630*/  @P1 IMAD.WIDE R18, R223, 0x2, R10 ;  /* 0x00000002df121825 */ /* 0x002fe200078e020a */
[----:B------:R-:W-:-:S04]  /*9640*/  LOP3.LUT R247, R0, 0xfffffff8, RZ, 0xc0, !PT ;  /* 0xfffffff800f77812 */ /* 0x000fc800078ec0ff */
[----:B------:R-:W-:-:S03]  /*9650*/  SHF.R.S32.HI R250, RZ, 0x1f, R247 ;  /* 0x0000001ffffa7819 */ /* 0x000fc600000114f7 */
[----:B------:R-:W-:Y:S01]  /*9660*/  @P0 IMAD.SHL.U32 R0, R213, 0x2, RZ ;  /* 0x00000002d5000824 */ /* 0x000fe200078e00ff */
[----:B--2---:R-:W-:-:S04]  /*9670*/  SHF.R.S32.HI R3, RZ, 0x1f, R17 ;  /* 0x0000001fff037819 */ /* 0x004fc80000011411 */
[----:B------:R-:W-:Y:S02]  /*9680*/  LEA.HI R4, R3, R17, RZ, 0x3 ;  /* 0x0000001103047211 */ /* 0x000fe400078f18ff */
[----:B------:R-:W-:Y:S02]  /*9690*/  LEA.HI R3, R14, R16, RZ, 0x3 ;  /* 0x000000100e037211 */ /* 0x000fe400078f18ff */
[----:B------:R-:W-:Y:S02]  /*96a0*/  LOP3.LUT R249, R4, 0xfffffff8, RZ, 0xc0, !PT ;  /* 0xfffffff804f97812 */ /* 0x000fe400078ec0ff */
[----:B------:R-:W-:Y:S01]  /*96b0*/  LOP3.LUT R248, R3, 0xfffffff8, RZ, 0xc0, !PT ;  /* 0xfffffff803f87812 */ /* 0x000fe200078ec0ff */
[----:B------:R-:W-:Y:S01]  /*96c0*/  @P1 IMAD.SHL.U32 R3, R213, 0x2, RZ ;  /* 0x00000002d5031824 */ /* 0x000fe200078e00ff */
[----:B------:R-:W-:Y:S01]  /*96d0*/  LEA.HI R4, R32, R166, RZ, 0x5 ;  /* 0x000000a620047211 */ /* 0x000fe200078f28ff */
[----:B------:R-:W-:Y:S01]  /*96e0*/  @P1 IMAD.WIDE R16, R249, 0x2, R10 ;  /* 0x00000002f9101825 */ /* 0x000fe200078e020a */
[----:B------:R-:W-:-:S02]  /*96f0*/  SHF.R.S32.HI R252, RZ, 0x1f, R249 ;  /* 0x0000001ffffc7819 */ /* 0x000fc400000114f9 */
[----:B------:R3:W-:Y:S01]  /*9700*/  @P1 LDGSTS.E.BYPASS.LTC128B.128 [R3+0xa080], [R18.64], !P5 ;  /* 0x0a08000012031fae */ /* 0x0007e2000e901d4e */
[----:B------:R-:W-:Y:S01]  /*9710*/  @P1 IMAD.WIDE R14, R248, 0x2, R10 ;  /* 0x00000002f80e1825 */ /* 0x000fe200078e020a */
[----:B------:R-:W-:Y:S02]  /*9720*/  SHF.R.S32.HI R251, RZ, 0x1f, R248 ;  /* 0x0000001ffffb7819 */ /* 0x000fe400000114f8 */
[----:B------:R1:W-:Y:S01]  /*9730*/  @P1 LDGSTS.E.BYPASS.LTC128B.128 [R3+0xb880], [R16.64], !P6 ;  /* 0x0b88000010031fae */ /* 0x0003e2000f101d4e */
[----:B------:R-:W-:-:S03]  /*9740*/  @P1 IMAD.WIDE R10, R247, 0x2, R10 ;  /* 0x00000002f70a1825 */ /* 0x000fc600078e020a */
[----:B------:R2:W-:Y:S04]  /*9750*/  @P1 LDGSTS.E.BYPASS.LTC128B.128 [R3+0xd080], [R14.64], !P2 ;  /* 0x0d0800000e031fae */ /* 0x0005e8000d101d4e */
[----:B------:R4:W-:Y:S01]  /*9760*/  @P1 LDGSTS.E.BYPASS.LTC128B.128 [R3+0xe880], [R10.64], !P3 ;  /* 0x0e8800000a031fae */ /* 0x0009e2000d901d4e */
[----:B------:R-:W-:-:S13]  /*9770*/  ISETP.GT.AND P1, PT, R235, 0x2f, PT ;  /* 0x0000002feb00780c */ /* 0x000fda0003f24270 */
[----:B------:R-:W-:Y:S01]  /*9780*/  @P1 LOP3.LUT R212, R212, 0x200, RZ, 0xfc, !PT ;  /* 0x00000200d4d41812 */ /* 0x000fe200078efcff */
[----:B---3--:R-:W-:-:S04]  /*9790*/  @P0 IMAD.WIDE R18, R223, 0x2, R12 ;  /* 0x00000002df120825 */ /* 0x008fc800078e020c */
[--C-:B-1----:R-:W-:Y:S01]  /*97a0*/  @P0 IMAD.WIDE R16, R249, 0x2, R12.reuse ;  /* 0x00000002f9100825 */ /* 0x102fe200078e020c */
[----:B------:R1:W-:Y:S03]  /*97b0*/  @P0 LDGSTS.E.BYPASS.LTC128B.128 [R0+0xb080], [R18.64], !P5 ;  /* 0x0b08000012000fae */ /* 0x0003e6000e901d4e */
[--C-:B--2---:R-:W-:Y:S01]  /*97c0*/  @P0 IMAD.WIDE R14, R248, 0x2, R12.reuse ;  /* 0x00000002f80e0825 */ /* 0x104fe200078e020c */
[----:B------:R1:W-:Y:S03]  /*97d0*/  @P0 LDGSTS.E.BYPASS.LTC128B.128 [R0+0xc880], [R16.64], !P6 ;  /* 0x0c88000010000fae */ /* 0x0003e6000f101d4e */
[----:B------:R-:W-:Y:S01]  /*97e0*/  @P0 IMAD.WIDE R12, R247, 0x2, R12 ;  /* 0x00000002f70c0825 */ /* 0x000fe200078e020c */
[----:B------:R1:W-:Y:S01]  /*97f0*/  @P0 LDGSTS.E.BYPASS.LTC128B.128 [R0+0xe080], [R14.64], !P2 ;  /* 0x0e0800000e000fae */ /* 0x0003e2000d101d4e */
[----:B----4-:R-:W-:-:S02]  /*9800*/  LOP3.LUT R10, R22, R21, RZ, 0xfc, !PT ;  /* 0x00000015160a7212 */ /* 0x010fc400078efcff */
[----:B------:R-:W-:Y:S01]  /*9810*/  IMAD.SHL.U32 R3, R29, 0x8, RZ ;  /* 0x000000081d037824 */ /* 0x000fe200078e00ff */
[----:B------:R1:W-:Y:S01]  /*9820*/  @P0 LDGSTS.E.BYPASS.LTC128B.128 [R0+0xf880], [R12.64], !P3 ;  /* 0x0f8800000c000fae */ /* 0x0003e2000d901d4e */
[----:B------:R-:W-:-:S03]  /*9830*/  LOP3.LUT P0, RZ, R26, 0x2, RZ, 0xc0, !PT ;  /* 0x000000021aff7812 */ /* 0x000fc6000780c0ff */
[----:B------:R-:W0:Y:S01]  /*9840*/  LDGDEPBAR ;  /* 0x00000000000079af */ /* 0x000e220000000000 */
[----:B------:R-:W-:Y:S01]  /*9850*/  LOP3.LUT R3, R20, 0x8, R3, 0xf8, !PT ;  /* 0x0000000814037812 */ /* 0x000fe200078ef803 */
[----:B-1----:R-:W-:Y:S01]  /*9860*/  IMAD.SHL.U32 R0, R4, 0x20, RZ ;  /* 0x0000002004007824 */ /* 0x002fe200078e00ff */
[----:B------:R-:W-:-:S04]  /*9870*/  SHF.R.U32.HI R4, RZ, 0x3, R20 ;  /* 0x00000003ff047819 */ /* 0x000fc80000011614 */
[----:B------:R-:W-:Y:S01]  /*9880*/  LOP3.LUT R3, R3, R4, RZ, 0x3c, !PT ;  /* 0x0000000403037212 */ /* 0x000fe200078e3cff */
[----:B------:R-:W-:Y:S01]  /*9890*/  IMAD.MOV.U32 R4, RZ, RZ, 0x10 ;  /* 0x00000010ff047424 */ /* 0x000fe200078e00ff */
[----:B------:R-:W-:-:S03]  /*98a0*/  LOP3.LUT R0, R0, 0xfffffc00, RZ, 0xc0, !PT ;  /* 0xfffffc0000007812 */ /* 0x000fc600078ec0ff */
[----:B------:R-:W-:Y:S01]  /*98b0*/  IMAD R8, R23, 0x200, R3 ;  /* 0x0000020017087824 */ /* 0x000fe200078e0203 */
[----:B------:R-:W-:Y:S02]  /*98c0*/  IADD3 R0, R22, R21, R0 ;  /* 0x0000001516007210 */ /* 0x000fe40007ffe000 */
[----:B------:R-:W-:Y:S02]  /*98d0*/  SEL R4, R4, 0xfffffff0, !P0 ;  /* 0xfffffff004047807 */ /* 0x000fe40004000000 */
[----:B------:R-:W-:Y:S05]  /*98e0*/  CALL.REL.NOINC `($_ZN7cutlass13device_kernelIN5flash19enable_sm80_to_sm89INS1_16FlashAttnFwdSm80INS1_25CollectiveMainloopFwdSm80ILi8ELi1ELb0EN4cute5tupleIJNS5_1CILi128EEENS7_ILi48EEENS7_ILi256EEEEEELi256ENS_10bfloat16_tEfNS_4arch4Sm80ELb0ELb1ELb1ELb1ELb1ELb1ELb1ELb0EEENS1_21CollectiveEpilogueFwdINS6_IJS8_SA_S9_EEENS6_IJNS7_ILi1EEESI_SI_EEESC_SE_Li256ELb1ELb1ELb0ELb0EEENS1_19SingleTileSchedulerILb1ELb0ELb1ELi128EEEEEEEEEvNT_6ParamsE$_ZZN5flash25CollectiveMainloopFwdSm80ILi8ELi1ELb0EN4cute5tupleIJNS1_1CILi128EEENS3_ILi48EEENS3_ILi256EEEEEELi256EN7cutlass10bfloat16_tEfNS8_4arch4Sm80ELb0ELb1ELb1ELb1ELb1ELb1ELb1ELb0EE3mmaINS_16FlashAttnFwdSm80ISC_NS_21CollectiveEpilogueFwdINS2_IJS4_S6_S5_EEENS2_IJNS3_ILi1EEESH_SH_EEES9_SB_Li256ELb1ELb1ELb0ELb0EEENS_19SingleTileSchedulerILb1ELb0ELb1ELi128EEEE13SharedStorageENS1_6TensorINS1_11ArrayEngineIfLm128EEENS1_6LayoutINS2_IJNS2_IJNS3_ILi2EEESS_EEESH_NS3_ILi32EEEEEENS2_IJNS2_IJSH_SS_EEENS3_ILi0EEENS3_ILi4EEEEEEEEEENS_7SoftmaxILi2ELi0EEEEEbRKNSC_6ParamsERT0_RT1_iRKNS_16SeqlenInfoQKNewKILb1ELb1EEENS2_IJiiiiEEERT_ENKUlvE_clEv) ;  /* 0x00013a4000007944 */ /* 0x000fea0003c00000 */
[----:B------:R-:W-:Y:S05]  /*98f0*/  BSYNC B2 ;  /* 0x0000000000027941 */ /* 0x000fea0003800000 */
.L_x_1195:
[----:B------:R2:W5:Y:S01]  /*9900*/  LDL R88, [R1] ;  /* 0x0000000001587983 */ /* 0x0005620000100800 */
[----:B------:R-:W-:-:S04]  /*9910*/  DEPBAR.LE SB0, 0x0 ;  /* 0x000080000000791a */ /* 0x000fc80000000000 */
[----:B------:R2:W5:Y:S01]  /*9920*/  LDL R232, [R1+0x10] ;  /* 0x0000100001e87983 */ /* 0x0005620000100800 */
[----:B------:R-:W-:Y:S01]  /*9930*/  WARPSYNC 0xffffffff ;  /* 0xffffffff00007948 */ /* 0x000fe20003800000 */
[----:B------:R-:W-:Y:S01]  /*9940*/  SHF.L.U32 R200, R8, 0x1, RZ ;  /* 0x0000000108c87819 */ /* 0x000fe200000006ff */
[----:B------:R-:W-:Y:S01]  /*9950*/  IMAD.WIDE.U32 R2, R225, c[0x0][0x208], RZ ;  /* 0x00008200e1027a25 */ /* 0x000fe200078e00ff */
[----:B------:R-:W-:Y:S01]  /*9960*/  BAR.SYNC.DEFER_BLOCKING 0x0 ;  /* 0x0000000000007b1d */ /* 0x000fe20000010000 */
[C---:B------:R-:W-:Y:S02]  /*9970*/  LEA R209, R0.reuse, 0x10080, 0x1 ;  /* 0x0001008000d17811 */ /* 0x040fe400078e08ff */
[----:B-1----:R-:W-:Y:S01]  /*9980*/  SHF.L.U32 R16, R0, 0x1, RZ ;  /* 0x0000000100107819 */ /* 0x002fe200000006ff */
[----:B------:R-:W-:Y:S01]  /*9990*/  IMAD R0, R4, 0x2, R200 ;  /* 0x0000000204007824 */ /* 0x000fe200078e02c8 */
[----:B------:R-:W-:Y:S01]  /*99a0*/  LEA R208, R9, R209, 0x1 ;  /* 0x000000d109d07211 */ /* 0x000fe200078e08ff */
[----:B------:R-:W1:Y:S04]  /*99b0*/  S2R R11, SR_CTAID.Y ;  /* 0x00000000000b7919 */ /* 0x000e680000002600 */
[----:B------:R-:W3:Y:S04]  /*99c0*/  LDSM.16.M88.4 R56, [R0+0xa080] ;  /* 0x00a080000038783b */ /* 0x000ee80000000200 */
[----:B------:R-:W4:Y:S01]  /*99d0*/  LDSM.16.M88.4 R64, [R0+0xa880] ;  /* 0x00a880000040783b */ /* 0x000f220000000200 */
[----:B-1----:R-:W-:-:S03]  /*99e0*/  IMAD.WIDE.U32 R12, R11, c[0x0][0x210], RZ ;  /* 0x000084000b0c7a25 */ /* 0x002fc600078e00ff */
[----:B------:R1:W2:Y:S04]  /*99f0*/  LDSM.16.M88.4 R72, [R0+0xb080] ;  /* 0x00b080000048783b */ /* 0x0002a80000000200 */
[----:B------:R-:W2:Y:S04]  /*9a00*/  LDSM.16.M88.4 R16, [R16+0x10080] ;  /* 0x010080001010783b */ /* 0x000ea80000000200 */
[----:B------:R2:W2:Y:S04]  /*9a10*/  LDSM.16.M88.4 R36, [R200+0xa080] ;  /* 0x00a08000c824783b */ /* 0x0004a80000000200 */
[----:B------:R2:W2:Y:S04]  /*9a20*/  LDSM.16.M88.4 R40, [R200+0xa880] ;  /* 0x00a88000c828783b */ /* 0x0004a80000000200 */
[----:B------:R2:W2:Y:S04]  /*9a30*/  LDSM.16.M88.4 R28, [R200+0xb080] ;  /* 0x00b08000c81c783b */ /* 0x0004a80000000200 */
[----:B------:R2:W2:Y:S01]  /*9a40*/  LDSM.16.M88.4 R24, [R208] ;  /* 0x00000000d018783b */ /* 0x0004a20000000200 */
[----:B-1----:R-:W-:-:S04]  /*9a50*/  IMAD R0, R138, c[0x0][0x208], RZ ;  /* 0x000082008a007a24 */ /* 0x002fc800078e02ff */
[----:B------:R-:W-:-:S04]  /*9a60*/  IMAD R0, R225, c[0x0][0x20c], R0 ;  /* 0x00008300e1007a24 */ /* 0x000fc800078e0200 */
[----:B------:R-:W-:Y:S02]  /*9a70*/  IMAD.IADD R3, R3, 0x1, R0 ;  /* 0x0000000103037824 */ /* 0x000fe400078e0200 */
[----:B------:R-:W-:Y:S02]  /*9a80*/  IMAD R0, R140, c[0x0][0x218], RZ ;  /* 0x000086008c007a24 */ /* 0x000fe400078e02ff */
[----:B------:R-:W-:-:S04]  /*9a90*/  IMAD.WIDE.U32 R2, R224, c[0x0][0x218], R2 ;  /* 0x00008600e0027a25 */ /* 0x000fc800078e0002 */
[----:B------:R-:W-:Y:S01]  /*9aa0*/  IMAD R8, R224, c[0x0][0x21c], R0 ;  /* 0x00008700e0087a24 */ /* 0x000fe200078e0200 */
[----:B------:R-:W-:Y:S02]  /*9ab0*/  IADD3 R2, P1, R12, R2, RZ ;  /* 0x000000020c027210 */ /* 0x000fe40007f3e0ff */
[----:B------:R-:W-:Y:S02]  /*9ac0*/  IADD3 R0, R200, 0xa080, RZ ;  /* 0x0000a080c8007810 */ /* 0x000fe40007ffe0ff */
[----:B------:R-:W-:Y:S02]  /*9ad0*/  LEA R11, P0, R2, c[0x0][0x1f8], 0x1 ;  /* 0x00007e00020b7a11 */ /* 0x000fe400078008ff */
[----:B------:R-:W-:Y:S02]  /*9ae0*/  IADD3.X R3, R246, R3, R8, P1, !PT ;  /* 0x00000003f6037210 */ /* 0x000fe40000ffe408 */
[----:B------:R-:W-:Y:S01]  /*9af0*/  LEA R207, R4, R0, 0x1 ;  /* 0x0000000004cf7211 */ /* 0x000fe200078e08ff */
[----:B------:R-:W-:Y:S01]  /*9b00*/  IMAD.IADD R0, R139, 0x1, -R237 ;  /* 0x000000018b007824 */ /* 0x000fe200078e0aed */
[----:B------:R-:W-:Y:S01]  /*9b10*/  LEA.HI.X R4, R2, c[0x0][0x1fc], R3, 0x1, P0 ;  /* 0x00007f0002047a11 */ /* 0x000fe200000f0c03 */
[----:B------:R-:W-:Y:S05]  /*9b20*/  BRA.DIV ~URZ, `(.L_x_1196) ;  /* 0x00011cb27f007947 */ /* 0x000fea000b800000 */
[----:B---34-:R1:W3:Y:S02]  /*9b30*/  SHFL.IDX PT, R3, R4, RZ, 0x181f ;  /* 0x00181fff04037589 */ /* 0x0182e400000e0000 */
.L_x_1319:
[----:B------:R-:W4:Y:S01]  /*9b40*/  SHFL.IDX PT, R2, R11, RZ, 0x181f ;  /* 0x00181fff0b027589 */ /* 0x000f2200000e0000 */
[----:B------:R-:W-:Y:S01]  /*9b50*/  ISETP.GE.AND P1, PT, R223, c[0x0][0x1d4], PT ;  /* 0x00007500df007a0c */ /* 0x000fe20003f26270 */
[----:B------:R-:W-:Y:S01]  /*9b60*/  IMAD.SHL.U32 R213, R213, 0x2, RZ ;  /* 0x00000002d5d57824 */ /* 0x000fe200078e00ff */
[----:B------:R-:W-:Y:S01]  /*9b70*/  IADD3 R8, R223, 0x40, RZ ;  /* 0x00000040df087810 */ /* 0x000fe20007ffe0ff */
[----:B------:R-:W-:Y:S01]  /*9b80*/  BSSY B0, `(.L_x_1197) ;  /* 0x0000030000007945 */ /* 0x000fe20003800000 */
[----:B------:R-:W-:-:S02]  /*9b90*/  ISETP.LT.OR P0, PT, R0, 0x1, P1 ;  /* 0x000000010000780c */ /* 0x000fc40000f01670 */
[----:B------:R-:W-:Y:S02]  /*9ba0*/  ISETP.GE.AND P4, PT, R8, c[0x0][0x1d4], PT ;  /* 0x0000750008007a0c */ /* 0x000fe40003f86270 */
[C---:B------:R-:W-:Y:S02]  /*9bb0*/  IADD3 R8, R223.reuse, 0x80, RZ ;  /* 0x00000080df087810 */ /* 0x040fe40007ffe0ff */
[----:B------:R-:W-:Y:S02]  /*9bc0*/  ISETP.GT.AND P5, PT, R126, 0x7f, PT ;  /* 0x0000007f7e00780c */ /* 0x000fe40003fa4270 */
[----:B------:R-:W-:Y:S02]  /*9bd0*/  ISETP.GE.AND P3, PT, R8, c[0x0][0x1d4], PT ;  /* 0x0000750008007a0c */ /* 0x000fe40003f66270 */
[----:B------:R-:W-:Y:S02]  /*9be0*/  IADD3 R8, R223, 0xc0, RZ ;  /* 0x000000c0df087810 */ /* 0x000fe40007ffe0ff */
[----:B------:R-:W-:-:S02]  /*9bf0*/  LOP3.LUT R212, R212, 0xfffff7ff, RZ, 0xc0, !PT ;  /* 0xfffff7ffd4d47812 */ /* 0x000fc400078ec0ff */
[----:B------:R-:W-:Y:S01]  /*9c00*/  ISETP.GE.AND P2, PT, R8, c[0x0][0x1d4], PT ;  /* 0x0000750008007a0c */ /* 0x000fe20003f46270 */
[----:B---34-:R-:W-:-:S04]  /*9c10*/  IMAD.WIDE R12, R223, 0x2, R2 ;  /* 0x00000002df0c7825 */ /* 0x018fc800078e0202 */
[----:B------:R-:W-:Y:S01]  /*9c20*/  @P5 LOP3.LUT R212, R212, 0x800, RZ, 0xfc, !PT ;  /* 0x00000800d4d45812 */ /* 0x000fe200078efcff */
[----:B------:R-:W-:Y:S01]  /*9c30*/  @!PT LDS RZ, [RZ] ;  /* 0x00000000fffff984 */ /* 0x000fe20000000800 */
[----:B------:R-:W-:Y:S01]  /*9c40*/  @!PT LDS RZ, [RZ] ;  /* 0x00000000fffff984 */ /* 0x000fe20000000800 */
[----:B------:R3:W-:Y:S01]  /*9c50*/  LDGSTS.E.BYPASS.LTC128B.128 [R213+0x4080], [R12.64], !P0 ;  /* 0x040800000cd57fae */ /* 0x0007e2000c101d4e */
[----:B------:R-:W-:Y:S01]  /*9c60*/  ISETP.LT.OR P0, PT, R0, 0x1, P4 ;  /* 0x000000010000780c */ /* 0x000fe20002701670 */
[----:B---3--:R-:W-:-:S12]  /*9c70*/  IMAD.WIDE R12, R249, 0x2, R2 ;  /* 0x00000002f90c7825 */ /* 0x008fd800078e0202 */
[----:B------:R3:W-:Y:S01]  /*9c80*/  LDGSTS.E.BYPASS.LTC128B.128 [R213+0x5880], [R12.64], !P0 ;  /* 0x058800000cd57fae */ /* 0x0007e2000c101d4e */
[----:B------:R-:W-:Y:S01]  /*9c90*/  ISETP.LT.OR P0, PT, R0, 0x1, P3 ;  /* 0x000000010000780c */ /* 0x000fe20001f01670 */
[----:B---3--:R-:W-:-:S04]  /*9ca0*/  IMAD.WIDE R12, R248, 0x2, R2 ;  /* 0x00000002f80c7825 */ /* 0x008fc800078e0202 */
[----:B------:R-:W-:-:S08]  /*9cb0*/  IMAD.WIDE R2, R247, 0x2, R2 ;  /* 0x00000002f7027825 */ /* 0x000fd000078e0202 */
[----:B------:R3:W-:Y:S01]  /*9cc0*/  LDGSTS.E.BYPASS.LTC128B.128 [R213+0x7080], [R12.64], !P0 ;  /* 0x070800000cd57fae */ /* 0x0007e2000c101d4e */
[----:B------:R-:W-:-:S13]  /*9cd0*/  ISETP.LT.OR P0, PT, R0, 0x1, P2 ;  /* 0x000000010000780c */ /* 0x000fda0001701670 */
[----:B------:R4:W-:Y:S02]  /*9ce0*/  LDGSTS.E.BYPASS.LTC128B.128 [R213+0x8880], [R2.64], !P0 ;  /* 0x0888000002d57fae */ /* 0x0009e4000c101d4e */
[----:B----4-:R-:W-:Y:S01]  /*9cf0*/  SHF.R.S32.HI R2, RZ, 0x1f, R223 ;  /* 0x0000001fff027819 */ /* 0x010fe200000114df */
[----:B------:R-:W-:Y:S05]  /*9d00*/  @P5 BRA `(.L_x_1198) ;  /* 0x0000017000005947 */ /* 0x000fea0003800000 */
[----:B---3--:R-:W-:Y:S05]  /*9d10*/  BRA.DIV ~URZ, `(.L_x_1199) ;  /* 0x00011b427f007947 */ /* 0x008fea000b800000 */
[----:B-1----:R-:W1:Y:S04]  /*9d20*/  SHFL.IDX PT, R4, R4, 0x1, 0x181f ;  /* 0x00381f0004047f89 */ /* 0x002e6800000e0000 */
[----:B------:R3:W4:Y:S02]  /*9d30*/  SHFL.IDX PT, R2, R11, 0x1, 0x181f ;  /* 0x00381f000b027f89 */ /* 0x00072400000e0000 */
.L_x_1320:
[C---:B----4-:R-:W-:Y:S02]  /*9d40*/  LEA R20, P0, R249.reuse, R2, 0x1 ;  /* 0x00000002f9147211 */ /* 0x050fe400078008ff */
[----:B------:R-:W-:Y:S02]  /*9d50*/  SHF.R.S32.HI R3, RZ, 0x1f, R223 ;  /* 0x0000001fff037819 */ /* 0x000fe400000114df */
[----:B-1----:R-:W-:-:S02]  /*9d60*/  LEA.HI.X R21, R249, R4, R252, 0x1, P0 ;  /* 0x00000004f9157211 */ /* 0x002fc400000f0cfc */
[----:B------:R-:W-:-:S04]  /*9d70*/  LEA R14, P0, R248, R2, 0x1 ;  /* 0x00000002f80e7211 */ /* 0x000fc800078008ff */
[----:B------:R-:W-:Y:S02]  /*9d80*/  LEA.HI.X R15, R248, R4, R251, 0x1, P0 ;  /* 0x00000004f80f7211 */ /* 0x000fe400000f0cfb */
[----:B------:R-:W-:-:S04]  /*9d90*/  LEA R12, P0, R223, R2, 0x1 ;  /* 0x00000002df0c7211 */ /* 0x000fc800078008ff */
[----:B------:R-:W-:Y:S02]  /*9da0*/  LEA.HI.X R13, R223, R4, R3, 0x1, P0 ;  /* 0x00000004df0d7211 */ /* 0x000fe400000f0c03 */
[----:B------:R-:W-:-:S13]  /*9db0*/  ISETP.LT.OR P0, PT, R0, 0x21, P1 ;  /* 0x000000210000780c */ /* 0x000fda0000f01670 */
[----:B------:R-:W-:Y:S01]  /*9dc0*/  @!PT LDS RZ, [RZ] ;  /* 0x00000000fffff984 */ /* 0x000fe20000000800 */
[----:B------:R-:W-:Y:S01]  /*9dd0*/  @!PT LDS RZ, [RZ] ;  /* 0x00000000fffff984 */ /* 0x000fe20000000800 */
[----:B------:R-:W-:Y:S01]  /*9de0*/  @!PT LDS RZ, [RZ] ;  /* 0x00000000fffff984 */ /* 0x000fe20000000800 */
[----:B------:R1:W-:Y:S01]  /*9df0*/  LDGSTS.E.BYPASS.LTC128B.128 [R213+0x5080], [R12.64], !P0 ;  /* 0x050800000cd57fae */ /* 0x0003e2000c101d4e */
[----:B------:R-:W-:-:S04]  /*9e00*/  LEA R2, P0, R247, R2, 0x1 ;  /* 0x00000002f7027211 */ /* 0x000fc800078008ff */
[----:B------:R-:W-:Y:S02]  /*9e10*/  LEA.HI.X R3, R247, R4, R250, 0x1, P0 ;  /* 0x00000004f7037211 */ /* 0x000fe400000f0cfa */
[----:B------:R-:W-:-:S13]  /*9e20*/  ISETP.LT.OR P0, PT, R0, 0x21, P4 ;  /* 0x000000210000780c */ /* 0x000fda0002701670 */
[----:B------:R1:W-:Y:S01]  /*9e30*/  LDGSTS.E.BYPASS.LTC128B.128 [R213+0x6880], [R20.64], !P0 ;  /* 0x0688000014d57fae */ /* 0x0003e2000c101d4e */
[----:B------:R-:W-:-:S13]  /*9e40*/  ISETP.LT.OR P0, PT, R0, 0x21, P3 ;  /* 0x000000210000780c */ /* 0x000fda0001f01670 */
[----:B------:R1:W-:Y:S01]  /*9e50*/  LDGSTS.E.BYPASS.LTC128B.128 [R213+0x8080], [R14.64], !P0 ;  /* 0x080800000ed57fae */ /* 0x0003e2000c101d4e */
[----:B------:R-:W-:-:S13]  /*9e60*/  ISETP.LT.OR P0, PT, R0, 0x21, P2 ;  /* 0x000000210000780c */ /* 0x000fda0001701670 */
[----:B------:R1:W-:Y:S02]  /*9e70*/  LDGSTS.E.BYPASS.LTC128B.128 [R213+0x9880], [R2.64], !P0 ;  /* 0x0988000002d57fae */ /* 0x0003e4000c101d4e */
.L_x_1198:
[----:B---3--:R-:W-:Y:S05]  /*9e80*/  BSYNC B0 ;  /* 0x0000000000007941 */ /* 0x008fea0003800000 */
.L_x_1197:
[----:B------:R-:W0:Y:S01]  /*9e90*/  LDGDEPBAR ;  /* 0x00000000000079af */ /* 0x000e220000000000 */
[----:B------:R-:W-:Y:S01]  /*9ea0*/  WARPSYNC 0xffffffff ;  /* 0xffffffff00007948 */ /* 0x000fe20003800000 */
[C---:B-12---:R-:W-:Y:S01]  /*9eb0*/  HMMA.16816.F32.BF16 R20, R16.reuse, R36, RZ ;  /* 0x000000241014723c */ /* 0x046fe200000418ff */
[C---:B------:R-:W-:Y:S01]  /*9ec0*/  LEA R211, R6.reuse, R209, 0x1 ;  /* 0x000000d106d37211 */ /* 0x040fe200078e08ff */
[----:B------:R-:W-:Y:S01]  /*9ed0*/  LDSM.16.M88.4 R76, [R200+0xb880] ;  /* 0x00b88000c84c783b */ /* 0x000fe20000000200 */
[C---:B------:R-:W-:Y:S01]  /*9ee0*/  LEA R206, R7.reuse, R200, 0x1 ;  /* 0x000000c807ce7211 */ /* 0x040fe200078e08ff */
[----:B------:R-:W-:Y:S01]  /*9ef0*/  BSSY B1, `(.L_x_1200) ;  /* 0x0000104000017945 */ /* 0x000fe20003800000 */
[----:B------:R-:W-:Y:S01]  /*9f00*/  LEA R210, R6, R208, 0x1 ;  /* 0x000000d006d27211 */ /* 0x000fe200078e08ff */
[----:B------:R-:W-:Y:S01]  /*9f10*/  LDSM.16.M88.4 R12, [R211] ;  /* 0x00000000d30c783b */ /* 0x000fe20000000200 */
[----:B------:R-:W-:Y:S01]  /*9f20*/  LEA R205, R7, R207, 0x1 ;  /* 0x000000cf07cd7211 */ /* 0x000fe200078e08ff */
[C---:B------:R-:W-:Y:S01]  /*9f30*/  HMMA.16816.F32.BF16 R36, R16.reuse, R38, RZ ;  /* 0x000000261024723c */ /* 0x040fe200000418ff */
[----:B------:R-:W-:Y:S01]  /*9f40*/  ISETP.GT.AND P0, PT, R142, R234, PT ;  /* 0x000000ea8e00720c */ /* 0x000fe20003f04270 */
[----:B------:R-:W1:Y:S04]  /*9f50*/  LDSM.16.M88.4 R48, [R206+0xa080] ;  /* 0x00a08000ce30783b */ /* 0x000e680000000200 */
[----:B-----5:R-:W2:Y:S02]  /*9f60*/  LDSM.16.M88.4 R52, [R206+0xa880] ;  /* 0x00a88000ce34783b */ /* 0x020ea40000000200 */
[C---:B------:R-:W-:Y:S02]  /*9f70*/  HMMA.16816.F32.BF16 R32, R16.reuse, R40, RZ ;  /* 0x000000281020723c */ /* 0x040fe400000418ff */
[----:B------:R-:W3:Y:S04]  /*9f80*/  LDSM.16.M88.4 R60, [R206+0xb080] ;  /* 0x00b08000ce3c783b */ /* 0x000ee80000000200 */
[----:B------:R-:W-:Y:S02]  /*9f90*/  LDSM.16.M88.4 R68, [R205] ;  /* 0x00000000cd44783b */ /* 0x000fe40000000200 */
[C---:B------:R-:W-:Y:S02]  /*9fa0*/  HMMA.16816.F32.BF16 R40, R16.reuse, R42, RZ ;  /* 0x0000002a1028723c */ /* 0x040fe400000418ff */
[----:B------:R-:W-:Y:S04]  /*9fb0*/  LDSM.16.M88.4 R80, [R200+0xd080] ;  /* 0x00d08000c850783b */ /* 0x000fe80000000200 */
[----:B------:R-:W-:Y:S02]  /*9fc0*/  LDSM.16.M88.4 R84, [R200+0xe880] ;  /* 0x00e88000c854783b */ /* 0x000fe40000000200 */
[C---:B------:R-:W-:Y:S08]  /*9fd0*/  HMMA.16816.F32.BF16 R44, R16.reuse, R28, RZ ;  /* 0x0000001c102c723c */ /* 0x040ff000000418ff */
[----:B------:R-:W-:Y:S08]  /*9fe0*/  HMMA.16816.F32.BF16 R28, R16, R30, RZ ;  /* 0x0000001e101c723c */ /* 0x000ff000000418ff */
[C---:B------:R-:W-:Y:S01]  /*9ff0*/  HMMA.16816.F32.BF16 R16, R24.reuse, R56, R20 ;  /* 0x000000381810723c */ /* 0x040fe20000041814 */
[----:B------:R-:W4:Y:S07]  /*a000*/  LDSM.16.M88.4 R20, [R210] ;  /* 0x00000000d214783b */ /* 0x000f2e0000000200 */
[C---:B------:R-:W-:Y:S01]  /*a010*/  HMMA.16816.F32.BF16 R36, R24.reuse, R58, R36 ;  /* 0x0000003a1824723c */ /* 0x040fe20000041824 */
[----:B------:R-:W2:Y:S07]  /*a020*/  LDSM.16.M88.4 R56, [R205+0x800] ;  /* 0x00080000cd38783b */ /* 0x000eae0000000200 */
[C---:B------:R-:W-:Y:S08]  /*a030*/  HMMA.16816.F32.BF16 R32, R24.reuse, R64, R32 ;  /* 0x000000401820723c */ /* 0x040ff00000041820 */
[C---:B------:R-:W-:Y:S01]  /*a040*/  HMMA.16816.F32.BF16 R40, R24.reuse, R66, R40 ;  /* 0x000000421828723c */ /* 0x040fe20000041828 */
[----:B------:R-:W3:Y:S07]  /*a050*/  LDSM.16.M88.4 R64, [R205+0x1000] ;  /* 0x00100000cd40783b */ /* 0x000eee0000000200 */
[C---:B------:R-:W-:Y:S08]  /*a060*/  HMMA.16816.F32.BF16 R44, R24.reuse, R72, R44 ;  /* 0x00000048182c723c */ /* 0x040ff0000004182c */
[----:B------:R-:W-:Y:S01]  /*a070*/  HMMA.16816.F32.BF16 R28, R24, R74, R28 ;  /* 0x0000004a181c723c */ /* 0x000fe2000004181c */
[----:B------:R-:W4:Y:S04]  /*a080*/  LDSM.16.M88.4 R24, [R209+0x4000] ;  /* 0x00400000d118783b */ /* 0x000f280000000200 */
[----:B------:R-:W-:Y:S03]  /*a090*/  LDSM.16.M88.4 R72, [R207+0x1800] ;  /* 0x00180000cf48783b */ /* 0x000fe60000000200 */
[C---:B-1----:R-:W-:Y:S08]  /*a0a0*/  HMMA.16816.F32.BF16 R16, R12.reuse, R48, R16 ;  /* 0x000000300c10723c */ /* 0x042ff00000041810 */
[C---:B------:R-:W-:Y:S01]  /*a0b0*/  HMMA.16816.F32.BF16 R48, R12.reuse, R50, R36 ;  /* 0x000000320c30723c */ /* 0x040fe20000041824 */
[----:B------:R-:W1:Y:S07]  /*a0c0*/  LDSM.16.M88.4 R36, [R200+0xc080] ;  /* 0x00c08000c824783b */ /* 0x000e6e0000000200 */
[C---:B--2---:R-:W-:Y:S08]  /*a0d0*/  HMMA.16816.F32.BF16 R32, R12.reuse, R52, R32 ;  /* 0x000000340c20723c */ /* 0x044ff00000041820 */
[C---:B------:R-:W-:Y:S01]  /*a0e0*/  HMMA.16816.F32.BF16 R40, R12.reuse, R54, R40 ;  /* 0x000000360c28723c */ /* 0x040fe20000041828 */
[----:B------:R-:W2:Y:S07]  /*a0f0*/  LDSM.16.M88.4 R52, [R200+0xc880] ;  /* 0x00c88000c834783b */ /* 0x000eae0000000200 */
[C---:B---3--:R-:W-:Y:S08]  /*a100*/  HMMA.16816.F32.BF16 R44, R12.reuse, R60, R44 ;  /* 0x0000003c0c2c723c */ /* 0x048ff0000004182c */
[----:B------:R-:W-:Y:S01]  /*a110*/  HMMA.16816.F32.BF16 R28, R12, R62, R28 ;  /* 0x0000003e0c1c723c */ /* 0x000fe2000004181c */
[----:B------:R-:W-:Y:S07]  /*a120*/  LDSM.16.M88.4 R60, [R206+0xc880] ;  /* 0x00c88000ce3c783b */ /* 0x000fee0000000200 */
[C---:B----4-:R-:W-:Y:S01]  /*a130*/  HMMA.16816.F32.BF16 R12, R20.reuse, R68, R16 ;  /* 0x00000044140c723c */ /* 0x050fe20000041810 */
[----:B------:R-:W3:Y:S07]  /*a140*/  LDSM.16.M88.4 R16, [R208+0x4000] ;  /* 0x00400000d010783b */ /* 0x000eee0000000200 */
[C---:B------:R-:W-:Y:S01]  /*a150*/  HMMA.16816.F32.BF16 R48, R20.reuse, R70, R48 ;  /* 0x000000461430723c */ /* 0x040fe20000041830 */
[----:B------:R-:W-:Y:S07]  /*a160*/  LDSM.16.M88.4 R68, [R206+0xb880] ;  /* 0x00b88000ce44783b */ /* 0x000fee0000000200 */
[C---:B------:R-:W-:Y:S08]  /*a170*/  HMMA.16816.F32.BF16 R32, R20.reuse, R56, R32 ;  /* 0x000000381420723c */ /* 0x040ff00000041820 */
[C---:B------:R-:W-:Y:S01]  /*a180*/  HMMA.16816.F32.BF16 R40, R20.reuse, R58, R40 ;  /* 0x0000003a1428723c */ /* 0x040fe20000041828 */
[----:B------:R-:W4:Y:S07]  /*a190*/  LDSM.16.M88.4 R56, [R207+0x2000] ;  /* 0x00200000cf38783b */ /* 0x000f2e0000000200 */
[C---:B------:R-:W-:Y:S08]  /*a1a0*/  HMMA.16816.F32.BF16 R44, R20.reuse, R64, R44 ;  /* 0x00000040142c723c */ /* 0x040ff0000004182c */
[----:B------:R-:W-:Y:S01]  /*a1b0*/  HMMA.16816.F32.BF16 R28, R20, R66, R28 ;  /* 0x00000042141c723c */ /* 0x000fe2000004181c */
[----:B------:R-:W3:Y:S07]  /*a1c0*/  LDSM.16.M88.4 R64, [R207+0x2800] ;  /* 0x00280000cf40783b */ /* 0x000eee0000000200 */
[C---:B------:R-:W-:Y:S01]  /*a1d0*/  HMMA.16816.F32.BF16 R20, R24.reuse, R76, R12 ;  /* 0x0000004c1814723c */ /* 0x040fe2000004180c */
[----:B------:R-:W3:Y:S07]  /*a1e0*/  LDSM.16.M88.4 R12, [R211+0x4000] ;  /* 0x00400000d30c783b */ /* 0x000eee0000000200 */
[C---:B------:R-:W-:Y:S01]  /*a1f0*/  HMMA.16816.F32.BF16 R48, R24.reuse, R78, R48 ;  /* 0x0000004e1830723c */ /* 0x040fe20000041830 */
[----:B------:R-:W-:Y:S07]  /*a200*/  LDSM.16.M88.4 R76, [R205+0x1800] ;  /* 0x00180000cd4c783b */ /* 0x000fee0000000200 */
[C---:B-1----:R-:W-:Y:S08]  /*a210*/  HMMA.16816.F32.BF16 R32, R24.reuse, R36, R32 ;  /* 0x000000241820723c */ /* 0x042ff00000041820 */
[C---:B------:R-:W-:Y:S08]  /*a220*/  HMMA.16816.F32.BF16 R40, R24.reuse, R38, R40 ;  /* 0x000000261828723c */ /* 0x040ff00000041828 */
[C---:B--2---:R-:W-:Y:S08]  /*a230*/  HMMA.16816.F32.BF16 R44, R24.reuse, R52, R44 ;  /* 0x00000034182c723c */ /* 0x044ff0000004182c */
[----:B------:R-:W-:Y:S01]  /*a240*/  HMMA.16816.F32.BF16 R28, R24, R54, R28 ;  /* 0x00000036181c723c */ /* 0x000fe2000004181c */
[----:B------:R-:W1:Y:S04]  /*a250*/  LDSM.16.M88.4 R52, [R206+0xc080] ;  /* 0x00c08000ce34783b */ /* 0x000e680000000200 */
[----:B------:R-:W2:Y:S03]  /*a260*/  LDSM.16.M88.4 R24, [R210+0x4000] ;  /* 0x00400000d218783b */ /* 0x000ea60000000200 */
[C---:B---3--:R-:W-:Y:S08]  /*a270*/  HMMA.16816.F32.BF16 R20, R16.reuse, R72, R20 ;  /* 0x000000481014723c */ /* 0x048ff00000041814 */
[C---:B------:R-:W-:Y:S01]  /*a280*/  HMMA.16816.F32.BF16 R48, R16.reuse, R74, R48 ;  /* 0x0000004a1030723c */ /* 0x040fe20000041830 */
[----:B------:R-:W-:Y:S07]  /*a290*/  LDSM.16.M88.4 R72, [R207+0x3000] ;  /* 0x00300000cf48783b */ /* 0x000fee0000000200 */
[C---:B----4-:R-:W-:Y:S08]  /*a2a0*/  HMMA.16816.F32.BF16 R36, R16.reuse, R56, R32 ;  /* 0x000000381024723c */ /* 0x050ff00000041820 */
[C---:B------:R-:W-:Y:S01]  /*a2b0*/  HMMA.16816.F32.BF16 R32, R16.reuse, R58, R40 ;  /* 0x0000003a1020723c */ /* 0x040fe20000041828 */
[----:B------:R-:W3:Y:S07]  /*a2c0*/  LDSM.16.M88.4 R56, [R205+0x2000] ;  /* 0x00200000cd38783b */ /* 0x000eee0000000200 */
[C---:B------:R-:W-:Y:S08]  /*a2d0*/  HMMA.16816.F32.BF16 R44, R16.reuse, R64, R44 ;  /* 0x00000040102c723c */ /* 0x040ff0000004182c */
[----:B------:R-:W-:Y:S01]  /*a2e0*/  HMMA.16816.F32.BF16 R28, R16, R66, R28 ;  /* 0x00000042101c723c */ /* 0x000fe2000004181c */
[----:B------:R-:W4:Y:S07]  /*a2f0*/  LDSM.16.M88.4 R64, [R205+0x2800] ;  /* 0x00280000cd40783b */ /* 0x000f2e0000000200 */
[C---:B------:R-:W-:Y:S01]  /*a300*/  HMMA.16816.F32.BF16 R16, R12.reuse, R68, R20 ;  /* 0x000000440c10723c */ /* 0x040fe20000041814 */
[----:B------:R-:W2:Y:S07]  /*a310*/  LDSM.16.M88.4 R20, [R209+0x8000] ;  /* 0x00800000d114783b */ /* 0x000eae0000000200 */
[C---:B------:R-:W-:Y:S01]  /*a320*/  HMMA.16816.F32.BF16 R48, R12.reuse, R70, R48 ;  /* 0x000000460c30723c */ /* 0x040fe20000041830 */
[----:B------:R-:W-:Y:S07]  /*a330*/  LDSM.16.M88.4 R68, [R207+0x4000] ;  /* 0x00400000cf44783b */ /* 0x000fee0000000200 */
[C---:B-1----:R-:W-:Y:S08]  /*a340*/  HMMA.16816.F32.BF16 R40, R12.reuse, R52, R36 ;  /* 0x000000340c28723c */ /* 0x042ff00000041824 */
[C---:B------:R-:W-:Y:S01]  /*a350*/  HMMA.16816.F32.BF16 R36, R12.reuse, R54, R32 ;  /* 0x000000360c24723c */ /* 0x040fe20000041820 */
[----:B------:R-:W1:Y:S07]  /*a360*/  LDSM.16.M88.4 R52, [R200+0xd880] ;  /* 0x00d88000c834783b */ /* 0x000e6e0000000200 */
[C---:B------:R-:W-:Y:S08]  /*a370*/  HMMA.16816.F32.BF16 R32, R12.reuse, R60, R44 ;  /* 0x0000003c0c20723c */ /* 0x040ff0000004182c */
[----:B------:R-:W-:Y:S01]  /*a380*/  HMMA.16816.F32.BF16 R28, R12, R62, R28 ;  /* 0x0000003e0c1c723c */ /* 0x000fe2000004181c */
[----:B------:R-:W1:Y:S07]  /*a390*/  LDSM.16.M88.4 R60, [R200+0xe080] ;  /* 0x00e08000c83c783b */ /* 0x000e6e0000000200 */
[C---:B--2---:R-:W-:Y:S01]  /*a3a0*/  HMMA.16816.F32.BF16 R12, R24.reuse, R76, R16 ;  /* 0x0000004c180c723c */ /* 0x044fe20000041810 */
[----:B------:R-:W2:Y:S07]  /*a3b0*/  LDSM.16.M88.4 R16, [R208+0x8000] ;  /* 0x00800000d010783b */ /* 0x000eae0000000200 */
[C---:B------:R-:W-:Y:S01]  /*a3c0*/  HMMA.16816.F32.BF16 R48, R24.reuse, R78, R48 ;  /* 0x0000004e1830723c */ /* 0x040fe20000041830 */
[----:B------:R-:W-:Y:S07]  /*a3d0*/  LDSM.16.M88.4 R76, [R206+0xd080] ;  /* 0x00d08000ce4c783b */ /* 0x000fee0000000200 */
[C---:B---3--:R-:W-:Y:S08]  /*a3e0*/  HMMA.16816.F32.BF16 R44, R24.reuse, R56, R40 ;  /* 0x00000038182c723c */ /* 0x048ff00000041828 */
[C---:B------:R-:W-:Y:S01]  /*a3f0*/  HMMA.16816.F32.BF16 R40, R24.reuse, R58, R36 ;  /* 0x0000003a1828723c */ /* 0x040fe20000041824 */
[----:B------:R-:W3:Y:S07]  /*a400*/  LDSM.16.M88.4 R56, [R207+0x3800] ;  /* 0x00380000cf38783b */ /* 0x000eee0000000200 */
[C---:B----4-:R-:W-:Y:S08]  /*a410*/  HMMA.16816.F32.BF16 R32, R24.reuse, R64, R32 ;  /* 0x000000401820723c */ /* 0x050ff00000041820 */
[----:B------:R-:W-:Y:S01]  /*a420*/  HMMA.16816.F32.BF16 R28, R24, R66, R28 ;  /* 0x00000042181c723c */ /* 0x000fe2000004181c */
[----:B------:R-:W-:Y:S07]  /*a430*/  LDSM.16.M88.4 R64, [R206+0xe080] ;  /* 0x00e08000ce40783b */ /* 0x000fee0000000200 */
[C---:B------:R-:W-:Y:S01]  /*a440*/  HMMA.16816.F32.BF16 R24, R20.reuse, R80, R12 ;  /* 0x000000501418723c */ /* 0x040fe2000004180c */
[----:B------:R-:W4:Y:S07]  /*a450*/  LDSM.16.M88.4 R12, [R211+0x8000] ;  /* 0x00800000d30c783b */ /* 0x000f2e0000000200 */
[C---:B------:R-:W-:Y:S01]  /*a460*/  HMMA.16816.F32.BF16 R36, R20.reuse, R82, R48 ;  /* 0x000000521424723c */ /* 0x040fe20000041830 */
[----:B------:R-:W3:Y:S04]  /*a470*/  LDSM.16.M88.4 R48, [R206+0xd880] ;  /* 0x00d88000ce30783b */ /* 0x000ee80000000200 */
[----:B------:R-:W-:Y:S03]  /*a480*/  LDSM.16.M88.4 R80, [R207+0x4800] ;  /* 0x00480000cf50783b */ /* 0x000fe60000000200 */
[C---:B-1----:R-:W-:Y:S08]  /*a490*/  HMMA.16816.F32.BF16 R44, R20.reuse, R52, R44 ;  /* 0x00000034142c723c */ /* 0x042ff0000004182c */
[C---:B------:R-:W-:Y:S08]  /*a4a0*/  HMMA.16816.F32.BF16 R40, R20.reuse, R54, R40 ;  /* 0x000000361428723c */ /* 0x040ff00000041828 */
[C---:B------:R-:W-:Y:S08]  /*a4b0*/  HMMA.16816.F32.BF16 R32, R20.reuse, R60, R32 ;  /* 0x0000003c1420723c */ /* 0x040ff00000041820 */
[----:B------:R-:W-:Y:S01]  /*a4c0*/  HMMA.16816.F32.BF16 R28, R20, R62, R28 ;  /* 0x0000003e141c723c */ /* 0x000fe2000004181c */
[----:B------:R-:W-:Y:S07]  /*a4d0*/  LDSM.16.M88.4 R60, [R205+0x3800] ;  /* 0x00380000cd3c783b */ /* 0x000fee0000000200 */
[C---:B--2---:R-:W-:Y:S01]  /*a4e0*/  HMMA.16816.F32.BF16 R20, R16.reuse, R72, R24 ;  /* 0x000000481014723c */ /* 0x044fe20000041818 */
[----:B------:R-:W-:Y:S07]  /*a4f0*/  LDSM.16.M88.4 R24, [R210+0x8000] ;  /* 0x00800000d218783b */ /* 0x000fee0000000200 */
[C---:B------:R-:W-:Y:S01]  /*a500*/  HMMA.16816.F32.BF16 R36, R16.reuse, R74, R36 ;  /* 0x0000004a1024723c */ /* 0x040fe20000041824 */
[----:B------:R-:W1:Y:S07]  /*a510*/  LDSM.16.M88.4 R72, [R205+0x3000] ;  /* 0x00300000cd48783b */ /* 0x000e6e0000000200 */
[C---:B---3--:R-:W-:Y:S08]  /*a520*/  HMMA.16816.F32.BF16 R52, R16.reuse, R56, R44 ;  /* 0x000000381034723c */ /* 0x048ff0000004182c */
[C---:B------:R-:W-:Y:S01]  /*a530*/  HMMA.16816.F32.BF16 R44, R16.reuse, R58, R40 ;  /* 0x0000003a102c723c */ /* 0x040fe20000041828 */
[----:B------:R-:W-:Y:S07]  /*a540*/  LDSM.16.M88.4 R56, [R200+0xf080] ;  /* 0x00f08000c838783b */ /* 0x000fee0000000200 */
[C---:B------:R-:W-:Y:S08]  /*a550*/  HMMA.16816.F32.BF16 R40, R16.reuse, R68, R32 ;  /* 0x000000441028723c */ /* 0x040ff00000041820 */
[----:B------:R-:W-:Y:S01]  /*a560*/  HMMA.16816.F32.BF16 R32, R16, R70, R28 ;  /* 0x000000461020723c */ /* 0x000fe2000004181c */
[----:B------:R-:W2:Y:S04]  /*a570*/  LDSM.16.M88.4 R28, [R209+0xc000] ;  /* 0x00c00000d11c783b */ /* 0x000ea80000000200 */
[----:B------:R-:W3:Y:S03]  /*a580*/  LDSM.16.M88.4 R68, [R205+0x4000] ;  /* 0x00400000cd44783b */ /* 0x000ee60000000200 */
[C---:B----4-:R-:W-:Y:S08]  /*a590*/  HMMA.16816.F32.BF16 R16, R12.reuse, R76, R20 ;  /* 0x0000004c0c10723c */ /* 0x050ff00000041814 */
[C---:B------:R-:W-:Y:S01]  /*a5a0*/  HMMA.16816.F32.BF16 R20, R12.reuse, R78, R36 ;  /* 0x0000004e0c14723c */ /* 0x040fe20000041824 */
[----:B------:R-:W-:Y:S07]  /*a5b0*/  LDSM.16.M88.4 R76, [R206+0xe880] ;  /* 0x00e88000ce4c783b */ /* 0x000fee0000000200 */
[C---:B------:R-:W-:Y:S08]  /*a5c0*/  HMMA.16816.F32.BF16 R52, R12.reuse, R48, R52 ;  /* 0x000000300c34723c */ /* 0x040ff00000041834 */
[C---:B------:R-:W-:Y:S08]  /*a5d0*/  HMMA.16816.F32.BF16 R48, R12.reuse, R50, R44 ;  /* 0x000000320c30723c */ /* 0x040ff0000004182c */
[C---:B------:R-:W-:Y:S08]  /*a5e0*/  HMMA.16816.F32.BF16 R44, R12.reuse, R64, R40 ;  /* 0x000000400c2c723c */ /* 0x040ff00000041828 */
[----:B------:R-:W-:Y:S01]  /*a5f0*/  HMMA.16816.F32.BF16 R32, R12, R66, R32 ;  /* 0x000000420c20723c */ /* 0x000fe20000041820 */
[----:B------:R-:W-:Y:S07]  /*a600*/  LDSM.16.M88.4 R64, [R207+0x5000] ;  /* 0x00500000cf40783b */ /* 0x000fee0000000200 */
[C---:B-1----:R-:W-:Y:S01]  /*a610*/  HMMA.16816.F32.BF16 R12, R24.reuse, R72, R16 ;  /* 0x00000048180c723c */ /* 0x042fe20000041810 */
[----:B------:R-:W-:Y:S07]  /*a620*/  LDSM.16.M88.4 R16, [R211+0xc000] ;  /* 0x00c00000d310783b */ /* 0x000fee0000000200 */
[C---:B------:R-:W-:Y:S01]  /*a630*/  HMMA.16816.F32.BF16 R36, R24.reuse, R74, R20 ;  /* 0x0000004a1824723c */ /* 0x040fe20000041814 */
[----:B------:R-:W1:Y:S04]  /*a640*/  LDSM.16.M88.4 R20, [R208+0xc000] ;  /* 0x00c00000d014783b */ /* 0x000e680000000200 */
[----:B------:R-:W-:Y:S03]  /*a650*/  LDSM.16.M88.4 R72, [R206+0xf080] ;  /* 0x00f08000ce48783b */ /* 0x000fe60000000200 */
[----:B------:R-:W-:Y:S01]  /*a660*/  HMMA.16816.F32.BF16 R40, R24, R60, R52 ;  /* 0x0000003c1828723c */ /* 0x000fe20000041834 */
[----:B------:R-:W4:Y:S07]  /*a670*/  LDSM.16.M88.4 R52, [R200+0xf880] ;  /* 0x00f88000c834783b */ /* 0x000f2e0000000200 */
[----:B--2---:R-:W-:Y:S08]  /*a680*/  HMMA.16816.F32.BF16 R12, R28, R84, R12 ;  /* 0x000000541c0c723c */ /* 0x004ff0000004180c */
[C---:B------:R-:W-:Y:S01]  /*a690*/  HMMA.16816.F32.BF16 R48, R24.reuse, R62, R48 ;  /* 0x0000003e1830723c */ /* 0x040fe20000041830 */
[----:B------:R-:W2:Y:S07]  /*a6a0*/  LDSM.16.M88.4 R60, [R207+0x5800] ;  /* 0x00580000cf3c783b */ /* 0x000eae0000000200 */
[C---:B---3--:R-:W-:Y:S08]  /*a6b0*/  HMMA.16816.F32.BF16 R44, R24.reuse, R68, R44 ;  /* 0x00000044182c723c */ /* 0x048ff0000004182c */
[----:B------:R-:W-:Y:S01]  /*a6c0*/  HMMA.16816.F32.BF16 R32, R24, R70, R32 ;  /* 0x000000461820723c */ /* 0x000fe20000041820 */
[----:B------:R-:W-:Y:S07]  /*a6d0*/  LDSM.16.M88.4 R68, [R206+0xf880] ;  /* 0x00f88000ce44783b */ /* 0x000fee0000000200 */
[----:B------:R-:W-:Y:S01]  /*a6e0*/  HMMA.16816.F32.BF16 R24, R28, R86, R36 ;  /* 0x000000561c18723c */ /* 0x000fe20000041824 */
[----:B------:R-:W-:Y:S07]  /*a6f0*/  LDSM.16.M88.4 R84, [R205+0x4800] ;  /* 0x00480000cd54783b */ /* 0x000fee0000000200 */
[----:B-1----:R-:W-:Y:S01]  /*a700*/  HMMA.16816.F32.BF16 R36, R20, R80, R12 ;  /* 0x000000501424723c */ /* 0x002fe2000004180c */
[----:B------:R-:W1:Y:S07]  /*a710*/  LDSM.16.M88.4 R12, [R210+0xc000] ;  /* 0x00c00000d20c783b */ /* 0x000e6e0000000200 */
[C---:B------:R-:W-:Y:S08]  /*a720*/  HMMA.16816.F32.BF16 R40, R28.reuse, R56, R40 ;  /* 0x000000381c28723c */ /* 0x040ff00000041828 */
[C---:B------:R-:W-:Y:S08]  /*a730*/  HMMA.16816.F32.BF16 R48, R28.reuse, R58, R48 ;  /* 0x0000003a1c30723c */ /* 0x040ff00000041830 */
[C---:B----4-:R-:W-:Y:S08]  /*a740*/  HMMA.16816.F32.BF16 R44, R28.reuse, R52, R44 ;  /* 0x000000341c2c723c */ /* 0x050ff0000004182c */
[----:B------:R-:W-:Y:S08]  /*a750*/  HMMA.16816.F32.BF16 R32, R28, R54, R32 ;  /* 0x000000361c20723c */ /* 0x000ff00000041820 */
[----:B------:R-:W-:Y:S08]  /*a760*/  HMMA.16816.F32.BF16 R28, R20, R82, R24 ;  /* 0x00000052141c723c */ /* 0x000ff00000041818 */
[----:B------:R-:W-:Y:S08]  /*a770*/  HMMA.16816.F32.BF16 R36, R16, R76, R36 ;  /* 0x0000004c1024723c */ /* 0x000ff00000041824 */
[C---:B------:R-:W-:Y:S01]  /*a780*/  HMMA.16816.F32.BF16 R24, R20.reuse, R64, R40 ;  /* 0x000000401418723c */ /* 0x040fe20000041828 */
[----:B------:R-:W-:Y:S07]  /*a790*/  LDSM.16.M88.4 R40, [R205+0x5800] ;  /* 0x00580000cd28783b */ /* 0x000fee0000000200 */
[----:B------:R-:W-:Y:S01]  /*a7a0*/  HMMA.16816.F32.BF16 R56, R20, R66, R48 ;  /* 0x000000421438723c */ /* 0x000fe20000041830 */
[----:B------:R-:W3:Y:S01]  /*a7b0*/  LDSM.16.M88.4 R64, [R205+0x5000] ;  /* 0x00500000cd40783b */ /* 0x000ee20000000200 */
[----:B------:R-:W-:-:S06]  /*a7c0*/  DEPBAR.LE SB0, 0x0 ;  /* 0x000080000000791a */ /* 0x000fcc0000000000 */
[----:B--2---:R-:W-:Y:S08]  /*a7d0*/  HMMA.16816.F32.BF16 R52, R20, R60, R44 ;  /* 0x0000003c1434723c */ /* 0x004ff0000004182c */
[----:B------:R-:W-:Y:S08]  /*a7e0*/  HMMA.16816.F32.BF16 R44, R16, R78, R28 ;  /* 0x0000004e102c723c */ /* 0x000ff0000004181c */
[----:B------:R-:W-:Y:S08]  /*a7f0*/  HMMA.16816.F32.BF16 R48, R20, R62, R32 ;  /* 0x0000003e1430723c */ /* 0x000ff00000041820 */
[----:B-1----:R-:W-:Y:S08]  /*a800*/  HMMA.16816.F32.BF16 R20, R12, R84, R36 ;  /* 0x000000540c14723c */ /* 0x002ff00000041824 */
[C---:B------:R-:W-:Y:S08]  /*a810*/  HMMA.16816.F32.BF16 R32, R16.reuse, R72, R24 ;  /* 0x000000481020723c */ /* 0x040ff00000041818 */
[----:B------:R-:W-:Y:S08]  /*a820*/  HMMA.16816.F32.BF16 R28, R16, R74, R56 ;  /* 0x0000004a101c723c */ /* 0x000ff00000041838 */
[----:B------:R-:W-:Y:S01]  /*a830*/  HMMA.16816.F32.BF16 R44, R12, R86, R44 ;  /* 0x000000560c2c723c */ /* 0x000fe2000004182c */
[----:B------:R-:W-:-:S07]  /*a840*/  FMUL.FTZ R0, R20, c[0x0][0x320] ;  /* 0x0000c80014007a20 */ /* 0x000fce0000410000 */
[C---:B------:R-:W-:Y:S08]  /*a850*/  HMMA.16816.F32.BF16 R24, R16.reuse, R68, R52 ;  /* 0x000000441018723c */ /* 0x040ff00000041834 */
[----:B------:R-:W-:Y:S08]  /*a860*/  HMMA.16816.F32.BF16 R16, R16, R70, R48 ;  /* 0x000000461010723c */ /* 0x000ff00000041830 */
[C---:B---3--:R-:W-:Y:S01]  /*a870*/  HMMA.16816.F32.BF16 R48, R12.reuse, R64, R32 ;  /* 0x000000400c30723c */ /* 0x048fe20000041820 */
[----:B------:R1:W2:Y:S07]  /*a880*/  MUFU.TANH R35, R0 ;  /* 0x0000000000237308 */ /* 0x0002ae0000002400 */
[C---:B------:R-:W-:Y:S08]  /*a890*/  HMMA.16816.F32.BF16 R64, R12.reuse, R66, R28 ;  /* 0x000000420c40723c */ /* 0x040ff0000004181c */
[----:B------:R-:W-:Y:S01]  /*a8a0*/  HMMA.16816.F32.BF16 R36, R12, R40, R24 ;  /* 0x000000280c24723c */ /* 0x000fe20000041818 */
[----:B-1----:R-:W-:-:S04]  /*a8b0*/  FMUL.FTZ R0, R21, c[0x0][0x320] ;  /* 0x0000c80015007a20 */ /* 0x002fc80000410000 */
[----:B------:R1:W3:Y:S03]  /*a8c0*/  MUFU.TANH R28, R0 ;  /* 0x00000000001c7308 */ /* 0x0002e60000002400 */
[----:B------:R-:W-:Y:S01]  /*a8d0*/  HMMA.16816.F32.BF16 R40, R12, R42, R16 ;  /* 0x0000002a0c28723c */ /* 0x000fe20000041810 */
[----:B-1----:R-:W-:-:S04]  /*a8e0*/  FMUL.FTZ R0, R22, c[0x0][0x320] ;  /* 0x0000c80016007a20 */ /* 0x002fc80000410000 */
[----:B------:R1:W4:Y:S02]  /*a8f0*/  MUFU.TANH R53, R0 ;  /* 0x0000000000357308 */ /* 0x0003240000002400 */
[----:B-1----:R-:W-:-:S06]  /*a900*/  FMUL.FTZ R0, R23, c[0x0][0x320] ;  /* 0x0000c80017007a20 */ /* 0x002fcc0000410000 */
[----:B------:R1:W1:Y:S02]  /*a910*/  MUFU.TANH R52, R0 ;  /* 0x0000000000347308 */ /* 0x0002640000002400 */
[----:B-1----:R-:W-:-:S06]  /*a920*/  FMUL.FTZ R0, R44, c[0x0][0x320] ;  /* 0x0000c8002c007a20 */ /* 0x002fcc0000410000 */
[----:B------:R1:W1:Y:S02]  /*a930*/  MUFU.TANH R23, R0 ;  /* 0x0000000000177308 */ /* 0x0002640000002400 */
[----:B-1----:R-:W-:-:S06]  /*a940*/  FMUL.FTZ R0, R45, c[0x0][0x320] ;  /* 0x0000c8002d007a20 */ /* 0x002fcc0000410000 */
[----:B------:R1:W1:Y:S01]  /*a950*/  MUFU.TANH R22, R0 ;  /* 0x0000000000167308 */ /* 0x0002620000002400 */
[----:B------:R-:W-:Y:S06]  /*a960*/  BAR.SYNC.DEFER_BLOCKING 0x0 ;  /* 0x0000000000007b1d */ /* 0x000fec0000010000 */
[----:B------:R-:W-:Y:S05]  /*a970*/  @!P0 BRA `(.L_x_1201) ;  /* 0x000005b000008947 */ /* 0x000fea0003800000 */
[----:B-1234-:R-:W-:Y:S01]  /*a980*/  IMAD.MOV.U32 R0, RZ, RZ, 0x1 ;  /* 0x00000001ff007424 */ /* 0x01efe200078e00ff */
[C---:B------:R-:W-:Y:S01]  /*a990*/  IADD3 R2, R235.reuse, R141, R241 ;  /* 0x0000008deb027210 */ /* 0x040fe20007ffe0f1 */
[----:B------:R-:W-:Y:S01]  /*a9a0*/  IMAD.MOV.U32 R224, RZ, RZ, RZ ;  /* 0x000000ffffe07224 */ /* 0x000fe200078e00ff */
[----:B------:R-:W-:-:S02]  /*a9b0*/  ISETP.GT.AND P1, PT, R235, 0x2f, PT ;  /* 0x0000002feb00780c */ /* 0x000fc40003f24270 */
[----:B------:R-:W-:Y:S02]  /*a9c0*/  ISETP.NE.AND P0, PT, R0, c[0x0][0x2b8], PT ;  /* 0x0000ae0000007a0c */ /* 0x000fe40003f05270 */
[----:B------:R-:W-:-:S05]  /*a9d0*/  IADD3 R2, R2, -0x30, RZ ;  /* 0xffffffd002027810 */ /* 0x000fca0007ffe0ff */
[----:B------:R-:W-:-:S06]  /*a9e0*/  IMAD.MOV.U32 R0, RZ, RZ, R2 ;  /* 0x000000ffff007224 */ /* 0x000fcc00078e0002 */
        /* <DEDUP_REMOVED lines=8> */
[----:B------:R-:W-:Y:S02]  /*aa70*/  IADD3 R11, -R237, 0x30, RZ ;  /* 0x00000030ed0b7810 */ /* 0x000fe40007ffe1ff */
[----:B------:R-:W1:Y:S01]  /*aa80*/  S2R R8, SR_CTAID.Y ;  /* 0x0000000000087919 */ /* 0x000e620000002600 */
[----:B------:R-:W-:-:S04]  /*aa90*/  IMAD R225, R0, c[0x0][0x2b8], R2 ;  /* 0x0000ae0000e17a24 */ /* 0x000fc800078e0202 */
[----:B------:R-:W-:Y:S01]  /*aaa0*/  IMAD.WIDE.U32 R2, R225, c[0x0][0x1e0], RZ ;  /* 0x00007800e1027a25 */ /* 0x000fe200078e00ff */
[----:B------:R-:W-:-:S05]  /*aab0*/  SHF.R.S32.HI R0, RZ, 0x1f, R225 ;  /* 0x0000001fff007819 */ /* 0x000fca00000114e1 */
[----:B------:R-:W-:-:S04]  /*aac0*/  IMAD R0, R0, c[0x0][0x1e0], RZ ;  /* 0x0000780000007a24 */ /* 0x000fc800078e02ff */
[----:B------:R-:W-:-:S04]  /*aad0*/  IMAD R0, R225, c[0x0][0x1e4], R0 ;  /* 0x00007900e1007a24 */ /* 0x000fc800078e0200 */
[----:B------:R-:W-:Y:S02]  /*aae0*/  IMAD.IADD R3, R3, 0x1, R0 ;  /* 0x0000000103037824 */ /* 0x000fe400078e0200 */
[----:B-1----:R-:W-:Y:S01]  /*aaf0*/  IMAD.WIDE.U32 R90, R8, c[0x0][0x1e8], RZ ;  /* 0x00007a00085a7a25 */ /* 0x002fe200078e00ff */
[----:B--2---:R-:W-:-:S03]  /*ab00*/  SHF.R.S32.HI R0, RZ, 0x1f, R224 ;  /* 0x0000001fff007819 */ /* 0x004fc600000114e0 */
[----:B------:R-:W-:-:S04]  /*ab10*/  IMAD.WIDE.U32 R2, R224, c[0x0][0x1f0], R2 ;  /* 0x00007c00e0027a25 */ /* 0x000fc800078e0002 */
[----:B------:R-:W-:-:S04]  /*ab20*/  IMAD R0, R0, c[0x0][0x1f0], RZ ;  /* 0x00007c0000007a24 */ /* 0x000fc800078e02ff */
[----:B------:R-:W-:Y:S01]  /*ab30*/  IMAD R4, R224, c[0x0][0x1f4], R0 ;  /* 0x00007d00e0047a24 */ /* 0x000fe200078e0200 */
[----:B------:R-:W-:-:S04]  /*ab40*/  IADD3 R0, P0, R90, R2, RZ ;  /* 0x000000025a007210 */ /* 0x000fc80007f1e0ff */
[----:B------:R-:W-:Y:S02]  /*ab50*/  IADD3.X R2, R245, R3, R4, P0, !PT ;  /* 0x00000003f5027210 */ /* 0x000fe400007fe404 */
[----:B------:R-:W-:-:S04]  /*ab60*/  LEA R8, P0, R0, c[0x0][0x1c8], 0x1 ;  /* 0x0000720000087a11 */ /* 0x000fc800078008ff */
[----:B------:R-:W-:Y:S02]  /*ab70*/  LEA.HI.X R7, R0, c[0x0][0x1cc], R2, 0x1, P0 ;  /* 0x0000730000077a11 */ /* 0x000fe400000f0c02 */
[----:B------:R-:W-:Y:S01]  /*ab80*/  ISETP.GE.AND P0, PT, R11, 0x1, PT ;  /* 0x000000010b00780c */ /* 0x000fe20003f06270 */
[----:B------:R-:W-:Y:S10]  /*ab90*/  BRA.DIV ~URZ, `(.L_x_1202) ;  /* 0x00010db27f007947 */ /* 0x000ff4000b800000 */
[----:B------:R1:W2:Y:S02]  /*aba0*/  SHFL.IDX PT, R4, R7, RZ, 0x181f ;  /* 0x00181fff07047589 */ /* 0x0002a400000e0000 */
.L_x_1321:
[----:B------:R-:W-:Y:S05]  /*abb0*/  BRA.DIV ~URZ, `(.L_x_1203) ;  /* 0x00010e127f007947 */ /* 0x000fea000b800000 */
[----:B------:R3:W4:Y:S02]  /*abc0*/  SHFL.IDX PT, R0, R8, RZ, 0x181f ;  /* 0x00181fff08007589 */ /* 0x00072400000e0000 */
.L_x_1322:
[----:B------:R-:W-:Y:S01]  /*abd0*/  BSSY B0, `(.L_x_1204) ;  /* 0x0000019000007945 */ /* 0x000fe20003800000 */
[----:B------:R-:W-:Y:S05]  /*abe0*/  @!P0 BRA `(.L_x_1205) ;  /* 0x0000017000008947 */ /* 0x000fea0003800000 */
[----:B------:R-:W-:Y:S02]  /*abf0*/  SHF.R.S32.HI R2, RZ, 0x1f, R223 ;  /* 0x0000001fff027819 */ /* 0x000fe400000114df */
[C---:B----4-:R-:W-:Y:S02]  /*ac00*/  LEA R16, P0, R223.reuse, R0, 0x1 ;  /* 0x00000000df107211 */ /* 0x050fe400078008ff */
[C---:B------:R-:W-:Y:S02]  /*ac10*/  IADD3 R20, R223.reuse, 0x40, RZ ;  /* 0x00000040df147810 */ /* 0x040fe40007ffe0ff */
[----:B--2---:R-:W-:-:S02]  /*ac20*/  LEA.HI.X R17, R223, R4, R2, 0x1, P0 ;  /* 0x00000004df117211 */ /* 0x004fc400000f0c02 */
[----:B------:R-:W-:Y:S02]  /*ac30*/  LEA R14, P0, R249, R0, 0x1 ;  /* 0x00000000f90e7211 */ /* 0x000fe400078008ff */
[C---:B------:R-:W-:Y:S02]  /*ac40*/  IADD3 R19, R223.reuse, 0x80, RZ ;  /* 0x00000080df137810 */ /* 0x040fe40007ffe0ff */
[C---:B------:R-:W-:Y:S02]  /*ac50*/  IADD3 R18, R223.reuse, 0xc0, RZ ;  /* 0x000000c0df127810 */ /* 0x040fe40007ffe0ff */
[----:B------:R-:W-:Y:S02]  /*ac60*/  ISETP.GE.AND P4, PT, R223, c[0x0][0x1d4], PT ;  /* 0x00007500df007a0c */ /* 0x000fe40003f86270 */
[----:B------:R-:W-:Y:S02]  /*ac70*/  LEA.HI.X R15, R249, R4, R252, 0x1, P0 ;  /* 0x00000004f90f7211 */ /* 0x000fe400000f0cfc */
[----:B------:R-:W-:-:S02]  /*ac80*/  ISETP.GE.AND P3, PT, R20, c[0x0][0x1d4], PT ;  /* 0x0000750014007a0c */ /* 0x000fc40003f66270 */
[----:B------:R-:W-:Y:S02]  /*ac90*/  LEA R12, P0, R248, R0, 0x1 ;  /* 0x00000000f80c7211 */ /* 0x000fe400078008ff */
[----:B------:R-:W-:Y:S02]  /*aca0*/  ISETP.GE.AND P2, PT, R19, c[0x0][0x1d4], PT ;  /* 0x0000750013007a0c */ /* 0x000fe40003f46270 */
[----:B------:R-:W-:Y:S02]  /*acb0*/  ISETP.GE.AND P1, PT, R18, c[0x0][0x1d4], PT ;  /* 0x0000750012007a0c */ /* 0x000fe40003f26270 */
[----:B------:R-:W-:Y:S01]  /*acc0*/  LEA.HI.X R13, R248, R4, R251, 0x1, P0 ;  /* 0x00000004f80d7211 */ /* 0x000fe200000f0cfb */
[----:B------:R-:W-:Y:S01]  /*acd0*/  @!PT LDS RZ, [RZ] ;  /* 0x00000000fffff984 */ /* 0x000fe20000000800 */
[----:B------:R-:W-:Y:S01]  /*ace0*/  @!PT LDS RZ, [RZ] ;  /* 0x00000000fffff984 */ /* 0x000fe20000000800 */
[----:B------:R-:W-:Y:S01]  /*acf0*/  @!PT LDS RZ, [RZ] ;  /* 0x00000000fffff984 */ /* 0x000fe20000000800 */
[----:B------:R2:W-:Y:S01]  /*ad00*/  LDGSTS.E.BYPASS.LTC128B.128 [R213+0xa080], [R16.64], !P4 ;  /* 0x0a08000010d57fae */ /* 0x0005e2000e101d4e */
[----:B------:R-:W-:-:S03]  /*ad10*/  LEA R2, P0, R247, R0, 0x1 ;  /* 0x00000000f7027211 */ /* 0x000fc600078008ff */
[----:B------:R2:W-:Y:S01]  /*ad20*/  LDGSTS.E.BYPASS.LTC128B.128 [R213+0xb880], [R14.64], !P3 ;  /* 0x0b8800000ed57fae */ /* 0x0005e2000d901d4e */
[----:B------:R-:W-:-:S03]  /*ad30*/  LEA.HI.X R3, R247, R4, R250, 0x1, P0 ;  /* 0x00000004f7037211 */ /* 0x000fc600000f0cfa */
[----:B------:R2:W-:Y:S04]  /*ad40*/  LDGSTS.E.BYPASS.LTC128B.128 [R213+0xd080], [R12.64], !P2 ;  /* 0x0d0800000cd57fae */ /* 0x0005e8000d101d4e */
[----:B------:R2:W-:Y:S02]  /*ad50*/  LDGSTS.E.BYPASS.LTC128B.128 [R213+0xe880], [R2.64], !P1 ;  /* 0x0e88000002d57fae */ /* 0x0005e4000c901d4e */
.L_x_1205:
[----:B------:R-:W-:Y:S05]  /*ad60*/  BSYNC B0 ;  /* 0x0000000000007941 */ /* 0x000fea0003800000 */
.L_x_1204:
[----:B------:R-:W-:Y:S05]  /*ad70*/  BRA.DIV ~URZ, `(.L_x_1206) ;  /* 0x00010cd27f007947 */ /* 0x000fea000b800000 */
[----:B--2---:R2:W1:Y:S04]  /*ad80*/  SHFL.IDX PT, R4, R7, 0x1, 0x181f ;  /* 0x00381f0007047f89 */ /* 0x00446800000e0000 */
[----:B----4-:R2:W4:Y:S02]  /*ad90*/  SHFL.IDX PT, R0, R8, 0x1, 0x181f ;  /* 0x00381f0008007f89 */ /* 0x01052400000e0000 */
.L_x_1323:
[----:B------:R-:W-:-:S13]  /*ada0*/  ISETP.GE.AND P0, PT, R11, 0x21, PT ;  /* 0x000000210b00780c */ /* 0x000fda0003f06270 */
[----:B------:R-:W-:Y:S05]  /*adb0*/  @!P0 BRA `(.L_x_1201) ;  /* 0x0000017000008947 */ /* 0x000fea0003800000 */
[----:B------:R-:W-:Y:S02]  /*adc0*/  SHF.R.S32.HI R2, RZ, 0x1f, R223 ;  /* 0x0000001fff027819 */ /* 0x000fe400000114df */
[C---:B----4-:R-:W-:Y:S02]  /*add0*/  LEA R16, P0, R223.reuse, R0, 0x1 ;  /* 0x00000000df107211 */ /* 0x050fe400078008ff */
[C---:B------:R-:W-:Y:S02]  /*ade0*/  IADD3 R18, R223.reuse, 0x40, RZ ;  /* 0x00000040df127810 */ /* 0x040fe40007ffe0ff */
[----:B-1----:R-:W-:Y:S02]  /*adf0*/  LEA.HI.X R17, R223, R4, R2, 0x1, P0 ;  /* 0x00000004df117211 */ /* 0x002fe400000f0c02 */
[----:B------:R-:W-:Y:S02]  /*ae00*/  LEA R14, P0, R249, R0, 0x1 ;  /* 0x00000000f90e7211 */ /* 0x000fe400078008ff */
[----:B--23--:R-:W-:-:S02]  /*ae10*/  IADD3 R8, R223, 0x80, RZ ;  /* 0x00000080df087810 */ /* 0x00cfc40007ffe0ff */
[C---:B------:R-:W-:Y:S02]  /*ae20*/  IADD3 R7, R223.reuse, 0xc0, RZ ;  /* 0x000000c0df077810 */ /* 0x040fe40007ffe0ff */
[----:B------:R-:W-:Y:S02]  /*ae30*/  ISETP.GE.AND P4, PT, R223, c[0x0][0x1d4], PT ;  /* 0x00007500df007a0c */ /* 0x000fe40003f86270 */
[----:B------:R-:W-:Y:S02]  /*ae40*/  LEA.HI.X R15, R249, R4, R252, 0x1, P0 ;  /* 0x00000004f90f7211 */ /* 0x000fe400000f0cfc */
[----:B------:R-:W-:Y:S02]  /*ae50*/  ISETP.GE.AND P3, PT, R18, c[0x0][0x1d4], PT ;  /* 0x0000750012007a0c */ /* 0x000fe40003f66270 */
[----:B------:R-:W-:Y:S02]  /*ae60*/  LEA R12, P0, R248, R0, 0x1 ;  /* 0x00000000f80c7211 */ /* 0x000fe400078008ff */
[----:B------:R-:W-:-:S02]  /*ae70*/  ISETP.GE.AND P2, PT, R8, c[0x0][0x1d4], PT ;  /* 0x0000750008007a0c */ /* 0x000fc40003f46270 */
        /* <DEDUP_REMOVED lines=11> */
.L_x_1201:
[----:B--234-:R-:W-:Y:S05]  /*af30*/  BSYNC B1 ;  /* 0x0000000000017941 */ /* 0x01cfea0003800000 */
.L_x_1200:
[----:B------:R-:W2:Y:S01]  /*af40*/  LDL R11, [R1+0x4] ;  /* 0x00000400010b7983 */ /* 0x000ea20000100800 */
[----:B-1----:R-:W-:Y:S01]  /*af50*/  SHF.R.S32.HI R0, RZ, 0x1f, R88 ;  /* 0x0000001fff007819 */ /* 0x002fe20000011458 */
[----:B------:R-:W-:Y:S01]  /*af60*/  IMAD.MOV.U32 R13, RZ, RZ, 0x1 ;  /* 0x00000001ff0d7424 */ /* 0x000fe200078e00ff */
[----:B------:R-:W-:Y:S01]  /*af70*/  LOP3.LUT R14, RZ, c[0x0][0x324], RZ, 0x33, !PT ;  /* 0x0000c900ff0e7a12 */ /* 0x000fe200078e33ff */
[----:B------:R-:W0:Y:S01]  /*af80*/  LDGDEPBAR ;  /* 0x00000000000079af */ /* 0x000e220000000000 */
[CC--:B------:R-:W-:Y:S02]  /*af90*/  LEA.HI R2, R0.reuse, R88.reuse, RZ, 0x2 ;  /* 0x0000005800027211 */ /* 0x0c0fe400078f10ff */
[----:B------:R-:W-:-:S02]  /*afa0*/  LEA.HI R0, R0, R88, RZ, 0x5 ;  /* 0x0000005800007211 */ /* 0x000fc400078f28ff */
[----:B------:R-:W-:Y:S02]  /*afb0*/  LOP3.LUT R2, R2, 0xfffffffc, RZ, 0xc0, !PT ;  /* 0xfffffffc02027812 */ /* 0x000fe400078ec0ff */
[----:B------:R-:W-:Y:S02]  /*afc0*/  LOP3.LUT R3, R0, 0xffffffe0, RZ, 0xc0, !PT ;  /* 0xffffffe000037812 */ /* 0x000fe400078ec0ff */
[----:B------:R-:W-:Y:S01]  /*afd0*/  SHF.R.S32.HI R4, RZ, 0x5, R0 ;  /* 0x00000005ff047819 */ /* 0x000fe20000011400 */
[C---:B------:R-:W-:Y:S01]  /*afe0*/  IMAD.IADD R2, R88.reuse, 0x1, -R2 ;  /* 0x0000000158027824 */ /* 0x040fe200078e0a02 */
[----:B------:R-:W-:Y:S01]  /*aff0*/  SHF.R.S32.HI R7, RZ, 0x1f, R0 ;  /* 0x0000001fff077819 */ /* 0x000fe20000011400 */
[----:B------:R-:W-:Y:S01]  /*b000*/  IMAD.IADD R0, R88, 0x1, -R3 ;  /* 0x0000000158007824 */ /* 0x000fe200078e0a03 */
[----:B------:R-:W-:Y:S02]  /*b010*/  ISETP.NE.AND P0, PT, R13, c[0x0][0x2c4], PT ;  /* 0x0000b1000d007a0c */ /* 0x000fe40003f05270 */
[----:B------:R-:W-:-:S02]  /*b020*/  LEA.HI R7, R7, R4, RZ, 0x3 ;  /* 0x0000000407077211 */ /* 0x000fc400078f18ff */
[----:B------:R-:W-:Y:S02]  /*b030*/  LEA.HI R3, R2, R2, RZ, 0x1 ;  /* 0x0000000202037211 */ /* 0x000fe400078f08ff */
[----:B------:R-:W-:Y:S02]  /*b040*/  SHF.R.S32.HI R12, RZ, 0x1f, R0 ;  /* 0x0000001fff0c7819 */ /* 0x000fe40000011400 */
[----:B------:R-:W-:Y:S02]  /*b050*/  LOP3.LUT R8, R7, 0xffffff8, RZ, 0xc0, !PT ;  /* 0x0ffffff807087812 */ /* 0x000fe400078ec0ff */
[----:B------:R-:W-:Y:S02]  /*b060*/  LOP3.LUT R7, R3, 0x1ffffffe, RZ, 0xc0, !PT ;  /* 0x1ffffffe03077812 */ /* 0x000fe400078ec0ff */
[----:B------:R-:W-:Y:S01]  /*b070*/  LEA.HI R3, R12, R0, RZ, 0x2 ;  /* 0x000000000c037211 */ /* 0x000fe200078f10ff */
[----:B------:R-:W-:Y:S02]  /*b080*/  IMAD.IADD R4, R4, 0x1, -R8 ;  /* 0x0000000104047824 */ /* 0x000fe400078e0a08 */
[----:B------:R-:W-:Y:S01]  /*b090*/  IMAD.IADD R2, R2, 0x1, -R7 ;  /* 0x0000000102027824 */ /* 0x000fe200078e0a07 */
[----:B------:R-:W-:Y:S01]  /*b0a0*/  SHF.R.S32.HI R240, RZ, 0x2, R3 ;  /* 0x00000002fff07819 */ /* 0x000fe20000011403 */
[----:B------:R-:W-:Y:S01]  /*b0b0*/  IMAD.SHL.U32 R239, R4, 0x10, RZ ;  /* 0x0000001004ef7824 */ /* 0x000fe200078e00ff */
[----:B------:R-:W-:Y:S01]  /*b0c0*/  LOP3.LUT R3, R3, 0x7ffffffc, RZ, 0xc0, !PT ;  /* 0x7ffffffc03037812 */ /* 0x000fe200078ec0ff */
[----:B------:R-:W-:-:S04]  /*b0d0*/  IMAD.SHL.U32 R238, R2, 0x8, RZ ;  /* 0x0000000802ee7824 */ /* 0x000fc800078e00ff */
[----:B------:R-:W-:Y:S02]  /*b0e0*/  IMAD.IADD R3, R0, 0x1, -R3 ;  /* 0x0000000100037824 */ /* 0x000fe400078e0a03 */
[----:B------:R-:W-:Y:S02]  /*b0f0*/  IMAD.IADD R0, R99, 0x1, R5 ;  /* 0x0000000163007824 */ /* 0x000fe400078e0205 */
[----:B------:R-:W-:-:S04]  /*b100*/  IMAD.SHL.U32 R233, R3, 0x2, RZ ;  /* 0x0000000203e97824 */ /* 0x000fc800078e00ff */
[--C-:B------:R-:W-:Y:S02]  /*b110*/  IMAD.IADD R20, R0, 0x1, -R233.reuse ;  /* 0x0000000100147824 */ /* 0x100fe400078e0ae9 */
[----:B------:R-:W-:Y:S02]  /*b120*/  IMAD.IADD R21, R99, 0x1, -R233 ;  /* 0x0000000163157824 */ /* 0x000fe400078e0ae9 */
[----:B--2---:R-:W-:-:S05]  /*b130*/  IMAD R2, R11, 0x80, R240 ;  /* 0x000000800b027824 */ /* 0x004fca00078e02f0 */
[----:B------:R-:W-:Y:S02]  /*b140*/  IADD3 R4, R238, R2, R239 ;  /* 0x00000002ee047210 */ /* 0x000fe40007ffe0ef */
[----:B------:R-:W-:-:S03]  /*b150*/  IADD3 R2, -R233, 0x1, R0 ;  /* 0x00000001e9027810 */ /* 0x000fc60007ffe100 */
[----:B------:R-:W-:-:S04]  /*b160*/  @P0 IMAD.HI.U32 R3, R4, c[0x0][0x2c8], RZ ;  /* 0x0000b20004030a27 */ /* 0x000fc800078e00ff */
[----:B------:R-:W-:Y:S01]  /*b170*/  IMAD.IADD R2, R2, 0x1, -R232 ;  /* 0x0000000102027824 */ /* 0x000fe200078e0ae8 */
[----:B------:R-:W-:-:S03]  /*b180*/  @P0 SHF.R.U32.HI R4, RZ, c[0x0][0x2cc], R3 ;  /* 0x0000b300ff040a19 */ /* 0x000fc60000011603 */
[C---:B------:R-:W-:Y:S01]  /*b190*/  IMAD.IADD R19, R2.reuse, 0x1, R14 ;  /* 0x0000000102137824 */ /* 0x040fe200078e020e */
[----:B------:R-:W-:Y:S01]  /*b1a0*/  IADD3 R18, R2, c[0x0][0x328], RZ ;  /* 0x0000ca0002127a10 */ /* 0x000fe20007ffe0ff */
[----:B------:R-:W-:Y:S05]  /*b1b0*/  BRA.DIV ~URZ, `(.L_x_1207) ;  /* 0x000109827f007947 */ /* 0x000fea000b800000 */
[----:B------:R1:W2:Y:S02]  /*b1c0*/  SHFL.IDX PT, R3, R4, RZ, 0x1c1f ;  /* 0x001c1fff04037589 */ /* 0x0002a400000e0000 */
.L_x_1324:
[----:B------:R-:W-:Y:S01]  /*b1d0*/  FMUL.FTZ R0, R48, c[0x0][0x320] ;  /* 0x0000c80030007a20 */ /* 0x000fe20000410000 */
[----:B--2---:R-:W-:Y:S02]  /*b1e0*/  IADD3 R2, R18, R3, RZ ;  /* 0x0000000312027210 */ /* 0x004fe40007ffe0ff */
[----:B------:R-:W-:Y:S01]  /*b1f0*/  LOP3.LUT R212, R212, 0xffffefff, RZ, 0xc0, !PT ;  /* 0xffffefffd4d47812 */ /* 0x000fe200078ec0ff */
[----:B------:R2:W3:Y:S01]  /*b200*/  MUFU.TANH R17, R0 ;  /* 0x0000000000117308 */ /* 0x0004e20000002400 */
[----:B------:R-:W-:Y:S01]  /*b210*/  IMNMX R2, R20, R2, PT ;  /* 0x0000000214027217 */ /* 0x000fe20003800200 */
[----:B--2---:R-:W-:-:S06]  /*b220*/  FMUL.FTZ R0, R49, c[0x0][0x320] ;  /* 0x0000c80031007a20 */ /* 0x004fcc0000410000 */
[----:B------:R2:W4:Y:S02]  /*b230*/  MUFU.TANH R16, R0 ;  /* 0x0000000000107308 */ /* 0x0005240000002400 */
[----:B--2---:R-:W-:-:S06]  /*b240*/  FMUL.FTZ R0, R64, c[0x0][0x320] ;  /* 0x0000c80040007a20 */ /* 0x004fcc0000410000 */
[----:B------:R2:W1:Y:S02]  /*b250*/  MUFU.TANH R15, R0 ;  /* 0x00000000000f7308 */ /* 0x0004640000002400 */
[----:B--2---:R-:W-:-:S06]  /*b260*/  FMUL.FTZ R0, R65, c[0x0][0x320] ;  /* 0x0000c80041007a20 */ /* 0x004fcc0000410000 */
[----:B------:R2:W1:Y:S02]  /*b270*/  MUFU.TANH R14, R0 ;  /* 0x00000000000e7308 */ /* 0x0004640000002400 */
[----:B--2---:R-:W-:Y:S01]  /*b280*/  FMUL.FTZ R0, R36, c[0x0][0x320] ;  /* 0x0000c80024007a20 */ /* 0x004fe20000410000 */
[----:B------:R-:W-:-:S05]  /*b290*/  MOV R36, 0x1 ;  /* 0x0000000100247802 */ /* 0x000fca0000000f00 */
[----:B------:R2:W1:Y:S01]  /*b2a0*/  MUFU.TANH R13, R0 ;  /* 0x00000000000d7308 */ /* 0x0004620000002400 */
[----:B------:R-:W-:-:S13]  /*b2b0*/  ISETP.LE.AND P0, PT, R36, c[0x0][0x32c], PT ;  /* 0x0000cb0024007a0c */ /* 0x000fda0003f03270 */
[----:B------:R-:W-:Y:S01]  /*b2c0*/  @P0 LOP3.LUT R212, R212, 0x1000, RZ, 0xfc, !PT ;  /* 0x00001000d4d40812 */ /* 0x000fe200078efcff */
[----:B--2---:R-:W-:-:S04]  /*b2d0*/  FMUL.FTZ R0, R40, c[0x0][0x320] ;  /* 0x0000c80028007a20 */ /* 0x004fc80000410000 */
[----:B------:R2:W1:Y:S02]  /*b2e0*/  MUFU.TANH R12, R0 ;  /* 0x00000000000c7308 */ /* 0x0004640000002400 */
[----:B--2---:R-:W-:-:S06]  /*b2f0*/  FMUL.FTZ R0, R41, c[0x0][0x320] ;  /* 0x0000c80029007a20 */ /* 0x004fcc0000410000 */
[----:B------:R2:W1:Y:S02]  /*b300*/  MUFU.TANH R11, R0 ;  /* 0x00000000000b7308 */ /* 0x0004640000002400 */
[----:B--2---:R-:W-:-:S06]  /*b310*/  FMUL.FTZ R0, R37, c[0x0][0x320] ;  /* 0x0000c80025007a20 */ /* 0x004fcc0000410000 */
[----:B------:R2:W1:Y:S02]  /*b320*/  MUFU.TANH R8, R0 ;  /* 0x0000000000087308 */ /* 0x0004640000002400 */
[----:B--2---:R-:W-:Y:S01]  /*b330*/  IADD3 R0, R19, R3, RZ ;  /* 0x0000000313007210 */ /* 0x004fe20007ffe0ff */
[----:B------:R-:W-:Y:S05]  /*b340*/  @!P0 BRA `(.L_x_1208) ;  /* 0x0000012000008947 */ /* 0x000fea0003800000 */
[----:B-1-34-:R-:W-:Y:S01]  /*b350*/  IADD3 R3, -R232, R5, R3 ;  /* 0x00000005e8037210 */ /* 0x01afe20007ffe103 */
[----:B------:R-:W-:Y:S03]  /*b360*/  BSSY B0, `(.L_x_1209) ;  /* 0x000000c000007945 */ /* 0x000fe60003800000 */
[----:B------:R-:W-:-:S13]  /*b370*/  ISETP.GT.AND P0, PT, R3, -0x1, PT ;  /* 0xffffffff0300780c */ /* 0x000fda0003f04270 */
[----:B------:R-:W-:Y:S05]  /*b380*/  @P0 BRA `(.L_x_1210) ;  /* 0x0000006000000947 */ /* 0x000fea0003800000 */
[----:B------:R-:W-:Y:S02]  /*b390*/  ISETP.NE.AND P0, PT, R36, c[0x0][0x32c], PT ;  /* 0x0000cb0024007a0c */ /* 0x000fe40003f05270 */
[----:B------:R-:W-:-:S11]  /*b3a0*/  LOP3.LUT R3, RZ, R3, RZ, 0x33, !PT ;  /* 0x00000003ff037212 */ /* 0x000fd600078e33ff */
[----:B------:R-:W-:-:S05]  /*b3b0*/  @P0 IMAD.HI.U32 R7, R3, c[0x0][0x330], RZ ;  /* 0x0000cc0003070a27 */ /* 0x000fca00078e00ff */
[----:B------:R-:W-:-:S04]  /*b3c0*/  @P0 SHF.R.U32.HI R3, RZ, c[0x0][0x334], R7 ;  /* 0x0000cd00ff030a19 */ /* 0x000fc80000011607 */
[----:B------:R-:W-:Y:S01]  /*b3d0*/  LOP3.LUT R3, RZ, R3, RZ, 0x33, !PT ;  /* 0x00000003ff037212 */ /* 0x000fe200078e33ff */
[----:B------:R-:W-:Y:S05]  /*b3e0*/  BRA `(.L_x_1211) ;  /* 0x0000003000007947 */ /* 0x000fea0003800000 */
.L_x_1210:
[----:B------:R-:W-:-:S13]  /*b3f0*/  ISETP.NE.AND P0, PT, R36, c[0x0][0x32c], PT ;  /* 0x0000cb0024007a0c */ /* 0x000fda0003f05270 */
[----:B------:R-:W-:-:S05]  /*b400*/  @P0 IMAD.HI.U32 R7, R3, c[0x0][0x330], RZ ;  /* 0x0000cc0003070a27 */ /* 0x000fca00078e00ff */
[----:B------:R-:W-:Y:S02]  /*b410*/  @P0 SHF.R.U32.HI R3, RZ, c[0x0][0x334], R7 ;  /* 0x0000cd00ff030a19 */ /* 0x000fe40000011607 */
.L_x_1211:
[----:B------:R-:W-:Y:S05]  /*b420*/  BSYNC B0 ;  /* 0x0000000000007941 */ /* 0x000fea0003800000 */
.L_x_1209:
[----:B------:R-:W-:-:S05]  /*b430*/  IMAD R3, R3, c[0x0][0x32c], R21 ;  /* 0x0000cb0003037a24 */ /* 0x000fca00078e0215 */
[----:B------:R-:W-:Y:S02]  /*b440*/  IADD3 R7, R3, c[0x0][0x32c], RZ ;  /* 0x0000cb0003077a10 */ /* 0x000fe40007ffe0ff */
[----:B------:R-:W-:Y:S02]  /*b450*/  IMNMX R0, R0, R3, !PT ;  /* 0x0000000300007217 */ /* 0x000fe40007800200 */
[----:B------:R-:W-:Y:S02]  /*b460*/  IMNMX R2, R2, R7, PT ;  /* 0x0000000702027217 */ /* 0x000fe40003800200 */
.L_x_1208:
[C---:B-1-34-:R-:W-:Y:S02]  /*b470*/  ISETP.GE.AND P0, PT, R99.reuse, 0x2, PT ;  /* 0x000000026300780c */ /* 0x05afe40003f06270 */
[----:B------:R-:W-:Y:S02]  /*b480*/  LOP3.LUT R212, R212, 0xfffffff7, RZ, 0xc0, !PT ;  /* 0xfffffff7d4d47812 */ /* 0x000fe400078ec0ff */
[C---:B------:R-:W-:Y:S02]  /*b490*/  ISETP.GE.AND P1, PT, R99.reuse, 0x9, PT ;  /* 0x000000096300780c */ /* 0x040fe40003f26270 */
[----:B------:R-:W-:-:S02]  /*b4a0*/  ISETP.GE.AND P6, PT, R99, 0x12, PT ;  /* 0x000000126300780c */ /* 0x000fc40003fc6270 */
[C---:B------:R-:W-:Y:S02]  /*b4b0*/  ISETP.GE.AND P5, PT, R99.reuse, 0x19, PT ;  /* 0x000000196300780c */ /* 0x040fe40003fa6270 */
[C---:B------:R-:W-:Y:S02]  /*b4c0*/  ISETP.GE.AND P4, PT, R99.reuse, 0x1a, PT ;  /* 0x0000001a6300780c */ /* 0x040fe40003f86270 */
[----:B------:R-:W-:Y:S02]  /*b4d0*/  ISETP.GE.AND P3, PT, R99, 0x21, PT ;  /* 0x000000216300780c */ /* 0x000fe40003f66270 */
[----:B------:R-:W-:Y:S02]  /*b4e0*/  @P0 LOP3.LUT R212, R212, 0x8, RZ, 0xfc, !PT ;  /* 0x00000008d4d40812 */ /* 0x000fe400078efcff */
[----:B------:R-:W-:Y:S02]  /*b4f0*/  ISETP.GT.AND P0, PT, R0, 0x1, !P0 ;  /* 0x000000010000780c */ /* 0x000fe40004704270 */
[----:B------:R-:W-:-:S02]  /*b500*/  LOP3.LUT R212, R212, 0xfffffffb, RZ, 0xc0, !PT ;  /* 0xfffffffbd4d47812 */ /* 0x000fc400078ec0ff */
[----:B------:R-:W-:Y:S02]  /*b510*/  ISETP.LT.OR P0, PT, R2, 0x2, P0 ;  /* 0x000000020200780c */ /* 0x000fe40000701670 */
[----:B------:R-:W-:Y:S02]  /*b520*/  @P1 LOP3.LUT R212, R212, 0x4, RZ, 0xfc, !PT ;  /* 0x00000004d4d41812 */ /* 0x000fe400078efcff */
[----:B------:R-:W-:Y:S02]  /*b530*/  FSEL R24, R28, -INF , !P0 ;  /* 0xff8000001c187808 */ /* 0x000fe40004000000 */
[----:B------:R-:W-:Y:S02]  /*b540*/  ISETP.GT.AND P0, PT, R0, 0x8, !P1 ;  /* 0x000000080000780c */ /* 0x000fe40004f04270 */
[----:B------:R-:W-:Y:S02]  /*b550*/  ISETP.GE.AND P1, PT, R99, 0xa, PT ;  /* 0x0000000a6300780c */ /* 0x000fe40003f26270 */
[----:B------:R-:W-:-:S02]  /*b560*/  ISETP.LT.OR P0, PT, R2, 0x9, P0 ;  /* 0x000000090200780c */ /* 0x000fc40000701670 */
[----:B------:R-:W-:Y:S02]  /*b570*/  LOP3.LUT R212, R212, 0xfffffffd, RZ, 0xc0, !PT ;  /* 0xfffffffdd4d47812 */ /* 0x000fe400078ec0ff */
[----:B------:R-:W-:Y:S02]  /*b580*/  FSEL R25, R23, -INF , !P0 ;  /* 0xff80000017197808 */ /* 0x000fe40004000000 */
[----:B------:R-:W-:Y:S02]  /*b590*/  ISETP.GT.AND P0, PT, R0, 0x9, !P1 ;  /* 0x000000090000780c */ /* 0x000fe40004f04270 */
[----:B------:R-:W-:Y:S02]  /*b5a0*/  ISETP.GE.AND P2, PT, R99, 0x22, PT ;  /* 0x000000226300780c */ /* 0x000fe40003f46270 */
[----:B------:R-:W-:Y:S02]  /*b5b0*/  ISETP.LT.OR P0, PT, R2, 0xa, P0 ;  /* 0x0000000a0200780c */ /* 0x000fe40000701670 */
[----:B------:R-:W-:-:S02]  /*b5c0*/  @P1 LOP3.LUT R212, R212, 0x2, RZ, 0xfc, !PT ;  /* 0x00000002d4d41812 */ /* 0x000fc400078efcff */
[----:B------:R-:W-:Y:S02]  /*b5d0*/  ISETP.GE.AND P1, PT, R99, 0x11, PT ;  /* 0x000000116300780c */ /* 0x000fe40003f26270 */
[----:B------:R-:W-:Y:S02]  /*b5e0*/  FSEL R33, R22, -INF , !P0 ;  /* 0xff80000016217808 */ /* 0x000fe40004000000 */
[----:B------:R-:W-:Y:S02]  /*b5f0*/  ISETP.GT.AND P0, PT, R0, 0x10, !P1 ;  /* 0x000000100000780c */ /* 0x000fe40004f04270 */
[----:B------:R-:W-:Y:S02]  /*b600*/  LOP3.LUT R212, R212, 0xfffffffe, RZ, 0xc0, !PT ;  /* 0xfffffffed4d47812 */ /* 0x000fe400078ec0ff */
[----:B------:R-:W-:-:S04]  /*b610*/  ISETP.LT.OR P0, PT, R2, 0x11, P0 ;  /* 0x000000110200780c */ /* 0x000fc80000701670 */
[----:B------:R-:W-:Y:S02]  /*b620*/  FSEL R32, R17, -INF , !P0 ;  /* 0xff80000011207808 */ /* 0x000fe40004000000 */
[----:B------:R-:W-:Y:S02]  /*b630*/  ISETP.GT.AND P0, PT, R0, 0x11, !P6 ;  /* 0x000000110000780c */ /* 0x000fe40007704270 */
[----:B------:R-:W-:Y:S02]  /*b640*/  @P1 LOP3.LUT R212, R212, 0x1, RZ, 0xfc, !PT ;  /* 0x00000001d4d41812 */ /* 0x000fe400078efcff */
[----:B------:R-:W-:Y:S02]  /*b650*/  ISETP.LT.OR P0, PT, R2, 0x12, P0 ;  /* 0x000000120200780c */ /* 0x000fe40000701670 */
[----:B------:R-:W-:Y:S02]  /*b660*/  ISETP.GE.AND P1, PT, R99, 0x29, PT ;  /* 0x000000296300780c */ /* 0x000fe40003f26270 */
[----:B------:R-:W-:-:S02]  /*b670*/  FSEL R31, R16, -INF , !P0 ;  /* 0xff800000101f7808 */ /* 0x000fc40004000000 */
[----:B------:R-:W-:Y:S02]  /*b680*/  ISETP.GT.AND P0, PT, R0, 0x18, !P5 ;  /* 0x000000180000780c */ /* 0x000fe40006f04270 */
[----:B------:R-:W-:Y:S02]  /*b690*/  LOP3.LUT R212, R212, 0xffffffef, RZ, 0xc0, !PT ;  /* 0xffffffefd4d47812 */ /* 0x000fe400078ec0ff */
[----:B------:R-:W-:-:S04]  /*b6a0*/  ISETP.LT.OR P0, PT, R2, 0x19, P0 ;  /* 0x000000190200780c */ /* 0x000fc80000701670 */
[----:B------:R-:W-:Y:S02]  /*b6b0*/  FSEL R30, R15, -INF , !P0 ;  /* 0xff8000000f1e7808 */ /* 0x000fe40004000000 */
[----:B------:R-:W-:Y:S02]  /*b6c0*/  ISETP.GT.AND P0, PT, R0, 0x19, !P4 ;  /* 0x000000190000780c */ /* 0x000fe40006704270 */
[----:B------:R-:W-:Y:S02]  /*b6d0*/  @P1 LOP3.LUT R212, R212, 0x10, RZ, 0xfc, !PT ;  /* 0x00000010d4d41812 */ /* 0x000fe400078efcff */
[----:B------:R-:W-:Y:S02]  /*b6e0*/  ISETP.LT.OR P0, PT, R2, 0x1a, P0 ;  /* 0x0000001a0200780c */ /* 0x000fe40000701670 */
[----:B------:R-:W-:Y:S02]  /*b6f0*/  LOP3.LUT R212, R212, 0xffffffdf, RZ, 0xc0, !PT ;  /* 0xffffffdfd4d47812 */ /* 0x000fe400078ec0ff */
[----:B------:R-:W-:-:S02]  /*b700*/  FSEL R29, R14, -INF , !P0 ;  /* 0xff8000000e1d7808 */ /* 0x000fc40004000000 */
[----:B------:R-:W-:-:S04]  /*b710*/  ISETP.GT.AND P0, PT, R0, 0x20, !P3 ;  /* 0x000000200000780c */ /* 0x000fc80005f04270 */
[----:B------:R-:W-:-:S04]  /*b720*/  ISETP.LT.OR P0, PT, R2, 0x21, P0 ;  /* 0x000000210200780c */ /* 0x000fc80000701670 */
[----:B------:R-:W-:Y:S02]  /*b730*/  FSEL R28, R13, -INF , !P0 ;  /* 0xff8000000d1c7808 */ /* 0x000fe40004000000 */
[----:B------:R-:W-:-:S04]  /*b740*/  ISETP.GT.AND P0, PT, R0, 0x21, !P2 ;  /* 0x000000210000780c */ /* 0x000fc80005704270 */
[----:B------:R-:W-:-:S04]  /*b750*/  ISETP.LT.OR P0, PT, R2, 0x22, P0 ;  /* 0x000000220200780c */ /* 0x000fc80000701670 */
[----:B------:R-:W-:Y:S02]  /*b760*/  FSEL R27, R8, -INF , !P0 ;  /* 0xff800000081b7808 */ /* 0x000fe40004000000 */
[----:B------:R-:W-:Y:S02]  /*b770*/  ISETP.GT.AND P0, PT, R0, 0x28, !P1 ;  /* 0x000000280000780c */ /* 0x000fe40004f04270 */
[----:B------:R-:W-:Y:S02]  /*b780*/  ISETP.GE.AND P1, PT, R99, 0x1, PT ;  /* 0x000000016300780c */ /* 0x000fe40003f26270 */
[----:B------:R-:W-:-:S04]  /*b790*/  ISETP.LT.OR P0, PT, R2, 0x29, P0 ;  /* 0x000000290200780c */ /* 0x000fc80000701670 */
[----:B------:R-:W-:Y:S02]  /*b7a0*/  FSEL R34, R12, -INF , !P0 ;  /* 0xff8000000c227808 */ /* 0x000fe40004000000 */
[----:B------:R-:W-:-:S04]  /*b7b0*/  ISETP.GT.AND P0, PT, R0, RZ, !P1 ;  /* 0x000000ff0000720c */ /* 0x000fc80004f04270 */
[----:B------:R-:W-:-:S04]  /*b7c0*/  ISETP.LT.OR P0, PT, R2, 0x1, P0 ;  /* 0x000000010200780c */ /* 0x000fc80000701670 */
[----:B------:R-:W-:Y:S02]  /*b7d0*/  FSEL R22, R35, -INF , !P0 ;  /* 0xff80000023167808 */ /* 0x000fe40004000000 */
[----:B------:R-:W-:-:S13]  /*b7e0*/  ISETP.GE.AND P0, PT, R99, 0x2a, PT ;  /* 0x0000002a6300780c */ /* 0x000fda0003f06270 */
[----:B------:R-:W-:Y:S02]  /*b7f0*/  @P0 LOP3.LUT R212, R212, 0x20, RZ, 0xfc, !PT ;  /* 0x00000020d4d40812 */ /* 0x000fe400078efcff */
[----:B------:R-:W-:-:S04]  /*b800*/  ISETP.GT.AND P0, PT, R0, 0x29, !P0 ;  /* 0x000000290000780c */ /* 0x000fc80004704270 */
[----:B------:R-:W-:-:S04]  /*b810*/  ISETP.LT.OR P0, PT, R2, 0x2a, P0 ;  /* 0x0000002a0200780c */ /* 0x000fc80000701670 */
[----:B------:R-:W-:Y:S01]  /*b820*/  FSEL R26, R11, -INF , !P0 ;  /* 0xff8000000b1a7808 */ /* 0x000fe20004000000 */
[----:B------:R-:W-:Y:S06]  /*b830*/  BRA.DIV ~URZ, `(.L_x_1212) ;  /* 0x000103827f007947 */ /* 0x000fec000b800000 */
[----:B------:R1:W2:Y:S02]  /*b840*/  SHFL.IDX PT, R3, R4, 0x1, 0x1c1f ;  /* 0x003c1f0004037f89 */ /* 0x0002a400000e0000 */
.L_x_1325:
[----:B------:R-:W-:Y:S01]  /*b850*/  FMUL.FTZ R0, R46, c[0x0][0x320] ;  /* 0x0000c8002e007a20 */ /* 0x000fe20000410000 */
[----:B------:R-:W-:Y:S02]  /*b860*/  ISETP.LE.AND P0, PT, R36, c[0x0][0x32c], PT ;  /* 0x0000cb0024007a0c */ /* 0x000fe40003f03270 */
[----:B--2---:R-:W-:Y:S01]  /*b870*/  IADD3 R2, R18, R3, RZ ;  /* 0x0000000312027210 */ /* 0x004fe20007ffe0ff */
[----:B------:R2:W3:Y:S03]  /*b880*/  MUFU.TANH R17, R0 ;  /* 0x0000000000117308 */ /* 0x0004e60000002400 */
[----:B------:R-:W-:Y:S01]  /*b890*/  IMNMX R2, R20, R2, PT ;  /* 0x0000000214027217 */ /* 0x000fe20003800200 */
[----:B--2---:R-:W-:-:S04]  /*b8a0*/  FMUL.FTZ R0, R42, c[0x0][0x320] ;  /* 0x0000c8002a007a20 */ /* 0x004fc80000410000 */
[----:B------:R2:W4:Y:S02]  /*b8b0*/  MUFU.TANH R16, R0 ;  /* 0x0000000000107308 */ /* 0x0005240000002400 */
[----:B--2---:R-:W-:-:S06]  /*b8c0*/  FMUL.FTZ R0, R43, c[0x0][0x320] ;  /* 0x0000c8002b007a20 */ /* 0x004fcc0000410000 */
[----:B------:R2:W1:Y:S02]  /*b8d0*/  MUFU.TANH R23, R0 ;  /* 0x0000000000177308 */ /* 0x0004640000002400 */
        /* <DEDUP_REMOVED lines=27> */
.L_x_1215:
[----:B------:R-:W-:-:S04]  /*ba90*/  MOV R4, 0x1 ;  /* 0x0000000100047802 */ /* 0x000fc80000000f00 */
[----:B------:R-:W-:-:S13]  /*baa0*/  ISETP.NE.AND P0, PT, R4, c[0x0][0x32c], PT ;  /* 0x0000cb0004007a0c */ /* 0x000fda0003f05270 */
[----:B------:R-:W-:-:S05]  /*bab0*/  @P0 IMAD.HI.U32 R4, R3, c[0x0][0x330], RZ ;  /* 0x0000cc0003040a27 */ /* 0x000fca00078e00ff */
[----:B------:R-:W-:Y:S02]  /*bac0*/  @P0 SHF.R.U32.HI R3, RZ, c[0x0][0x334], R4 ;  /* 0x0000cd00ff030a19 */ /* 0x000fe40000011604 */
.L_x_1216:
[----:B------:R-:W-:Y:S05]  /*bad0*/  BSYNC B0 ;  /* 0x0000000000007941 */ /* 0x000fea0003800000 */
.L_x_1214:
[----:B------:R-:W-:-:S05]  /*bae0*/  IMAD R3, R3, c[0x0][0x32c], R21 ;  /* 0x0000cb0003037a24 */ /* 0x000fca00078e0215 */
[----:B------:R-:W-:Y:S02]  /*baf0*/  IADD3 R4, R3, c[0x0][0x32c], RZ ;  /* 0x0000cb0003047a10 */ /* 0x000fe40007ffe0ff */
[----:B------:R-:W-:Y:S02]  /*bb00*/  IMNMX R0, R0, R3, !PT ;  /* 0x0000000300007217 */ /* 0x000fe40007800200 */
[----:B------:R-:W-:Y:S02]  /*bb10*/  IMNMX R2, R2, R4, PT ;  /* 0x0000000402027217 */ /* 0x000fe40003800200 */
.L_x_1213:
[----:B-1-34-:R-:W-:Y:S02]  /*bb20*/  LOP3.LUT P0, RZ, R212, 0x8, RZ, 0xc0, !PT ;  /* 0x00000008d4ff7812 */ /* 0x01afe4000780c0ff */
[----:B------:R-:W-:Y:S02]  /*bb30*/  FMNMX.FTZ R136, R22, R24, !PT ;  /* 0x0000001816887209 */ /* 0x000fe40007810000 */
[----:B------:R-:W-:Y:S02]  /*bb40*/  ISETP.GT.AND P0, PT, R0, 0x1, !P0 ;  /* 0x000000010000780c */ /* 0x000fe40004704270 */
[----:B------:R-:W-:-:S02]  /*bb50*/  FMNMX.FTZ R136, R25, R136, !PT ;  /* 0x0000008819887209 */ /* 0x000fc40007810000 */
[----:B------:R-:W-:Y:S02]  /*bb60*/  ISETP.LT.OR P0, PT, R2, 0x2, P0 ;  /* 0x000000020200780c */ /* 0x000fe40000701670 */
[----:B------:R-:W-:Y:S02]  /*bb70*/  FMNMX.FTZ R136, R33, R136, !PT ;  /* 0x0000008821887209 */ /* 0x000fe40007810000 */
[----:B------:R-:W-:Y:S02]  /*bb80*/  FSEL R18, R52, -INF , !P0 ;  /* 0xff80000034127808 */ /* 0x000fe40004000000 */
[----:B------:R-:W-:Y:S02]  /*bb90*/  LOP3.LUT P0, RZ, R212, 0x4, RZ, 0xc0, !PT ;  /* 0x00000004d4ff7812 */ /* 0x000fe4000780c0ff */
[----:B------:R-:W-:Y:S02]  /*bba0*/  FMNMX.FTZ R136, R32, R136, !PT ;  /* 0x0000008820887209 */ /* 0x000fe40007810000 */
[----:B------:R-:W-:-:S02]  /*bbb0*/  ISETP.GT.AND P0, PT, R0, 0x8, !P0 ;  /* 0x000000080000780c */ /* 0x000fc40004704270 */
[----:B------:R-:W-:Y:S02]  /*bbc0*/  FMNMX.FTZ R136, R31, R136, !PT ;  /* 0x000000881f887209 */ /* 0x000fe40007810000 */
[----:B------:R-:W-:Y:S02]  /*bbd0*/  ISETP.LT.OR P0, PT, R2, 0x9, P0 ;  /* 0x000000090200780c */ /* 0x000fe40000701670 */
[----:B------:R-:W-:Y:S02]  /*bbe0*/  FMNMX.FTZ R136, R30, R136, !PT ;  /* 0x000000881e887209 */ /* 0x000fe40007810000 */
[----:B------:R-:W-:Y:S02]  /*bbf0*/  FSEL R19, R17, -INF , !P0 ;  /* 0xff80000011137808 */ /* 0x000fe40004000000 */
[----:B------:R-:W-:Y:S02]  /*bc00*/  LOP3.LUT P0, RZ, R212, 0x2, RZ, 0xc0, !PT ;  /* 0x00000002d4ff7812 */ /* 0x000fe4000780c0ff */
[----:B------:R-:W-:-:S02]  /*bc10*/  FMNMX.FTZ R136, R29, R136, !PT ;  /* 0x000000881d887209 */ /* 0x000fc40007810000 */
[----:B------:R-:W-:Y:S02]  /*bc20*/  ISETP.GT.AND P0, PT, R0, 0x9, !P0 ;  /* 0x000000090000780c */ /* 0x000fe40004704270 */
[----:B------:R-:W-:Y:S02]  /*bc30*/  FMNMX.FTZ R136, R28, R136, !PT ;  /* 0x000000881c887209 */ /* 0x000fe40007810000 */
[----:B------:R-:W-:Y:S02]  /*bc40*/  ISETP.LT.OR P0, PT, R2, 0xa, P0 ;  /* 0x0000000a0200780c */ /* 0x000fe40000701670 */
[----:B------:R-:W-:Y:S02]  /*bc50*/  FMNMX.FTZ R136, R27, R136, !PT ;  /* 0x000000881b887209 */ /* 0x000fe40007810000 */
[----:B------:R-:W-:Y:S02]  /*bc60*/  FSEL R17, R15, -INF , !P0 ;  /* 0xff8000000f117808 */ /* 0x000fe40004000000 */
[----:B------:R-:W-:-:S02]  /*bc70*/  LOP3.LUT P0, RZ, R212, 0x1, RZ, 0xc0, !PT ;  /* 0x00000001d4ff7812 */ /* 0x000fc4000780c0ff */
[----:B------:R-:W-:Y:S02]  /*bc80*/  FMNMX.FTZ R136, R34, R136, !PT ;  /* 0x0000008822887209 */ /* 0x000fe40007810000 */
[----:B------:R-:W-:Y:S02]  /*bc90*/  ISETP.GT.AND P0, PT, R0, 0x10, !P0 ;  /* 0x000000100000780c */ /* 0x000fe40004704270 */
[----:B------:R-:W-:Y:S02]  /*bca0*/  FMNMX.FTZ R136, R26, R136, !PT ;  /* 0x000000881a887209 */ /* 0x000fe40007810000 */
[----:B------:R-:W-:-:S04]  /*bcb0*/  ISETP.LT.OR P0, PT, R2, 0x11, P0 ;  /* 0x000000110200780c */ /* 0x000fc80000701670 */
[----:B------:R-:W-:Y:S02]  /*bcc0*/  FSEL R15, R12, -INF , !P0 ;  /* 0xff8000000c0f7808 */ /* 0x000fe40004000000 */
[----:B------:R-:W-:Y:S02]  /*bcd0*/  ISETP.GT.AND P0, PT, R0, 0x11, !P6 ;  /* 0x000000110000780c */ /* 0x000fe40007704270 */
[----:B------:R-:W-:Y:S02]  /*bce0*/  LOP3.LUT P6, RZ, R212, 0x20, RZ, 0xc0, !PT ;  /* 0x00000020d4ff7812 */ /* 0x000fe400078cc0ff */
[----:B------:R-:W-:-:S04]  /*bcf0*/  ISETP.LT.OR P0, PT, R2, 0x12, P0 ;  /* 0x000000120200780c */ /* 0x000fc80000701670 */
[----:B------:R-:W-:Y:S02]  /*bd00*/  FSEL R12, R7, -INF , !P0 ;  /* 0xff800000070c7808 */ /* 0x000fe40004000000 */
[----:B------:R-:W-:Y:S02]  /*bd10*/  ISETP.GT.AND P0, PT, R0, 0x18, !P5 ;  /* 0x000000180000780c */ /* 0x000fe40006f04270 */
[----:B------:R-:W-:Y:S02]  /*bd20*/  LOP3.LUT P5, RZ, R212, 0x10, RZ, 0xc0, !PT ;  /* 0x00000010d4ff7812 */ /* 0x000fe400078ac0ff */
[----:B------:R-:W-:-:S04]  /*bd30*/  ISETP.LT.OR P0, PT, R2, 0x19, P0 ;  /* 0x000000190200780c */ /* 0x000fc80000701670 */
[----:B------:R-:W-:Y:S02]  /*bd40*/  FSEL R14, R14, -INF , !P0 ;  /* 0xff8000000e0e7808 */ /* 0x000fe40004000000 */
[----:B------:R-:W-:-:S04]  /*bd50*/  ISETP.GT.AND P0, PT, R0, 0x19, !P4 ;  /* 0x000000190000780c */ /* 0x000fc80006704270 */
        /* <DEDUP_REMOVED lines=8> */
[----:B------:R-:W-:-:S04]  /*bde0*/  ISETP.GT.AND P0, PT, R0, RZ, !P1 ;  /* 0x000000ff0000720c */ /* 0x000fc80004f04270 */
[----:B------:R-:W-:-:S04]  /*bdf0*/  ISETP.LT.OR P0, PT, R2, 0x1, P0 ;  /* 0x000000010200780c */ /* 0x000fc80000701670 */
[----:B------:R-:W-:Y:S02]  /*be00*/  FSEL R8, R53, -INF , !P0 ;  /* 0xff80000035087808 */ /* 0x000fe40004000000 */
[----:B------:R-:W-:Y:S02]  /*be10*/  ISETP.GT.AND P0, PT, R0, 0x28, !P5 ;  /* 0x000000280000780c */ /* 0x000fe40006f04270 */
[----:B------:R-:W-:Y:S02]  /*be20*/  FMNMX.FTZ R7, R8, R18, !PT ;  /* 0x0000001208077209 */ /* 0x000fe40007810000 */
[----:B------:R-:W-:Y:S02]  /*be30*/  ISETP.LT.OR P0, PT, R2, 0x29, P0 ;  /* 0x000000290200780c */ /* 0x000fe40000701670 */
[----:B------:R-:W-:Y:S02]  /*be40*/  FMNMX.FTZ R7, R19, R7, !PT ;  /* 0x0000000713077209 */ /* 0x000fe40007810000 */
[----:B------:R-:W-:-:S02]  /*be50*/  FSEL R16, R16, -INF , !P0 ;  /* 0xff80000010107808 */ /* 0x000fc40004000000 */
[----:B------:R-:W-:Y:S02]  /*be60*/  FMNMX.FTZ R7, R17, R7, !PT ;  /* 0x0000000711077209 */ /* 0x000fe40007810000 */
[----:B------:R-:W-:Y:S02]  /*be70*/  ISETP.GT.AND P0, PT, R0, 0x29, !P6 ;  /* 0x000000290000780c */ /* 0x000fe40007704270 */
        /* <DEDUP_REMOVED lines=9> */
[----:B------:R-:W-:Y:S01]  /*bf10*/  FMNMX.FTZ R7, R11, R7, !PT ;  /* 0x000000070b077209 */ /* 0x000fe20007810000 */
[----:B------:R-:W-:Y:S05]  /*bf20*/  BRA.DIV ~URZ, `(.L_x_1217) ;  /* 0x0000fd127f007947 */ /* 0x000fea000b800000 */
[----:B------:R1:W2:Y:S02]  /*bf30*/  SHFL.BFLY PT, R0, R136, 0x2, 0x1f ;  /* 0x0c401f0088007f89 */ /* 0x0002a400000e0000 */
.L_x_1326:
[----:B-12---:R-:W-:Y:S01]  /*bf40*/  FMNMX.FTZ R136, R136, R0, !PT ;  /* 0x0000000088887209 */ /* 0x006fe20007810000 */
[----:B------:R-:W-:Y:S05]  /*bf50*/  BRA.DIV ~URZ, `(.L_x_1218) ;  /* 0x0000fd327f007947 */ /* 0x000fea000b800000 */
[----:B------:R-:W1:Y:S04]  /*bf60*/  SHFL.BFLY PT, R0, R7, 0x2, 0x1f ;  /* 0x0c401f0007007f89 */ /* 0x000e6800000e0000 */
[----:B------:R-:W2:Y:S01]  /*bf70*/  SHFL.BFLY PT, R2, R136, 0x1, 0x1f ;  /* 0x0c201f0088027f89 */ /* 0x000ea200000e0000 */
[----:B-1----:R-:W-:Y:S02]  /*bf80*/  FMNMX.FTZ R7, R7, R0, !PT ;  /* 0x0000000007077209 */ /* 0x002fe40007810000 */
[----:B--2---:R-:W-:-:S03]  /*bf90*/  FMNMX.FTZ R136, R136, R2, !PT ;  /* 0x0000000288887209 */ /* 0x004fc60007810000 */
[----:B------:R1:W2:Y:S04]  /*bfa0*/  SHFL.BFLY PT, R3, R7, 0x1, 0x1f ;  /* 0x0c201f0007037f89 */ /* 0x0002a800000e0000 */
.L_x_1327:
[C---:B------:R-:W-:Y:S01]  /*bfb0*/  FMUL.FTZ R0, R136.reuse, c[0x0][0x2d0] ;  /* 0x0000b40088007a20 */ /* 0x040fe20000410000 */
[----:B------:R-:W-:Y:S01]  /*bfc0*/  FSETP.NEU.FTZ.AND P0, PT, R136, -INF , PT ;  /* 0xff8000008800780b */ /* 0x000fe20003f1d000 */
[----:B------:R-:W-:Y:S01]  /*bfd0*/  WARPSYNC 0xffffffff ;  /* 0xffffffff00007948 */ /* 0x000fe20003800000 */
[----:B-12---:R-:W-:Y:S02]  /*bfe0*/  FMNMX.FTZ R7, R3, R7, !PT ;  /* 0x0000000703077209 */ /* 0x006fe40007810000 */
[----:B------:R-:W-:Y:S02]  /*bff0*/  FSEL R0, R0, RZ, P0 ;  /* 0x000000ff00007208 */ /* 0x000fe40000000000 */
[C---:B------:R-:W-:Y:S01]  /*c000*/  FSETP.NEU.FTZ.AND P0, PT, R7.reuse, -INF , PT ;  /* 0xff8000000700780b */ /* 0x040fe20003f1d000 */
[----:B------:R-:W-:Y:S01]  /*c010*/  FMUL.FTZ R3, R7, c[0x0][0x2d0] ;  /* 0x0000b40007037a20 */ /* 0x000fe20000410000 */
[----:B------:R-:W-:Y:S01]  /*c020*/  SHF.L.U32 R201, R10, 0x1, RZ ;  /* 0x000000010ac97819 */ /* 0x000fe200000006ff */
[----:B------:R-:W-:-:S04]  /*c030*/  FFMA.FTZ R2, R22, c[0x0][0x2d0], -R0 ;  /* 0x0000b40016027a23 */ /* 0x000fc80000010800 */
[----:B------:R1:W-:Y:S02]  /*c040*/  MUFU.EX2 R38, R2 ;  /* 0x0000000200267308 */ /* 0x0003e40000000800 */
[----:B-1----:R-:W-:-:S06]  /*c050*/  FFMA.FTZ R2, R24, c[0x0][0x2d0], -R0 ;  /* 0x0000b40018027a23 */ /* 0x002fcc0000010800 */
[----:B------:R1:W2:Y:S02]  /*c060*/  MUFU.EX2 R36, R2 ;  /* 0x0000000200247308 */ /* 0x0002a40000000800 */
[----:B-1----:R-:W-:-:S06]  /*c070*/  FFMA.FTZ R2, R25, c[0x0][0x2d0], -R0 ;  /* 0x0000b40019027a23 */ /* 0x002fcc0000010800 */
[----:B------:R1:W3:Y:S02]  /*c080*/  MUFU.EX2 R37, R2 ;  /* 0x0000000200257308 */ /* 0x0002e40000000800 */
[----:B-1----:R-:W-:-:S06]  /*c090*/  FFMA.FTZ R2, R33, c[0x0][0x2d0], -R0 ;  /* 0x0000b40021027a23 */ /* 0x002fcc0000010800 */
[----:B------:R1:W4:Y:S02]  /*c0a0*/  MUFU.EX2 R35, R2 ;  /* 0x0000000200237308 */ /* 0x0003240000000800 */
[----:B-1----:R-:W-:-:S06]  /*c0b0*/  FFMA.FTZ R2, R32, c[0x0][0x2d0], -R0 ;  /* 0x0000b40020027a23 */ /* 0x002fcc0000010800 */
[----:B------:R1:W5:Y:S02]  /*c0c0*/  MUFU.EX2 R33, R2 ;  /* 0x0000000200217308 */ /* 0x0003640000000800 */
[----:B-1----:R-:W-:-:S06]  /*c0d0*/  FFMA.FTZ R2, R31, c[0x0][0x2d0], -R0 ;  /* 0x0000b4001f027a23 */ /* 0x002fcc0000010800 */
        /* <DEDUP_REMOVED lines=8> */
[----:B------:R1:W-:Y:S02]  /*c160*/  MUFU.EX2 R132, R2 ;  /* 0x0000000200847308 */ /* 0x0003e40000000800 */
[----:B-1----:R-:W-:-:S06]  /*c170*/  FFMA.FTZ R2, R34, c[0x0][0x2d0], -R0 ;  /* 0x0000b40022027a23 */ /* 0x002fcc0000010800 */
[----:B------:R1:W-:Y:S02]  /*c180*/  MUFU.EX2 R28, R2 ;  /* 0x00000002001c7308 */ /* 0x0003e40000000800 */
[----:B-1----:R-:W-:Y:S01]  /*c190*/  FFMA.FTZ R2, R26, c[0x0][0x2d0], -R0 ;  /* 0x0000b4001a027a23 */ /* 0x002fe20000010800 */
[----:B------:R-:W-:Y:S01]  /*c1a0*/  FSEL R0, R3, RZ, P0 ;  /* 0x000000ff03007208 */ /* 0x000fe20000000000 */
[----:B--2---:R-:W-:-:S04]  /*c1b0*/  FADD.FTZ R3, R38, R36 ;  /* 0x0000002426037221 */ /* 0x004fc80000010000 */
[----:B------:R1:W-:Y:S01]  /*c1c0*/  MUFU.EX2 R134, R2 ;  /* 0x0000000200867308 */ /* 0x0003e20000000800 */
[----:B---3--:R-:W-:-:S04]  /*c1d0*/  FADD.FTZ R3, R37, R3 ;  /* 0x0000000325037221 */ /* 0x008fc80000010000 */
[----:B----4-:R-:W-:-:S04]  /*c1e0*/  FADD.FTZ R3, R35, R3 ;  /* 0x0000000323037221 */ /* 0x010fc80000010000 */
[----:B-----5:R-:W-:Y:S02]  /*c1f0*/  FADD.FTZ R3, R33, R3 ;  /* 0x0000000321037221 */ /* 0x020fe40000010000 */
[----:B-1----:R-:W-:-:S04]  /*c200*/  FFMA.FTZ R2, R8, c[0x0][0x2d0], -R0 ;  /* 0x0000b40008027a23 */ /* 0x002fc80000010800 */
[----:B------:R1:W-:Y:S02]  /*c210*/  MUFU.EX2 R27, R2 ;  /* 0x00000002001b7308 */ /* 0x0003e40000000800 */
[----:B-1----:R-:W-:Y:S01]  /*c220*/  FFMA.FTZ R2, R18, c[0x0][0x2d0], -R0 ;  /* 0x0000b40012027a23 */ /* 0x002fe20000010800 */
[----:B------:R-:W-:-:S05]  /*c230*/  F2FP.BF16.PACK_AB R18, R30, R32 ;  /* 0x000000201e12723e */ /* 0x000fca00000010ff */
[----:B------:R1:W2:Y:S02]  /*c240*/  MUFU.EX2 R26, R2 ;  /* 0x00000002001a7308 */ /* 0x0002a40000000800 */
[----:B-1----:R-:W-:Y:S02]  /*c250*/  FFMA.FTZ R2, R19, c[0x0][0x2d0], -R0 ;  /* 0x0000b40013027a23 */ /* 0x002fe40000010800 */
[----:B--2---:R-:W-:-:S04]  /*c260*/  FADD.FTZ R4, R27, R26 ;  /* 0x0000001a1b047221 */ /* 0x004fc80000010000 */
[----:B------:R1:W2:Y:S02]  /*c270*/  MUFU.EX2 R25, R2 ;  /* 0x0000000200197308 */ /* 0x0002a40000000800 */
[----:B-1----:R-:W-:Y:S02]  /*c280*/  FFMA.FTZ R2, R17, c[0x0][0x2d0], -R0 ;  /* 0x0000b40011027a23 */ /* 0x002fe40000010800 */
[----:B--2---:R-:W-:-:S04]  /*c290*/  FADD.FTZ R4, R25, R4 ;  /* 0x0000000419047221 */ /* 0x004fc80000010000 */
[----:B------:R1:W2:Y:S02]  /*c2a0*/  MUFU.EX2 R24, R2 ;  /* 0x0000000200187308 */ /* 0x0002a40000000800 */
[----:B-1----:R-:W-:Y:S01]  /*c2b0*/  FFMA.FTZ R2, R15, c[0x0][0x2d0], -R0 ;  /* 0x0000b4000f027a23 */ /* 0x002fe20000010800 */
[C---:B--2---:R-:W-:Y:S01]  /*c2c0*/  F2FP.BF16.PACK_AB R15, R24.reuse, R25 ;  /* 0x00000019180f723e */ /* 0x044fe200000010ff */
[----:B------:R-:W-:-:S04]  /*c2d0*/  FADD.FTZ R4, R24, R4 ;  /* 0x0000000418047221 */ /* 0x000fc80000010000 */
[----:B------:R1:W2:Y:S02]  /*c2e0*/  MUFU.EX2 R23, R2 ;  /* 0x0000000200177308 */ /* 0x0002a40000000800 */
[----:B-1----:R-:W-:Y:S01]  /*c2f0*/  FFMA.FTZ R2, R12, c[0x0][0x2d0], -R0 ;  /* 0x0000b4000c027a23 */ /* 0x002fe20000010800 */
[----:B------:R-:W-:Y:S01]  /*c300*/  F2FP.BF16.PACK_AB R12, R36, R38 ;  /* 0x00000026240c723e */ /* 0x000fe200000010ff */
[----:B--2---:R-:W-:-:S04]  /*c310*/  FADD.FTZ R4, R23, R4 ;  /* 0x0000000417047221 */ /* 0x004fc80000010000 */
[----:B------:R1:W2:Y:S02]  /*c320*/  MUFU.EX2 R17, R2 ;  /* 0x0000000200117308 */ /* 0x0002a40000000800 */
[----:B-1----:R-:W-:Y:S01]  /*c330*/  FFMA.FTZ R2, R14, c[0x0][0x2d0], -R0 ;  /* 0x0000b4000e027a23 */ /* 0x002fe20000010800 */
[----:B------:R-:W-:-:S05]  /*c340*/  F2FP.BF16.PACK_AB R14, R35, R37 ;  /* 0x00000025230e723e */ /* 0x000fca00000010ff */
[----:B------:R1:W3:Y:S02]  /*c350*/  MUFU.EX2 R22, R2 ;  /* 0x0000000200167308 */ /* 0x0002e40000000800 */
[----:B-1----:R-:W-:Y:S01]  /*c360*/  FFMA.FTZ R2, R13, c[0x0][0x2d0], -R0 ;  /* 0x0000b4000d027a23 */ /* 0x002fe20000010800 */
[----:B------:R-:W-:-:S05]  /*c370*/  F2FP.BF16.PACK_AB R13, R26, R27 ;  /* 0x0000001b1a0d723e */ /* 0x000fca00000010ff */
[----:B------:R1:W4:Y:S02]  /*c380*/  MUFU.EX2 R19, R2 ;  /* 0x0000000200137308 */ /* 0x0003240000000800 */
[----:B-1----:R-:W-:-:S06]  /*c390*/  FFMA.FTZ R2, R20, c[0x0][0x2d0], -R0 ;  /* 0x0000b40014027a23 */ /* 0x002fcc0000010800 */
[----:B------:R1:W5:Y:S02]  /*c3a0*/  MUFU.EX2 R8, R2 ;  /* 0x0000000200087308 */ /* 0x0003640000000800 */
[----:B-1----:R-:W-:-:S06]  /*c3b0*/  FFMA.FTZ R2, R21, c[0x0][0x2d0], -R0 ;  /* 0x0000b40015027a23 */ /* 0x002fcc0000010800 */
[----:B------:R1:W1:Y:S02]  /*c3c0*/  MUFU.EX2 R133, R2 ;  /* 0x0000000200857308 */ /* 0x0002640000000800 */
[C---:B-1----:R-:W-:Y:S02]  /*c3d0*/  FADD.FTZ R2, R31.reuse, R3 ;  /* 0x000000031f027221 */ /* 0x042fe40000010000 */
[----:B------:R-:W-:Y:S01]  /*c3e0*/  FFMA.FTZ R3, R16, c[0x0][0x2d0], -R0 ;  /* 0x0000b40010037a23 */ /* 0x000fe20000010800 */
[----:B------:R-:W-:Y:S01]  /*c3f0*/  F2FP.BF16.PACK_AB R16, R31, R33 ;  /* 0x000000211f10723e */ /* 0x000fe200000010ff */
[----:B------:R-:W-:Y:S02]  /*c400*/  FADD.FTZ R2, R32, R2 ;  /* 0x0000000220027221 */ /* 0x000fe40000010000 */
[----:B------:R2:W1:Y:S02]  /*c410*/  MUFU.EX2 R135, R3 ;  /* 0x0000000300877308 */ /* 0x0004640000000800 */
[----:B------:R-:W-:-:S02]  /*c420*/  FADD.FTZ R2, R30, R2 ;  /* 0x000000021e027221 */ /* 0x000fc40000010000 */
[C---:B--2---:R-:W-:Y:S01]  /*c430*/  FADD.FTZ R3, R17.reuse, R4 ;  /* 0x0000000411037221 */ /* 0x044fe20000010000 */
[----:B------:R-:W-:Y:S01]  /*c440*/  F2FP.BF16.PACK_AB R17, R17, R23 ;  /* 0x000000171111723e */ /* 0x000fe200000010ff */
[----:B------:R-:W-:Y:S02]  /*c450*/  FFMA.FTZ R4, R11, c[0x0][0x2d0], -R0 ;  /* 0x0000b4000b047a23 */ /* 0x000fe40000010800 */
[----:B---3--:R-:W-:Y:S02]  /*c460*/  FADD.FTZ R3, R22, R3 ;  /* 0x0000000316037221 */ /* 0x008fe40000010000 */
[----:B------:R-:W-:Y:S02]  /*c470*/  FADD.FTZ R0, R29, R2 ;  /* 0x000000021d007221 */ /* 0x000fe40000010000 */
[----:B------:R-:W2:Y:S01]  /*c480*/  MUFU.EX2 R4, R4 ;  /* 0x0000000400047308 */ /* 0x000ea20000000800 */
[C---:B----4-:R-:W-:Y:S01]  /*c490*/  FADD.FTZ R3, R19.reuse, R3 ;  /* 0x0000000313037221 */ /* 0x050fe20000010000 */
[----:B------:R-:W-:Y:S01]  /*c4a0*/  F2FP.BF16.PACK_AB R19, R19, R22 ;  /* 0x000000161313723e */ /* 0x000fe200000010ff */
[C---:B------:R-:W-:Y:S01]  /*c4b0*/  FADD.FTZ R0, R132.reuse, R0 ;  /* 0x0000000084007221 */ /* 0x040fe20000010000 */
[----:B------:R-:W-:Y:S01]  /*c4c0*/  F2FP.BF16.PACK_AB R132, R132, R29 ;  /* 0x0000001d8484723e */ /* 0x000fe200000010ff */
[----:B-----5:R-:W-:-:S02]  /*c4d0*/  FADD.FTZ R3, R8, R3 ;  /* 0x0000000308037221 */ /* 0x020fc40000010000 */
[----:B------:R-:W-:Y:S02]  /*c4e0*/  FADD.FTZ R0, R28, R0 ;  /* 0x000000001c007221 */ /* 0x000fe40000010000 */
[C---:B------:R-:W-:Y:S01]  /*c4f0*/  FADD.FTZ R3, R133.reuse, R3 ;  /* 0x0000000385037221 */ /* 0x040fe20000010000 */
[----:B------:R-:W-:Y:S01]  /*c500*/  F2FP.BF16.PACK_AB R133, R133, R8 ;  /* 0x000000088585723e */ /* 0x000fe200000010ff */
[C---:B------:R-:W-:Y:S01]  /*c510*/  FADD.FTZ R231, R134.reuse, R0 ;  /* 0x0000000086e77221 */ /* 0x040fe20000010000 */
[----:B------:R-:W-:Y:S01]  /*c520*/  F2FP.BF16.PACK_AB R134, R134, R28 ;  /* 0x0000001c8686723e */ /* 0x000fe200000010ff */
[----:B-1----:R-:W-:Y:S01]  /*c530*/  FADD.FTZ R3, R135, R3 ;  /* 0x0000000387037221 */ /* 0x002fe20000010000 */
[----:B--2---:R-:W-:-:S03]  /*c540*/  F2FP.BF16.PACK_AB R135, R4, R135 ;  /* 0x000000870487723e */ /* 0x004fc600000010ff */
[----:B------:R-:W-:Y:S02]  /*c550*/  FADD.FTZ R230, R4, R3 ;  /* 0x0000000304e67221 */ /* 0x000fe40000010000 */
[----:B------:R-:W2:Y:S04]  /*c560*/  LDL R3, [R1+0x4] ;  /* 0x0000040001037983 */ /* 0x000ea80000100800 */
[----:B------:R-:W3:Y:S04]  /*c570*/  LDL R137, [R1+0x64] ;  /* 0x0000640001897983 */ /* 0x000ee80000100800 */
[----:B------:R-:W3:Y:S04]  /*c580*/  LDL R4, [R1+0x58] ;  /* 0x0000580001047983 */ /* 0x000ee80000100800 */
[----:B------:R-:W1:Y:S04]  /*c590*/  LDSM.16.MT88.4 R28, [R201+0x5880] ;  /* 0x00588000c91c783b */ /* 0x000e680000004200 */
[----:B------:R-:W4:Y:S04]  /*c5a0*/  LDSM.16.MT88.4 R24, [R201+0x4080] ;  /* 0x00408000c918783b */ /* 0x000f280000004200 */
[----:B------:R-:W5:Y:S04]  /*c5b0*/  LDSM.16.MT88.4 R60, [R201+0x6080] ;  /* 0x00608000c93c783b */ /* 0x000f680000004200 */
[----:B------:R-:W4:Y:S01]  /*c5c0*/  LDSM.16.MT88.4 R32, [R201+0x4880] ;  /* 0x00488000c920783b */ /* 0x000f220000004200 */
[----:B------:R-:W-:-:S03]  /*c5d0*/  IMAD R202, R9, 0x2, R201 ;  /* 0x0000000209ca7824 */ /* 0x000fc600078e02c9 */
[----:B------:R-:W4:Y:S04]  /*c5e0*/  LDSM.16.MT88.4 R56, [R201+0x8880] ;  /* 0x00888000c938783b */ /* 0x000f280000004200 */
[----:B------:R-:W-:Y:S01]  /*c5f0*/  LDSM.16.MT88.4 R40, [R201+0x7080] ;  /* 0x00708000c928783b */ /* 0x000fe20000004200 */
[----:B------:R-:W-:-:S03]  /*c600*/  IMAD R204, R6, 0x2, R201 ;  /* 0x0000000206cc7824 */ /* 0x000fc600078e02c9 */
[----:B------:R-:W-:Y:S04]  /*c610*/  LDSM.16.MT88.4 R64, [R202+0x4880] ;  /* 0x00488000ca40783b */ /* 0x000fe80000004200 */
[----:B------:R-:W-:Y:S04]  /*c620*/  LDSM.16.MT88.4 R8, [R204+0x5880] ;  /* 0x00588000cc08783b */ /* 0x000fe80000004200 */
[----:B------:R-:W-:Y:S04]  /*c630*/  LDSM.16.MT88.4 R92, [R204+0x7080] ;  /* 0x00708000cc5c783b */ /* 0x000fe80000004200 */
[----:B------:R-:W-:Y:S01]  /*c640*/  LDSM.16.MT88.4 R96, [R201+0x7880] ;  /* 0x00788000c960783b */ /* 0x000fe20000004200 */
[C---:B-1----:R-:W-:Y:S03]  /*c650*/  HMMA.16816.F32.BF16 R52, R12.reuse, R28, RZ ;  /* 0x0000001c0c34723c */ /* 0x042fe600000418ff */
[----:B------:R-:W-:Y:S04]  /*c660*/  LDSM.16.MT88.4 R72, [R202+0x7080] ;  /* 0x00708000ca48783b */ /* 0x000fe80000004200 */
[----:B------:R-:W-:Y:S01]  /*c670*/  LDSM.16.MT88.4 R108, [R204+0x7880] ;  /* 0x00788000cc6c783b */ /* 0x000fe20000004200 */
[C---:B------:R-:W-:Y:S03]  /*c680*/  HMMA.16816.F32.BF16 R44, R12.reuse, R30, RZ ;  /* 0x0000001e0c2c723c */ /* 0x040fe600000418ff */
[----:B------:R-:W1:Y:S04]  /*c690*/  LDSM.16.MT88.4 R28, [R202+0x4080] ;  /* 0x00408000ca1c783b */ /* 0x000e680000004200 */
[----:B------:R-:W-:Y:S01]  /*c6a0*/  LDSM.16.MT88.4 R144, [R201+0x5080] ;  /* 0x00508000c990783b */ /* 0x000fe20000004200 */
[----:B----4-:R-:W-:Y:S08]  /*c6b0*/  HMMA.16816.F32.BF16 R20, R12, R24, RZ ;  /* 0x000000180c14723c */ /* 0x010ff000000418ff */
[C---:B-----5:R-:W-:Y:S01]  /*c6c0*/  HMMA.16816.F32.BF16 R120, R16.reuse, R60, R52 ;  /* 0x0000003c1078723c */ /* 0x060fe20000041834 */
[----:B------:R-:W-:Y:S07]  /*c6d0*/  LDSM.16.MT88.4 R52, [R204+0x4880] ;  /* 0x00488000cc34783b */ /* 0x000fee0000004200 */
[----:B------:R-:W-:Y:S01]  /*c6e0*/  HMMA.16816.F32.BF16 R116, R16, R62, R44 ;  /* 0x0000003e1074723c */ /* 0x000fe2000004182c */
[----:B------:R-:W4:Y:S04]  /*c6f0*/  LDSM.16.MT88.4 R60, [R201+0x9080] ;  /* 0x00908000c93c783b */ /* 0x000f280000004200 */
[----:B------:R-:W-:Y:S03]  /*c700*/  LDSM.16.MT88.4 R44, [R204+0x6080] ;  /* 0x00608000cc2c783b */ /* 0x000fe60000004200 */
[----:B------:R-:W-:Y:S01]  /*c710*/  HMMA.16816.F32.BF16 R48, R12, R26, RZ ;  /* 0x0000001a0c30723c */ /* 0x000fe200000418ff */
[----:B------:R-:W5:Y:S07]  /*c720*/  LDSM.16.MT88.4 R24, [R204+0x4080] ;  /* 0x00408000cc18783b */ /* 0x000f6e0000004200 */
[----:B------:R-:W-:Y:S01]  /*c730*/  HMMA.16816.F32.BF16 R140, R16, R32, R20 ;  /* 0x00000020108c723c */ /* 0x000fe20000041814 */
[----:B------:R-:W4:Y:S07]  /*c740*/  LDSM.16.MT88.4 R20, [R202+0x5880] ;  /* 0x00588000ca14783b */ /* 0x000f2e0000004200 */
[C---:B------:R-:W-:Y:S08]  /*c750*/  HMMA.16816.F32.BF16 R104, R12.reuse, R56, RZ ;  /* 0x000000380c68723c */ /* 0x040ff000000418ff */
[C---:B------:R-:W-:Y:S08]  /*c760*/  HMMA.16816.F32.BF16 R88, R12.reuse, R58, RZ ;  /* 0x0000003a0c58723c */ /* 0x040ff000000418ff */
[----:B-1----:R-:W-:Y:S08]  /*c770*/  HMMA.16816.F32.BF16 R80, R12, R30, RZ ;  /* 0x0000001e0c50723c */ /* 0x002ff000000418ff */
[----:B------:R-:W-:Y:S01]  /*c780*/  HMMA.16816.F32.BF16 R124, R16, R34, R48 ;  /* 0x00000022107c723c */ /* 0x000fe20000041830 */
[----:B------:R-:W1:Y:S07]  /*c790*/  LDSM.16.MT88.4 R48, [R202+0x6080] ;  /* 0x00608000ca30783b */ /* 0x000e6e0000004200 */
[C---:B------:R-:W-:Y:S08]  /*c7a0*/  HMMA.16816.F32.BF16 R36, R12.reuse, R40, RZ ;  /* 0x000000280c24723c */ /* 0x040ff000000418ff */
[C---:B------:R-:W-:Y:S08]  /*c7b0*/  HMMA.16816.F32.BF16 R84, R12.reuse, R28, RZ ;  /* 0x0000001c0c54723c */ /* 0x040ff000000418ff */
[C---:B------:R-:W-:Y:S08]  /*c7c0*/  HMMA.16816.F32.BF16 R32, R12.reuse, R8, RZ ;  /* 0x000000080c20723c */ /* 0x040ff000000418ff */
[C---:B------:R-:W-:Y:S08]  /*c7d0*/  HMMA.16816.F32.BF16 R28, R12.reuse, R10, RZ ;  /* 0x0000000a0c1c723c */ /* 0x040ff000000418ff */
[C---:B------:R-:W-:Y:S01]  /*c7e0*/  HMMA.16816.F32.BF16 R100, R12.reuse, R42, RZ ;  /* 0x0000002a0c64723c */ /* 0x040fe200000418ff */
[----:B------:R-:W1:Y:S07]  /*c7f0*/  LDSM.16.MT88.4 R40, [R202+0x7880] ;  /* 0x00788000ca28783b */ /* 0x000e6e0000004200 */
[----:B------:R-:W-:Y:S08]  /*c800*/  HMMA.16816.F32.BF16 R8, R12, R92, RZ ;  /* 0x0000005c0c08723c */ /* 0x000ff000000418ff */
[C---:B----4-:R-:W-:Y:S08]  /*c810*/  HMMA.16816.F32.BF16 R104, R16.reuse, R60, R104 ;  /* 0x0000003c1068723c */ /* 0x050ff00000041868 */
[C---:B------:R-:W-:Y:S08]  /*c820*/  HMMA.16816.F32.BF16 R128, R16.reuse, R62, R88 ;  /* 0x0000003e1080723c */ /* 0x040ff00000041858 */
[----:B------:R-:W-:Y:S08]  /*c830*/  HMMA.16816.F32.BF16 R60, R16, R66, R80 ;  /* 0x00000042103c723c */ /* 0x000ff00000041850 */
[C---:B-----5:R-:W-:Y:S08]  /*c840*/  HMMA.16816.F32.BF16 R76, R12.reuse, R24, RZ ;  /* 0x000000180c4c723c */ /* 0x060ff000000418ff */
[C---:B------:R-:W-:Y:S08]  /*c850*/  HMMA.16816.F32.BF16 R68, R12.reuse, R26, RZ ;  /* 0x0000001a0c44723c */ /* 0x040ff000000418ff */
[----:B------:R-:W-:Y:S08]  /*c860*/  HMMA.16816.F32.BF16 R56, R12, R20, RZ ;  /* 0x000000140c38723c */ /* 0x000ff000000418ff */
[----:B------:R-:W-:Y:S08]  /*c870*/  HMMA.16816.F32.BF16 R112, R16, R96, R36 ;  /* 0x000000601070723c */ /* 0x000ff00000041824 */
[C---:B------:R-:W-:Y:S08]  /*c880*/  HMMA.16816.F32.BF16 R36, R12.reuse, R22, RZ ;  /* 0x000000160c24723c */ /* 0x040ff000000418ff */
[C---:B------:R-:W-:Y:S08]  /*c890*/  HMMA.16816.F32.BF16 R24, R12.reuse, R72, RZ ;  /* 0x000000480c18723c */ /* 0x040ff000000418ff */
[----:B------:R-:W-:Y:S01]  /*c8a0*/  HMMA.16816.F32.BF16 R20, R12, R74, RZ ;  /* 0x0000004a0c14723c */ /* 0x000fe200000418ff */
[----:B------:R-:W4:Y:S07]  /*c8b0*/  LDSM.16.MT88.4 R72, [R202+0x8880] ;  /* 0x00888000ca48783b */ /* 0x000f2e0000004200 */
[C---:B------:R-:W-:Y:S01]  /*c8c0*/  HMMA.16816.F32.BF16 R100, R16.reuse, R98, R100 ;  /* 0x000000621064723c */ /* 0x040fe20000041864 */
[----:B------:R-:W5:Y:S07]  /*c8d0*/  LDSM.16.MT88.4 R96, [R204+0x8880] ;  /* 0x00888000cc60783b */ /* 0x000f6e0000004200 */
[C---:B------:R-:W-:Y:S01]  /*c8e0*/  HMMA.16816.F32.BF16 R148, R16.reuse, R64, R84 ;  /* 0x000000401094723c */ /* 0x040fe20000041854 */
[----:B------:R-:W-:Y:S01]  /*c8f0*/  IMAD R203, R6, 0x2, R202 ;  /* 0x0000000206cb7824 */ /* 0x000fe200078e02ca */
[----:B------:R-:W-:Y:S06]  /*c900*/  LDSM.16.MT88.4 R64, [R201+0x6880] ;  /* 0x00688000c940783b */ /* 0x000fec0000004200 */
[----:B------:R-:W-:Y:S01]  /*c910*/  HMMA.16816.F32.BF16 R88, R16, R108, R8 ;  /* 0x0000006c1058723c */ /* 0x000fe20000041808 */
[----:B------:R-:W-:Y:S01]  /*c920*/  IMAD.MOV.U32 R87, RZ, RZ, R60 ;  /* 0x000000ffff577224 */ /* 0x000fe200078e003c */
[----:B------:R-:W-:Y:S01]  /*c930*/  MOV R85, R62 ;  /* 0x0000003e00557202 */ /* 0x000fe20000000f00 */
[----:B------:R-:W-:-:S05]  /*c940*/  IMAD.MOV.U32 R86, RZ, RZ, R61 ;  /* 0x000000ffff567224 */ /* 0x000fca00078e003d */
[C---:B------:R-:W-:Y:S01]  /*c950*/  HMMA.16816.F32.BF16 R216, R16.reuse, R44, R32 ;  /* 0x0000002c10d8723c */ /* 0x040fe20000041820 */
[----:B------:R-:W-:Y:S01]  /*c960*/  IMAD.MOV.U32 R84, RZ, RZ, R63 ;  /* 0x000000ffff547224 */ /* 0x000fe200078e003f */
[----:B------:R-:W-:Y:S06]  /*c970*/  LDSM.16.MT88.4 R32, [R203+0x4080] ;  /* 0x00408000cb20783b */ /* 0x000fec0000004200 */
[----:B------:R-:W-:Y:S01]  /*c980*/  HMMA.16816.F32.BF16 R196, R16, R46, R28 ;  /* 0x0000002e10c4723c */ /* 0x000fe2000004181c */
[----:B------:R-:W-:Y:S04]  /*c990*/  LDSM.16.MT88.4 R44, [R204+0x9080] ;  /* 0x00908000cc2c783b */ /* 0x000fe80000004200 */
[----:B------:R-:W-:Y:S03]  /*c9a0*/  LDSM.16.MT88.4 R28, [R203+0x5880] ;  /* 0x00588000cb1c783b */ /* 0x000fe60000004200 */
[----:B------:R-:W-:Y:S01]  /*c9b0*/  HMMA.16816.F32.BF16 R8, R12, R94, RZ ;  /* 0x0000005e0c08723c */ /* 0x000fe200000418ff */
[----:B------:R-:W-:Y:S01]  /*c9c0*/  MOV R93, R128 ;  /* 0x00000080005d7202 */ /* 0x000fe20000000f00 */
[----:B------:R-:W-:Y:S01]  /*c9d0*/  IMAD.MOV.U32 R92, RZ, RZ, R129 ;  /* 0x000000ffff5c7224 */ /* 0x000fe200078e0081 */
[----:B------:R-:W-:Y:S01]  /*c9e0*/  MOV R0, R131 ;  /* 0x0000008300007202 */ /* 0x000fe20000000f00 */
[----:B------:R-:W-:Y:S01]  /*c9f0*/  IMAD.MOV.U32 R2, RZ, RZ, R130 ;  /* 0x000000ffff027224 */ /* 0x000fe200078e0082 */
[----:B------:R-:W-:Y:S03]  /*ca00*/  LDSM.16.MT88.4 R80, [R203+0x9080] ;  /* 0x00908000cb50783b */ /* 0x000fe60000004200 */
[C---:B------:R-:W-:Y:S01]  /*ca10*/  HMMA.16816.F32.BF16 R156, R16.reuse, R52, R76 ;  /* 0x00000034109c723c */ /* 0x040fe2000004184c */
[----:B------:R-:W-:Y:S07]  /*ca20*/  LDSM.16.MT88.4 R76, [R201+0x8080] ;  /* 0x00808000c94c783b */ /* 0x000fee0000004200 */
[C---:B------:R-:W-:Y:S01]  /*ca30*/  HMMA.16816.F32.BF16 R60, R16.reuse, R54, R68 ;  /* 0x00000036103c723c */ /* 0x040fe20000041844 */
[----:B------:R-:W-:Y:S07]  /*ca40*/  LDSM.16.MT88.4 R68, [R203+0x4880] ;  /* 0x00488000cb44783b */ /* 0x000fee0000004200 */
[C---:B-1----:R-:W-:Y:S01]  /*ca50*/  HMMA.16816.F32.BF16 R52, R16.reuse, R48, R56 ;  /* 0x000000301034723c */ /* 0x042fe20000041838 */
[----:B------:R-:W-:Y:S07]  /*ca60*/  LDSM.16.MT88.4 R56, [R203+0x7880] ;  /* 0x00788000cb38783b */ /* 0x000fee0000004200 */
[C---:B------:R-:W-:Y:S01]  /*ca70*/  HMMA.16816.F32.BF16 R36, R16.reuse, R50, R36 ;  /* 0x000000321024723c */ /* 0x040fe20000041824 */
[----:B------:R-:W1:Y:S07]  /*ca80*/  LDSM.16.MT88.4 R48, [R202+0x9080] ;  /* 0x00908000ca30783b */ /* 0x000e6e0000004200 */
[C---:B------:R-:W-:Y:S01]  /*ca90*/  HMMA.16816.F32.BF16 R184, R16.reuse, R110, R8 ;  /* 0x0000006e10b8723c */ /* 0x040fe20000041808 */
[----:B------:R-:W1:Y:S07]  /*caa0*/  LDSM.16.MT88.4 R8, [R203+0x7080] ;  /* 0x00708000cb08783b */ /* 0x000e6e0000004200 */
[----:B------:R-:W-:Y:S01]  /*cab0*/  HMMA.16816.F32.BF16 R192, R16, R40, R24 ;  /* 0x0000002810c0723c */ /* 0x000fe20000041818 */
[----:B------:R-:W-:Y:S01]  /*cac0*/  MOV R153, R52 ;  /* 0x0000003400997202 */ /* 0x000fe20000000f00 */
[----:B------:R-:W-:Y:S01]  /*cad0*/  IMAD.MOV.U32 R152, RZ, RZ, R53 ;  /* 0x000000ffff987224 */ /* 0x000fe200078e0035 */
[----:B------:R-:W-:Y:S01]  /*cae0*/  MOV R138, R55 ;  /* 0x00000037008a7202 */ /* 0x000fe20000000f00 */
[----:B------:R-:W-:-:S04]  /*caf0*/  IMAD.MOV.U32 R139, RZ, RZ, R54 ;  /* 0x000000ffff8b7224 */ /* 0x000fc800078e0036 */
[----:B------:R-:W-:Y:S01]  /*cb00*/  HMMA.16816.F32.BF16 R188, R16, R42, R20 ;  /* 0x0000002a10bc723c */ /* 0x000fe20000041814 */
[----:B------:R-:W2:Y:S01]  /*cb10*/  LDSM.16.MT88.4 R52, [R203+0x8880] ;  /* 0x00888000cb34783b */ /* 0x000ea20000004200 */
[----:B------:R-:W-:Y:S01]  /*cb20*/  IMAD.MOV.U32 R161, RZ, RZ, R36 ;  /* 0x000000ffffa17224 */ /* 0x000fe200078e0024 */
[----:B------:R-:W-:Y:S01]  /*cb30*/  MOV R160, R37 ;  /* 0x0000002500a07202 */ /* 0x000fe20000000f00 */
[----:B------:R-:W-:Y:S01]  /*cb40*/  IMAD.MOV.U32 R155, RZ, RZ, R38 ;  /* 0x000000ffff9b7224 */ /* 0x000fe200078e0026 */
[----:B------:R-:W-:Y:S01]  /*cb50*/  MOV R154, R39 ;  /* 0x00000027009a7202 */ /* 0x000fe20000000f00 */
[----:B------:R-:W-:Y:S01]  /*cb60*/  IMAD.MOV.U32 R131, RZ, RZ, R60 ;  /* 0x000000ffff837224 */ /* 0x000fe200078e003c */
[----:B------:R-:W-:Y:S01]  /*cb70*/  MOV R130, R61 ;  /* 0x0000003d00827202 */ /* 0x000fe20000000f00 */
[C---:B----4-:R-:W-:Y:S01]  /*cb80*/  HMMA.16816.F32.BF16 R40, R12.reuse, R72, RZ ;  /* 0x000000480c28723c */ /* 0x050fe200000418ff */
[----:B------:R-:W-:Y:S01]  /*cb90*/  IMAD.MOV.U32 R129, RZ, RZ, R62 ;  /* 0x000000ffff817224 */ /* 0x000fe200078e003e */
[----:B------:R-:W-:Y:S06]  /*cba0*/  LDSM.16.MT88.4 R108, [R201+0x9880] ;  /* 0x00988000c96c783b */ /* 0x000fec0000004200 */
[C---:B------:R-:W-:Y:S08]  /*cbb0*/  HMMA.16816.F32.BF16 R36, R12.reuse, R74, RZ ;  /* 0x0000004a0c24723c */ /* 0x040ff000000418ff */
[----:B-----5:R-:W-:Y:S01]  /*cbc0*/  HMMA.16816.F32.BF16 R24, R12, R96, RZ ;  /* 0x000000600c18723c */ /* 0x020fe200000418ff */
[----:B------:R-:W-:-:S02]  /*cbd0*/  IMAD.MOV.U32 R128, RZ, RZ, R63 ;  /* 0x000000ffff807224 */ /* 0x000fc400078e003f */
[----:B------:R-:W4:Y:S05]  /*cbe0*/  LDSM.16.MT88.4 R60, [R203+0x6080] ;  /* 0x00608000cb3c783b */ /* 0x000f2a0000004200 */
[----:B------:R-:W-:Y:S08]  /*cbf0*/  HMMA.16816.F32.BF16 R20, R12, R98, RZ ;  /* 0x000000620c14723c */ /* 0x000ff000000418ff */
[C---:B-1----:R-:W-:Y:S08]  /*cc00*/  HMMA.16816.F32.BF16 R180, R16.reuse, R48, R40 ;  /* 0x0000003010b4723c */ /* 0x042ff00000041828 */
[C---:B------:R-:W-:Y:S08]  /*cc10*/  HMMA.16816.F32.BF16 R176, R16.reuse, R50, R36 ;  /* 0x0000003210b0723c */ /* 0x040ff00000041824 */
[----:B------:R-:W-:Y:S08]  /*cc20*/  HMMA.16816.F32.BF16 R172, R16, R44, R24 ;  /* 0x0000002c10ac723c */ /* 0x000ff00000041818 */
[C---:B------:R-:W-:Y:S08]  /*cc30*/  HMMA.16816.F32.BF16 R48, R12.reuse, R32, RZ ;  /* 0x000000200c30723c */ /* 0x040ff000000418ff */
[----:B------:R-:W-:Y:S08]  /*cc40*/  HMMA.16816.F32.BF16 R36, R12, R34, RZ ;  /* 0x000000220c24723c */ /* 0x000ff000000418ff */
[----:B------:R-:W-:Y:S08]  /*cc50*/  HMMA.16816.F32.BF16 R168, R16, R46, R20 ;  /* 0x0000002e10a8723c */ /* 0x000ff00000041814 */
[C---:B------:R-:W-:Y:S08]  /*cc60*/  HMMA.16816.F32.BF16 R32, R12.reuse, R28, RZ ;  /* 0x0000001c0c20723c */ /* 0x040ff000000418ff */
[C---:B------:R-:W-:Y:S08]  /*cc70*/  HMMA.16816.F32.BF16 R24, R12.reuse, R8, RZ ;  /* 0x000000080c18723c */ /* 0x040ff000000418ff */
[C---:B------:R-:W-:Y:S08]  /*cc80*/  HMMA.16816.F32.BF16 R28, R12.reuse, R30, RZ ;  /* 0x0000001e0c1c723c */ /* 0x040ff000000418ff */
[C---:B------:R-:W-:Y:S08]  /*cc90*/  HMMA.16816.F32.BF16 R20, R12.reuse, R10, RZ ;  /* 0x0000000a0c14723c */ /* 0x040ff000000418ff */
[C---:B--2---:R-:W-:Y:S08]  /*cca0*/  HMMA.16816.F32.BF16 R8, R12.reuse, R52, RZ ;  /* 0x000000340c08723c */ /* 0x044ff000000418ff */
[----:B------:R-:W-:Y:S01]  /*ccb0*/  HMMA.16816.F32.BF16 R12, R12, R54, RZ ;  /* 0x000000360c0c723c */ /* 0x000fe200000418ff */
[----:B------:R-:W-:Y:S07]  /*ccc0*/  LDSM.16.MT88.4 R52, [R202+0x6880] ;  /* 0x00688000ca34783b */ /* 0x000fee0000004200 */
[C---:B------:R-:W-:Y:S07]  /*ccd0*/  HMMA.16816.F32.BF16 R40, R132.reuse, R64, R120 ;  /* 0x000000408428723c */ /* 0x040fee0000041878 */
[----:B------:R-:W-:Y:S01]  /*cce0*/  MOV R120, R161 ;  /* 0x000000a100787202 */ /* 0x000fe20000000f00 */
[C---:B------:R-:W-:Y:S01]  /*ccf0*/  HMMA.16816.F32.BF16 R72, R132.reuse, R76, R112 ;  /* 0x0000004c8448723c */ /* 0x040fe20000041870 */
[----:B------:R-:W-:Y:S01]  /*cd00*/  IMAD.MOV.U32 R121, RZ, RZ, R160 ;  /* 0x000000ffff797224 */ /* 0x000fe200078e00a0 */
[----:B------:R-:W-:Y:S01]  /*cd10*/  MOV R122, R155 ;  /* 0x0000009b007a7202 */ /* 0x000fe20000000f00 */
[----:B------:R-:W-:Y:S01]  /*cd20*/  IMAD.MOV.U32 R123, RZ, RZ, R154 ;  /* 0x000000ffff7b7224 */ /* 0x000fe200078e009a */
[----:B------:R-:W-:Y:S03]  /*cd30*/  LDSM.16.MT88.4 R160, [R204+0x5080] ;  /* 0x00508000cca0783b */ /* 0x000fe60000004200 */
[----:B------:R-:W-:Y:S01]  /*cd40*/  MOV R112, R153 ;  /* 0x0000009900707202 */ /* 0x000fe20000000f00 */
[----:B------:R-:W-:Y:S01]  /*cd50*/  IMAD.MOV.U32 R113, RZ, RZ, R152 ;  /* 0x000000ffff717224 */ /* 0x000fe200078e0098 */
[----:B------:R-:W-:Y:S01]  /*cd60*/  HMMA.16816.F32.BF16 R44, R132, R66, R116 ;  /* 0x00000042842c723c */ /* 0x000fe20000041874 */
[----:B------:R-:W1:Y:S04]  /*cd70*/  LDSM.16.MT88.4 R152, [R202+0x5080] ;  /* 0x00508000ca98783b */ /* 0x000e680000004200 */
[----:B------:R-:W-:Y:S03]  /*cd80*/  LDSM.16.MT88.4 R116, [R202+0x9880] ;  /* 0x00988000ca74783b */ /* 0x000fe60000004200 */
[----:B------:R-:W-:Y:S01]  /*cd90*/  HMMA.16816.F32.BF16 R96, R16, R70, R36 ;  /* 0x000000461060723c */ /* 0x000fe20000041824 */
[----:B------:R-:W2:Y:S07]  /*cda0*/  LDSM.16.MT88.4 R36, [R203+0x5080] ;  /* 0x00508000cb24783b */ /* 0x000eae0000004200 */
[----:B------:R-:W-:Y:S08]  /*cdb0*/  HMMA.16816.F32.BF16 R140, R132, R144, R140 ;  /* 0x00000090848c723c */ /* 0x000ff0000004188c */
[C---:B------:R-:W-:Y:S01]  /*cdc0*/  HMMA.16816.F32.BF16 R164, R16.reuse, R68, R48 ;  /* 0x0000004410a4723c */ /* 0x040fe20000041830 */
[----:B------:R-:W-:Y:S06]  /*cdd0*/  LDSM.16.MT88.4 R68, [R203+0x6880] ;  /* 0x00688000cb44783b */ /* 0x000fec0000004200 */
[----:B------:R-:W-:Y:S01]  /*cde0*/  MOV R48, R131 ;  /* 0x0000008300307202 */ /* 0x000fe20000000f00 */
[----:B----4-:R-:W-:Y:S01]  /*cdf0*/  HMMA.16816.F32.BF16 R64, R16, R60, R32 ;  /* 0x0000003c1040723c */ /* 0x010fe20000041820 */
[----:B------:R-:W-:Y:S01]  /*ce00*/  IMAD.MOV.U32 R49, RZ, RZ, R130 ;  /* 0x000000ffff317224 */ /* 0x000fe200078e0082 */
[----:B------:R-:W-:Y:S01]  /*ce10*/  MOV R50, R129 ;  /* 0x0000008100327202 */ /* 0x000fe20000000f00 */
[----:B------:R-:W-:-:S04]  /*ce20*/  IMAD.MOV.U32 R51, RZ, RZ, R128 ;  /* 0x000000ffff337224 */ /* 0x000fc800078e0080 */
[----:B------:R-:W-:Y:S01]  /*ce30*/  MOV R32, R87 ;  /* 0x0000005700207202 */ /* 0x000fe20000000f00 */
[----:B------:R-:W-:Y:S01]  /*ce40*/  HMMA.16816.F32.BF16 R24, R16, R56, R24 ;  /* 0x000000381018723c */ /* 0x000fe20000041818 */
[----:B------:R-:W-:Y:S01]  /*ce50*/  IMAD.MOV.U32 R33, RZ, RZ, R86 ;  /* 0x000000ffff217224 */ /* 0x000fe200078e0056 */
[----:B------:R-:W-:Y:S01]  /*ce60*/  MOV R34, R85 ;  /* 0x0000005500227202 */ /* 0x000fe20000000f00 */
[----:B------:R-:W-:Y:S02]  /*ce70*/  IMAD.MOV.U32 R35, RZ, RZ, R84 ;  /* 0x000000ffff237224 */ /* 0x000fe400078e0054 */
[----:B------:R-:W-:Y:S02]  /*ce80*/  LDSM.16.MT88.4 R84, [R202+0x8080] ;  /* 0x00808000ca54783b */ /* 0x000fe40000004200 */
[----:B------:R-:W-:Y:S01]  /*ce90*/  MOV R56, R93 ;  /* 0x0000005d00387202 */ /* 0x000fe20000000f00 */
[C---:B------:R-:W-:Y:S01]  /*cea0*/  HMMA.16816.F32.BF16 R144, R132.reuse, R146, R124 ;  /* 0x000000928490723c */ /* 0x040fe2000004187c */
[----:B------:R-:W-:Y:S01]  /*ceb0*/  IMAD.MOV.U32 R57, RZ, RZ, R92 ;  /* 0x000000ffff397224 */ /* 0x000fe200078e005c */
[----:B------:R-:W-:Y:S04]  /*cec0*/  LDSM.16.MT88.4 R124, [R204+0x9880] ;  /* 0x00988000cc7c783b */ /* 0x000fe80000004200 */
[----:B------:R-:W-:Y:S02]  /*ced0*/  LDSM.16.MT88.4 R92, [R204+0x8080] ;  /* 0x00808000cc5c783b */ /* 0x000fe40000004200 */
[----:B------:R-:W-:Y:S02]  /*cee0*/  HMMA.16816.F32.BF16 R76, R132, R78, R100 ;  /* 0x0000004e844c723c */ /* 0x000fe40000041864 */
[----:B------:R-:W-:Y:S06]  /*cef0*/  LDSM.16.MT88.4 R100, [R203+0x8080] ;  /* 0x00808000cb64783b */ /* 0x000fec0000004200 */
[C---:B------:R-:W-:Y:S01]  /*cf00*/  HMMA.16816.F32.BF16 R28, R16.reuse, R62, R28 ;  /* 0x0000003e101c723c */ /* 0x040fe2000004181c */
[----:B------:R-:W4:Y:S07]  /*cf10*/  LDSM.16.MT88.4 R60, [R204+0x6880] ;  /* 0x00688000cc3c783b */ /* 0x000f2e0000004200 */
[----:B------:R-:W-:Y:S01]  /*cf20*/  HMMA.16816.F32.BF16 R128, R16, R80, R8 ;  /* 0x000000501080723c */ /* 0x000fe20000041808 */
[----:B------:R-:W5:Y:S01]  /*cf30*/  LDSM.16.MT88.4 R8, [R203+0x9880] ;  /* 0x00988000cb08783b */ /* 0x000f620000004200 */
[----:B------:R-:W-:-:S04]  /*cf40*/  MOV R236, 0x1 ;  /* 0x0000000100ec7802 */ /* 0x000fc80000000f00 */
[----:B------:R-:W-:Y:S02]  /*cf50*/  ISETP.NE.AND P0, PT, R236, c[0x0][0x2c4], PT ;  /* 0x0000b100ec007a0c */ /* 0x000fe40003f05270 */
[----:B------:R-:W-:Y:S01]  /*cf60*/  HMMA.16816.F32.BF16 R20, R16, R58, R20 ;  /* 0x0000003a1014723c */ /* 0x000fe20000041814 */
[----:B------:R-:W-:-:S07]  /*cf70*/  IMAD.SHL.U32 R3, R3, 0x80, RZ ;  /* 0x0000008003037824 */ /* 0x000fce00078e00ff */
[----:B------:R-:W-:Y:S01]  /*cf80*/  HMMA.16816.F32.BF16 R12, R16, R82, R12 ;  /* 0x00000052100c723c */ /* 0x000fe2000004180c */
[----:B------:R-:W-:Y:S02]  /*cf90*/  MOV R58, R2 ;  /* 0x00000002003a7202 */ /* 0x000fe40000000f00 */
[----:B------:R-:W-:Y:S01]  /*cfa0*/  @P0 IMAD.HI.U32 R2, R3, c[0x0][0x2c8], RZ ;  /* 0x0000b20003020a27 */ /* 0x000fe200078e00ff */
[----:B------:R-:W-:-:S03]  /*cfb0*/  LOP3.LUT R212, R212, 0xffffdfff, RZ, 0xc0, !PT ;  /* 0xffffdfffd4d47812 */ /* 0x000fc600078ec0ff */
[----:B------:R-:W-:Y:S01]  /*cfc0*/  IMAD.MOV.U32 R59, RZ, RZ, R0 ;  /* 0x000000ffff3b7224 */ /* 0x000fe200078e0000 */
[----:B------:R-:W-:Y:S02]  /*cfd0*/  MOV R0, R3 ;  /* 0x0000000300007202 */ /* 0x000fe40000000f00 */
[----:B------:R-:W-:Y:S02]  /*cfe0*/  @P0 LOP3.LUT R212, R212, 0x2000, RZ, 0xfc, !PT ;  /* 0x00002000d4d40812 */ /* 0x000fe400078efcff */
[----:B------:R-:W-:Y:S01]  /*cff0*/  @P0 SHF.R.U32.HI R0, RZ, c[0x0][0x2cc], R2 ;  /* 0x0000b300ff000a19 */ /* 0x000fe20000011602 */
[----:B------:R-:W-:Y:S01]  /*d000*/  IMAD.MOV.U32 R115, RZ, RZ, R138 ;  /* 0x000000ffff737224 */ /* 0x000fe200078e008a */
[----:B------:R-:W-:Y:S02]  /*d010*/  ISETP.LE.AND P0, PT, R236, c[0x0][0x32c], PT ;  /* 0x0000cb00ec007a0c */ /* 0x000fe40003f03270 */
[----:B------:R-:W-:Y:S01]  /*d020*/  MOV R114, R139 ;  /* 0x0000008b00727202 */ /* 0x000fe20000000f00 */
[----:B-1----:R-:W-:Y:S01]  /*d030*/  HMMA.16816.F32.BF16 R148, R132, R152, R148 ;  /* 0x000000988494723c */ /* 0x002fe20000041894 */
[----:B---3--:R-:W-:-:S02]  /*d040*/  IADD3 R0, -R4, R137, R0 ;  /* 0x0000008904007210 */ /* 0x008fc40007ffe100 */
[----:B------:R-:W-:-:S05]  /*d050*/  LOP3.LUT R212, R212, 0xffffefff, RZ, 0xc0, !PT ;  /* 0xffffefffd4d47812 */ /* 0x000fca00078ec0ff */
[C---:B------:R-:W-:Y:S08]  /*d060*/  HMMA.16816.F32.BF16 R156, R132.reuse, R160, R156 ;  /* 0x000000a0849c723c */ /* 0x040ff0000004189c */
[C---:B------:R-:W-:Y:S08]  /*d070*/  HMMA.16816.F32.BF16 R152, R132.reuse, R154, R32 ;  /* 0x0000009a8498723c */ /* 0x040ff00000041820 */
[----:B------:R-:W-:Y:S01]  /*d080*/  HMMA.16816.F32.BF16 R160, R132, R162, R48 ;  /* 0x000000a284a0723c */ /* 0x000fe20000041830 */
[----:B------:R-:W-:-:S07]  /*d090*/  IADD3 R222, R222, -0x2, RZ ;  /* 0xfffffffedede7810 */ /* 0x000fce0007ffe0ff */
[----:B------:R-:W-:Y:S01]  /*d0a0*/  HMMA.16816.F32.BF16 R104, R132, R108, R104 ;  /* 0x0000006c8468723c */ /* 0x000fe20000041868 */
[----:B------:R-:W-:-:S07]  /*d0b0*/  IADD3 R4, R0, c[0x0][0x328], RZ ;  /* 0x0000ca0000047a10 */ /* 0x000fce0007ffe0ff */
[----:B------:R-:W-:Y:S01]  /*d0c0*/  HMMA.16816.F32.BF16 R48, R132, R52, R112 ;  /* 0x000000348430723c */ /* 0x000fe20000041870 */
[----:B------:R-:W-:-:S07]  /*d0d0*/  @P0 LOP3.LUT R212, R212, 0x1000, RZ, 0xfc, !PT ;  /* 0x00001000d4d40812 */ /* 0x000fce00078efcff */
[C---:B--2---:R-:W-:Y:S08]  /*d0e0*/  HMMA.16816.F32.BF16 R32, R132.reuse, R36, R164 ;  /* 0x000000248420723c */ /* 0x044ff000000418a4 */
        /* <DEDUP_REMOVED lines=18> */
[----:B------:R-:W-:Y:S01]  /*d210*/  HMMA.16816.F32.BF16 R132, R132, R10, R12 ;  /* 0x0000000a8484723c */ /* 0x000fe2000004180c */
[----:B------:R-:W-:Y:S07]  /*d220*/  @!P0 BRA `(.L_x_1219) ;  /* 0x0000011000008947 */ /* 0x000fee0003800000 */
[C---:B------:R-:W-:Y:S01]  /*d230*/  ISETP.GT.AND P0, PT, R0.reuse, RZ, PT ;  /* 0x000000ff0000720c */ /* 0x040fe20003f04270 */
[----:B------:R-:W-:Y:S01]  /*d240*/  BSSY B0, `(.L_x_1220) ;  /* 0x000000c000007945 */ /* 0x000fe20003800000 */
[----:B------:R-:W-:-:S11]  /*d250*/  IADD3 R2, R0, -0x1, RZ ;  /* 0xffffffff00027810 */ /* 0x000fd60007ffe0ff */
[----:B------:R-:W-:Y:S05]  /*d260*/  @P0 BRA `(.L_x_1221) ;  /* 0x0000006000000947 */ /* 0x000fea0003800000 */
[----:B------:R-:W-:Y:S01]  /*d270*/  ISETP.NE.AND P0, PT, R236, c[0x0][0x32c], PT ;  /* 0x0000cb00ec007a0c */ /* 0x000fe20003f05270 */
[----:B------:R-:W-:-:S12]  /*d280*/  IMAD.MOV R0, RZ, RZ, -R0 ;  /* 0x000000ffff007224 */ /* 0x000fd800078e0a00 */
[----:B------:R-:W-:-:S05]  /*d290*/  @P0 IMAD.HI.U32 R2, R0, c[0x0][0x330], RZ ;  /* 0x0000cc0000020a27 */ /* 0x000fca00078e00ff */
[----:B------:R-:W-:-:S04]  /*d2a0*/  @P0 SHF.R.U32.HI R0, RZ, c[0x0][0x334], R2 ;  /* 0x0000cd00ff000a19 */ /* 0x000fc80000011602 */
[----:B------:R-:W-:Y:S01]  /*d2b0*/  LOP3.LUT R2, RZ, R0, RZ, 0x33, !PT ;  /* 0x00000000ff027212 */ /* 0x000fe200078e33ff */
[----:B------:R-:W-:Y:S05]  /*d2c0*/  BRA `(.L_x_1222) ;  /* 0x0000003000007947 */ /* 0x000fea0003800000 */
.L_x_1221:
[----:B------:R-:W-:-:S13]  /*d2d0*/  ISETP.NE.AND P0, PT, R236, c[0x0][0x32c], PT ;  /* 0x0000cb00ec007a0c */ /* 0x000fda0003f05270 */
[----:B------:R-:W-:-:S05]  /*d2e0*/  @P0 IMAD.HI.U32 R0, R2, c[0x0][0x330], RZ ;  /* 0x0000cc0002000a27 */ /* 0x000fca00078e00ff */
[----:B------:R-:W-:Y:S02]  /*d2f0*/  @P0 SHF.R.U32.HI R2, RZ, c[0x0][0x334], R0 ;  /* 0x0000cd00ff020a19 */ /* 0x000fe40000011600 */
.L_x_1222:
[----:B------:R-:W-:Y:S05]  /*d300*/  BSYNC B0 ;  /* 0x0000000000007941 */ /* 0x000fea0003800000 */
.L_x_1220:
[----:B------:R-:W-:-:S05]  /*d310*/  MOV R0, c[0x0][0x32c] ;  /* 0x0000cb0000007a02 */ /* 0x000fca0000000f00 */
[----:B------:R-:W-:-:S05]  /*d320*/  IMAD R2, R2, R0, c[0x0][0x32c] ;  /* 0x0000cb0002027624 */ /* 0x000fca00078e0200 */
[----:B------:R-:W-:-:S05]  /*d330*/  IMNMX R4, R4, R2, PT ;  /* 0x0000000204047217 */ /* 0x000fca0003800200 */
.L_x_1219:
[----:B------:R-:W-:-:S05]  /*d340*/  IMAD.HI R4, R4, 0x2aaaaaab, RZ ;  /* 0x2aaaaaab04047827 */ /* 0x000fca00078e02ff */
[----:B------:R-:W-:-:S04]  /*d350*/  SHF.R.U32.HI R0, RZ, 0x1f, R4 ;  /* 0x0000001fff007819 */ /* 0x000fc80000011604 */
[----:B------:R-:W-:-:S04]  /*d360*/  LEA.HI.SX32 R4, R4, R0, 0x1d ;  /* 0x0000000004047211 */ /* 0x000fc800078feaff */
[----:B------:R-:W-:-:S04]  /*d370*/  IMNMX R228, R234, R4, !PT ;  /* 0x00000004eae47217 */ /* 0x000fc80007800200 */
[----:B------:R-:W-:-:S13]  /*d380*/  ISETP.GE.AND P0, PT, R222, R228, PT ;  /* 0x000000e4de00720c */ /* 0x000fda0003f06270 */
[----:B------:R-:W-:Y:S05]  /*d390*/  @!P0 BRA `(.L_x_1223) ;  /* 0x00003d0000008947 */ /* 0x000fea0003800000 */
[----:B------:R-:W-:Y:S01]  /*d3a0*/  SHF.R.S32.HI R2, RZ, 0x1f, R223 ;  /* 0x0000001fff027819 */ /* 0x000fe200000114df */
[----:B------:R-:W-:Y:S01]  /*d3b0*/  IMAD.SHL.U32 R229, R223, 0x2, RZ ;  /* 0x00000002dfe57824 */ /* 0x000fe200078e00ff */
[C---:B------:R-:W-:Y:S01]  /*d3c0*/  SHF.L.U64.HI R215, R249.reuse, 0x1, R252 ;  /* 0x00000001f9d77819 */ /* 0x040fe200000102fc */
[----:B------:R-:W-:Y:S01]  /*d3d0*/  IMAD.SHL.U32 R216, R249, 0x2, RZ ;  /* 0x00000002f9d87824 */ /* 0x000fe200078e00ff */
[----:B------:R-:W-:Y:S01]  /*d3e0*/  SHF.L.U64.HI R214, R223, 0x1, R2 ;  /* 0x00000001dfd67819 */ /* 0x000fe20000010202 */
[C---:B------:R-:W-:Y:S01]  /*d3f0*/  IMAD.SHL.U32 R218, R248.reuse, 0x2, RZ ;  /* 0x00000002f8da7824 */ /* 0x040fe200078e00ff */
[----:B------:R-:W-:Y:S01]  /*d400*/  SHF.L.U64.HI R217, R248, 0x1, R251 ;  /* 0x00000001f8d97819 */ /* 0x000fe200000102fb */
[C---:B------:R-:W-:Y:S01]  /*d410*/  IMAD.SHL.U32 R220, R247.reuse, 0x2, RZ ;  /* 0x00000002f7dc7824 */ /* 0x040fe200078e00ff */
[----:B------:R-:W-:Y:S02]  /*d420*/  SHF.L.U64.HI R219, R247, 0x1, R250 ;  /* 0x00000001f7db7819 */ /* 0x000fe400000102fa */
.L_x_1246:
[----:B------:R-:W-:Y:S04]  /*d430*/  DEPBAR.LE SB0, 0x0 ;  /* 0x000080000000791a */ /* 0x000fe80000000000 */
[----:B------:R-:W-:Y:S01]  /*d440*/  WARPSYNC 0xffffffff ;  /* 0xffffffff00007948 */ /* 0x000fe20003800000 */
[----:B------:R-:W-:Y:S01]  /*d450*/  BAR.SYNC.DEFER_BLOCKING 0x0 ;  /* 0x0000000000007b1d */ /* 0x000fe20000010000 */
[----:B------:R-:W-:Y:S05]  /*d460*/  ISETP.GT.AND P0, PT, R234, R222, PT ;  /* 0x000000deea00720c */ /* 0x000fea0003f04270 */
[----:B------:R1:W2:Y:S01]  /*d470*/  LDSM.16.M88.4 R28, [R209] ;  /* 0x00000000d11c783b */ /* 0x0002a20000000200 */
[----:B------:R-:W-:Y:S03]  /*d480*/  BSSY B0, `(.L_x_1224) ;  /* 0x000004d000007945 */ /* 0x000fe60003800000 */
[----:B------:R1:W3:Y:S04]  /*d490*/  LDSM.16.M88.4 R12, [R200+0xa080] ;  /* 0x00a08000c80c783b */ /* 0x0002e80000000200 */
[----:B------:R1:W4:Y:S04]  /*d4a0*/  LDSM.16.M88.4 R20, [R200+0xa880] ;  /* 0x00a88000c814783b */ /* 0x0003280000000200 */
[----:B------:R1:W1:Y:S04]  /*d4b0*/  LDSM.16.M88.4 R164, [R200+0xb080] ;  /* 0x00b08000c8a4783b */ /* 0x0002680000000200 */
[----:B------:R1:W1:Y:S04]  /*d4c0*/  LDSM.16.M88.4 R168, [R208] ;  /* 0x00000000d0a8783b */ /* 0x0002680000000200 */
[----:B------:R1:W1:Y:S04]  /*d4d0*/  LDSM.16.M88.4 R172, [R207] ;  /* 0x00000000cfac783b */ /* 0x0002680000000200 */
[----:B------:R1:W1:Y:S04]  /*d4e0*/  LDSM.16.M88.4 R176, [R207+0x800] ;  /* 0x00080000cfb0783b */ /* 0x0002680000000200 */
[----:B------:R1:W1:Y:S01]  /*d4f0*/  LDSM.16.M88.4 R180, [R207+0x1000] ;  /* 0x00100000cfb4783b */ /* 0x0002620000000200 */
[----:B------:R-:W-:-:S05]  /*d500*/  @P0 BRA `(.L_x_1225) ;  /* 0x0000044000000947 */ /* 0x000fca0003800000 */
[C---:B------:R-:W-:Y:S01]  /*d510*/  IMAD.WIDE.U32 R2, R225.reuse, c[0x0][0x208], RZ ;  /* 0x00008200e1027a25 */ /* 0x040fe200078e00ff */
[----:B------:R-:W5:Y:S01]  /*d520*/  S2R R4, SR_CTAID.Y ;  /* 0x0000000000047919 */ /* 0x000f620000002600 */
[----:B------:R-:W-:Y:S02]  /*d530*/  SHF.R.S32.HI R0, RZ, 0x1f, R225 ;  /* 0x0000001fff007819 */ /* 0x000fe400000114e1 */
[----:B------:R-:W-:Y:S03]  /*d540*/  SHF.R.S32.HI R6, RZ, 0x1f, R224 ;  /* 0x0000001fff067819 */ /* 0x000fe600000114e0 */
[----:B------:R-:W-:Y:S02]  /*d550*/  IMAD R0, R0, c[0x0][0x208], RZ ;  /* 0x0000820000007a24 */ /* 0x000fe400078e02ff */
[----:B------:R-:W-:Y:S02]  /*d560*/  IMAD R6, R6, c[0x0][0x218], RZ ;  /* 0x0000860006067a24 */ /* 0x000fe400078e02ff */
[----:B------:R-:W-:Y:S02]  /*d570*/  IMAD R0, R225, c[0x0][0x20c], R0 ;  /* 0x00008300e1007a24 */ /* 0x000fe400078e0200 */
[C---:B------:R-:W-:Y:S03]  /*d580*/  IMAD R6, R224.reuse, c[0x0][0x21c], R6 ;  /* 0x00008700e0067a24 */ /* 0x040fe600078e0206 */
[----:B------:R-:W-:Y:S05]  /*d590*/  IADD3 R3, R3, R0, RZ ;  /* 0x0000000003037210 */ /* 0x000fea0007ffe0ff */
[----:B------:R-:W-:Y:S04]  /*d5a0*/  IMAD.WIDE.U32 R2, R224, c[0x0][0x218], R2 ;  /* 0x00008600e0027a25 */ /* 0x000fe800078e0002 */
[----:B-----5:R-:W-:Y:S05]  /*d5b0*/  IMAD.WIDE.U32 R8, R4, c[0x0][0x210], RZ ;  /* 0x0000840004087a25 */ /* 0x020fea00078e00ff */
[----:B------:R-:W-:Y:S04]  /*d5c0*/  IADD3 R0, P0, R8, R2, RZ ;  /* 0x0000000208007210 */ /* 0x000fe80007f1e0ff */
[----:B------:R-:W-:Y:S02]  /*d5d0*/  IADD3.X R6, R246, R3, R6, P0, !PT ;  /* 0x00000003f6067210 */ /* 0x000fe400007fe406 */
[C---:B------:R-:W-:Y:S04]  /*d5e0*/  LEA R18, P0, R0.reuse, c[0x0][0x1f8], 0x1 ;  /* 0x00007e0000127a11 */ /* 0x040fe800078008ff */
[----:B------:R-:W-:Y:S01]  /*d5f0*/  LEA.HI.X R6, R0, c[0x0][0x1fc], R6, 0x1, P0 ;  /* 0x00007f0000067a11 */ /* 0x000fe200000f0c06 */
[----:B------:R-:W-:-:S06]  /*d600*/  BRA.DIV ~URZ, `(.L_x_1226) ;  /* 0x0000e7827f007947 */ /* 0x000fcc000b800000 */
[----:B------:R4:W3:Y:S02]  /*d610*/  SHFL.IDX PT, R4, R6, RZ, 0x181f ;  /* 0x00181fff06047589 */ /* 0x0008e400000e0000 */
.L_x_1328:
[----:B------:R-:W-:-:S05]  /*d620*/  BRA.DIV ~URZ, `(.L_x_1227) ;  /* 0x0000e7e27f007947 */ /* 0x000fca000b800000 */
[----:B------:R4:W3:Y:S02]  /*d630*/  SHFL.IDX PT, R0, R18, RZ, 0x181f ;  /* 0x00181fff12007589 */ /* 0x0008e400000e0000 */
.L_x_1329:
[----:B---3--:R-:W-:Y:S02]  /*d640*/  IADD3 R16, P0, R0, R229, RZ ;  /* 0x000000e500107210 */ /* 0x008fe40007f1e0ff */
[C---:B------:R-:W-:Y:S02]  /*d650*/  IADD3 R25, R223.reuse, 0x40, RZ ;  /* 0x00000040df197810 */ /* 0x040fe40007ffe0ff */
[C---:B------:R-:W-:Y:S01]  /*d660*/  ISETP.GE.AND P5, PT, R223.reuse, c[0x0][0x1d4], PT ;  /* 0x00007500df007a0c */ /* 0x040fe20003fa6270 */
[----:B------:R-:W-:Y:S01]  /*d670*/  IMAD.X R17, R4, 0x1, R214, P0 ;  /* 0x0000000104117824 */ /* 0x000fe200000e06d6 */
[----:B------:R-:W-:Y:S02]  /*d680*/  IADD3 R24, R223, 0x80, RZ ;  /* 0x00000080df187810 */ /* 0x000fe40007ffe0ff */
[----:B------:R-:W-:Y:S02]  /*d690*/  ISETP.GE.AND P4, PT, R25, c[0x0][0x1d4], PT ;  /* 0x0000750019007a0c */ /* 0x000fe40003f86270 */
[----:B------:R-:W-:Y:S02]  /*d6a0*/  IADD3 R10, P0, R0, R216, RZ ;  /* 0x000000d8000a7210 */ /* 0x000fe40007f1e0ff */
[----:B------:R-:W-:Y:S02]  /*d6b0*/  ISETP.GE.AND P3, PT, R24, c[0x0][0x1d4], PT ;  /* 0x0000750018007a0c */ /* 0x000fe40003f66270 */
[----:B------:R-:W-:Y:S01]  /*d6c0*/  IADD3 R19, R223, 0xc0, RZ ;  /* 0x000000c0df137810 */ /* 0x000fe20007ffe0ff */
[----:B------:R-:W-:Y:S01]  /*d6d0*/  IMAD.X R11, R4, 0x1, R215, P0 ;  /* 0x00000001040b7824 */ /* 0x000fe200000e06d7 */
[----:B------:R-:W-:Y:S01]  /*d6e0*/  IADD3 R8, P0, R0, R218, RZ ;  /* 0x000000da00087210 */ /* 0x000fe20007f1e0ff */
[----:B------:R-:W-:Y:S01]  /*d6f0*/  @!PT LDS RZ, [RZ] ;  /* 0x00000000fffff984 */ /* 0x000fe20000000800 */
[----:B------:R-:W-:Y:S01]  /*d700*/  @!PT LDS RZ, [RZ] ;  /* 0x00000000fffff984 */ /* 0x000fe20000000800 */
[----:B------:R-:W-:Y:S01]  /*d710*/  @!PT LDS RZ, [RZ] ;  /* 0x00000000fffff984 */ /* 0x000fe20000000800 */
[----:B------:R3:W-:Y:S01]  /*d720*/  LDGSTS.E.BYPASS.LTC128B.128 [R213+0x4080], [R16.64], !P5 ;  /* 0x0408000010d57fae */ /* 0x0007e2000e901d4e */
[----:B------:R-:W-:Y:S02]  /*d730*/  ISETP.GE.AND P2, PT, R19, c[0x0][0x1d4], PT ;  /* 0x0000750013007a0c */ /* 0x000fe40003f46270 */
[----:B------:R-:W-:Y:S01]  /*d740*/  LOP3.LUT P1, RZ, R212, 0x800, RZ, 0xc0, !PT ;  /* 0x00000800d4ff7812 */ /* 0x000fe2000782c0ff */
[----:B------:R3:W-:Y:S01]  /*d750*/  LDGSTS.E.BYPASS.LTC128B.128 [R213+0x5880], [R10.64], !P4 ;  /* 0x058800000ad57fae */ /* 0x0007e2000e101d4e */
[----:B------:R-:W-:Y:S01]  /*d760*/  IMAD.X R9, R4, 0x1, R217, P0 ;  /* 0x0000000104097824 */ /* 0x000fe200000e06d9 */
[----:B------:R-:W-:Y:S04]  /*d770*/  IADD3 R2, P0, R0, R220, RZ ;  /* 0x000000dc00027210 */ /* 0x000fe80007f1e0ff */
[----:B------:R3:W-:Y:S01]  /*d780*/  LDGSTS.E.BYPASS.LTC128B.128 [R213+0x7080], [R8.64], !P3 ;  /* 0x0708000008d57fae */ /* 0x0007e2000d901d4e */
[----:B------:R-:W-:Y:S05]  /*d790*/  IMAD.X R3, R4, 0x1, R219, P0 ;  /* 0x0000000104037824 */ /* 0x000fea00000e06db */
[----:B------:R3:W-:Y:S01]  /*d7a0*/  LDGSTS.E.BYPASS.LTC128B.128 [R213+0x8880], [R2.64], !P2 ;  /* 0x0888000002d57fae */ /* 0x0007e2000d101d4e */
[----:B------:R-:W-:-:S05]  /*d7b0*/  @P1 BRA `(.L_x_1225) ;  /* 0x0000019000001947 */ /* 0x000fca0003800000 */
[----:B------:R-:W-:-:S05]  /*d7c0*/  BRA.DIV ~URZ, `(.L_x_1228) ;  /* 0x0000e6c27f007947 */ /* 0x000fca000b800000 */
[----:B------:R3:W4:Y:S04]  /*d7d0*/  SHFL.IDX PT, R4, R6, 0x1, 0x181f ;  /* 0x00381f0006047f89 */ /* 0x00072800000e0000 */
[----:B------:R3:W2:Y:S02]  /*d7e0*/  SHFL.IDX PT, R0, R18, 0x1, 0x181f ;  /* 0x00381f0012007f89 */ /* 0x0006a400000e0000 */
.L_x_1330:
[----:B--23--:R-:W-:Y:S02]  /*d7f0*/  IADD3 R16, P0, R0, R229, RZ ;  /* 0x000000e500107210 */ /* 0x00cfe40007f1e0ff */
[C---:B------:R-:W-:Y:S02]  /*d800*/  IADD3 R19, R223.reuse, 0x40, RZ ;  /* 0x00000040df137810 */ /* 0x040fe40007ffe0ff */
[----:B------:R-:W-:Y:S01]  /*d810*/  ISETP.GE.AND P4, PT, R223, c[0x0][0x1d4], PT ;  /* 0x00007500df007a0c */ /* 0x000fe20003f86270 */
[----:B----4-:R-:W-:Y:S01]  /*d820*/  IMAD.X R17, R4, 0x1, R214, P0 ;  /* 0x0000000104117824 */ /* 0x010fe200000e06d6 */
[----:B------:R-:W-:Y:S02]  /*d830*/  ISETP.GE.AND P3, PT, R19, c[0x0][0x1d4], PT ;  /* 0x0000750013007a0c */ /* 0x000fe40003f66270 */
[C---:B------:R-:W-:Y:S02]  /*d840*/  IADD3 R18, R223.reuse, 0x80, RZ ;  /* 0x00000080df127810 */ /* 0x040fe40007ffe0ff */
        /* <DEDUP_REMOVED lines=9> */
[----:B------:R-:W-:Y:S03]  /*d8e0*/  ISETP.GE.AND P1, PT, R6, c[0x0][0x1d4], PT ;  /* 0x0000750006007a0c */ /* 0x000fe60003f26270 */
[----:B------:R2:W-:Y:S01]  /*d8f0*/  LDGSTS.E.BYPASS.LTC128B.128 [R213+0x6880], [R10.64], !P3 ;  /* 0x068800000ad57fae */ /* 0x0005e2000d901d4e */
[----:B------:R-:W-:Y:S01]  /*d900*/  IMAD.X R9, R4, 0x1, R217, P0 ;  /* 0x0000000104097824 */ /* 0x000fe200000e06d9 */
[----:B------:R-:W-:Y:S04]  /*d910*/  IADD3 R2, P0, R0, R220, RZ ;  /* 0x000000dc00027210 */ /* 0x000fe80007f1e0ff */
[----:B------:R2:W-:Y:S01]  /*d920*/  LDGSTS.E.BYPASS.LTC128B.128 [R213+0x8080], [R8.64], !P2 ;  /* 0x0808000008d57fae */ /* 0x0005e2000d101d4e */
[----:B------:R-:W-:Y:S05]  /*d930*/  IMAD.X R3, R4, 0x1, R219, P0 ;  /* 0x0000000104037824 */ /* 0x000fea00000e06db */
[----:B------:R2:W-:Y:S03]  /*d940*/  LDGSTS.E.BYPASS.LTC128B.128 [R213+0x9880], [R2.64], !P1 ;  /* 0x0988000002d57fae */ /* 0x0005e6000c901d4e */
.L_x_1225:
[----:B------:R-:W-:Y:S05]  /*d950*/  BSYNC B0 ;  /* 0x0000000000007941 */ /* 0x000fea0003800000 */
.L_x_1224:
[----:B------:R-:W0:Y:S01]  /*d960*/  LDGDEPBAR ;  /* 0x00000000000079af */ /* 0x000e220000000000 */
[----:B------:R-:W-:Y:S01]  /*d970*/  WARPSYNC 0xffffffff ;  /* 0xffffffff00007948 */ /* 0x000fe20003800000 */
[C---:B--23--:R-:W-:Y:S01]  /*d980*/  HMMA.16816.F32.BF16 R8, R28.reuse, R12, RZ ;  /* 0x0000000c1c08723c */ /* 0x04cfe200000418ff */
[----:B------:R-:W-:Y:S02]  /*d990*/  BSSY B0, `(.L_x_1229) ;  /* 0x0000121000007945 */ /* 0x000fe40003800000 */
[----:B------:R-:W-:Y:S02]  /*d9a0*/  ISETP.GT.AND P0, PT, R222, R234, PT ;  /* 0x000000eade00720c */ /* 0x000fe40003f04270 */
[----:B------:R-:W-:Y:S03]  /*d9b0*/  LDSM.16.M88.4 R184, [R211] ;  /* 0x00000000d3b8783b */ /* 0x000fe60000000200 */
[C---:B------:R-:W-:Y:S04]  /*d9c0*/  HMMA.16816.F32.BF16 R12, R28.reuse, R14, RZ ;  /* 0x0000000e1c0c723c */ /* 0x040fe800000418ff */
[----:B------:R-:W2:Y:S04]  /*d9d0*/  LDSM.16.M88.4 R188, [R206+0xa080] ;  /* 0x00a08000cebc783b */ /* 0x000ea80000000200 */
[C---:B----4-:R-:W-:Y:S03]  /*d9e0*/  HMMA.16816.F32.BF16 R16, R28.reuse, R20, RZ ;  /* 0x000000141c10723c */ /* 0x050fe600000418ff */
[----:B------:R-:W3:Y:S05]  /*d9f0*/  LDSM.16.M88.4 R192, [R206+0xa880] ;  /* 0x00a88000cec0783b */ /* 0x000eea0000000200 */
[C---:B------:R-:W-:Y:S02]  /*da00*/  HMMA.16816.F32.BF16 R20, R28.reuse, R22, RZ ;  /* 0x000000161c14723c */ /* 0x040fe400000418ff */
[----:B------:R-:W-:Y:S06]  /*da10*/  LDSM.16.M88.4 R196, [R205+0x800] ;  /* 0x00080000cdc4783b */ /* 0x000fec0000000200 */
[C---:B-1----:R-:W-:Y:S08]  /*da20*/  HMMA.16816.F32.BF16 R24, R28.reuse, R164, RZ ;  /* 0x000000a41c18723c */ /* 0x042ff000000418ff */
[----:B------:R-:W-:Y:S01]  /*da30*/  HMMA.16816.F32.BF16 R28, R28, R166, RZ ;  /* 0x000000a61c1c723c */ /* 0x000fe200000418ff */
[----:B------:R-:W1:Y:S07]  /*da40*/  LDSM.16.M88.4 R164, [R206+0xb080] ;  /* 0x00b08000cea4783b */ /* 0x000e6e0000000200 */
[C---:B------:R-:W-:Y:S08]  /*da50*/  HMMA.16816.F32.BF16 R8, R168.reuse, R172, R8 ;  /* 0x000000aca808723c */ /* 0x040ff00000041808 */
[C---:B------:R-:W-:Y:S01]  /*da60*/  HMMA.16816.F32.BF16 R12, R168.reuse, R174, R12 ;  /* 0x000000aea80c723c */ /* 0x040fe2000004180c */
[----:B------:R-:W-:Y:S07]  /*da70*/  LDSM.16.M88.4 R172, [R210] ;  /* 0x00000000d2ac783b */ /* 0x000fee0000000200 */
[C---:B------:R-:W-:Y:S08]  /*da80*/  HMMA.16816.F32.BF16 R16, R168.reuse, R176, R16 ;  /* 0x000000b0a810723c */ /* 0x040ff00000041810 */
[C---:B------:R-:W-:Y:S01]  /*da90*/  HMMA.16816.F32.BF16 R20, R168.reuse, R178, R20 ;  /* 0x000000b2a814723c */ /* 0x040fe20000041814 */
[----:B------:R-:W4:Y:S07]  /*daa0*/  LDSM.16.M88.4 R176, [R205] ;  /* 0x00000000cdb0783b */ /* 0x000f2e0000000200 */
        /* <DEDUP_REMOVED lines=9> */
[----:B------:R-:W3:Y:S07]  /*db40*/  LDSM.16.M88.4 R192, [R200+0xc080] ;  /* 0x00c08000c8c0783b */ /* 0x000eee0000000200 */
[C---:B-1----:R-:W-:Y:S08]  /*db50*/  HMMA.16816.F32.BF16 R24, R184.reuse, R164, R24 ;  /* 0x000000a4b818723c */ /* 0x042ff00000041818 */
[----:B------:R-:W-:Y:S01]  /*db60*/  HMMA.16816.F32.BF16 R28, R184, R166, R28 ;  /* 0x000000a6b81c723c */ /* 0x000fe2000004181c */
[----:B------:R-:W1:Y:S07]  /*db70*/  LDSM.16.M88.4 R164, [R200+0xc880] ;  /* 0x00c88000c8a4783b */ /* 0x000e6e0000000200 */
[C---:B----4-:R-:W-:Y:S01]  /*db80*/  HMMA.16816.F32.BF16 R8, R172.reuse, R176, R8 ;  /* 0x000000b0ac08723c */ /* 0x050fe20000041808 */
[----:B------:R-:W-:Y:S07]  /*db90*/  LDSM.16.M88.4 R184, [R207+0x1800] ;  /* 0x00180000cfb8783b */ /* 0x000fee0000000200 */
[C---:B------:R-:W-:Y:S01]  /*dba0*/  HMMA.16816.F32.BF16 R12, R172.reuse, R178, R12 ;  /* 0x000000b2ac0c723c */ /* 0x040fe2000004180c */
[----:B------:R-:W4:Y:S07]  /*dbb0*/  LDSM.16.M88.4 R176, [R208+0x4000] ;  /* 0x00400000d0b0783b */ /* 0x000f2e0000000200 */
[C---:B------:R-:W-:Y:S08]  /*dbc0*/  HMMA.16816.F32.BF16 R16, R172.reuse, R196, R16 ;  /* 0x000000c4ac10723c */ /* 0x040ff00000041810 */
[C---:B------:R-:W-:Y:S01]  /*dbd0*/  HMMA.16816.F32.BF16 R20, R172.reuse, R198, R20 ;  /* 0x000000c6ac14723c */ /* 0x040fe20000041814 */
[----:B------:R-:W1:Y:S07]  /*dbe0*/  LDSM.16.M88.4 R196, [R207+0x2000] ;  /* 0x00200000cfc4783b */ /* 0x000e6e0000000200 */
[C---:B-----5:R-:W-:Y:S08]  /*dbf0*/  HMMA.16816.F32.BF16 R24, R172.reuse, R168, R24 ;  /* 0x000000a8ac18723c */ /* 0x060ff00000041818 */
        /* <DEDUP_REMOVED lines=18> */
[----:B------:R-:W-:Y:S07]  /*dd20*/  LDSM.16.M88.4 R196, [R206+0xd080] ;  /* 0x00d08000cec4783b */ /* 0x000fee0000000200 */
[C---:B-----5:R-:W-:Y:S08]  /*dd30*/  HMMA.16816.F32.BF16 R24, R176.reuse, R168, R24 ;  /* 0x000000a8b018723c */ /* 0x060ff00000041818 */
[----:B------:R-:W-:Y:S01]  /*dd40*/  HMMA.16816.F32.BF16 R28, R176, R170, R28 ;  /* 0x000000aab01c723c */ /* 0x000fe2000004181c */
[----:B------:R-:W5:Y:S07]  /*dd50*/  LDSM.16.M88.4 R168, [R205+0x2000] ;  /* 0x00200000cda8783b */ /* 0x000f6e0000000200 */
[C---:B--2---:R-:W-:Y:S01]  /*dd60*/  HMMA.16816.F32.BF16 R8, R172.reuse, R188, R8 ;  /* 0x000000bcac08723c */ /* 0x044fe20000041808 */
[----:B------:R-:W2:Y:S07]  /*dd70*/  LDSM.16.M88.4 R176, [R205+0x2800] ;  /* 0x00280000cdb0783b */ /* 0x000eae0000000200 */
[C---:B------:R-:W-:Y:S01]  /*dd80*/  HMMA.16816.F32.BF16 R12, R172.reuse, R190, R12 ;  /* 0x000000beac0c723c */ /* 0x040fe2000004180c */
[----:B------:R-:W-:Y:S07]  /*dd90*/  LDSM.16.M88.4 R188, [R209+0x8000] ;  /* 0x00800000d1bc783b */ /* 0x000fee0000000200 */
        /* <DEDUP_REMOVED lines=9> */
[----:B------:R-:W-:Y:S07]  /*de30*/  LDSM.16.M88.4 R184, [R207+0x4000] ;  /* 0x00400000cfb8783b */ /* 0x000fee0000000200 */
[C---:B-----5:R-:W-:Y:S08]  /*de40*/  HMMA.16816.F32.BF16 R16, R180.reuse, R168, R16 ;  /* 0x000000a8b410723c */ /* 0x060ff00000041810 */
[C---:B------:R-:W-:Y:S01]  /*de50*/  HMMA.16816.F32.BF16 R20, R180.reuse, R170, R20 ;  /* 0x000000aab414723c */ /* 0x040fe20000041814 */
[----:B------:R-:W4:Y:S07]  /*de60*/  LDSM.16.M88.4 R168, [R200+0xe080] ;  /* 0x00e08000c8a8783b */ /* 0x000f2e0000000200 */
[C---:B--2---:R-:W-:Y:S08]  /*de70*/  HMMA.16816.F32.BF16 R24, R180.reuse, R176, R24 ;  /* 0x000000b0b418723c */ /* 0x044ff00000041818 */
[----:B------:R-:W-:Y:S01]  /*de80*/  HMMA.16816.F32.BF16 R28, R180, R178, R28 ;  /* 0x000000b2b41c723c */ /* 0x000fe2000004181c */
[----:B------:R-:W2:Y:S07]  /*de90*/  LDSM.16.M88.4 R176, [R207+0x3000] ;  /* 0x00300000cfb0783b */ /* 0x000eae0000000200 */
[C---:B---3--:R-:W-:Y:S01]  /*dea0*/  HMMA.16816.F32.BF16 R8, R188.reuse, R192, R8 ;  /* 0x000000c0bc08723c */ /* 0x048fe20000041808 */
[----:B------:R-:W3:Y:S07]  /*deb0*/  LDSM.16.M88.4 R180, [R207+0x3800] ;  /* 0x00380000cfb4783b */ /* 0x000eee0000000200 */
[C---:B------:R-:W-:Y:S01]  /*dec0*/  HMMA.16816.F32.BF16 R12, R188.reuse, R194, R12 ;  /* 0x000000c2bc0c723c */ /* 0x040fe2000004180c */
[----:B------:R-:W5:Y:S07]  /*ded0*/  LDSM.16.M88.4 R192, [R211+0x8000] ;  /* 0x00800000d3c0783b */ /* 0x000f6e0000000200 */
[C---:B-1----:R-:W-:Y:S08]  /*dee0*/  HMMA.16816.F32.BF16 R16, R188.reuse, R164, R16 ;  /* 0x000000a4bc10723c */ /* 0x042ff00000041810 */
[C---:B------:R-:W-:Y:S01]  /*def0*/  HMMA.16816.F32.BF16 R20, R188.reuse, R166, R20 ;  /* 0x000000a6bc14723c */ /* 0x040fe20000041814 */
[----:B------:R-:W1:Y:S07]  /*df00*/  LDSM.16.M88.4 R164, [R206+0xd880] ;  /* 0x00d88000cea4783b */ /* 0x000e6e0000000200 */
[C---:B----4-:R-:W-:Y:S08]  /*df10*/  HMMA.16816.F32.BF16 R24, R188.reuse, R168, R24 ;  /* 0x000000a8bc18723c */ /* 0x050ff00000041818 */
[----:B------:R-:W-:Y:S01]  /*df20*/  HMMA.16816.F32.BF16 R28, R188, R170, R28 ;  /* 0x000000aabc1c723c */ /* 0x000fe2000004181c */
[----:B------:R-:W4:Y:S07]  /*df30*/  LDSM.16.M88.4 R168, [R206+0xe080] ;  /* 0x00e08000cea8783b */ /* 0x000f2e0000000200 */
[C---:B--2---:R-:W-:Y:S01]  /*df40*/  HMMA.16816.F32.BF16 R8, R172.reuse, R176, R8 ;  /* 0x000000b0ac08723c */ /* 0x044fe20000041808 */
[----:B------:R-:W-:Y:S07]  /*df50*/  LDSM.16.M88.4 R188, [R200+0xe880] ;  /* 0x00e88000c8bc783b */ /* 0x000fee0000000200 */
[C---:B------:R-:W-:Y:S01]  /*df60*/  HMMA.16816.F32.BF16 R12, R172.reuse, R178, R12 ;  /* 0x000000b2ac0c723c */ /* 0x040fe2000004180c */
[----:B------:R-:W-:Y:S07]  /*df70*/  LDSM.16.M88.4 R176, [R205+0x3000] ;  /* 0x00300000cdb0783b */ /* 0x000fee0000000200 */
[C---:B---3--:R-:W-:Y:S08]  /*df80*/  HMMA.16816.F32.BF16 R16, R172.reuse, R180, R16 ;  /* 0x000000b4ac10723c */ /* 0x048ff00000041810 */
[C---:B------:R-:W-:Y:S01]  /*df90*/  HMMA.16816.F32.BF16 R20, R172.reuse, R182, R20 ;  /* 0x000000b6ac14723c */ /* 0x040fe20000041814 */
[----:B------:R-:W-:Y:S07]  /*dfa0*/  LDSM.16.M88.4 R180, [R205+0x3800] ;  /* 0x00380000cdb4783b */ /* 0x000fee0000000200 */
[C---:B------:R-:W-:Y:S08]  /*dfb0*/  HMMA.16816.F32.BF16 R24, R172.reuse, R184, R24 ;  /* 0x000000b8ac18723c */ /* 0x040ff00000041818 */
[----:B------:R-:W-:Y:S01]  /*dfc0*/  HMMA.16816.F32.BF16 R28, R172, R186, R28 ;  /* 0x000000baac1c723c */ /* 0x000fe2000004181c */
[----:B------:R-:W2:Y:S07]  /*dfd0*/  LDSM.16.M88.4 R172, [R210+0x8000] ;  /* 0x00800000d2ac783b */ /* 0x000eae0000000200 */
[C---:B-----5:R-:W-:Y:S01]  /*dfe0*/  HMMA.16816.F32.BF16 R8, R192.reuse, R196, R8 ;  /* 0x000000c4c008723c */ /* 0x060fe20000041808 */
[----:B------:R-:W3:Y:S07]  /*dff0*/  LDSM.16.M88.4 R184, [R205+0x4000] ;  /* 0x00400000cdb8783b */ /* 0x000eee0000000200 */
[C---:B------:R-:W-:Y:S01]  /*e000*/  HMMA.16816.F32.BF16 R12, R192.reuse, R198, R12 ;  /* 0x000000c6c00c723c */ /* 0x040fe2000004180c */
[----:B------:R-:W-:Y:S07]  /*e010*/  LDSM.16.M88.4 R196, [R200+0xf080] ;  /* 0x00f08000c8c4783b */ /* 0x000fee0000000200 */
        /* <DEDUP_REMOVED lines=10> */
[C---:B------:R-:W-:Y:S08]  /*e0c0*/  HMMA.16816.F32.BF16 R16, R172.reuse, R180, R16 ;  /* 0x000000b4ac10723c */ /* 0x040ff00000041810 */
[C---:B------:R-:W-:Y:S01]  /*e0d0*/  HMMA.16816.F32.BF16 R20, R172.reuse, R182, R20 ;  /* 0x000000b6ac14723c */ /* 0x040fe20000041814 */
[----:B------:R-:W2:Y:S07]  /*e0e0*/  LDSM.16.M88.4 R180, [R207+0x4800] ;  /* 0x00480000cfb4783b */ /* 0x000eae0000000200 */
[C---:B---3--:R-:W-:Y:S08]  /*e0f0*/  HMMA.16816.F32.BF16 R24, R172.reuse, R184, R24 ;  /* 0x000000b8ac18723c */ /* 0x048ff00000041818 */
[----:B------:R-:W-:Y:S01]  /*e100*/  HMMA.16816.F32.BF16 R28, R172, R186, R28 ;  /* 0x000000baac1c723c */ /* 0x000fe2000004181c */
[----:B------:R-:W3:Y:S07]  /*e110*/  LDSM.16.M88.4 R172, [R207+0x5800] ;  /* 0x00580000cfac783b */ /* 0x000eee0000000200 */
[C---:B-1----:R-:W-:Y:S01]  /*e120*/  HMMA.16816.F32.BF16 R8, R164.reuse, R188, R8 ;  /* 0x000000bca408723c */ /* 0x042fe20000041808 */
[----:B------:R-:W-:Y:S07]  /*e130*/  LDSM.16.M88.4 R184, [R211+0xc000] ;  /* 0x00c00000d3b8783b */ /* 0x000fee0000000200 */
[C---:B------:R-:W-:Y:S01]  /*e140*/  HMMA.16816.F32.BF16 R12, R164.reuse, R190, R12 ;  /* 0x000000bea40c723c */ /* 0x040fe2000004180c */
[----:B------:R-:W1:Y:S07]  /*e150*/  LDSM.16.M88.4 R188, [R206+0xe880] ;  /* 0x00e88000cebc783b */ /* 0x000e6e0000000200 */
[C---:B------:R-:W-:Y:S08]  /*e160*/  HMMA.16816.F32.BF16 R16, R164.reuse, R196, R16 ;  /* 0x000000c4a410723c */ /* 0x040ff00000041810 */
[C---:B------:R-:W-:Y:S01]  /*e170*/  HMMA.16816.F32.BF16 R20, R164.reuse, R198, R20 ;  /* 0x000000c6a414723c */ /* 0x040fe20000041814 */
[----:B------:R-:W-:Y:S07]  /*e180*/  LDSM.16.M88.4 R196, [R205+0x4800] ;  /* 0x00480000cdc4783b */ /* 0x000fee0000000200 */
[C---:B----4-:R-:W-:Y:S08]  /*e190*/  HMMA.16816.F32.BF16 R24, R164.reuse, R168, R24 ;  /* 0x000000a8a418723c */ /* 0x050ff00000041818 */
[----:B------:R-:W-:Y:S01]  /*e1a0*/  HMMA.16816.F32.BF16 R28, R164, R170, R28 ;  /* 0x000000aaa41c723c */ /* 0x000fe2000004181c */
[----:B------:R-:W4:Y:S07]  /*e1b0*/  LDSM.16.M88.4 R164, [R206+0xf080] ;  /* 0x00f08000cea4783b */ /* 0x000f2e0000000200 */
[C---:B--2---:R-:W-:Y:S01]  /*e1c0*/  HMMA.16816.F32.BF16 R8, R176.reuse, R180, R8 ;  /* 0x000000b4b008723c */ /* 0x044fe20000041808 */
[----:B------:R-:W2:Y:S07]  /*e1d0*/  LDSM.16.M88.4 R168, [R206+0xf880] ;  /* 0x00f88000cea8783b */ /* 0x000eae0000000200 */
[C---:B------:R-:W-:Y:S01]  /*e1e0*/  HMMA.16816.F32.BF16 R12, R176.reuse, R182, R12 ;  /* 0x000000b6b00c723c */ /* 0x040fe2000004180c */
[----:B------:R-:W5:Y:S07]  /*e1f0*/  LDSM.16.M88.4 R180, [R210+0xc000] ;  /* 0x00c00000d2b4783b */ /* 0x000f6e0000000200 */
[C---:B------:R-:W-:Y:S08]  /*e200*/  HMMA.16816.F32.BF16 R16, R176.reuse, R192, R16 ;  /* 0x000000c0b010723c */ /* 0x040ff00000041810 */
[C---:B------:R-:W-:Y:S08]  /*e210*/  HMMA.16816.F32.BF16 R20, R176.reuse, R194, R20 ;  /* 0x000000c2b014723c */ /* 0x040ff00000041814 */
[C---:B---3--:R-:W-:Y:S08]  /*e220*/  HMMA.16816.F32.BF16 R24, R176.reuse, R172, R24 ;  /* 0x000000acb018723c */ /* 0x048ff00000041818 */
[----:B------:R-:W-:Y:S08]  /*e230*/  HMMA.16816.F32.BF16 R28, R176, R174, R28 ;  /* 0x000000aeb01c723c */ /* 0x000ff0000004181c */
[C---:B-1----:R-:W-:Y:S08]  /*e240*/  HMMA.16816.F32.BF16 R8, R184.reuse, R188, R8 ;  /* 0x000000bcb808723c */ /* 0x042ff00000041808 */
[C---:B------:R-:W-:Y:S08]  /*e250*/  HMMA.16816.F32.BF16 R12, R184.reuse, R190, R12 ;  /* 0x000000beb80c723c */ /* 0x040ff0000004180c */
[C---:B----4-:R-:W-:Y:S08]  /*e260*/  HMMA.16816.F32.BF16 R16, R184.reuse, R164, R16 ;  /* 0x000000a4b810723c */ /* 0x050ff00000041810 */
[C---:B------:R-:W-:Y:S01]  /*e270*/  HMMA.16816.F32.BF16 R20, R184.reuse, R166, R20 ;  /* 0x000000a6b814723c */ /* 0x040fe20000041814 */
[----:B------:R-:W1:Y:S07]  /*e280*/  LDSM.16.M88.4 R164, [R205+0x5000] ;  /* 0x00500000cda4783b */ /* 0x000e6e0000000200 */
[C---:B--2---:R-:W-:Y:S08]  /*e290*/  HMMA.16816.F32.BF16 R24, R184.reuse, R168, R24 ;  /* 0x000000a8b818723c */ /* 0x044ff00000041818 */
[----:B------:R-:W-:Y:S08]  /*e2a0*/  HMMA.16816.F32.BF16 R28, R184, R170, R28 ;  /* 0x000000aab81c723c */ /* 0x000ff0000004181c */
[C---:B-----5:R-:W-:Y:S08]  /*e2b0*/  HMMA.16816.F32.BF16 R8, R180.reuse, R196, R8 ;  /* 0x000000c4b408723c */ /* 0x060ff00000041808 */
        /* <DEDUP_REMOVED lines=25> */
[----:B----4-:R-:W4:Y:S01]  /*e450*/  LDSM.16.M88.4 R8, [R205+0x5800] ;  /* 0x00580000cd08783b */ /* 0x010f220000000200 */
[----:B------:R-:W-:Y:S08]  /*e460*/  DEPBAR.LE SB0, 0x0 ;  /* 0x000080000000791a */ /* 0x000ff00000000000 */
[----:B------:R-:W1:Y:S01]  /*e470*/  MUFU.TANH R167, R19 ;  /* 0x0000001300a77308 */ /* 0x000e620000002400 */
[----:B------:R-:W-:Y:S09]  /*e480*/  BAR.SYNC.DEFER_BLOCKING 0x0 ;  /* 0x0000000000007b1d */ /* 0x000ff20000010000 */
[----:B------:R5:W1:Y:S10]  /*e490*/  MUFU.TANH R138, R20 ;  /* 0x00000014008a7308 */ /* 0x000a740000002400 */
[----:B------:R-:W1:Y:S10]  /*e4a0*/  MUFU.TANH R137, R21 ;  /* 0x0000001500897308 */ /* 0x000e740000002400 */
[----:B------:R-:W1:Y:S01]  /*e4b0*/  MUFU.TANH R166, R22 ;  /* 0x0000001600a67308 */ /* 0x000e620000002400 */
[C---:B----4-:R-:W-:Y:S09]  /*e4c0*/  HMMA.16816.F32.BF16 R24, R180.reuse, R8, R24 ;  /* 0x00000008b418723c */ /* 0x050ff20000041818 */
[----:B------:R4:W1:Y:S01]  /*e4d0*/  MUFU.TANH R165, R23 ;  /* 0x0000001700a57308 */ /* 0x0008620000002400 */
[----:B------:R-:W-:Y:S09]  /*e4e0*/  HMMA.16816.F32.BF16 R28, R180, R10, R28 ;  /* 0x0000000ab41c723c */ /* 0x000ff2000004181c */
[----:B------:R1:W1:Y:S05]  /*e4f0*/  MUFU.TANH R170, R12 ;  /* 0x0000000c00aa7308 */ /* 0x00026a0000002400 */
[----:B-----5:R-:W-:Y:S05]  /*e500*/  FMUL.FTZ R20, R24, c[0x0][0x320] ;  /* 0x0000c80018147a20 */ /* 0x020fea0000410000 */
[----:B------:R1:W1:Y:S01]  /*e510*/  MUFU.TANH R168, R13 ;  /* 0x0000000d00a87308 */ /* 0x0002620000002400 */
[----:B------:R-:W-:Y:S02]  /*e520*/  FMUL.FTZ R19, R25, c[0x0][0x320] ;  /* 0x0000c80019137a20 */ /* 0x000fe40000410000 */
[----:B------:R-:W-:Y:S02]  /*e530*/  FMUL.FTZ R24, R26, c[0x0][0x320] ;  /* 0x0000c8001a187a20 */ /* 0x000fe40000410000 */
[----:B----4-:R-:W-:Y:S02]  /*e540*/  FMUL.FTZ R23, R27, c[0x0][0x320] ;  /* 0x0000c8001b177a20 */ /* 0x010fe40000410000 */
[----:B------:R-:W-:Y:S02]  /*e550*/  FMUL.FTZ R18, R28, c[0x0][0x320] ;  /* 0x0000c8001c127a20 */ /* 0x000fe40000410000 */
[----:B------:R-:W-:Y:S01]  /*e560*/  FMUL.FTZ R17, R29, c[0x0][0x320] ;  /* 0x0000c8001d117a20 */ /* 0x000fe20000410000 */
[----:B------:R4:W1:Y:S01]  /*e570*/  MUFU.TANH R173, R14 ;  /* 0x0000000e00ad7308 */ /* 0x0008620000002400 */
[----:B------:R-:W-:Y:S02]  /*e580*/  FMUL.FTZ R22, R30, c[0x0][0x320] ;  /* 0x0000c8001e167a20 */ /* 0x000fe40000410000 */
[----:B------:R-:W-:Y:S07]  /*e590*/  FMUL.FTZ R21, R31, c[0x0][0x320] ;  /* 0x0000c8001f157a20 */ /* 0x000fee0000410000 */
[----:B------:R4:W1:Y:S10]  /*e5a0*/  MUFU.TANH R172, R15 ;  /* 0x0000000f00ac7308 */ /* 0x0008740000002400 */
        /* <DEDUP_REMOVED lines=9> */
[----:B------:R-:W-:-:S05]  /*e640*/  @!P0 BRA `(.L_x_1230) ;  /* 0x0000055000008947 */ /* 0x000fca0003800000 */
[----:B--234-:R-:W-:Y:S01]  /*e650*/  IMAD.MOV.U32 R0, RZ, RZ, 0x1 ;  /* 0x00000001ff007424 */ /* 0x01cfe200078e00ff */
[----:B------:R-:W-:Y:S01]  /*e660*/  ISETP.GT.AND P1, PT, R235, 0x2f, PT ;  /* 0x0000002feb00780c */ /* 0x000fe20003f24270 */
[----:B------:R-:W-:Y:S01]  /*e670*/  IMAD R2, R222, 0x30, R241 ;  /* 0x00000030de027824 */ /* 0x000fe200078e02f1 */
[----:B------:R-:W2:Y:S01]  /*e680*/  S2R R6, SR_CTAID.Y ;  /* 0x0000000000067919 */ /* 0x000ea20000002600 */
[----:B------:R-:W-:Y:S01]  /*e690*/  IMAD.MOV.U32 R224, RZ, RZ, RZ ;  /* 0x000000ffffe07224 */ /* 0x000fe200078e00ff */
[----:B------:R-:W-:Y:S02]  /*e6a0*/  ISETP.NE.AND P0, PT, R0, c[0x0][0x2b8], PT ;  /* 0x0000ae0000007a0c */ /* 0x000fe40003f05270 */
[----:B------:R-:W-:Y:S05]  /*e6b0*/  IADD3 R2, R2, -0x30, R235 ;  /* 0xffffffd002027810 */ /* 0x000fea0007ffe0eb */
[----:B------:R-:W-:Y:S06]  /*e6c0*/  IMAD.MOV.U32 R0, RZ, RZ, R2 ;  /* 0x000000ffff007224 */ /* 0x000fec00078e0002 */
[----:B------:R-:W-:Y:S05]  /*e6d0*/  @P0 IMAD.HI.U32 R3, R2, c[0x0][0x2bc], RZ ;  /* 0x0000af0002030a27 */ /* 0x000fea00078e00ff */
[----:B------:R-:W-:Y:S01]  /*e6e0*/  @P0 SHF.R.U32.HI R0, RZ, c[0x0][0x2c0], R3 ;  /* 0x0000b000ff000a19 */ /* 0x000fe20000011603 */
[----:B--2---:R-:W-:Y:S03]  /*e6f0*/  IMAD.WIDE.U32 R226, R6, c[0x0][0x1e8], RZ ;  /* 0x00007a0006e27a25 */ /* 0x004fe600078e00ff */
[C---:B------:R-:W-:Y:S02]  /*e700*/  @!P1 IADD3 R3, P0, R0.reuse, R242, RZ ;  /* 0x000000f200039210 */ /* 0x040fe40007f1e0ff */
[----:B------:R-:W-:Y:S02]  /*e710*/  IADD3 R6, -R237, 0x30, RZ ;  /* 0x00000030ed067810 */ /* 0x000fe40007ffe1ff */
        /* <DEDUP_REMOVED lines=17> */
[C---:B------:R-:W-:Y:S04]  /*e830*/  LEA R15, P0, R0.reuse, c[0x0][0x1c8], 0x1 ;  /* 0x00007200000f7a11 */ /* 0x040fe800078008ff */
[----:B------:R-:W-:Y:S02]  /*e840*/  LEA.HI.X R14, R0, c[0x0][0x1cc], R14, 0x1, P0 ;  /* 0x00007300000e7a11 */ /* 0x000fe400000f0c0e */
[----:B------:R-:W-:Y:S01]  /*e850*/  ISETP.GE.AND P0, PT, R6, 0x1, PT ;  /* 0x000000010600780c */ /* 0x000fe20003f06270 */
[----:B------:R-:W-:-:S10]  /*e860*/  BRA.DIV ~URZ, `(.L_x_1231) ;  /* 0x0000d7127f007947 */ /* 0x000fd4000b800000 */
[----:B------:R2:W3:Y:S02]  /*e870*/  SHFL.IDX PT, R4, R14, RZ, 0x181f ;  /* 0x00181fff0e047589 */ /* 0x0004e400000e0000 */
.L_x_1331:
[----:B------:R-:W-:-:S05]  /*e880*/  BRA.DIV ~URZ, `(.L_x_1232) ;  /* 0x0000d7727f007947 */ /* 0x000fca000b800000 */
[----:B------:R4:W2:Y:S02]  /*e890*/  SHFL.IDX PT, R0, R15, RZ, 0x181f ;  /* 0x00181fff0f007589 */ /* 0x0008a400000e0000 */
.L_x_1332:
[----:B-12---:R-:W-:Y:S02]  /*e8a0*/  @P0 IADD3 R12, P1, R0, R229, RZ ;  /* 0x000000e5000c0210 */ /* 0x006fe40007f3e0ff */
[C---:B------:R-:W-:Y:S02]  /*e8b0*/  IADD3 R26, R223.reuse, 0x40, RZ ;  /* 0x00000040df1a7810 */ /* 0x040fe40007ffe0ff */
[C---:B------:R-:W-:Y:S01]  /*e8c0*/  ISETP.GE.AND P5, PT, R223.reuse, c[0x0][0x1d4], PT ;  /* 0x00007500df007a0c */ /* 0x040fe20003fa6270 */
[----:B---3--:R-:W-:Y:S01]  /*e8d0*/  @P0 IMAD.X R13, R4, 0x1, R214, P1 ;  /* 0x00000001040d0824 */ /* 0x008fe200008e06d6 */
[----:B------:R-:W-:Y:S02]  /*e8e0*/  IADD3 R25, R223, 0x80, RZ ;  /* 0x00000080df197810 */ /* 0x000fe40007ffe0ff */
[----:B------:R-:W-:Y:S02]  /*e8f0*/  ISETP.GE.AND P4, PT, R26, c[0x0][0x1d4], PT ;  /* 0x000075001a007a0c */ /* 0x000fe40003f86270 */
[----:B------:R-:W-:Y:S02]  /*e900*/  @P0 IADD3 R10, P1, R0, R216, RZ ;  /* 0x000000d8000a0210 */ /* 0x000fe40007f3e0ff */
[----:B------:R-:W-:Y:S02]  /*e910*/  ISETP.GE.AND P3, PT, R25, c[0x0][0x1d4], PT ;  /* 0x0000750019007a0c */ /* 0x000fe40003f66270 */
[----:B------:R-:W-:Y:S01]  /*e920*/  IADD3 R16, R223, 0xc0, RZ ;  /* 0x000000c0df107810 */ /* 0x000fe20007ffe0ff */
[----:B------:R-:W-:Y:S01]  /*e930*/  @P0 IMAD.X R11, R4, 0x1, R215, P1 ;  /* 0x00000001040b0824 */ /* 0x000fe200008e06d7 */
[----:B------:R-:W-:Y:S01]  /*e940*/  @P0 IADD3 R8, P1, R0, R218, RZ ;  /* 0x000000da00080210 */ /* 0x000fe20007f3e0ff */
[----:B------:R-:W-:Y:S01]  /*e950*/  @!PT LDS RZ, [RZ] ;  /* 0x00000000fffff984 */ /* 0x000fe20000000800 */
[----:B------:R-:W-:Y:S01]  /*e960*/  @!PT LDS RZ, [RZ] ;  /* 0x00000000fffff984 */ /* 0x000fe20000000800 */
[----:B------:R-:W-:Y:S01]  /*e970*/  @!PT LDS RZ, [RZ] ;  /* 0x00000000fffff984 */ /* 0x000fe20000000800 */
[----:B------:R1:W-:Y:S01]  /*e980*/  @P0 LDGSTS.E.BYPASS.LTC128B.128 [R213+0xa080], [R12.64], !P5 ;  /* 0x0a0800000cd50fae */ /* 0x0003e2000e901d4e */
[----:B------:R-:W-:Y:S03]  /*e990*/  ISETP.GE.AND P2, PT, R16, c[0x0][0x1d4], PT ;  /* 0x0000750010007a0c */ /* 0x000fe60003f46270 */
[----:B------:R1:W-:Y:S01]  /*e9a0*/  @P0 LDGSTS.E.BYPASS.LTC128B.128 [R213+0xb880], [R10.64], !P4 ;  /* 0x0b8800000ad50fae */ /* 0x0003e2000e101d4e */
[----:B------:R-:W-:Y:S01]  /*e9b0*/  @P0 IMAD.X R9, R4, 0x1, R217, P1 ;  /* 0x0000000104090824 */ /* 0x000fe200008e06d9 */
[----:B------:R-:W-:Y:S04]  /*e9c0*/  @P0 IADD3 R2, P1, R0, R220, RZ ;  /* 0x000000dc00020210 */ /* 0x000fe80007f3e0ff */
[----:B------:R1:W-:Y:S01]  /*e9d0*/  @P0 LDGSTS.E.BYPASS.LTC128B.128 [R213+0xd080], [R8.64], !P3 ;  /* 0x0d08000008d50fae */ /* 0x0003e2000d901d4e */
[----:B------:R-:W-:Y:S05]  /*e9e0*/  @P0 IMAD.X R3, R4, 0x1, R219, P1 ;  /* 0x0000000104030824 */ /* 0x000fea00008e06db */
[----:B------:R1:W-:Y:S01]  /*e9f0*/  @P0 LDGSTS.E.BYPASS.LTC128B.128 [R213+0xe880], [R2.64], !P2 ;  /* 0x0e88000002d50fae */ /* 0x0003e2000d101d4e */
[----:B------:R-:W-:Y:S01]  /*ea00*/  ISETP.GE.AND P0, PT, R6, 0x21, PT ;  /* 0x000000210600780c */ /* 0x000fe20003f06270 */
[----:B------:R-:W-:-:S06]  /*ea10*/  BRA.DIV ~URZ, `(.L_x_1233) ;  /* 0x0000d6627f007947 */ /* 0x000fcc000b800000 */
[----:B------:R2:W3:Y:S04]  /*ea20*/  SHFL.IDX PT, R4, R14, 0x1, 0x181f ;  /* 0x00381f000e047f89 */ /* 0x0004e800000e0000 */
[----:B------:R2:W1:Y:S02]  /*ea30*/  SHFL.IDX PT, R0, R15, 0x1, 0x181f ;  /* 0x00381f000f007f89 */ /* 0x00046400000e0000 */
.L_x_1333:
[----:B-1----:R-:W-:Y:S02]  /*ea40*/  @P0 IADD3 R12, P1, R0, R229, RZ ;  /* 0x000000e5000c0210 */ /* 0x002fe40007f3e0ff */
[C---:B--2-4-:R-:W-:Y:S02]  /*ea50*/  IADD3 R15, R223.reuse, 0x40, RZ ;  /* 0x00000040df0f7810 */ /* 0x054fe40007ffe0ff */
[----:B------:R-:W-:Y:S01]  /*ea60*/  ISETP.GE.AND P5, PT, R223, c[0x0][0x1d4], PT ;  /* 0x00007500df007a0c */ /* 0x000fe20003fa6270 */
[----:B---3--:R-:W-:Y:S01]  /*ea70*/  @P0 IMAD.X R13, R4, 0x1, R214, P1 ;  /* 0x00000001040d0824 */ /* 0x008fe200008e06d6 */
[----:B------:R-:W-:Y:S02]  /*ea80*/  ISETP.GE.AND P4, PT, R15, c[0x0][0x1d4], PT ;  /* 0x000075000f007a0c */ /* 0x000fe40003f86270 */
[C---:B------:R-:W-:Y:S02]  /*ea90*/  IADD3 R14, R223.reuse, 0x80, RZ ;  /* 0x00000080df0e7810 */ /* 0x040fe40007ffe0ff */
        /* <DEDUP_REMOVED lines=15> */
[----:B------:R1:W-:Y:S03]  /*eb90*/  @P0 LDGSTS.E.BYPASS.LTC128B.128 [R213+0xf880], [R2.64], !P2 ;  /* 0x0f88000002d50fae */ /* 0x0003e6000d101d4e */
.L_x_1230:
[----:B--234-:R-:W-:Y:S05]  /*eba0*/  BSYNC B0 ;  /* 0x0000000000007941 */ /* 0x01cfea0003800000 */
.L_x_1229:
[----:B------:R-:W-:Y:S01]  /*ebb0*/  ISETP.NE.AND P0, PT, R236, c[0x0][0x2c4], PT ;  /* 0x0000b100ec007a0c */ /* 0x000fe20003f05270 */
[----:B------:R-:W2:Y:S01]  /*ebc0*/  LDL R0, [R1+0x4] ;  /* 0x0000040001007983 */ /* 0x000ea20000100800 */
[----:B-1----:R-:W-:Y:S01]  /*ebd0*/  LOP3.LUT R3, RZ, c[0x0][0x324], RZ, 0x33, !PT ;  /* 0x0000c900ff037a12 */ /* 0x002fe200078e33ff */
[----:B------:R-:W-:Y:S02]  /*ebe0*/  IMAD R4, R222, -0x30, RZ ;  /* 0xffffffd0de047824 */ /* 0x000fe400078e02ff */
[----:B------:R-:W0:Y:S02]  /*ebf0*/  LDGDEPBAR ;  /* 0x00000000000079af */ /* 0x000e240000000000 */
[----:B------:R-:W-:Y:S02]  /*ec00*/  IMAD.IADD R10, R4, 0x1, -R233 ;  /* 0x00000001040a7824 */ /* 0x000fe400078e0ae9 */
[----:B--2---:R-:W-:Y:S05]  /*ec10*/  IMAD R0, R0, 0x80, R240 ;  /* 0x0000008000007824 */ /* 0x004fea00078e02f0 */
[----:B------:R-:W-:Y:S02]  /*ec20*/  IADD3 R6, R238, R0, R239 ;  /* 0x00000000ee067210 */ /* 0x000fe40007ffe0ef */
[----:B------:R-:W-:Y:S03]  /*ec30*/  IADD3 R0, -R233, 0x1, R4 ;  /* 0x00000001e9007810 */ /* 0x000fe60007ffe104 */
[----:B------:R-:W-:Y:S01]  /*ec40*/  @P0 IMAD.HI.U32 R2, R6, c[0x0][0x2c8], RZ ;  /* 0x0000b20006020a27 */ /* 0x000fe200078e00ff */
[----:B------:R-:W-:Y:S04]  /*ec50*/  IADD3 R0, -R232, R0, R5 ;  /* 0x00000000e8007210 */ /* 0x000fe80007ffe105 */
[----:B------:R-:W-:Y:S01]  /*ec60*/  @P0 SHF.R.U32.HI R6, RZ, c[0x0][0x2cc], R2 ;  /* 0x0000b300ff060a19 */ /* 0x000fe20000011602 */
[----:B------:R-:W-:Y:S01]  /*ec70*/  IMAD.IADD R8, R3, 0x1, R0 ;  /* 0x0000000103087824 */ /* 0x000fe200078e0200 */
[----:B------:R-:W-:Y:S01]  /*ec80*/  IADD3 R9, R0, c[0x0][0x328], RZ ;  /* 0x0000ca0000097a10 */ /* 0x000fe20007ffe0ff */
[----:B------:R-:W-:-:S05]  /*ec90*/  BRA.DIV ~URZ, `(.L_x_1234) ;  /* 0x0000d4d27f007947 */ /* 0x000fca000b800000 */
[----:B------:R1:W2:Y:S02]  /*eca0*/  SHFL.IDX PT, R3, R6, RZ, 0x1c1f ;  /* 0x001c1fff06037589 */ /* 0x0002a400000e0000 */
.L_x_1334:
[----:B------:R-:W-:Y:S01]  /*ecb0*/  ISETP.LE.AND P0, PT, R236, c[0x0][0x32c], PT ;  /* 0x0000cb00ec007a0c */ /* 0x000fe20003f03270 */
[----:B--2---:R-:W-:Y:S01]  /*ecc0*/  IMAD.IADD R2, R9, 0x1, R3 ;  /* 0x0000000109027824 */ /* 0x004fe200078e0203 */
[----:B------:R-:W-:Y:S11]  /*ecd0*/  IADD3 R0, R8, R3, RZ ;  /* 0x0000000308007210 */ /* 0x000ff60007ffe0ff */
[----:B------:R-:W-:-:S05]  /*ece0*/  @!P0 BRA `(.L_x_1235) ;  /* 0x0000017000008947 */ /* 0x000fca0003800000 */
[----:B------:R-:W-:Y:S01]  /*ecf0*/  IADD3 R3, -R232, R5, R3 ;  /* 0x00000005e8037210 */ /* 0x000fe20007ffe103 */
[----:B------:R-:W-:Y:S03]  /*ed00*/  BSSY B0, `(.L_x_1236) ;  /* 0x0000011000007945 */ /* 0x000fe60003800000 */
        /* <DEDUP_REMOVED lines=11> */
.L_x_1237:
[----:B------:R-:W-:Y:S04]  /*edc0*/  MOV R11, 0x1 ;  /* 0x00000001000b7802 */ /* 0x000fe80000000f00 */
[----:B------:R-:W-:Y:S11]  /*edd0*/  ISETP.NE.AND P0, PT, R11, c[0x0][0x32c], PT ;  /* 0x0000cb000b007a0c */ /* 0x000ff60003f05270 */
[----:B------:R-:W-:Y:S02]  /*ede0*/  @!UPT UIADD3 URZ, URZ, URZ, URZ ;  /* 0x0000003f3f3ff290 */ /* 0x000fe4000fffe03f */
[----:B------:R-:W-:Y:S05]  /*edf0*/  @P0 IMAD.HI.U32 R11, R3, c[0x0][0x330], RZ ;  /* 0x0000cc00030b0a27 */ /* 0x000fea00078e00ff */
[----:B------:R-:W-:Y:S02]  /*ee00*/  @P0 SHF.R.U32.HI R3, RZ, c[0x0][0x334], R11 ;  /* 0x0000cd00ff030a19 */ /* 0x000fe4000001160b */
.L_x_1238:
[----:B------:R-:W-:Y:S05]  /*ee10*/  BSYNC B0 ;  /* 0x0000000000007941 */ /* 0x000fea0003800000 */
.L_x_1236:
[----:B------:R-:W-:Y:S05]  /*ee20*/  IMAD R3, R3, c[0x0][0x32c], R10 ;  /* 0x0000cb0003037a24 */ /* 0x000fea00078e020a */
[----:B------:R-:W-:Y:S02]  /*ee30*/  IADD3 R11, R3, c[0x0][0x32c], RZ ;  /* 0x0000cb00030b7a10 */ /* 0x000fe40007ffe0ff */
[----:B------:R-:W-:Y:S02]  /*ee40*/  IMNMX R0, R0, R3, !PT ;  /* 0x0000000300007217 */ /* 0x000fe40007800200 */
[----:B------:R-:W-:Y:S02]  /*ee50*/  IMNMX R2, R2, R11, PT ;  /* 0x0000000b02027217 */ /* 0x000fe40003800200 */
.L_x_1235:
[C---:B------:R-:W-:Y:S02]  /*ee60*/  ISETP.GE.AND P0, PT, R4.reuse, 0x2, PT ;  /* 0x000000020400780c */ /* 0x040fe40003f06270 */
[----:B------:R-:W-:Y:S02]  /*ee70*/  ISETP.GE.AND P1, PT, R4, 0x9, PT ;  /* 0x000000090400780c */ /* 0x000fe40003f26270 */
[----:B------:R-:W-:Y:S02]  /*ee80*/  LOP3.LUT R212, R212, 0xffffffef, RZ, 0xc0, !PT ;  /* 0xffffffefd4d47812 */ /* 0x000fe400078ec0ff */
[C---:B------:R-:W-:Y:S02]  /*ee90*/  ISETP.GE.AND P6, PT, R4.reuse, 0x19, PT ;  /* 0x000000190400780c */ /* 0x040fe40003fc6270 */
[C---:B------:R-:W-:Y:S02]  /*eea0*/  ISETP.GE.AND P5, PT, R4.reuse, 0x1a, PT ;  /* 0x0000001a0400780c */ /* 0x040fe40003fa6270 */
[C---:B------:R-:W-:Y:S02]  /*eeb0*/  ISETP.GE.AND P4, PT, R4.reuse, 0x21, PT ;  /* 0x000000210400780c */ /* 0x040fe40003f86270 */
[----:B------:R-:W-:Y:S02]  /*eec0*/  ISETP.GE.AND P3, PT, R4, 0x22, PT ;  /* 0x000000220400780c */ /* 0x000fe40003f66270 */
[----:B------:R-:W-:Y:S02]  /*eed0*/  @P0 LOP3.LUT R212, R212, 0x10, RZ, 0xfc, !PT ;  /* 0x00000010d4d40812 */ /* 0x000fe400078efcff */
[----:B------:R-:W-:Y:S02]  /*eee0*/  ISETP.GT.AND P0, PT, R0, 0x1, !P0 ;  /* 0x000000010000780c */ /* 0x000fe40004704270 */
[----:B------:R-:W-:Y:S02]  /*eef0*/  LOP3.LUT R212, R212, 0xfffffff7, RZ, 0xc0, !PT ;  /* 0xfffffff7d4d47812 */ /* 0x000fe400078ec0ff */
[----:B------:R-:W-:Y:S02]  /*ef00*/  ISETP.LT.OR P0, PT, R2, 0x2, P0 ;  /* 0x000000020200780c */ /* 0x000fe40000701670 */
[----:B------:R-:W-:Y:S02]  /*ef10*/  @P1 LOP3.LUT R212, R212, 0x8, RZ, 0xfc, !PT ;  /* 0x00000008d4d41812 */ /* 0x000fe400078efcff */
[----:B------:R-:W-:Y:S02]  /*ef20*/  FSEL R16, R171, -INF , !P0 ;  /* 0xff800000ab107808 */ /* 0x000fe40004000000 */
[----:B------:R-:W-:Y:S02]  /*ef30*/  ISETP.GT.AND P0, PT, R0, 0x8, !P1 ;  /* 0x000000080000780c */ /* 0x000fe40004f04270 */
[----:B------:R-:W-:Y:S02]  /*ef40*/  ISETP.GE.AND P1, PT, R4, 0xa, PT ;  /* 0x0000000a0400780c */ /* 0x000fe40003f26270 */
[----:B------:R-:W-:Y:S02]  /*ef50*/  ISETP.LT.OR P0, PT, R2, 0x9, P0 ;  /* 0x000000090200780c */ /* 0x000fe40000701670 */
[----:B------:R-:W-:Y:S02]  /*ef60*/  LOP3.LUT R212, R212, 0xfffffffb, RZ, 0xc0, !PT ;  /* 0xfffffffbd4d47812 */ /* 0x000fe400078ec0ff */
[----:B------:R-:W-:Y:S02]  /*ef70*/  FSEL R15, R170, -INF , !P0 ;  /* 0xff800000aa0f7808 */ /* 0x000fe40004000000 */
[----:B------:R-:W-:Y:S02]  /*ef80*/  ISETP.GT.AND P0, PT, R0, 0x9, !P1 ;  /* 0x000000090000780c */ /* 0x000fe40004f04270 */
[----:B------:R-:W-:Y:S02]  /*ef90*/  ISETP.GE.AND P2, PT, R4, 0x29, PT ;  /* 0x000000290400780c */ /* 0x000fe40003f46270 */
[----:B------:R-:W-:Y:S02]  /*efa0*/  ISETP.LT.OR P0, PT, R2, 0xa, P0 ;  /* 0x0000000a0200780c */ /* 0x000fe40000701670 */
[----:B------:R-:W-:Y:S02]  /*efb0*/  @P1 LOP3.LUT R212, R212, 0x4, RZ, 0xfc, !PT ;  /* 0x00000004d4d41812 */ /* 0x000fe400078efcff */
[----:B------:R-:W-:Y:S02]  /*efc0*/  ISETP.GE.AND P1, PT, R4, 0x11, PT ;  /* 0x000000110400780c */ /* 0x000fe40003f26270 */
[----:B------:R-:W-:Y:S02]  /*efd0*/  FSEL R14, R168, -INF , !P0 ;  /* 0xff800000a80e7808 */ /* 0x000fe40004000000 */
[----:B------:R-:W-:Y:S02]  /*efe0*/  LOP3.LUT R212, R212, 0xfffffffd, RZ, 0xc0, !PT ;  /* 0xfffffffdd4d47812 */ /* 0x000fe400078ec0ff */
[----:B------:R-:W-:Y:S04]  /*eff0*/  ISETP.GT.AND P0, PT, R0, 0x10, !P1 ;  /* 0x000000100000780c */ /* 0x000fe80004f04270 */
[----:B------:R-:W-:Y:S03]  /*f000*/  ISETP.LT.OR P0, PT, R2, 0x11, P0 ;  /* 0x000000110200780c */ /* 0x000fe60000701670 */
[----:B------:R-:W-:Y:S02]  /*f010*/  @P1 LOP3.LUT R212, R212, 0x2, RZ, 0xfc, !PT ;  /* 0x00000002d4d41812 */ /* 0x000fe400078efcff */
[----:B------:R-:W-:Y:S02]  /*f020*/  ISETP.GE.AND P1, PT, R4, 0x12, PT ;  /* 0x000000120400780c */ /* 0x000fe40003f26270 */
[----:B------:R-:W-:Y:S02]  /*f030*/  FSEL R164, R164, -INF , !P0 ;  /* 0xff800000a4a47808 */ /* 0x000fe40004000000 */
[----:B------:R-:W-:Y:S02]  /*f040*/  ISETP.GT.AND P0, PT, R0, 0x11, !P1 ;  /* 0x000000110000780c */ /* 0x000fe40004f04270 */
[----:B------:R-:W-:Y:S02]  /*f050*/  LOP3.LUT R212, R212, 0xfffffffe, RZ, 0xc0, !PT ;  /* 0xfffffffed4d47812 */ /* 0x000fe400078ec0ff */
[----:B------:R-:W-:Y:S04]  /*f060*/  ISETP.LT.OR P0, PT, R2, 0x12, P0 ;  /* 0x000000120200780c */ /* 0x000fe80000701670 */
[----:B------:R-:W-:Y:S02]  /*f070*/  FSEL R170, R139, -INF , !P0 ;  /* 0xff8000008baa7808 */ /* 0x000fe40004000000 */
[----:B------:R-:W-:Y:S02]  /*f080*/  ISETP.GT.AND P0, PT, R0, 0x18, !P6 ;  /* 0x000000180000780c */ /* 0x000fe40007704270 */
[----:B------:R-:W-:Y:S02]  /*f090*/  @P1 LOP3.LUT R212, R212, 0x1, RZ, 0xfc, !PT ;  /* 0x00000001d4d41812 */ /* 0x000fe400078efcff */
[----:B------:R-:W-:Y:S02]  /*f0a0*/  ISETP.LT.OR P0, PT, R2, 0x19, P0 ;  /* 0x000000190200780c */ /* 0x000fe40000701670 */
[----:B------:R-:W-:Y:S02]  /*f0b0*/  ISETP.GE.AND P1, PT, R4, 0x1, PT ;  /* 0x000000010400780c */ /* 0x000fe40003f26270 */
[----:B------:R-:W-:Y:S02]  /*f0c0*/  FSEL R177, R138, -INF , !P0 ;  /* 0xff8000008ab17808 */ /* 0x000fe40004000000 */
[----:B------:R-:W-:Y:S02]  /*f0d0*/  ISETP.GT.AND P0, PT, R0, 0x19, !P5 ;  /* 0x000000190000780c */ /* 0x000fe40006f04270 */
[----:B------:R-:W-:Y:S02]  /*f0e0*/  LOP3.LUT R212, R212, 0xffffffdf, RZ, 0xc0, !PT ;  /* 0xffffffdfd4d47812 */ /* 0x000fe400078ec0ff */
[----:B------:R-:W-:Y:S04]  /*f0f0*/  ISETP.LT.OR P0, PT, R2, 0x1a, P0 ;  /* 0x0000001a0200780c */ /* 0x000fe80000701670 */
[----:B------:R-:W-:Y:S02]  /*f100*/  FSEL R178, R137, -INF , !P0 ;  /* 0xff80000089b27808 */ /* 0x000fe40004000000 */
[----:B------:R-:W-:Y:S04]  /*f110*/  ISETP.GT.AND P0, PT, R0, 0x20, !P4 ;  /* 0x000000200000780c */ /* 0x000fe80006704270 */
        /* <DEDUP_REMOVED lines=8> */
[----:B------:R-:W-:Y:S04]  /*f1a0*/  ISETP.GT.AND P0, PT, R0, RZ, !P1 ;  /* 0x000000ff0000720c */ /* 0x000fe80004f04270 */
[----:B------:R-:W-:Y:S04]  /*f1b0*/  ISETP.LT.OR P0, PT, R2, 0x1, P0 ;  /* 0x000000010200780c */ /* 0x000fe80000701670 */
[----:B------:R-:W-:Y:S02]  /*f1c0*/  FSEL R13, R174, -INF , !P0 ;  /* 0xff800000ae0d7808 */ /* 0x000fe40004000000 */
[----:B------:R-:W-:Y:S11]  /*f1d0*/  ISETP.GE.AND P0, PT, R4, 0x2a, PT ;  /* 0x0000002a0400780c */ /* 0x000ff60003f06270 */
[----:B------:R-:W-:Y:S02]  /*f1e0*/  @!UPT UIADD3 URZ, URZ, URZ, URZ ;  /* 0x0000003f3f3ff290 */ /* 0x000fe4000fffe03f */
[----:B------:R-:W-:Y:S02]  /*f1f0*/  @P0 LOP3.LUT R212, R212, 0x20, RZ, 0xfc, !PT ;  /* 0x00000020d4d40812 */ /* 0x000fe400078efcff */
[----:B------:R-:W-:Y:S04]  /*f200*/  ISETP.GT.AND P0, PT, R0, 0x29, !P0 ;  /* 0x000000290000780c */ /* 0x000fe80004704270 */
[----:B------:R-:W-:Y:S04]  /*f210*/  ISETP.LT.OR P0, PT, R2, 0x2a, P0 ;  /* 0x0000002a0200780c */ /* 0x000fe80000701670 */
[----:B------:R-:W-:Y:S01]  /*f220*/  FSEL R182, R17, -INF , !P0 ;  /* 0xff80000011b67808 */ /* 0x000fe20004000000 */
[----:B------:R-:W-:-:S06]  /*f230*/  BRA.DIV ~URZ, `(.L_x_1239) ;  /* 0x0000cfb27f007947 */ /* 0x000fcc000b800000 */
[----:B------:R2:W3:Y:S02]  /*f240*/  SHFL.IDX PT, R3, R6, 0x1, 0x1c1f ;  /* 0x003c1f0006037f89 */ /* 0x0004e400000e0000 */
.L_x_1335:
[----:B------:R-:W-:Y:S01]  /*f250*/  ISETP.LE.AND P0, PT, R236, c[0x0][0x32c], PT ;  /* 0x0000cb00ec007a0c */ /* 0x000fe20003f03270 */
[----:B---3--:R-:W-:Y:S01]  /*f260*/  IMAD.IADD R2, R9, 0x1, R3 ;  /* 0x0000000109027824 */ /* 0x008fe200078e0203 */
        /* <DEDUP_REMOVED lines=15> */
.L_x_1242:
[----:B------:R-:W-:Y:S04]  /*f360*/  MOV R4, 0x1 ;  /* 0x0000000100047802 */ /* 0x000fe80000000f00 */
[----:B------:R-:W-:Y:S11]  /*f370*/  ISETP.NE.AND P0, PT, R4, c[0x0][0x32c], PT ;  /* 0x0000cb0004007a0c */ /* 0x000ff60003f05270 */
[----:B------:R-:W-:Y:S02]  /*f380*/  @!UPT UIADD3 URZ, URZ, URZ, URZ ;  /* 0x0000003f3f3ff290 */ /* 0x000fe4000fffe03f */
[----:B------:R-:W-:Y:S05]  /*f390*/  @P0 IMAD.HI.U32 R4, R3, c[0x0][0x330], RZ ;  /* 0x0000cc0003040a27 */ /* 0x000fea00078e00ff */
[----:B------:R-:W-:Y:S02]  /*f3a0*/  @P0 SHF.R.U32.HI R3, RZ, c[0x0][0x334], R4 ;  /* 0x0000cd00ff030a19 */ /* 0x000fe40000011604 */
.L_x_1243:
[----:B------:R-:W-:Y:S05]  /*f3b0*/  BSYNC B0 ;  /* 0x0000000000007941 */ /* 0x000fea0003800000 */
.L_x_1241:
[----:B------:R-:W-:Y:S05]  /*f3c0*/  IMAD R3, R3, c[0x0][0x32c], R10 ;  /* 0x0000cb0003037a24 */ /* 0x000fea00078e020a */
[----:B------:R-:W-:Y:S02]  /*f3d0*/  IADD3 R4, R3, c[0x0][0x32c], RZ ;  /* 0x0000cb0003047a10 */ /* 0x000fe40007ffe0ff */
[----:B------:R-:W-:Y:S02]  /*f3e0*/  IMNMX R0, R0, R3, !PT ;  /* 0x0000000300007217 */ /* 0x000fe40007800200 */
[----:B------:R-:W-:Y:S02]  /*f3f0*/  IMNMX R2, R2, R4, PT ;  /* 0x0000000402027217 */ /* 0x000fe40003800200 */
.L_x_1240:
[----:B------:R-:W-:Y:S02]  /*f400*/  ISETP.GT.AND P0, PT, R0, RZ, !P1 ;  /* 0x000000ff0000720c */ /* 0x000fe40004f04270 */
[----:B------:R-:W-:Y:S02]  /*f410*/  LOP3.LUT P1, RZ, R212, 0x1, RZ, 0xc0, !PT ;  /* 0x00000001d4ff7812 */ /* 0x000fe4000782c0ff */
[----:B------:R-:W-:Y:S02]  /*f420*/  ISETP.LT.OR P0, PT, R2, 0x1, P0 ;  /* 0x000000010200780c */ /* 0x000fe40000701670 */
[----:B------:R-:W-:Y:S02]  /*f430*/  FMNMX.FTZ R4, R13, R136, !PT ;  /* 0x000000880d047209 */ /* 0x000fe40007810000 */
[----:B------:R-:W-:Y:S02]  /*f440*/  FSEL R9, R176, -INF , !P0 ;  /* 0xff800000b0097808 */ /* 0x000fe40004000000 */
[----:B------:R-:W-:Y:S02]  /*f450*/  LOP3.LUT P0, RZ, R212, 0x10, RZ, 0xc0, !PT ;  /* 0x00000010d4ff7812 */ /* 0x000fe4000780c0ff */
[----:B------:R-:W-:Y:S02]  /*f460*/  FMNMX.FTZ R8, R9, R7, !PT ;  /* 0x0000000709087209 */ /* 0x000fe40007810000 */
[----:B------:R-:W-:Y:S02]  /*f470*/  ISETP.GT.AND P0, PT, R0, 0x1, !P0 ;  /* 0x000000010000780c */ /* 0x000fe40004704270 */
[----:B------:R-:W-:Y:S02]  /*f480*/  FMNMX.FTZ R4, R16, R4, !PT ;  /* 0x0000000410047209 */ /* 0x000fe40007810000 */
        /* <DEDUP_REMOVED lines=24> */
[----:B------:R-:W-:Y:S02]  /*f610*/  ISETP.GT.AND P0, PT, R0, 0x11, !P1 ;  /* 0x000000110000780c */ /* 0x000fe40004f04270 */
[----:B------:R-:W-:Y:S02]  /*f620*/  FMNMX.FTZ R8, R171, R8, !PT ;  /* 0x00000008ab087209 */ /* 0x000fe40007810000 */
[----:B------:R-:W-:Y:S02]  /*f630*/  ISETP.LT.OR P0, PT, R2, 0x12, P0 ;  /* 0x000000120200780c */ /* 0x000fe40000701670 */
[----:B------:R-:W-:Y:S02]  /*f640*/  LOP3.LUT P1, RZ, R212, 0x20, RZ, 0xc0, !PT ;  /* 0x00000020d4ff7812 */ /* 0x000fe4000782c0ff */
[----:B------:R-:W-:Y:S02]  /*f650*/  FSEL R167, R167, -INF , !P0 ;  /* 0xff800000a7a77808 */ /* 0x000fe40004000000 */
        /* <DEDUP_REMOVED lines=17> */
[----:B------:R-:W-:Y:S04]  /*f770*/  ISETP.LT.OR P0, PT, R2, 0x22, P0 ;  /* 0x000000220200780c */ /* 0x000fe80000701670 */
        /* <DEDUP_REMOVED lines=8> */
[----:B------:R-:W-:Y:S04]  /*f800*/  FSEL R175, R21, -INF , !P0 ;  /* 0xff80000015af7808 */ /* 0x000fe80004000000 */
[----:B------:R-:W-:Y:S01]  /*f810*/  FMNMX.FTZ R8, R175, R8, !PT ;  /* 0x00000008af087209 */ /* 0x000fe20007810000 */
[----:B------:R-:W-:-:S05]  /*f820*/  BRA.DIV ~URZ, `(.L_x_1244) ;  /* 0x0000ca427f007947 */ /* 0x000fca000b800000 */
[----:B------:R3:W4:Y:S02]  /*f830*/  SHFL.BFLY PT, R0, R4, 0x2, 0x1f ;  /* 0x0c401f0004007f89 */ /* 0x00072400000e0000 */
.L_x_1336:
[----:B-12-4-:R-:W-:Y:S01]  /*f840*/  FMNMX.FTZ R6, R4, R0, !PT ;  /* 0x0000000004067209 */ /* 0x016fe20007810000 */
[----:B------:R-:W-:-:S05]  /*f850*/  BRA.DIV ~URZ, `(.L_x_1245) ;  /* 0x0000ca527f007947 */ /* 0x000fca000b800000 */
[----:B---3--:R-:W-:Y:S04]  /*f860*/  SHFL.BFLY PT, R4, R8, 0x2, 0x1f ;  /* 0x0c401f0008047f89 */ /* 0x008fe800000e0000 */
[----:B------:R-:W1:Y:S02]  /*f870*/  SHFL.BFLY PT, R2, R6, 0x1, 0x1f ;  /* 0x0c201f0006027f89 */ /* 0x000e6400000e0000 */
[----:B-1----:R-:W-:Y:S02]  /*f880*/  FMNMX.FTZ R6, R6, R2, !PT ;  /* 0x0000000206067209 */ /* 0x002fe40007810000 */
[----:B------:R-:W-:Y:S05]  /*f890*/  FMNMX.FTZ R4, R8, R4, !PT ;  /* 0x0000000408047209 */ /* 0x000fea0007810000 */
[----:B------:R1:W2:Y:S02]  /*f8a0*/  SHFL.BFLY PT, R0, R4, 0x1, 0x1f ;  /* 0x0c201f0004007f89 */ /* 0x0002a400000e0000 */
.L_x_1337:
[C---:B------:R-:W-:Y:S01]  /*f8b0*/  FSETP.NEU.FTZ.AND P0, PT, R6.reuse, -INF , PT ;  /* 0xff8000000600780b */ /* 0x040fe20003f1d000 */
[----:B------:R-:W-:Y:S01]  /*f8c0*/  FMUL.FTZ R168, R6, c[0x0][0x2d0] ;  /* 0x0000b40006a87a20 */ /* 0x000fe20000410000 */
[----:B-12---:R-:W-:Y:S01]  /*f8d0*/  FMNMX.FTZ R4, R0, R4, !PT ;  /* 0x0000000400047209 */ /* 0x006fe20007810000 */
[----:B------:R-:W-:Y:S01]  /*f8e0*/  WARPSYNC 0xffffffff ;  /* 0xffffffff00007948 */ /* 0x000fe20003800000 */
[----:B------:R-:W-:Y:S01]  /*f8f0*/  FSEL R2, R6, RZ, P0 ;  /* 0x000000ff06027208 */ /* 0x000fe20000000000 */
[----:B------:R-:W-:Y:S01]  /*f900*/  LDSM.16.MT88.4 R24, [R202+0x4080] ;  /* 0x00408000ca18783b */ /* 0x000fe20000004200 */
[----:B------:R-:W-:Y:S01]  /*f910*/  FSEL R168, R168, RZ, P0 ;  /* 0x000000ffa8a87208 */ /* 0x000fe20000000000 */
[C---:B------:R-:W-:Y:S01]  /*f920*/  FMUL.FTZ R169, R4.reuse, c[0x0][0x2d0] ;  /* 0x0000b40004a97a20 */ /* 0x040fe20000410000 */
[----:B------:R-:W-:Y:S01]  /*f930*/  FSETP.NEU.FTZ.AND P0, PT, R4, -INF , PT ;  /* 0xff8000000400780b */ /* 0x000fe20003f1d000 */
[----:B------:R-:W-:Y:S02]  /*f940*/  FADD.FTZ R0, -R2, R136 ;  /* 0x0000008802007221 */ /* 0x000fe40000010100 */
[--C-:B------:R-:W-:Y:S01]  /*f950*/  FFMA.FTZ R16, R16, c[0x0][0x2d0], -R168.reuse ;  /* 0x0000b40010107a23 */ /* 0x100fe200000108a8 */
[----:B------:R-:W-:Y:S01]  /*f960*/  FSEL R3, R4, RZ, P0 ;  /* 0x000000ff04037208 */ /* 0x000fe20000000000 */
[----:B------:R-:W-:Y:S01]  /*f970*/  FMUL.FTZ R0, R0, c[0x0][0x2d0] ;  /* 0x0000b40000007a20 */ /* 0x000fe20000410000 */
[----:B------:R-:W-:Y:S01]  /*f980*/  FSEL R169, R169, RZ, P0 ;  /* 0x000000ffa9a97208 */ /* 0x000fe20000000000 */
[----:B------:R1:W-:Y:S01]  /*f990*/  MUFU.EX2 R226, R16 ;  /* 0x0000001000e27308 */ /* 0x0003e20000000800 */
[--C-:B------:R-:W-:Y:S01]  /*f9a0*/  FFMA.FTZ R13, R13, c[0x0][0x2d0], -R168.reuse ;  /* 0x0000b4000d0d7a23 */ /* 0x100fe200000108a8 */
[----:B------:R-:W-:Y:S01]  /*f9b0*/  ISETP.GT.AND P0, PT, R222, R228, PT ;  /* 0x000000e4de00720c */ /* 0x000fe20003f04270 */
[--C-:B------:R-:W-:Y:S02]  /*f9c0*/  FFMA.FTZ R15, R15, c[0x0][0x2d0], -R168.reuse ;  /* 0x0000b4000f0f7a23 */ /* 0x100fe400000108a8 */
[--C-:B------:R-:W-:Y:S02]  /*f9d0*/  FFMA.FTZ R9, R9, c[0x0][0x2d0], -R169.reuse ;  /* 0x0000b40009097a23 */ /* 0x100fe400000108a9 */
[--C-:B------:R-:W-:Y:S02]  /*f9e0*/  FFMA.FTZ R12, R12, c[0x0][0x2d0], -R169.reuse ;  /* 0x0000b4000c0c7a23 */ /* 0x100fe400000108a9 */
[--C-:B------:R-:W-:Y:S01]  /*f9f0*/  FFMA.FTZ R11, R11, c[0x0][0x2d0], -R169.reuse ;  /* 0x0000b4000b0b7a23 */ /* 0x100fe200000108a9 */
[----:B------:R2:W-:Y:S01]  /*fa00*/  MUFU.EX2 R2, R0 ;  /* 0x0000000000027308 */ /* 0x0005e20000000800 */
[----:B------:R-:W-:Y:S02]  /*fa10*/  FFMA.FTZ R10, R10, c[0x0][0x2d0], -R169 ;  /* 0x0000b4000a0a7a23 */ /* 0x000fe400000108a9 */
[--C-:B------:R-:W-:Y:S07]  /*fa20*/  FFMA.FTZ R14, R14, c[0x0][0x2d0], -R168.reuse ;  /* 0x0000b4000e0e7a23 */ /* 0x100fee00000108a8 */
[----:B------:R-:W3:Y:S01]  /*fa30*/  MUFU.EX2 R227, R13 ;  /* 0x0000000d00e37308 */ /* 0x000ee20000000800 */
[----:B-1----:R-:W1:Y:S09]  /*fa40*/  LDSM.16.MT88.4 R16, [R201+0x4080] ;  /* 0x00408000c910783b */ /* 0x002e720000004200 */
[----:B------:R-:W-:Y:S01]  /*fa50*/  MUFU.EX2 R221, R15 ;  /* 0x0000000f00dd7308 */ /* 0x000fe20000000800 */
[----:B--2---:R-:W-:Y:S02]  /*fa60*/  FADD.FTZ R0, -R3, R7 ;  /* 0x0000000703007221 */ /* 0x004fe40000010100 */
[--C-:B------:R-:W-:Y:S02]  /*fa70*/  FFMA.FTZ R3, R164, c[0x0][0x2d0], -R168.reuse ;  /* 0x0000b400a4037a23 */ /* 0x100fe400000108a8 */
[----:B------:R-:W-:Y:S05]  /*fa80*/  FMUL.FTZ R0, R0, c[0x0][0x2d0] ;  /* 0x0000b40000007a20 */ /* 0x000fea0000410000 */
[----:B------:R-:W2:Y:S10]  /*fa90*/  MUFU.EX2 R199, R14 ;  /* 0x0000000e00c77308 */ /* 0x000eb40000000800 */
[----:B------:R-:W-:Y:S10]  /*faa0*/  MUFU.EX2 R198, R9 ;  /* 0x0000000900c67308 */ /* 0x000ff40000000800 */
[----:B------:R-:W4:Y:S10]  /*fab0*/  MUFU.EX2 R197, R12 ;  /* 0x0000000c00c57308 */ /* 0x000f340000000800 */
[----:B------:R-:W-:Y:S10]  /*fac0*/  MUFU.EX2 R196, R11 ;  /* 0x0000000b00c47308 */ /* 0x000ff40000000800 */
[----:B------:R-:W-:Y:S10]  /*fad0*/  MUFU.EX2 R195, R10 ;  /* 0x0000000a00c37308 */ /* 0x000ff40000000800 */
[----:B------:R-:W5:Y:S10]  /*fae0*/  MUFU.EX2 R0, R0 ;  /* 0x0000000000007308 */ /* 0x000f740000000800 */
[----:B------:R1:W-:Y:S02]  /*faf0*/  MUFU.EX2 R194, R3 ;  /* 0x0000000300c27308 */ /* 0x0003e40000000800 */
[--C-:B-1----:R-:W-:Y:S01]  /*fb00*/  FFMA.FTZ R3, R170, c[0x0][0x2d0], -R168.reuse ;  /* 0x0000b400aa037a23 */ /* 0x102fe200000108a8 */
[----:B---3--:R-:W-:Y:S01]  /*fb10*/  F2FP.BF16.PACK_AB R136, R226, R227 ;  /* 0x000000e3e288723e */ /* 0x008fe200000010ff */
[C---:B------:R-:W-:Y:S01]  /*fb20*/  FMUL.FTZ R8, R2.reuse, R140 ;  /* 0x0000008c02087220 */ /* 0x040fe20000410000 */
[----:B--2---:R-:W-:Y:S01]  /*fb30*/  F2FP.BF16.PACK_AB R138, R199, R221 ;  /* 0x000000ddc78a723e */ /* 0x004fe200000010ff */
[----:B------:R-:W-:Y:S01]  /*fb40*/  FMUL.FTZ R9, R2, R141 ;  /* 0x0000008d02097220 */ /* 0x000fe20000410000 */
[----:B----4-:R-:W-:Y:S01]  /*fb50*/  F2FP.BF16.PACK_AB R137, R197, R198 ;  /* 0x000000c6c589723e */ /* 0x010fe200000010ff */
[C---:B-----5:R-:W-:Y:S01]  /*fb60*/  FMUL.FTZ R10, R0.reuse, R142 ;  /* 0x0000008e000a7220 */ /* 0x060fe20000410000 */
[----:B------:R-:W-:Y:S01]  /*fb70*/  F2FP.BF16.PACK_AB R139, R195, R196 ;  /* 0x000000c4c38b723e */ /* 0x000fe200000010ff */
[----:B------:R-:W-:Y:S01]  /*fb80*/  FMUL.FTZ R11, R0, R143 ;  /* 0x0000008f000b7220 */ /* 0x000fe20000410000 */
[----:B------:R1:W2:Y:S01]  /*fb90*/  MUFU.EX2 R193, R3 ;  /* 0x0000000300c17308 */ /* 0x0002a20000000800 */
[----:B------:R-:W3:Y:S01]  /*fba0*/  LDSM.16.MT88.4 R140, [R204+0x4080] ;  /* 0x00408000cc8c783b */ /* 0x000ee20000004200 */
[C---:B------:R-:W-:Y:S02]  /*fbb0*/  FMUL.FTZ R12, R2.reuse, R144 ;  /* 0x00000090020c7220 */ /* 0x040fe40000410000 */
[----:B------:R-:W-:Y:S02]  /*fbc0*/  FMUL.FTZ R13, R2, R145 ;  /* 0x00000091020d7220 */ /* 0x000fe40000410000 */
[C---:B------:R-:W-:Y:S05]  /*fbd0*/  HMMA.16816.F32.BF16 R8, R136.reuse, R16, R8 ;  /* 0x000000108808723c */ /* 0x040fea0000041808 */
[C---:B------:R-:W-:Y:S02]  /*fbe0*/  FMUL.FTZ R14, R0.reuse, R146 ;  /* 0x00000092000e7220 */ /* 0x040fe40000410000 */
[----:B------:R-:W-:Y:S02]  /*fbf0*/  FMUL.FTZ R15, R0, R147 ;  /* 0x00000093000f7220 */ /* 0x000fe40000410000 */
[----:B------:R-:W4:Y:S03]  /*fc00*/  LDSM.16.MT88.4 R144, [R203+0x4080] ;  /* 0x00408000cb90783b */ /* 0x000f260000004200 */
[C---:B------:R-:W-:Y:S02]  /*fc10*/  FMUL.FTZ R16, R2.reuse, R148 ;  /* 0x0000009402107220 */ /* 0x040fe40000410000 */
[C---:B------:R-:W-:Y:S03]  /*fc20*/  HMMA.16816.F32.BF16 R12, R136.reuse, R18, R12 ;  /* 0x00000012880c723c */ /* 0x040fe6000004180c */
[C---:B------:R-:W-:Y:S02]  /*fc30*/  FMUL.FTZ R17, R2.reuse, R149 ;  /* 0x0000009502117220 */ /* 0x040fe40000410000 */
[----:B------:R-:W-:Y:S02]  /*fc40*/  FMUL.FTZ R20, R2, R152 ;  /* 0x0000009802147220 */ /* 0x000fe40000410000 */
[C---:B------:R-:W-:Y:S02]  /*fc50*/  FMUL.FTZ R18, R0.reuse, R150 ;  /* 0x0000009600127220 */ /* 0x040fe40000410000 */
[----:B------:R-:W-:Y:S02]  /*fc60*/  FMUL.FTZ R19, R0, R151 ;  /* 0x0000009700137220 */ /* 0x000fe40000410000 */
[----:B------:R-:W5:Y:S01]  /*fc70*/  LDSM.16.MT88.4 R148, [R201+0x5880] ;  /* 0x00588000c994783b */ /* 0x000f620000004200 */
[----:B------:R-:W-:Y:S02]  /*fc80*/  FMUL.FTZ R21, R2, R153 ;  /* 0x0000009902157220 */ /* 0x000fe40000410000 */
[C---:B------:R-:W-:Y:S02]  /*fc90*/  FMUL.FTZ R22, R0.reuse, R154 ;  /* 0x0000009a00167220 */ /* 0x040fe40000410000 */
[C---:B------:R-:W-:Y:S03]  /*fca0*/  HMMA.16816.F32.BF16 R16, R136.reuse, R24, R16 ;  /* 0x000000188810723c */ /* 0x040fe60000041810 */
[----:B------:R-:W-:Y:S02]  /*fcb0*/  FMUL.FTZ R23, R0, R155 ;  /* 0x0000009b00177220 */ /* 0x000fe40000410000 */
[----:B------:R-:W-:Y:S01]  /*fcc0*/  LDSM.16.MT88.4 R152, [R202+0x4880] ;  /* 0x00488000ca98783b */ /* 0x000fe20000004200 */
[C---:B------:R-:W-:Y:S02]  /*fcd0*/  FMUL.FTZ R28, R2.reuse, R160 ;  /* 0x000000a0021c7220 */ /* 0x040fe40000410000 */
[C---:B------:R-:W-:Y:S02]  /*fce0*/  FMUL.FTZ R24, R2.reuse, R156 ;  /* 0x0000009c02187220 */ /* 0x040fe40000410000 */
[C---:B------:R-:W-:Y:S03]  /*fcf0*/  HMMA.16816.F32.BF16 R20, R136.reuse, R26, R20 ;  /* 0x0000001a8814723c */ /* 0x040fe60000041814 */
[C---:B------:R-:W-:Y:S02]  /*fd00*/  FMUL.FTZ R25, R2.reuse, R157 ;  /* 0x0000009d02197220 */ /* 0x040fe40000410000 */
[----:B------:R-:W-:Y:S02]  /*fd10*/  FMUL.FTZ R29, R2, R161 ;  /* 0x000000a1021d7220 */ /* 0x000fe40000410000 */
[C---:B------:R-:W-:Y:S02]  /*fd20*/  FMUL.FTZ R26, R0.reuse, R158 ;  /* 0x0000009e001a7220 */ /* 0x040fe40000410000 */
[C---:B------:R-:W-:Y:S02]  /*fd30*/  FMUL.FTZ R27, R0.reuse, R159 ;  /* 0x0000009f001b7220 */ /* 0x040fe40000410000 */
[----:B------:R-:W-:Y:S01]  /*fd40*/  LDSM.16.MT88.4 R156, [R203+0x4880] ;  /* 0x00488000cb9c783b */ /* 0x000fe20000004200 */
[C---:B------:R-:W-:Y:S02]  /*fd50*/  FMUL.FTZ R30, R0.reuse, R162 ;  /* 0x000000a2001e7220 */ /* 0x040fe40000410000 */
[----:B------:R-:W-:Y:S02]  /*fd60*/  FMUL.FTZ R31, R0, R163 ;  /* 0x000000a3001f7220 */ /* 0x000fe40000410000 */
[C---:B---3--:R-:W-:Y:S03]  /*fd70*/  HMMA.16816.F32.BF16 R24, R136.reuse, R140, R24 ;  /* 0x0000008c8818723c */ /* 0x048fe60000041818 */
[----:B------:R-:W-:Y:S01]  /*fd80*/  LDSM.16.MT88.4 R160, [R201+0x7880] ;  /* 0x00788000c9a0783b */ /* 0x000fe20000004200 */
[--C-:B-1----:R-:W-:Y:S02]  /*fd90*/  FFMA.FTZ R3, R177, c[0x0][0x2d0], -R168.reuse ;  /* 0x0000b400b1037a23 */ /* 0x102fe400000108a8 */
[C---:B------:R-:W-:Y:S02]  /*fda0*/  FMUL.FTZ R32, R2.reuse, R32 ;  /* 0x0000002002207220 */ /* 0x040fe40000410000 */
[C---:B------:R-:W-:Y:S01]  /*fdb0*/  HMMA.16816.F32.BF16 R28, R136.reuse, R142, R28 ;  /* 0x0000008e881c723c */ /* 0x040fe2000004181c */
[----:B------:R1:W-:Y:S02]  /*fdc0*/  MUFU.EX2 R192, R3 ;  /* 0x0000000300c07308 */ /* 0x0003e40000000800 */
[----:B------:R-:W3:Y:S01]  /*fdd0*/  LDSM.16.MT88.4 R140, [R202+0x5880] ;  /* 0x00588000ca8c783b */ /* 0x000ee20000004200 */
[----:B------:R-:W-:Y:S02]  /*fde0*/  FMUL.FTZ R33, R2, R33 ;  /* 0x0000002102217220 */ /* 0x000fe40000410000 */
[C---:B------:R-:W-:Y:S02]  /*fdf0*/  FMUL.FTZ R34, R0.reuse, R34 ;  /* 0x0000002200227220 */ /* 0x040fe40000410000 */
[----:B------:R-:W-:Y:S04]  /*fe00*/  FMUL.FTZ R35, R0, R35 ;  /* 0x0000002300237220 */ /* 0x000fe80000410000 */
[C---:B------:R-:W-:Y:S02]  /*fe10*/  FMUL.FTZ R36, R2.reuse, R36 ;  /* 0x0000002402247220 */ /* 0x040fe40000410000 */
[----:B------:R-:W-:Y:S01]  /*fe20*/  FMUL.FTZ R37, R2, R37 ;  /* 0x0000002502257220 */ /* 0x000fe20000410000 */
[C---:B----4-:R-:W-:Y:S03]  /*fe30*/  HMMA.16816.F32.BF16 R32, R136.reuse, R144, R32 ;  /* 0x000000908820723c */ /* 0x050fe60000041820 */
[C---:B------:R-:W-:Y:S02]  /*fe40*/  FMUL.FTZ R38, R0.reuse, R38 ;  /* 0x0000002600267220 */ /* 0x040fe40000410000 */
[----:B------:R-:W-:Y:S02]  /*fe50*/  FMUL.FTZ R39, R0, R39 ;  /* 0x0000002700277220 */ /* 0x000fe40000410000 */
[C---:B------:R-:W-:Y:S02]  /*fe60*/  FMUL.FTZ R40, R2.reuse, R40 ;  /* 0x0000002802287220 */ /* 0x040fe40000410000 */
[----:B------:R-:W-:Y:S03]  /*fe70*/  FMUL.FTZ R41, R2, R41 ;  /* 0x0000002902297220 */ /* 0x000fe60000410000 */
[C---:B------:R-:W-:Y:S01]  /*fe80*/  HMMA.16816.F32.BF16 R36, R136.reuse, R146, R36 ;  /* 0x000000928824723c */ /* 0x040fe20000041824 */
[----:B------:R-:W4:Y:S02]  /*fe90*/  LDSM.16.MT88.4 R144, [R204+0x5880] ;  /* 0x00588000cc90783b */ /* 0x000f240000004200 */
[C---:B------:R-:W-:Y:S02]  /*fea0*/  FMUL.FTZ R42, R0.reuse, R42 ;  /* 0x0000002a002a7220 */ /* 0x040fe40000410000 */
[----:B------:R-:W-:Y:S02]  /*feb0*/  FMUL.FTZ R43, R0, R43 ;  /* 0x0000002b002b7220 */ /* 0x000fe40000410000 */
[--C-:B-1----:R-:W-:Y:S02]  /*fec0*/  FFMA.FTZ R3, R178, c[0x0][0x2d0], -R168.reuse ;  /* 0x0000b400b2037a23 */ /* 0x102fe400000108a8 */
[C---:B------:R-:W-:Y:S02]  /*fed0*/  FMUL.FTZ R44, R2.reuse, R44 ;  /* 0x0000002c022c7220 */ /* 0x040fe40000410000 */
[----:B------:R1:W1:Y:S01]  /*fee0*/  MUFU.EX2 R191, R3 ;  /* 0x0000000300bf7308 */ /* 0x0002620000000800 */
[C---:B-----5:R-:W-:Y:S03]  /*fef0*/  HMMA.16816.F32.BF16 R40, R136.reuse, R148, R40 ;  /* 0x000000948828723c */ /* 0x060fe60000041828 */
[----:B------:R-:W-:Y:S02]  /*ff00*/  FMUL.FTZ R45, R2, R45 ;  /* 0x0000002d022d7220 */ /* 0x000fe40000410000 */
[C---:B------:R-:W-:Y:S02]  /*ff10*/  FMUL.FTZ R46, R0.reuse, R46 ;  /* 0x0000002e002e7220 */ /* 0x040fe40000410000 */
[----:B------:R-:W-:Y:S02]  /*ff20*/  FMUL.FTZ R47, R0, R47 ;  /* 0x0000002f002f7220 */ /* 0x000fe40000410000 */
[C---:B------:R-:W-:Y:S03]  /*ff30*/  FMUL.FTZ R48, R2.reuse, R48 ;  /* 0x0000003002307220 */ /* 0x040fe60000410000 */
[----:B------:R-:W-:Y:S02]  /*ff40*/  FMUL.FTZ R49, R2, R49 ;  /* 0x0000003102317220 */ /* 0x000fe40000410000 */
[C---:B------:R-:W-:Y:S01]  /*ff50*/  HMMA.16816.F32.BF16 R44, R136.reuse, R150, R44 ;  /* 0x00000096882c723c */ /* 0x040fe2000004182c */
[----:B------:R-:W5:Y:S02]  /*ff60*/  LDSM.16.MT88.4 R148, [R203+0x5880] ;  /* 0x00588000cb94783b */ /* 0x000f640000004200 */
[C---:B------:R-:W-:Y:S02]  /*ff70*/  FMUL.FTZ R50, R0.reuse, R50 ;  /* 0x0000003200327220 */ /* 0x040fe40000410000 */
[----:B------:R-:W-:Y:S02]  /*ff80*/  FMUL.FTZ R51, R0, R51 ;  /* 0x0000003300337220 */ /* 0x000fe40000410000 */
[C---:B------:R-:W-:Y:S02]  /*ff90*/  FMUL.FTZ R52, R2.reuse, R52 ;  /* 0x0000003402347220 */ /* 0x040fe40000410000 */
[--C-:B-1----:R-:W-:Y:S03]  /*ffa0*/  FFMA.FTZ R3, R171, c[0x0][0x2d0], -R169.reuse ;  /* 0x0000b400ab037a23 */ /* 0x102fe600000108a9 */
[C---:B---3--:R-:W-:Y:S01]  /*ffb0*/  HMMA.16816.F32.BF16 R48, R136.reuse, R140, R48 ;  /* 0x0000008c8830723c */ /* 0x048fe20000041830 */
[----:B------:R1:W-:Y:S02]  /*ffc0*/  MUFU.EX2 R190, R3 ;  /* 0x0000000300be7308 */ /* 0x0003e40000000800 */
[----:B------:R-:W-:Y:S02]  /*ffd0*/  FMUL.FTZ R53, R2, R53 ;  /* 0x0000003502357220 */ /* 0x000fe40000410000 */
[C---:B------:R-:W-:Y:S02]  /*ffe0*/  FMUL.FTZ R54, R0.reuse, R54 ;  /* 0x0000003600367220 */ /* 0x040fe40000410000 */
[----:B------:R-:W-:Y:S02]  /*fff0*/  FMUL.FTZ R55, R0, R55 ;  /* 0x0000003700377220 */ /* 0x000fe40000410000 */
[C---:B------:R-:W-:Y:S03]  /*10000*/  FMUL.FTZ R56, R2.reuse, R56 ;  /* 0x0000003802387220 */ /* 0x040fe60000410000 */
[----:B------:R-:W-:Y:S02]  /*10010*/  FMUL.FTZ R57, R2, R57 ;  /* 0x0000003902397220 */ /* 0x000fe40000410000 */
        /* <DEDUP_REMOVED lines=13> */
[----:B------:R-:W2:Y:S02]  /*100f0*/  LDSM.16.MT88.4 R144, [R202+0x7080] ;  /* 0x00708000ca90783b */ /* 0x000ea40000004200 */
[----:B------:R-:W-:Y:S02]  /*10100*/  FMUL.FTZ R65, R2, R65 ;  /* 0x0000004102417220 */ /* 0x000fe40000410000 */
[C---:B------:R-:W-:Y:S02]  /*10110*/  FMUL.FTZ R66, R0.reuse, R66 ;  /* 0x0000004200427220 */ /* 0x040fe40000410000 */
[----:B------:R-:W-:Y:S02]  /*10120*/  FMUL.FTZ R67, R0, R67 ;  /* 0x0000004300437220 */ /* 0x000fe40000410000 */
[C---:B------:R-:W-:Y:S03]  /*10130*/  FMUL.FTZ R68, R2.reuse, R68 ;  /* 0x0000004402447220 */ /* 0x040fe60000410000 */
[----:B------:R-:W-:Y:S02]  /*10140*/  FMUL.FTZ R69, R2, R69 ;  /* 0x0000004502457220 */ /* 0x000fe40000410000 */
[C---:B-----5:R-:W-:Y:S03]  /*10150*/  HMMA.16816.F32.BF16 R64, R136.reuse, R148, R64 ;  /* 0x000000948840723c */ /* 0x060fe60000041840 */
[C---:B------:R-:W-:Y:S02]  /*10160*/  FMUL.FTZ R70, R0.reuse, R70 ;  /* 0x0000004600467220 */ /* 0x040fe40000410000 */
[----:B------:R-:W-:Y:S02]  /*10170*/  FMUL.FTZ R71, R0, R71 ;  /* 0x0000004700477220 */ /* 0x000fe40000410000 */
[----:B------:R-:W-:Y:S02]  /*10180*/  FMUL.FTZ R72, R2, R72 ;  /* 0x0000004802487220 */ /* 0x000fe40000410000 */
[--C-:B-1----:R-:W-:Y:S03]  /*10190*/  FFMA.FTZ R3, R166, c[0x0][0x2d0], -R169.reuse ;  /* 0x0000b400a6037a23 */ /* 0x102fe600000108a9 */
        /* <DEDUP_REMOVED lines=17> */
[----:B-----5:R-:W-:Y:S02]  /*102b0*/  FFMA.FTZ R3, R165, c[0x0][0x2d0], -R169 ;  /* 0x0000b400a5037a23 */ /* 0x020fe400000108a9 */
[----:B------:R-:W-:Y:S02]  /*102c0*/  LDSM.16.MT88.4 R164, [R202+0x7880] ;  /* 0x00788000caa4783b */ /* 0x000fe40000004200 */
[----:B------:R5:W1:Y:S01]  /*102d0*/  MUFU.EX2 R187, R3 ;  /* 0x0000000300bb7308 */ /* 0x000a620000000800 */
[C---:B--2---:R-:W-:Y:S03]  /*102e0*/  HMMA.16816.F32.BF16 R80, R136.reuse, R144, R80 ;  /* 0x000000908850723c */ /* 0x044fe60000041850 */
[C---:B------:R-:W-:Y:S02]  /*102f0*/  FMUL.FTZ R84, R2.reuse, R84 ;  /* 0x0000005402547220 */ /* 0x040fe40000410000 */
[----:B------:R-:W-:Y:S02]  /*10300*/  FMUL.FTZ R85, R2, R85 ;  /* 0x0000005502557220 */ /* 0x000fe40000410000 */
[C---:B------:R-:W-:Y:S02]  /*10310*/  FMUL.FTZ R86, R0.reuse, R86 ;  /* 0x0000005600567220 */ /* 0x040fe40000410000 */
[----:B------:R-:W-:Y:S03]  /*10320*/  FMUL.FTZ R87, R0, R87 ;  /* 0x0000005700577220 */ /* 0x000fe60000410000 */
[C---:B------:R-:W-:Y:S02]  /*10330*/  FMUL.FTZ R88, R2.reuse, R88 ;  /* 0x0000005802587220 */ /* 0x040fe40000410000 */
[----:B------:R-:W-:Y:S02]  /*10340*/  FMUL.FTZ R89, R2, R89 ;  /* 0x0000005902597220 */ /* 0x000fe40000410000 */
[C---:B------:R-:W-:Y:S01]  /*10350*/  HMMA.16816.F32.BF16 R84, R136.reuse, R146, R84 ;  /* 0x000000928854723c */ /* 0x040fe20000041854 */
[----:B------:R-:W2:Y:S02]  /*10360*/  LDSM.16.MT88.4 R144, [R201+0x8880] ;  /* 0x00888000c990783b */ /* 0x000ea40000004200 */
[C---:B------:R-:W-:Y:S02]  /*10370*/  FMUL.FTZ R90, R0.reuse, R90 ;  /* 0x0000005a005a7220 */ /* 0x040fe40000410000 */
[----:B------:R-:W-:Y:S02]  /*10380*/  FMUL.FTZ R91, R0, R91 ;  /* 0x0000005b005b7220 */ /* 0x000fe40000410000 */
[--C-:B-----5:R-:W-:Y:S02]  /*10390*/  FFMA.FTZ R3, R179, c[0x0][0x2d0], -R168.reuse ;  /* 0x0000b400b3037a23 */ /* 0x120fe400000108a8 */
[----:B------:R-:W-:Y:S02]  /*103a0*/  LDSM.16.MT88.4 R176, [R202+0x6880] ;  /* 0x00688000cab0783b */ /* 0x000fe40000004200 */
[----:B------:R5:W2:Y:S01]  /*103b0*/  MUFU.EX2 R186, R3 ;  /* 0x0000000300ba7308 */ /* 0x000aa20000000800 */
[C---:B-1----:R-:W-:Y:S03]  /*103c0*/  HMMA.16816.F32.BF16 R88, R136.reuse, R148, R88 ;  /* 0x000000948858723c */ /* 0x042fe60000041858 */
[C---:B------:R-:W-:Y:S02]  /*103d0*/  FMUL.FTZ R92, R2.reuse, R92 ;  /* 0x0000005c025c7220 */ /* 0x040fe40000410000 */
[----:B------:R-:W-:Y:S02]  /*103e0*/  FMUL.FTZ R93, R2, R93 ;  /* 0x0000005d025d7220 */ /* 0x000fe40000410000 */
[C---:B------:R-:W-:Y:S02]  /*103f0*/  FMUL.FTZ R94, R0.reuse, R94 ;  /* 0x0000005e005e7220 */ /* 0x040fe40000410000 */
[----:B------:R-:W-:Y:S03]  /*10400*/  FMUL.FTZ R95, R0, R95 ;  /* 0x0000005f005f7220 */ /* 0x000fe60000410000 */
[C---:B------:R-:W-:Y:S02]  /*10410*/  FMUL.FTZ R96, R2.reuse, R96 ;  /* 0x0000006002607220 */ /* 0x040fe40000410000 */
[----:B------:R-:W-:Y:S02]  /*10420*/  FMUL.FTZ R97, R2, R97 ;  /* 0x0000006102617220 */ /* 0x000fe40000410000 */
[C---:B------:R-:W-:Y:S01]  /*10430*/  HMMA.16816.F32.BF16 R92, R136.reuse, R150, R92 ;  /* 0x00000096885c723c */ /* 0x040fe2000004185c */
[----:B------:R-:W1:Y:S02]  /*10440*/  LDSM.16.MT88.4 R148, [R202+0x8880] ;  /* 0x00888000ca94783b */ /* 0x000e640000004200 */
        /* <DEDUP_REMOVED lines=51> */
[--C-:B-----5:R-:W-:Y:S02]  /*10780*/  FFMA.FTZ R3, R180, c[0x0][0x2d0], -R168.reuse ;  /* 0x0000b400b4037a23 */ /* 0x120fe400000108a8 */
[----:B------:R-:W-:Y:S02]  /*10790*/  FFMA.FTZ R2, R2, R231, R227 ;  /* 0x000000e702027223 */ /* 0x000fe400000100e3 */
[----:B------:R2:W-:Y:S01]  /*107a0*/  MUFU.EX2 R185, R3 ;  /* 0x0000000300b97308 */ /* 0x0005e20000000800 */
[----:B------:R-:W-:Y:S01]  /*107b0*/  HMMA.16816.F32.BF16 R132, R136, R146, R132 ;  /* 0x000000928884723c */ /* 0x000fe20000041884 */
[----:B------:R-:W5:Y:S06]  /*107c0*/  LDSM.16.MT88.4 R144, [R201+0x6080] ;  /* 0x00608000c990783b */ /* 0x000f6c0000004200 */
[----:B------:R-:W-:Y:S02]  /*107d0*/  F2FP.BF16.PACK_AB R136, R193, R194 ;  /* 0x000000c2c188723e */ /* 0x000fe400000010ff */
[----:B------:R-:W-:Y:S03]  /*107e0*/  F2FP.BF16.PACK_AB R138, R191, R192 ;  /* 0x000000c0bf8a723e */ /* 0x000fe600000010ff */
[----:B----4-:R-:W-:Y:S02]  /*107f0*/  F2FP.BF16.PACK_AB R137, R189, R190 ;  /* 0x000000bebd89723e */ /* 0x010fe400000010ff */
[----:B------:R-:W-:Y:S07]  /*10800*/  F2FP.BF16.PACK_AB R139, R187, R188 ;  /* 0x000000bcbb8b723e */ /* 0x000fee00000010ff */
[C---:B-1----:R-:W-:Y:S03]  /*10810*/  HMMA.16816.F32.BF16 R8, R136.reuse, R148, R8 ;  /* 0x000000948808723c */ /* 0x042fe60000041808 */
[--C-:B--2---:R-:W-:Y:S02]  /*10820*/  FFMA.FTZ R3, R181, c[0x0][0x2d0], -R168.reuse ;  /* 0x0000b400b5037a23 */ /* 0x104fe400000108a8 */
[----:B------:R-:W-:Y:S02]  /*10830*/  FFMA.FTZ R168, R182, c[0x0][0x2d0], -R168 ;  /* 0x0000b400b6a87a23 */ /* 0x000fe400000108a8 */
[----:B------:R1:W-:Y:S01]  /*10840*/  MUFU.EX2 R184, R3 ;  /* 0x0000000300b87308 */ /* 0x0003e20000000800 */
[C---:B------:R-:W-:Y:S01]  /*10850*/  HMMA.16816.F32.BF16 R12, R136.reuse, R150, R12 ;  /* 0x00000096880c723c */ /* 0x040fe2000004180c */
[----:B------:R-:W2:Y:S07]  /*10860*/  LDSM.16.MT88.4 R148, [R202+0x6080] ;  /* 0x00608000ca94783b */ /* 0x000eae0000004200 */
[C---:B------:R-:W-:Y:S01]  /*10870*/  HMMA.16816.F32.BF16 R16, R136.reuse, R152, R16 ;  /* 0x000000988810723c */ /* 0x040fe20000041810 */
[----:B------:R-:W-:Y:S07]  /*10880*/  MUFU.EX2 R183, R168 ;  /* 0x000000a800b77308 */ /* 0x000fee0000000800 */
[C---:B------:R-:W-:Y:S01]  /*10890*/  HMMA.16816.F32.BF16 R20, R136.reuse, R154, R20 ;  /* 0x0000009a8814723c */ /* 0x040fe20000041814 */
[----:B------:R-:W-:Y:S03]  /*108a0*/  LDSM.16.MT88.4 R152, [R203+0x6080] ;  /* 0x00608000cb98783b */ /* 0x000fe60000004200 */
[--C-:B-1----:R-:W-:Y:S04]  /*108b0*/  FFMA.FTZ R3, R172, c[0x0][0x2d0], -R169.reuse ;  /* 0x0000b400ac037a23 */ /* 0x102fe800000108a9 */
[C---:B---3--:R-:W-:Y:S01]  /*108c0*/  HMMA.16816.F32.BF16 R24, R136.reuse, R140, R24 ;  /* 0x0000008c8818723c */ /* 0x048fe20000041818 */
[----:B------:R1:W3:Y:S07]  /*108d0*/  MUFU.EX2 R182, R3 ;  /* 0x0000000300b67308 */ /* 0x0002ee0000000800 */
[C---:B------:R-:W-:Y:S01]  /*108e0*/  HMMA.16816.F32.BF16 R28, R136.reuse, R142, R28 ;  /* 0x0000008e881c723c */ /* 0x040fe2000004181c */
[----:B------:R-:W4:Y:S07]  /*108f0*/  LDSM.16.MT88.4 R140, [R204+0x6080] ;  /* 0x00608000cc8c783b */ /* 0x000f2e0000004200 */
[C---:B------:R-:W-:Y:S08]  /*10900*/  HMMA.16816.F32.BF16 R32, R136.reuse, R156, R32 ;  /* 0x0000009c8820723c */ /* 0x040ff00000041820 */
[C---:B------:R-:W-:Y:S01]  /*10910*/  HMMA.16816.F32.BF16 R36, R136.reuse, R158, R36 ;  /* 0x0000009e8824723c */ /* 0x040fe20000041824 */
[----:B------:R-:W3:Y:S03]  /*10920*/  LDSM.16.MT88.4 R156, [R204+0x7880] ;  /* 0x00788000cc9c783b */ /* 0x000ee60000004200 */
[--C-:B-1----:R-:W-:Y:S04]  /*10930*/  FFMA.FTZ R3, R173, c[0x0][0x2d0], -R169.reuse ;  /* 0x0000b400ad037a23 */ /* 0x102fe800000108a9 */
[C---:B-----5:R-:W-:Y:S01]  /*10940*/  HMMA.16816.F32.BF16 R40, R136.reuse, R144, R40 ;  /* 0x000000908828723c */ /* 0x060fe20000041828 */
[----:B------:R1:W5:Y:S07]  /*10950*/  MUFU.EX2 R181, R3 ;  /* 0x0000000300b57308 */ /* 0x00036e0000000800 */
[C---:B------:R-:W-:Y:S01]  /*10960*/  HMMA.16816.F32.BF16 R44, R136.reuse, R146, R44 ;  /* 0x00000092882c723c */ /* 0x040fe2000004182c */
[----:B------:R-:W3:Y:S07]  /*10970*/  LDSM.16.MT88.4 R144, [R203+0x7880] ;  /* 0x00788000cb90783b */ /* 0x000eee0000004200 */
[C---:B--2---:R-:W-:Y:S08]  /*10980*/  HMMA.16816.F32.BF16 R48, R136.reuse, R148, R48 ;  /* 0x000000948830723c */ /* 0x044ff00000041830 */
[C---:B------:R-:W-:Y:S01]  /*10990*/  HMMA.16816.F32.BF16 R52, R136.reuse, R150, R52 ;  /* 0x000000968834723c */ /* 0x040fe20000041834 */
[----:B------:R-:W-:Y:S03]  /*109a0*/  LDSM.16.MT88.4 R148, [R202+0x9080] ;  /* 0x00908000ca94783b */ /* 0x000fe60000004200 */
[--C-:B-1----:R-:W-:Y:S04]  /*109b0*/  FFMA.FTZ R3, R174, c[0x0][0x2d0], -R169.reuse ;  /* 0x0000b400ae037a23 */ /* 0x102fe800000108a9 */
[C---:B----4-:R-:W-:Y:S01]  /*109c0*/  HMMA.16816.F32.BF16 R56, R136.reuse, R140, R56 ;  /* 0x0000008c8838723c */ /* 0x050fe20000041838 */
[----:B------:R1:W2:Y:S07]  /*109d0*/  MUFU.EX2 R180, R3 ;  /* 0x0000000300b47308 */ /* 0x0002ae0000000800 */
[C---:B------:R-:W-:Y:S01]  /*109e0*/  HMMA.16816.F32.BF16 R60, R136.reuse, R142, R60 ;  /* 0x0000008e883c723c */ /* 0x040fe2000004183c */
[----:B------:R-:W4:Y:S07]  /*109f0*/  LDSM.16.MT88.4 R140, [R201+0x9080] ;  /* 0x00908000c98c783b */ /* 0x000f2e0000004200 */
[C---:B------:R-:W-:Y:S08]  /*10a00*/  HMMA.16816.F32.BF16 R64, R136.reuse, R152, R64 ;  /* 0x000000988840723c */ /* 0x040ff00000041840 */
[C---:B------:R-:W-:Y:S01]  /*10a10*/  HMMA.16816.F32.BF16 R68, R136.reuse, R154, R68 ;  /* 0x0000009a8844723c */ /* 0x040fe20000041844 */
[----:B------:R-:W2:Y:S03]  /*10a20*/  LDSM.16.MT88.4 R152, [R204+0x9080] ;  /* 0x00908000cc98783b */ /* 0x000ea60000004200 */
[----:B-1----:R-:W-:Y:S04]  /*10a30*/  FFMA.FTZ R3, R175, c[0x0][0x2d0], -R169 ;  /* 0x0000b400af037a23 */ /* 0x002fe800000108a9 */
[C---:B------:R-:W-:Y:S01]  /*10a40*/  HMMA.16816.F32.BF16 R72, R136.reuse, R160, R72 ;  /* 0x000000a08848723c */ /* 0x040fe20000041848 */
[----:B------:R-:W-:Y:S01]  /*10a50*/  LDSM.16.MT88.4 R168, [R203+0x5080] ;  /* 0x00508000cba8783b */ /* 0x000fe20000004200 */
[----:B------:R1:W1:Y:S06]  /*10a60*/  MUFU.EX2 R7, R3 ;  /* 0x0000000300077308 */ /* 0x00026c0000000800 */
[C---:B------:R-:W-:Y:S01]  /*10a70*/  HMMA.16816.F32.BF16 R76, R136.reuse, R162, R76 ;  /* 0x000000a2884c723c */ /* 0x040fe2000004184c */
[----:B------:R-:W-:Y:S07]  /*10a80*/  LDSM.16.MT88.4 R160, [R202+0x5080] ;  /* 0x00508000caa0783b */ /* 0x000fee0000004200 */
[C---:B------:R-:W-:Y:S01]  /*10a90*/  HMMA.16816.F32.BF16 R80, R136.reuse, R164, R80 ;  /* 0x000000a48850723c */ /* 0x040fe20000041850 */
[----:B------:R-:W-:Y:S07]  /*10aa0*/  LDSM.16.MT88.4 R172, [R201+0x6880] ;  /* 0x00688000c9ac783b */ /* 0x000fee0000004200 */
[C---:B------:R-:W-:Y:S01]  /*10ab0*/  HMMA.16816.F32.BF16 R84, R136.reuse, R166, R84 ;  /* 0x000000a68854723c */ /* 0x040fe20000041854 */
[----:B------:R-:W-:Y:S03]  /*10ac0*/  LDSM.16.MT88.4 R164, [R204+0x5080] ;  /* 0x00508000cca4783b */ /* 0x000fe60000004200 */
[----:B-1----:R-:W-:Y:S02]  /*10ad0*/  FFMA.FTZ R3, R0, R230, R198 ;  /* 0x000000e600037223 */ /* 0x002fe400000100c6 */
[----:B------:R-:W-:Y:S02]  /*10ae0*/  FADD.FTZ R0, R226, R2 ;  /* 0x00000002e2007221 */ /* 0x000fe40000010000 */
[C---:B---3--:R-:W-:Y:S04]  /*10af0*/  HMMA.16816.F32.BF16 R88, R136.reuse, R156, R88 ;  /* 0x0000009c8858723c */ /* 0x048fe80000041858 */
[----:B------:R-:W-:Y:S02]  /*10b00*/  FADD.FTZ R2, R197, R3 ;  /* 0x00000003c5027221 */ /* 0x000fe40000010000 */
[----:B------:R-:W-:Y:S02]  /*10b10*/  FADD.FTZ R0, R221, R0 ;  /* 0x00000000dd007221 */ /* 0x000fe40000010000 */
[C---:B------:R-:W-:Y:S01]  /*10b20*/  HMMA.16816.F32.BF16 R92, R136.reuse, R158, R92 ;  /* 0x0000009e885c723c */ /* 0x040fe2000004185c */
[----:B------:R-:W-:Y:S03]  /*10b30*/  LDSM.16.MT88.4 R156, [R201+0x5080] ;  /* 0x00508000c99c783b */ /* 0x000fe60000004200 */
[----:B------:R-:W-:Y:S02]  /*10b40*/  FADD.FTZ R2, R196, R2 ;  /* 0x00000002c4027221 */ /* 0x000fe40000010000 */
[----:B------:R-:W-:Y:S02]  /*10b50*/  FADD.FTZ R0, R199, R0 ;  /* 0x00000000c7007221 */ /* 0x000fe40000010000 */
[C---:B------:R-:W-:Y:S04]  /*10b60*/  HMMA.16816.F32.BF16 R96, R136.reuse, R144, R96 ;  /* 0x000000908860723c */ /* 0x040fe80000041860 */
[----:B------:R-:W-:Y:S02]  /*10b70*/  FADD.FTZ R2, R195, R2 ;  /* 0x00000002c3027221 */ /* 0x000fe40000010000 */
[----:B------:R-:W-:Y:S02]  /*10b80*/  FADD.FTZ R0, R194, R0 ;  /* 0x00000000c2007221 */ /* 0x000fe40000010000 */
[C---:B------:R-:W-:Y:S01]  /*10b90*/  HMMA.16816.F32.BF16 R100, R136.reuse, R146, R100 ;  /* 0x000000928864723c */ /* 0x040fe20000041864 */
[----:B------:R-:W1:Y:S03]  /*10ba0*/  LDSM.16.MT88.4 R144, [R203+0x9080] ;  /* 0x00908000cb90783b */ /* 0x000e660000004200 */
[----:B------:R-:W-:Y:S02]  /*10bb0*/  FADD.FTZ R2, R190, R2 ;  /* 0x00000002be027221 */ /* 0x000fe40000010000 */
[----:B------:R-:W-:Y:S02]  /*10bc0*/  FADD.FTZ R0, R193, R0 ;  /* 0x00000000c1007221 */ /* 0x000fe40000010000 */
[C---:B----4-:R-:W-:Y:S04]  /*10bd0*/  HMMA.16816.F32.BF16 R104, R136.reuse, R140, R104 ;  /* 0x0000008c8868723c */ /* 0x050fe80000041868 */
        /* <DEDUP_REMOVED lines=12> */
[----:B-----5:R-:W-:Y:S02]  /*10ca0*/  FADD.FTZ R0, R181, R3 ;  /* 0x00000003b5007221 */ /* 0x020fe40000010000 */
[----:B------:R-:W-:Y:S02]  /*10cb0*/  FADD.FTZ R2, R184, R2 ;  /* 0x00000002b8027221 */ /* 0x000fe40000010000 */
[C---:B------:R-:W-:Y:S04]  /*10cc0*/  HMMA.16816.F32.BF16 R124, R136.reuse, R154, R124 ;  /* 0x0000009a887c723c */ /* 0x040fe8000004187c */
[----:B------:R-:W-:Y:S02]  /*10cd0*/  FADD.FTZ R0, R180, R0 ;  /* 0x00000000b4007221 */ /* 0x000fe40000010000 */
[----:B------:R-:W-:Y:S02]  /*10ce0*/  FADD.FTZ R231, R183, R2 ;  /* 0x00000002b7e77221 */ /* 0x000fe40000010000 */
[C---:B-1----:R-:W-:Y:S04]  /*10cf0*/  HMMA.16816.F32.BF16 R128, R136.reuse, R144, R128 ;  /* 0x000000908880723c */ /* 0x042fe80000041880 */
[----:B------:R-:W-:Y:S01]  /*10d00*/  FADD.FTZ R230, R7, R0 ;  /* 0x0000000007e67221 */ /* 0x000fe20000010000 */
[----:B------:R-:W-:Y:S03]  /*10d10*/  IADD3 R0, R222, -0x1, RZ ;  /* 0xffffffffde007810 */ /* 0x000fe60007ffe0ff */
[----:B------:R-:W-:Y:S04]  /*10d20*/  HMMA.16816.F32.BF16 R132, R136, R146, R132 ;  /* 0x000000928884723c */ /* 0x000fe80000041884 */
[----:B------:R-:W-:Y:S03]  /*10d30*/  MOV R222, R0 ;  /* 0x0000000000de7202 */ /* 0x000fe60000000f00 */
[----:B------:R-:W-:Y:S02]  /*10d40*/  F2FP.BF16.PACK_AB R136, R185, R186 ;  /* 0x000000bab988723e */ /* 0x000fe400000010ff */
[----:B------:R-:W-:Y:S03]  /*10d50*/  F2FP.BF16.PACK_AB R138, R183, R184 ;  /* 0x000000b8b78a723e */ /* 0x000fe600000010ff */
[----:B------:R-:W-:Y:S02]  /*10d60*/  F2FP.BF16.PACK_AB R137, R181, R182 ;  /* 0x000000b6b589723e */ /* 0x000fe400000010ff */
[----:B------:R-:W-:Y:S02]  /*10d70*/  F2FP.BF16.PACK_AB R139, R7, R180 ;  /* 0x000000b4078b723e */ /* 0x000fe400000010ff */
[----:B------:R-:W-:Y:S05]  /*10d80*/  MOV R7, R4 ;  /* 0x0000000400077202 */ /* 0x000fea0000000f00 */
[C---:B------:R-:W-:Y:S01]  /*10d90*/  HMMA.16816.F32.BF16 R140, R136.reuse, R156, R8 ;  /* 0x0000009c888c723c */ /* 0x040fe20000041808 */
        /* <DEDUP_REMOVED lines=40> */
[----:B------:R-:W-:Y:S07]  /*11020*/  HMMA.16816.F32.BF16 R132, R136, R18, R132 ;  /* 0x000000128884723c */ /* 0x000fee0000041884 */
[----:B------:R-:W-:Y:S01]  /*11030*/  MOV R136, R6 ;  /* 0x0000000600887202 */ /* 0x000fe20000000f00 */
[----:B------:R-:W-:-:S05]  /*11040*/  @P0 BRA `(.L_x_1246) ;  /* 0xffffc3e000000947 */ /* 0x000fca000383ffff */
[----:B------:R-:W2:Y:S01]  /*11050*/  LDL R3, [R1+0x4] ;  /* 0x0000040001037983 */ /* 0x000ea20000100800 */
[----:B------:R-:W-:Y:S01]  /*11060*/  IMAD.MOV.U32 R7, RZ, RZ, R4 ;  /* 0x000000ffff077224 */ /* 0x000fe200078e0004 */
[----:B------:R-:W-:Y:S01]  /*11070*/  MOV R222, R0 ;  /* 0x0000000000de7202 */ /* 0x000fe20000000f00 */
[----:B------:R-:W-:Y:S01]  /*11080*/  IMAD.MOV.U32 R136, RZ, RZ, R6 ;  /* 0x000000ffff887224 */ /* 0x000fe200078e0006 */
[----:B--2---:R-:W-:-:S07]  /*11090*/  SHF.L.U32 R3, R3, 0x7, RZ ;  /* 0x0000000703037819 */ /* 0x004fce00000006ff */
.L_x_1223:
[----:B------:R-:W2:Y:S04]  /*110a0*/  LDL R2, [R1+0x64] ;  /* 0x0000640001027983 */ /* 0x000ea80000100800 */
[----:B------:R-:W3:Y:S01]  /*110b0*/  LDL R4, [R1+0x58] ;  /* 0x0000580001047983 */ /* 0x000ee20000100800 */
[----:B------:R-:W-:Y:S01]  /*110c0*/  IMAD.MOV.U32 R6, RZ, RZ, 0x1 ;  /* 0x00000001ff067424 */ /* 0x000fe200078e00ff */
[----:B------:R-:W-:-:S02]  /*110d0*/  IADD3 R3, R3, 0x7f, RZ ;  /* 0x0000007f03037810 */ /* 0x000fc40007ffe0ff */
[----:B------:R-:W-:Y:S02]  /*110e0*/  LOP3.LUT R212, R212, 0xffffdfff, RZ, 0xc0, !PT ;  /* 0xffffdfffd4d47812 */ /* 0x000fe400078ec0ff */
[----:B------:R-:W-:-:S13]  /*110f0*/  ISETP.NE.AND P0, PT, R6, c[0x0][0x2c4], PT ;  /* 0x0000b10006007a0c */ /* 0x000fda0003f05270 */
[----:B------:R-:W-:Y:S01]  /*11100*/  @P0 IMAD.HI.U32 R0, R3, c[0x0][0x2c8], RZ ;  /* 0x0000b20003000a27 */ /* 0x000fe200078e00ff */
[----:B------:R-:W-:-:S04]  /*11110*/  @P0 LOP3.LUT R212, R212, 0x2000, RZ, 0xfc, !PT ;  /* 0x00002000d4d40812 */ /* 0x000fc800078efcff */
[----:B------:R-:W-:Y:S02]  /*11120*/  @P0 SHF.R.U32.HI R3, RZ, c[0x0][0x2cc], R0 ;  /* 0x0000b300ff030a19 */ /* 0x000fe40000011600 */
[----:B------:R-:W-:Y:S02]  /*11130*/  ISETP.LE.AND P0, PT, R6, c[0x0][0x32c], PT ;  /* 0x0000cb0006007a0c */ /* 0x000fe40003f03270 */
[----:B------:R-:W-:-:S11]  /*11140*/  LOP3.LUT R212, R212, 0xffffefff, RZ, 0xc0, !PT ;  /* 0xffffefffd4d47812 */ /* 0x000fd600078ec0ff */
[----:B------:R-:W-:Y:S02]  /*11150*/  @P0 LOP3.LUT R212, R212, 0x1000, RZ, 0xfc, !PT ;  /* 0x00001000d4d40812 */ /* 0x000fe400078efcff */
[----:B--2---:R-:W-:-:S05]  /*11160*/  IADD3 R3, R3, 0x1, R2 ;  /* 0x0000000103037810 */ /* 0x004fca0007ffe002 */
[----:B---3--:R-:W-:-:S05]  /*11170*/  IMAD.IADD R3, R3, 0x1, -R4 ;  /* 0x0000000103037824 */ /* 0x008fca00078e0a04 */
[----:B------:R-:W-:Y:S01]  /*11180*/  IADD3 R2, R3, -c[0x0][0x324], RZ ;  /* 0x8000c90003027a10 */ /* 0x000fe20007ffe0ff */
[----:B------:R-:W-:Y:S05]  /*11190*/  @!P0 BRA `(.L_x_1247) ;  /* 0x0000010000008947 */ /* 0x000fea0003800000 */
[----:B------:R-:W-:Y:S01]  /*111a0*/  MOV R0, R3 ;  /* 0x0000000300007202 */ /* 0x000fe20000000f00 */
        /* <DEDUP_REMOVED lines=9> */
.L_x_1249:
[----:B------:R-:W-:-:S13]  /*11240*/  ISETP.NE.AND P0, PT, R6, c[0x0][0x32c], PT ;  /* 0x0000cb0006007a0c */ /* 0x000fda0003f05270 */
[----:B------:R-:W-:-:S05]  /*11250*/  @P0 IMAD.HI.U32 R3, R0, c[0x0][0x330], RZ ;  /* 0x0000cc0000030a27 */ /* 0x000fca00078e00ff */
[----:B------:R-:W-:Y:S02]  /*11260*/  @P0 SHF.R.U32.HI R0, RZ, c[0x0][0x334], R3 ;  /* 0x0000cd00ff000a19 */ /* 0x000fe40000011603 */
.L_x_1250:
[----:B------:R-:W-:Y:S05]  /*11270*/  BSYNC B0 ;  /* 0x0000000000007941 */ /* 0x000fea0003800000 */
.L_x_1248:
[----:B------:R-:W-:-:S05]  /*11280*/  IMAD R0, R0, c[0x0][0x32c], RZ ;  /* 0x0000cb0000007a24 */ /* 0x000fca00078e02ff */
[----:B------:R-:W-:-:S04]  /*11290*/  IMNMX R2, R2, R0, !PT ;  /* 0x0000000002027217 */ /* 0x000fc80007800200 */
.L_x_1247:
[----:B------:R-:W-:-:S05]  /*112a0*/  IADD3 R2, R2, 0x2f, RZ ;  /* 0x0000002f02027810 */ /* 0x000fca0007ffe0ff */
[----:B------:R-:W-:-:S05]  /*112b0*/  IMAD.HI R2, R2, 0x2aaaaaab, RZ ;  /* 0x2aaaaaab02027827 */ /* 0x000fca00078e02ff */
[----:B------:R-:W-:-:S04]  /*112c0*/  SHF.R.U32.HI R236, RZ, 0x1f, R2 ;  /* 0x0000001fffec7819 */ /* 0x000fc80000011602 */
[----:B------:R-:W-:-:S04]  /*112d0*/  LEA.HI.SX32 R236, R2, R236, 0x1d ;  /* 0x000000ec02ec7211 */ /* 0x000fc800078feaff */
[----:B------:R-:W-:-:S04]  /*112e0*/  IMNMX R236, R234, R236, !PT ;  /* 0x000000eceaec7217 */ /* 0x000fc80007800200 */
[----:B------:R-:W-:-:S13]  /*112f0*/  ISETP.GE.AND P0, PT, R222, R236, PT ;  /* 0x000000ecde00720c */ /* 0x000fda0003f06270 */
[----:B------:R-:W-:Y:S05]  /*11300*/  @!P0 BRA `(.L_x_1251) ;  /* 0x000030c000008947 */ /* 0x000fea0003800000 */
[----:B------:R-:W-:Y:S01]  /*11310*/  IADD3 R0, R223, 0x40, RZ ;  /* 0x00000040df007810 */ /* 0x000fe20007ffe0ff */
[----:B------:R-:W-:Y:S01]  /*11320*/  IMAD.SHL.U32 R218, R249, 0x2, RZ ;  /* 0x00000002f9da7824 */ /* 0x000fe200078e00ff */
[----:B------:R-:W-:Y:S01]  /*11330*/  SHF.R.S32.HI R3, RZ, 0x1f, R223 ;  /* 0x0000001fff037819 */ /* 0x000fe200000114df */
[----:B------:R-:W-:Y:S01]  /*11340*/  IMAD.SHL.U32 R216, R248, 0x2, RZ ;  /* 0x00000002f8d87824 */ /* 0x000fe200078e00ff */
[----:B------:R-:W-:Y:S01]  /*11350*/  IADD3 R2, R223, 0x80, RZ ;  /* 0x00000080df027810 */ /* 0x000fe20007ffe0ff */
[----:B------:R-:W-:Y:S01]  /*11360*/  IMAD.SHL.U32 R214, R247, 0x2, RZ ;  /* 0x00000002f7d67824 */ /* 0x000fe200078e00ff */
[----:B------:R-:W-:Y:S01]  /*11370*/  ISETP.GE.AND P3, PT, R0, c[0x0][0x1d4], PT ;  /* 0x0000750000007a0c */ /* 0x000fe20003f66270 */
[C---:B------:R-:W-:Y:S01]  /*11380*/  IMAD.SHL.U32 R0, R223.reuse, 0x2, RZ ;  /* 0x00000002df007824 */ /* 0x040fe200078e00ff */
[----:B------:R-:W-:Y:S02]  /*11390*/  SHF.L.U64.HI R220, R223, 0x1, R3 ;  /* 0x00000001dfdc7819 */ /* 0x000fe40000010203 */
[----:B------:R-:W-:-:S02]  /*113a0*/  ISETP.GE.AND P4, PT, R2, c[0x0][0x1d4], PT ;  /* 0x0000750002007a0c */ /* 0x000fc40003f86270 */
[----:B------:R-:W-:Y:S02]  /*113b0*/  SHF.L.U64.HI R219, R249, 0x1, R252 ;  /* 0x00000001f9db7819 */ /* 0x000fe400000102fc */
[----:B------:R-:W-:Y:S02]  /*113c0*/  SHF.L.U64.HI R217, R248, 0x1, R251 ;  /* 0x00000001f8d97819 */ /* 0x000fe400000102fb */
[----:B------:R-:W-:Y:S02]  /*113d0*/  SHF.L.U64.HI R215, R247, 0x1, R250 ;  /* 0x00000001f7d77819 */ /* 0x000fe400000102fa */
[----:B------:R-:W-:Y:S02]  /*113e0*/  ISETP.GE.AND P2, PT, R223, c[0x0][0x1d4], PT ;  /* 0x00007500df007a0c */ /* 0x000fe40003f46270 */
.L_x_1264:
[----:B------:R-:W-:Y:S04]  /*113f0*/  DEPBAR.LE SB0, 0x0 ;  /* 0x000080000000791a */ /* 0x000fe80000000000 */
[----:B------:R-:W-:Y:S01]  /*11400*/  WARPSYNC 0xffffffff ;  /* 0xffffffff00007948 */ /* 0x000fe20003800000 */
[----:B------:R-:W-:Y:S01]  /*11410*/  BAR.SYNC.DEFER_BLOCKING 0x0 ;  /* 0x0000000000007b1d */ /* 0x000fe20000010000 */
[----:B------:R-:W-:Y:S02]  /*11420*/  ISETP.GT.AND P0, PT, R234, R222, PT ;  /* 0x000000deea00720c */ /* 0x000fe40003f04270 */
[----:B------:R-:W-:Y:S03]  /*11430*/  MOV R6, R136 ;  /* 0x0000008800067202 */ /* 0x000fe60000000f00 */
        /* <DEDUP_REMOVED lines=27> */
.L_x_1338:
[----:B------:R-:W-:-:S05]  /*115f0*/  BRA.DIV ~URZ, `(.L_x_1255) ;  /* 0x0000ae127f007947 */ /* 0x000fca000b800000 */
[----:B------:R4:W3:Y:S02]  /*11600*/  SHFL.IDX PT, R0, R19, RZ, 0x181f ;  /* 0x00181fff13007589 */ /* 0x0008e400000e0000 */
.L_x_1339:
[C---:B------:R-:W-:Y:S01]  /*11610*/  IMAD.SHL.U32 R2, R223.reuse, 0x2, RZ ;  /* 0x00000002df027824 */ /* 0x040fe200078e00ff */
[----:B------:R-:W-:Y:S02]  /*11620*/  IADD3 R24, R223, 0xc0, RZ ;  /* 0x000000c0df187810 */ /* 0x000fe40007ffe0ff */
[----:B------:R-:W-:Y:S02]  /*11630*/  LOP3.LUT P1, RZ, R212, 0x800, RZ, 0xc0, !PT ;  /* 0x00000800d4ff7812 */ /* 0x000fe4000782c0ff */
[----:B---3--:R-:W-:Y:S02]  /*11640*/  IADD3 R16, P0, R0, R2, RZ ;  /* 0x0000000200107210 */ /* 0x008fe40007f1e0ff */
[----:B------:R-:W-:Y:S03]  /*11650*/  ISETP.GE.AND P5, PT, R24, c[0x0][0x1d4], PT ;  /* 0x0000750018007a0c */ /* 0x000fe60003fa6270 */
[----:B------:R-:W-:Y:S01]  /*11660*/  IMAD.X R17, R4, 0x1, R220, P0 ;  /* 0x0000000104117824 */ /* 0x000fe200000e06dc */
[----:B------:R-:W-:Y:S04]  /*11670*/  IADD3 R10, P0, R0, R218, RZ ;  /* 0x000000da000a7210 */ /* 0x000fe80007f1e0ff */
        /* <DEDUP_REMOVED lines=16> */
.L_x_1340:
[C---:B---3--:R-:W-:Y:S01]  /*11780*/  IMAD.SHL.U32 R2, R223.reuse, 0x2, RZ ;  /* 0x00000002df027824 */ /* 0x048fe200078e00ff */
[----:B----4-:R-:W-:Y:S04]  /*11790*/  IADD3 R18, R223, 0xc0, RZ ;  /* 0x000000c0df127810 */ /* 0x010fe80007ffe0ff */
[----:B--2---:R-:W-:Y:S02]  /*117a0*/  IADD3 R16, P0, R0, R2, RZ ;  /* 0x0000000200107210 */ /* 0x004fe40007f1e0ff */
        /* <DEDUP_REMOVED lines=14> */
[----:B------:R2:W-:Y:S03]  /*11890*/  LDGSTS.E.BYPASS.LTC128B.128 [R213+0x9880], [R2.64], !P1 ;  /* 0x0988000002d57fae */ /* 0x0005e6000c901d4e */
.L_x_1253:
[----:B------:R-:W-:Y:S05]  /*118a0*/  BSYNC B0 ;  /* 0x0000000000007941 */ /* 0x000fea0003800000 */
.L_x_1252:
        /* <DEDUP_REMOVED lines=173> */
[----:B------:R1:W1:Y:S10]  /*12380*/  MUFU.TANH R139, R12 ;  /* 0x0000000c008b7308 */ /* 0x0002740000002400 */
[----:B------:R1:W1:Y:S01]  /*12390*/  MUFU.TANH R137, R13 ;  /* 0x0000000d00897308 */ /* 0x0002620000002400 */
[----:B----4-:R-:W4:Y:S01]  /*123a0*/  LDSM.16.M88.4 R8, [R205+0x5800] ;  /* 0x00580000cd08783b */ /* 0x010f220000000200 */
[----:B------:R-:W-:Y:S08]  /*123b0*/  DEPBAR.LE SB0, 0x0 ;  /* 0x000080000000791a */ /* 0x000ff00000000000 */
[----:B------:R1:W1:Y:S01]  /*123c0*/  MUFU.TANH R138, R14 ;  /* 0x0000000e008a7308 */ /* 0x0002620000002400 */
[----:B------:R-:W-:Y:S09]  /*123d0*/  BAR.SYNC.DEFER_BLOCKING 0x0 ;  /* 0x0000000000007b1d */ /* 0x000ff20000010000 */
[----:B------:R1:W1:Y:S10]  /*123e0*/  MUFU.TANH R164, R15 ;  /* 0x0000000f00a47308 */ /* 0x0002740000002400 */
[----:B------:R1:W1:Y:S10]  /*123f0*/  MUFU.TANH R172, R16 ;  /* 0x0000001000ac7308 */ /* 0x0002740000002400 */
[----:B------:R1:W1:Y:S01]  /*12400*/  MUFU.TANH R173, R17 ;  /* 0x0000001100ad7308 */ /* 0x0002620000002400 */
[C---:B----4-:R-:W-:Y:S09]  /*12410*/  HMMA.16816.F32.BF16 R24, R180.reuse, R8, R24 ;  /* 0x00000008b418723c */ /* 0x050ff20000041818 */
[----:B------:R4:W1:Y:S01]  /*12420*/  MUFU.TANH R176, R18 ;  /* 0x0000001200b07308 */ /* 0x0008620000002400 */
[----:B------:R-:W-:Y:S09]  /*12430*/  HMMA.16816.F32.BF16 R28, R180, R10, R28 ;  /* 0x0000000ab41c723c */ /* 0x000ff2000004181c */
[----:B------:R4:W1:Y:S05]  /*12440*/  MUFU.TANH R178, R19 ;  /* 0x0000001300b27308 */ /* 0x00086a0000002400 */
[----:B------:R-:W-:Y:S05]  /*12450*/  FMUL.FTZ R24, R24, c[0x0][0x320] ;  /* 0x0000c80018187a20 */ /* 0x000fea0000410000 */
        /* <DEDUP_REMOVED lines=19> */
[----:B------:R-:W-:-:S05]  /*12590*/  @!P0 BRA `(.L_x_1258) ;  /* 0x000004d000008947 */ /* 0x000fca0003800000 */
[----:B--23--:R-:W-:Y:S01]  /*125a0*/  IMAD.MOV.U32 R0, RZ, RZ, 0x1 ;  /* 0x00000001ff007424 */ /* 0x00cfe200078e00ff */
        /* <DEDUP_REMOVED lines=18> */
[----:B------:R2:W3:Y:S04]  /*126d0*/  @!P1 LDG.E R224, [R8.64] ;  /* 0x0000000e08e09981 */ /* 0x0004e8000c1e1900 */
[----:B------:R-:W-:Y:S04]  /*126e0*/  IMAD R0, R0, c[0x0][0x1e0], RZ ;  /* 0x0000780000007a24 */ /* 0x000fe800078e02ff */
[----:B------:R-:W-:Y:S04]  /*126f0*/  IMAD R0, R225, c[0x0][0x1e4], R0 ;  /* 0x00007900e1007a24 */ /* 0x000fe800078e0200 */
[----:B------:R-:W-:Y:S01]  /*12700*/  IMAD.IADD R3, R3, 0x1, R0 ;  /* 0x0000000103037824 */ /* 0x000fe200078e0200 */
[----:B--2---:R-:W-:Y:S02]  /*12710*/  IADD3 R8, -R237, 0x30, RZ ;  /* 0x00000030ed087810 */ /* 0x004fe40007ffe1ff */
[----:B---3--:R-:W-:Y:S01]  /*12720*/  SHF.R.S32.HI R9, RZ, 0x1f, R224 ;  /* 0x0000001fff097819 */ /* 0x008fe200000114e0 */
[----:B------:R-:W-:Y:S04]  /*12730*/  IMAD.WIDE.U32 R2, R224, c[0x0][0x1f0], R2 ;  /* 0x00007c00e0027a25 */ /* 0x000fe800078e0002 */
[----:B------:R-:W-:Y:S01]  /*12740*/  IMAD R9, R9, c[0x0][0x1f0], RZ ;  /* 0x00007c0009097a24 */ /* 0x000fe200078e02ff */
[----:B------:R-:W-:Y:S03]  /*12750*/  IADD3 R0, P0, R226, R2, RZ ;  /* 0x00000002e2007210 */ /* 0x000fe60007f1e0ff */
[----:B------:R-:W-:Y:S05]  /*12760*/  IMAD R9, R224, c[0x0][0x1f4], R9 ;  /* 0x00007d00e0097a24 */ /* 0x000fea00078e0209 */
[----:B------:R-:W-:Y:S02]  /*12770*/  IADD3.X R9, R245, R3, R9, P0, !PT ;  /* 0x00000003f5097210 */ /* 0x000fe400007fe409 */
[C---:B-1----:R-:W-:Y:S04]  /*12780*/  LEA R16, P0, R0.reuse, c[0x0][0x1c8], 0x1 ;  /* 0x0000720000107a11 */ /* 0x042fe800078008ff */
[----:B------:R-:W-:Y:S02]  /*12790*/  LEA.HI.X R9, R0, c[0x0][0x1cc], R9, 0x1, P0 ;  /* 0x0000730000097a11 */ /* 0x000fe400000f0c09 */
[----:B------:R-:W-:Y:S01]  /*127a0*/  ISETP.GE.AND P0, PT, R8, 0x1, PT ;  /* 0x000000010800780c */ /* 0x000fe20003f06270 */
[----:B------:R-:W-:-:S10]  /*127b0*/  BRA.DIV ~URZ, `(.L_x_1259) ;  /* 0x00009dc27f007947 */ /* 0x000fd4000b800000 */
[----:B------:R1:W2:Y:S02]  /*127c0*/  SHFL.IDX PT, R4, R9, RZ, 0x181f ;  /* 0x00181fff09047589 */ /* 0x0002a400000e0000 */
.L_x_1341:
[----:B------:R-:W-:-:S05]  /*127d0*/  BRA.DIV ~URZ, `(.L_x_1260) ;  /* 0x00009e227f007947 */ /* 0x000fca000b800000 */
[----:B------:R3:W1:Y:S02]  /*127e0*/  SHFL.IDX PT, R0, R16, RZ, 0x181f ;  /* 0x00181fff10007589 */ /* 0x00066400000e0000 */
.L_x_1342:
[C---:B------:R-:W-:Y:S01]  /*127f0*/  IMAD.SHL.U32 R2, R223.reuse, 0x2, RZ ;  /* 0x00000002df027824 */ /* 0x040fe200078e00ff */
[----:B------:R-:W-:Y:S04]  /*12800*/  IADD3 R17, R223, 0xc0, RZ ;  /* 0x000000c0df117810 */ /* 0x000fe80007ffe0ff */
[----:B-1----:R-:W-:Y:S02]  /*12810*/  @P0 IADD3 R14, P1, R0, R2, RZ ;  /* 0x00000002000e0210 */ /* 0x002fe40007f3e0ff */
[----:B------:R-:W-:Y:S03]  /*12820*/  ISETP.GE.AND P5, PT, R17, c[0x0][0x1d4], PT ;  /* 0x0000750011007a0c */ /* 0x000fe60003fa6270 */
[----:B--2---:R-:W-:Y:S01]  /*12830*/  @P0 IMAD.X R15, R4, 0x1, R220, P1 ;  /* 0x00000001040f0824 */ /* 0x004fe200008e06dc */
[----:B------:R-:W-:Y:S04]  /*12840*/  @P0 IADD3 R12, P1, R0, R218, RZ ;  /* 0x000000da000c0210 */ /* 0x000fe80007f3e0ff */
[----:B------:R-:W-:Y:S01]  /*12850*/  @!PT LDS RZ, [RZ] ;  /* 0x00000000fffff984 */ /* 0x000fe20000000800 */
[----:B------:R-:W-:Y:S01]  /*12860*/  @!PT LDS RZ, [RZ] ;  /* 0x00000000fffff984 */ /* 0x000fe20000000800 */
[----:B------:R-:W-:Y:S01]  /*12870*/  @!PT LDS RZ, [RZ] ;  /* 0x00000000fffff984 */ /* 0x000fe20000000800 */
[----:B------:R1:W-:Y:S01]  /*12880*/  @P0 LDGSTS.E.BYPASS.LTC128B.128 [R213+0xa080], [R14.64], !P2 ;  /* 0x0a0800000ed50fae */ /* 0x0003e2000d101d4e */
[----:B------:R-:W-:Y:S01]  /*12890*/  @P0 IMAD.X R13, R4, 0x1, R219, P1 ;  /* 0x00000001040d0824 */ /* 0x000fe200008e06db */
[----:B------:R-:W-:Y:S04]  /*128a0*/  @P0 IADD3 R10, P1, R0, R216, RZ ;  /* 0x000000d8000a0210 */ /* 0x000fe80007f3e0ff */
        /* <DEDUP_REMOVED lines=8> */
[----:B------:R2:W1:Y:S04]  /*12930*/  SHFL.IDX PT, R4, R9, 0x1, 0x181f ;  /* 0x00381f0009047f89 */ /* 0x00046800000e0000 */
[----:B------:R2:W3:Y:S02]  /*12940*/  SHFL.IDX PT, R0, R16, 0x1, 0x181f ;  /* 0x00381f0010007f89 */ /* 0x0004e400000e0000 */
.L_x_1343:
[C---:B-1----:R-:W-:Y:S01]  /*12950*/  IMAD.SHL.U32 R2, R223.reuse, 0x2, RZ ;  /* 0x00000002df027824 */ /* 0x042fe200078e00ff */
[----:B------:R-:W-:Y:S04]  /*12960*/  IADD3 R14, R223, 0xc0, RZ ;  /* 0x000000c0df0e7810 */ /* 0x000fe80007ffe0ff */
[----:B---3--:R-:W-:Y:S02]  /*12970*/  @P0 IADD3 R12, P1, R0, R2, RZ ;  /* 0x00000002000c0210 */ /* 0x008fe40007f3e0ff */
[----:B------:R-:W-:Y:S03]  /*12980*/  ISETP.GE.AND P5, PT, R14, c[0x0][0x1d4], PT ;  /* 0x000075000e007a0c */ /* 0x000fe60003fa6270 */
[----:B------:R-:W-:Y:S01]  /*12990*/  @P0 IMAD.X R13, R4, 0x1, R220, P1 ;  /* 0x00000001040d0824 */ /* 0x000fe200008e06dc */
        /* <DEDUP_REMOVED lines=8> */
[----:B--2---:R-:W-:Y:S01]  /*12a20*/  @P0 IMAD.X R9, R4, 0x1, R217, P1 ;  /* 0x0000000104090824 */ /* 0x004fe200008e06d9 */
[----:B------:R-:W-:Y:S04]  /*12a30*/  @P0 IADD3 R2, P1, R0, R214, RZ ;  /* 0x000000d600020210 */ /* 0x000fe80007f3e0ff */
[----:B------:R1:W-:Y:S01]  /*12a40*/  @P0 LDGSTS.E.BYPASS.LTC128B.128 [R213+0xe080], [R8.64], !P4 ;  /* 0x0e08000008d50fae */ /* 0x0003e2000e101d4e */
[----:B------:R-:W-:Y:S05]  /*12a50*/  @P0 IMAD.X R3, R4, 0x1, R215, P1 ;  /* 0x0000000104030824 */ /* 0x000fea00008e06d7 */
[----:B------:R1:W-:Y:S03]  /*12a60*/  @P0 LDGSTS.E.BYPASS.LTC128B.128 [R213+0xf880], [R2.64], !P5 ;  /* 0x0f88000002d50fae */ /* 0x0003e6000e901d4e */
.L_x_1258:
[----:B--23--:R-:W-:Y:S05]  /*12a70*/  BSYNC B0 ;  /* 0x0000000000007941 */ /* 0x00cfea0003800000 */
.L_x_1257:
[----:B-1----:R-:W-:Y:S01]  /*12a80*/  FMNMX.FTZ R2, R170, R136, !PT ;  /* 0x00000088aa027209 */ /* 0x002fe20007810000 */
        /* <DEDUP_REMOVED lines=25> */
[----:B------:R1:W2:Y:S02]  /*12c20*/  SHFL.BFLY PT, R0, R4, 0x2, 0x1f ;  /* 0x0c401f0004007f89 */ /* 0x0002a400000e0000 */
.L_x_1344:
[----:B--2---:R-:W-:Y:S01]  /*12c30*/  FMNMX.FTZ R136, R4, R0, !PT ;  /* 0x0000000004887209 */ /* 0x004fe20007810000 */
[----:B------:R-:W-:-:S05]  /*12c40*/  BRA.DIV ~URZ, `(.L_x_1263) ;  /* 0x00009b627f007947 */ /* 0x000fca000b800000 */
[----:B-1----:R-:W-:Y:S04]  /*12c50*/  SHFL.BFLY PT, R4, R8, 0x2, 0x1f ;  /* 0x0c401f0008047f89 */ /* 0x002fe800000e0000 */
[----:B------:R-:W1:Y:S02]  /*12c60*/  SHFL.BFLY PT, R2, R136, 0x1, 0x1f ;  /* 0x0c201f0088027f89 */ /* 0x000e6400000e0000 */
[----:B-1----:R-:W-:Y:S02]  /*12c70*/  FMNMX.FTZ R136, R136, R2, !PT ;  /* 0x0000000288887209 */ /* 0x002fe40007810000 */
[----:B------:R-:W-:Y:S05]  /*12c80*/  FMNMX.FTZ R4, R8, R4, !PT ;  /* 0x0000000408047209 */ /* 0x000fea0007810000 */
[----:B------:R1:W2:Y:S02]  /*12c90*/  SHFL.BFLY PT, R0, R4, 0x1, 0x1f ;  /* 0x0c201f0004007f89 */ /* 0x0002a400000e0000 */
.L_x_1345:
[C---:B------:R-:W-:Y:S01]  /*12ca0*/  FADD.FTZ R2, -R136.reuse, R6 ;  /* 0x0000000688027221 */ /* 0x040fe20000010100 */
[----:B------:R-:W-:Y:S01]  /*12cb0*/  WARPSYNC 0xffffffff ;  /* 0xffffffff00007948 */ /* 0x000fe20003800000 */
[----:B------:R-:W-:Y:S01]  /*12cc0*/  FMUL.FTZ R6, R136, c[0x0][0x2d0] ;  /* 0x0000b40088067a20 */ /* 0x000fe20000410000 */
[----:B----4-:R-:W3:Y:S01]  /*12cd0*/  LDSM.16.MT88.4 R16, [R201+0x4080] ;  /* 0x00408000c910783b */ /* 0x010ee20000004200 */
[----:B------:R-:W-:Y:S01]  /*12ce0*/  FMUL.FTZ R2, R2, c[0x0][0x2d0] ;  /* 0x0000b40002027a20 */ /* 0x000fe20000410000 */
[----:B------:R-:W-:Y:S01]  /*12cf0*/  ISETP.GT.AND P0, PT, R222, R236, PT ;  /* 0x000000ecde00720c */ /* 0x000fe20003f04270 */
[--C-:B------:R-:W-:Y:S04]  /*12d00*/  FFMA.FTZ R3, R170, c[0x0][0x2d0], -R6.reuse ;  /* 0x0000b400aa037a23 */ /* 0x100fe80000010806 */
[----:B------:R4:W-:Y:S01]  /*12d10*/  MUFU.EX2 R229, R3 ;  /* 0x0000000300e57308 */ /* 0x0009e20000000800 */
[----:B------:R-:W5:Y:S09]  /*12d20*/  LDSM.16.MT88.4 R24, [R202+0x4080] ;  /* 0x00408000ca18783b */ /* 0x000f720000004200 */
[----:B------:R-:W1:Y:S01]  /*12d30*/  MUFU.EX2 R2, R2 ;  /* 0x0000000200027308 */ /* 0x000e620000000800 */
[--C-:B----4-:R-:W-:Y:S09]  /*12d40*/  FFMA.FTZ R3, R169, c[0x0][0x2d0], -R6.reuse ;  /* 0x0000b400a9037a23 */ /* 0x110ff20000010806 */
[----:B------:R4:W-:Y:S02]  /*12d50*/  MUFU.EX2 R228, R3 ;  /* 0x0000000300e47308 */ /* 0x0009e40000000800 */
[--C-:B----4-:R-:W-:Y:S02]  /*12d60*/  FFMA.FTZ R3, R139, c[0x0][0x2d0], -R6.reuse ;  /* 0x0000b4008b037a23 */ /* 0x110fe40000010806 */
[C---:B-1----:R-:W-:Y:S06]  /*12d70*/  FMUL.FTZ R8, R2.reuse, R140 ;  /* 0x0000008c02087220 */ /* 0x042fec0000410000 */
[----:B------:R1:W-:Y:S01]  /*12d80*/  MUFU.EX2 R227, R3 ;  /* 0x0000000300e37308 */ /* 0x0003e20000000800 */
        /* <DEDUP_REMOVED lines=12> */
[----:B-12---:R-:W-:Y:S01]  /*12e50*/  FMNMX.FTZ R3, R0, R4, !PT ;  /* 0x0000000400037209 */ /* 0x006fe20007810000 */
[--C-:B------:R-:W-:Y:S02]  /*12e60*/  FFMA.FTZ R0, R137, c[0x0][0x2d0], -R6.reuse ;  /* 0x0000b40089007a23 */ /* 0x100fe40000010806 */
[C---:B------:R-:W-:Y:S02]  /*12e70*/  FMUL.FTZ R41, R2.reuse, R41 ;  /* 0x0000002902297220 */ /* 0x040fe40000410000 */
[----:B------:R-:W1:Y:S01]  /*12e80*/  MUFU.EX2 R226, R0 ;  /* 0x0000000000e27308 */ /* 0x000e620000000800 */
        /* <DEDUP_REMOVED lines=12> */
[----:B-1----:R-:W-:Y:S01]  /*12f50*/  F2FP.BF16.PACK_AB R166, R226, R227 ;  /* 0x000000e3e2a6723e */ /* 0x002fe200000010ff */
[C---:B------:R-:W-:Y:S02]  /*12f60*/  FADD.FTZ R0, -R3.reuse, R7 ;  /* 0x0000000703007221 */ /* 0x040fe40000010100 */
[----:B------:R-:W-:Y:S02]  /*12f70*/  FMUL.FTZ R7, R3, c[0x0][0x2d0] ;  /* 0x0000b40003077a20 */ /* 0x000fe40000410000 */
[----:B------:R-:W-:Y:S02]  /*12f80*/  FMUL.FTZ R0, R0, c[0x0][0x2d0] ;  /* 0x0000b40000007a20 */ /* 0x000fe40000410000 */
[--C-:B------:R-:W-:Y:S02]  /*12f90*/  FFMA.FTZ R4, R168, c[0x0][0x2d0], -R7.reuse ;  /* 0x0000b400a8047a23 */ /* 0x100fe40000010807 */
[C---:B------:R-:W-:Y:S02]  /*12fa0*/  FMUL.FTZ R68, R2.reuse, R68 ;  /* 0x0000004402447220 */ /* 0x040fe40000410000 */
[----:B------:R1:W-:Y:S01]  /*12fb0*/  MUFU.EX2 R221, R4 ;  /* 0x0000000400dd7308 */ /* 0x0003e20000000800 */
[C---:B------:R-:W-:Y:S02]  /*12fc0*/  FMUL.FTZ R69, R2.reuse, R69 ;  /* 0x0000004502457220 */ /* 0x040fe40000410000 */
[C---:B------:R-:W-:Y:S02]  /*12fd0*/  FMUL.FTZ R72, R2.reuse, R72 ;  /* 0x0000004802487220 */ /* 0x040fe40000410000 */
[C---:B------:R-:W-:Y:S02]  /*12fe0*/  FMUL.FTZ R73, R2.reuse, R73 ;  /* 0x0000004902497220 */ /* 0x040fe40000410000 */
[C---:B------:R-:W-:Y:S02]  /*12ff0*/  FMUL.FTZ R76, R2.reuse, R76 ;  /* 0x0000004c024c7220 */ /* 0x040fe40000410000 */
[C---:B------:R-:W-:Y:S01]  /*13000*/  FMUL.FTZ R77, R2.reuse, R77 ;  /* 0x0000004d024d7220 */ /* 0x040fe20000410000 */
[----:B------:R-:W2:Y:S01]  /*13010*/  MUFU.EX2 R0, R0 ;  /* 0x0000000000007308 */ /* 0x000ea20000000800 */
[C---:B------:R-:W-:Y:S02]  /*13020*/  FMUL.FTZ R80, R2.reuse, R80 ;  /* 0x0000005002507220 */ /* 0x040fe40000410000 */
[C---:B------:R-:W-:Y:S02]  /*13030*/  FMUL.FTZ R81, R2.reuse, R81 ;  /* 0x0000005102517220 */ /* 0x040fe40000410000 */
[C---:B------:R-:W-:Y:S02]  /*13040*/  FMUL.FTZ R84, R2.reuse, R84 ;  /* 0x0000005402547220 */ /* 0x040fe40000410000 */
[C---:B------:R-:W-:Y:S02]  /*13050*/  FMUL.FTZ R85, R2.reuse, R85 ;  /* 0x0000005502557220 */ /* 0x040fe40000410000 */
[C---:B------:R-:W-:Y:S02]  /*13060*/  FMUL.FTZ R88, R2.reuse, R88 ;  /* 0x0000005802587220 */ /* 0x040fe40000410000 */
[C---:B------:R-:W-:Y:S02]  /*13070*/  FMUL.FTZ R89, R2.reuse, R89 ;  /* 0x0000005902597220 */ /* 0x040fe40000410000 */
[C---:B------:R-:W-:Y:S02]  /*13080*/  FMUL.FTZ R92, R2.reuse, R92 ;  /* 0x0000005c025c7220 */ /* 0x040fe40000410000 */
[--C-:B-1----:R-:W-:Y:S02]  /*13090*/  FFMA.FTZ R4, R171, c[0x0][0x2d0], -R7.reuse ;  /* 0x0000b400ab047a23 */ /* 0x102fe40000010807 */
[----:B------:R-:W-:Y:S01]  /*130a0*/  LDSM.16.MT88.4 R168, [R202+0x7880] ;  /* 0x00788000caa8783b */ /* 0x000fe20000004200 */
[C---:B------:R-:W-:Y:S01]  /*130b0*/  FMUL.FTZ R93, R2.reuse, R93 ;  /* 0x0000005d025d7220 */ /* 0x040fe20000410000 */
[----:B------:R-:W1:Y:S01]  /*130c0*/  MUFU.EX2 R199, R4 ;  /* 0x0000000400c77308 */ /* 0x000e620000000800 */
[C---:B------:R-:W-:Y:S02]  /*130d0*/  FMUL.FTZ R96, R2.reuse, R96 ;  /* 0x0000006002607220 */ /* 0x040fe40000410000 */
[----:B------:R-:W-:Y:S02]  /*130e0*/  FMUL.FTZ R97, R2, R97 ;  /* 0x0000006102617220 */ /* 0x000fe40000410000 */
[C---:B--2---:R-:W-:Y:S02]  /*130f0*/  FMUL.FTZ R10, R0.reuse, R142 ;  /* 0x0000008e000a7220 */ /* 0x044fe40000410000 */
[C---:B------:R-:W-:Y:S02]  /*13100*/  FMUL.FTZ R11, R0.reuse, R143 ;  /* 0x0000008f000b7220 */ /* 0x040fe40000410000 */
[C---:B------:R-:W-:Y:S01]  /*13110*/  FMUL.FTZ R14, R0.reuse, R146 ;  /* 0x00000092000e7220 */ /* 0x040fe20000410000 */
[----:B------:R-:W2:Y:S01]  /*13120*/  LDSM.16.MT88.4 R140, [R204+0x4080] ;  /* 0x00408000cc8c783b */ /* 0x000ea20000004200 */
[C---:B------:R-:W-:Y:S02]  /*13130*/  FMUL.FTZ R15, R0.reuse, R147 ;  /* 0x00000093000f7220 */ /* 0x040fe40000410000 */
[C---:B------:R-:W-:Y:S02]  /*13140*/  FMUL.FTZ R22, R0.reuse, R154 ;  /* 0x0000009a00167220 */ /* 0x040fe40000410000 */
[C---:B------:R-:W-:Y:S02]  /*13150*/  FMUL.FTZ R23, R0.reuse, R155 ;  /* 0x0000009b00177220 */ /* 0x040fe40000410000 */
[C---:B------:R-:W-:Y:S01]  /*13160*/  FMUL.FTZ R30, R0.reuse, R162 ;  /* 0x000000a2001e7220 */ /* 0x040fe20000410000 */
[----:B------:R-:W4:Y:S01]  /*13170*/  LDSM.16.MT88.4 R144, [R203+0x4080] ;  /* 0x00408000cb90783b */ /* 0x000f220000004200 */
[C---:B------:R-:W-:Y:S02]  /*13180*/  FMUL.FTZ R31, R0.reuse, R163 ;  /* 0x000000a3001f7220 */ /* 0x040fe40000410000 */
[C---:B------:R-:W-:Y:S02]  /*13190*/  FMUL.FTZ R34, R0.reuse, R34 ;  /* 0x0000002200227220 */ /* 0x040fe40000410000 */
[----:B------:R-:W-:Y:S01]  /*131a0*/  FMUL.FTZ R35, R0, R35 ;  /* 0x0000002300237220 */ /* 0x000fe20000410000 */
[----:B-1----:R-:W-:Y:S01]  /*131b0*/  F2FP.BF16.PACK_AB R165, R199, R221 ;  /* 0x000000ddc7a5723e */ /* 0x002fe200000010ff */
[--C-:B------:R-:W-:Y:S01]  /*131c0*/  FFMA.FTZ R4, R138, c[0x0][0x2d0], -R7.reuse ;  /* 0x0000b4008a047a23 */ /* 0x100fe20000010807 */
[----:B------:R-:W-:Y:S01]  /*131d0*/  LDSM.16.MT88.4 R152, [R202+0x4880] ;  /* 0x00488000ca98783b */ /* 0x000fe20000004200 */
[C---:B------:R-:W-:Y:S02]  /*131e0*/  FMUL.FTZ R38, R0.reuse, R38 ;  /* 0x0000002600267220 */ /* 0x040fe40000410000 */
[----:B------:R1:W-:Y:S01]  /*131f0*/  MUFU.EX2 R198, R4 ;  /* 0x0000000400c67308 */ /* 0x0003e20000000800 */
[C---:B------:R-:W-:Y:S02]  /*13200*/  FMUL.FTZ R39, R0.reuse, R39 ;  /* 0x0000002700277220 */ /* 0x040fe40000410000 */
[C---:B------:R-:W-:Y:S02]  /*13210*/  FMUL.FTZ R42, R0.reuse, R42 ;  /* 0x0000002a002a7220 */ /* 0x040fe40000410000 */
[----:B------:R-:W-:Y:S01]  /*13220*/  LDSM.16.MT88.4 R160, [R203+0x4880] ;  /* 0x00488000cba0783b */ /* 0x000fe20000004200 */
        /* <DEDUP_REMOVED lines=9> */
[--C-:B-1----:R-:W-:Y:S01]  /*132c0*/  FFMA.FTZ R4, R164, c[0x0][0x2d0], -R7.reuse ;  /* 0x0000b400a4047a23 */ /* 0x102fe20000010807 */
[----:B------:R-:W-:Y:S01]  /*132d0*/  F2FP.BF16.PACK_AB R164, R228, R229 ;  /* 0x000000e5e4a4723e */ /* 0x000fe200000010ff */
        /* <DEDUP_REMOVED lines=15> */
[--C-:B------:R-:W-:Y:S02]  /*133d0*/  FFMA.FTZ R4, R172, c[0x0][0x2d0], -R6.reuse ;  /* 0x0000b400ac047a23 */ /* 0x100fe40000010806 */
[C---:B------:R-:W-:Y:S02]  /*133e0*/  FMUL.FTZ R87, R0.reuse, R87 ;  /* 0x0000005700577220 */ /* 0x040fe40000410000 */
[----:B------:R1:W-:Y:S01]  /*133f0*/  MUFU.EX2 R196, R4 ;  /* 0x0000000400c47308 */ /* 0x0003e20000000800 */
[C---:B------:R-:W-:Y:S01]  /*13400*/  FMUL.FTZ R90, R0.reuse, R90 ;  /* 0x0000005a005a7220 */ /* 0x040fe20000410000 */
[C---:B---3--:R-:W-:Y:S05]  /*13410*/  HMMA.16816.F32.BF16 R8, R164.reuse, R16, R8 ;  /* 0x00000010a408723c */ /* 0x048fea0000041808 */
[----:B------:R-:W-:Y:S02]  /*13420*/  FMUL.FTZ R91, R0, R91 ;  /* 0x0000005b005b7220 */ /* 0x000fe40000410000 */
[C---:B------:R-:W-:Y:S01]  /*13430*/  FMUL.FTZ R16, R2.reuse, R148 ;  /* 0x0000009402107220 */ /* 0x040fe20000410000 */
[C---:B------:R-:W-:Y:S04]  /*13440*/  HMMA.16816.F32.BF16 R12, R164.reuse, R18, R12 ;  /* 0x00000012a40c723c */ /* 0x040fe8000004180c */
[----:B------:R-:W-:Y:S02]  /*13450*/  FMUL.FTZ R17, R2, R149 ;  /* 0x0000009502117220 */ /* 0x000fe40000410000 */
[C---:B------:R-:W-:Y:S02]  /*13460*/  FMUL.FTZ R94, R0.reuse, R94 ;  /* 0x0000005e005e7220 */ /* 0x040fe40000410000 */
[C---:B------:R-:W-:Y:S04]  /*13470*/  FMUL.FTZ R18, R0.reuse, R150 ;  /* 0x0000009600127220 */ /* 0x040fe80000410000 */
[C---:B------:R-:W-:Y:S02]  /*13480*/  FMUL.FTZ R19, R0.reuse, R151 ;  /* 0x0000009700137220 */ /* 0x040fe40000410000 */
[----:B------:R-:W3:Y:S01]  /*13490*/  LDSM.16.MT88.4 R148, [R201+0x5880] ;  /* 0x00588000c994783b */ /* 0x000ee20000004200 */
[--C-:B-1----:R-:W-:Y:S02]  /*134a0*/  FFMA.FTZ R4, R173, c[0x0][0x2d0], -R6.reuse ;  /* 0x0000b400ad047a23 */ /* 0x102fe40000010806 */
[C---:B------:R-:W-:Y:S02]  /*134b0*/  FMUL.FTZ R95, R0.reuse, R95 ;  /* 0x0000005f005f7220 */ /* 0x040fe40000410000 */
[C---:B-----5:R-:W-:Y:S01]  /*134c0*/  HMMA.16816.F32.BF16 R16, R164.reuse, R24, R16 ;  /* 0x00000018a410723c */ /* 0x060fe20000041810 */
[----:B------:R1:W5:Y:S02]  /*134d0*/  MUFU.EX2 R195, R4 ;  /* 0x0000000400c37308 */ /* 0x0003640000000800 */
[C---:B------:R-:W-:Y:S02]  /*134e0*/  FMUL.FTZ R98, R0.reuse, R98 ;  /* 0x0000006200627220 */ /* 0x040fe40000410000 */
[----:B------:R-:W-:Y:S02]  /*134f0*/  FMUL.FTZ R99, R0, R99 ;  /* 0x0000006300637220 */ /* 0x000fe40000410000 */
[C---:B------:R-:W-:Y:S01]  /*13500*/  FMUL.FTZ R24, R2.reuse, R156 ;  /* 0x0000009c02187220 */ /* 0x040fe20000410000 */
[C---:B------:R-:W-:Y:S04]  /*13510*/  HMMA.16816.F32.BF16 R20, R164.reuse, R26, R20 ;  /* 0x0000001aa414723c */ /* 0x040fe80000041814 */
[C---:B------:R-:W-:Y:S02]  /*13520*/  FMUL.FTZ R25, R2.reuse, R157 ;  /* 0x0000009d02197220 */ /* 0x040fe40000410000 */
[----:B------:R-:W-:Y:S02]  /*13530*/  FMUL.FTZ R100, R2, R100 ;  /* 0x0000006402647220 */ /* 0x000fe40000410000 */
[C---:B------:R-:W-:Y:S04]  /*13540*/  FMUL.FTZ R26, R0.reuse, R158 ;  /* 0x0000009e001a7220 */ /* 0x040fe80000410000 */
[----:B------:R-:W-:Y:S02]  /*13550*/  FMUL.FTZ R27, R0, R159 ;  /* 0x0000009f001b7220 */ /* 0x000fe40000410000 */
[----:B------:R-:W-:Y:S01]  /*13560*/  LDSM.16.MT88.4 R156, [R204+0x4880] ;  /* 0x00488000cc9c783b */ /* 0x000fe20000004200 */
[----:B------:R-:W-:Y:S02]  /*13570*/  FMUL.FTZ R101, R2, R101 ;  /* 0x0000006502657220 */ /* 0x000fe40000410000 */
[--C-:B-1----:R-:W-:Y:S02]  /*13580*/  FFMA.FTZ R4, R174, c[0x0][0x2d0], -R6.reuse ;  /* 0x0000b400ae047a23 */ /* 0x102fe40000010806 */
[C---:B--2---:R-:W-:Y:S02]  /*13590*/  HMMA.16816.F32.BF16 R24, R164.reuse, R140, R24 ;  /* 0x0000008ca418723c */ /* 0x044fe40000041818 */
[----:B------:R1:W-:Y:S01]  /*135a0*/  MUFU.EX2 R194, R4 ;  /* 0x0000000400c27308 */ /* 0x0003e20000000800 */
[C---:B------:R-:W-:Y:S02]  /*135b0*/  FMUL.FTZ R102, R0.reuse, R102 ;  /* 0x0000006600667220 */ /* 0x040fe40000410000 */
[----:B------:R-:W-:Y:S02]  /*135c0*/  FMUL.FTZ R103, R0, R103 ;  /* 0x0000006700677220 */ /* 0x000fe40000410000 */
[C---:B------:R-:W-:Y:S01]  /*135d0*/  FMUL.FTZ R104, R2.reuse, R104 ;  /* 0x0000006802687220 */ /* 0x040fe20000410000 */
[C---:B------:R-:W-:Y:S01]  /*135e0*/  HMMA.16816.F32.BF16 R28, R164.reuse, R142, R28 ;  /* 0x0000008ea41c723c */ /* 0x040fe2000004181c */
[----:B------:R-:W2:Y:S03]  /*135f0*/  LDSM.16.MT88.4 R140, [R202+0x5880] ;  /* 0x00588000ca8c783b */ /* 0x000ea60000004200 */
[----:B------:R-:W-:Y:S02]  /*13600*/  FMUL.FTZ R105, R2, R105 ;  /* 0x0000006902697220 */ /* 0x000fe40000410000 */
[C---:B------:R-:W-:Y:S02]  /*13610*/  FMUL.FTZ R106, R0.reuse, R106 ;  /* 0x0000006a006a7220 */ /* 0x040fe40000410000 */
[C---:B----4-:R-:W-:Y:S04]  /*13620*/  HMMA.16816.F32.BF16 R32, R164.reuse, R144, R32 ;  /* 0x00000090a420723c */ /* 0x050fe80000041820 */
[----:B------:R-:W-:Y:S02]  /*13630*/  FMUL.FTZ R107, R0, R107 ;  /* 0x0000006b006b7220 */ /* 0x000fe40000410000 */
[C---:B------:R-:W-:Y:S02]  /*13640*/  FMUL.FTZ R108, R2.reuse, R108 ;  /* 0x0000006c026c7220 */ /* 0x040fe40000410000 */
[C---:B------:R-:W-:Y:S01]  /*13650*/  HMMA.16816.F32.BF16 R36, R164.reuse, R146, R36 ;  /* 0x00000092a424723c */ /* 0x040fe20000041824 */
[----:B------:R-:W4:Y:S03]  /*13660*/  LDSM.16.MT88.4 R144, [R204+0x5880] ;  /* 0x00588000cc90783b */ /* 0x000f260000004200 */
[--C-:B-1----:R-:W-:Y:S02]  /*13670*/  FFMA.FTZ R4, R175, c[0x0][0x2d0], -R6.reuse ;  /* 0x0000b400af047a23 */ /* 0x102fe40000010806 */
[----:B------:R-:W-:Y:S02]  /*13680*/  FMUL.FTZ R109, R2, R109 ;  /* 0x0000006d026d7220 */ /* 0x000fe40000410000 */
[C---:B---3--:R-:W-:Y:S01]  /*13690*/  HMMA.16816.F32.BF16 R40, R164.reuse, R148, R40 ;  /* 0x00000094a428723c */ /* 0x048fe20000041828 */
[----:B------:R-:W-:Y:S01]  /*136a0*/  LDSM.16.MT88.4 R172, [R201+0x6880] ;  /* 0x00688000c9ac783b */ /* 0x000fe20000004200 */
[----:B------:R1:W-:Y:S02]  /*136b0*/  MUFU.EX2 R193, R4 ;  /* 0x0000000400c17308 */ /* 0x0003e40000000800 */
[C---:B------:R-:W-:Y:S02]  /*136c0*/  FMUL.FTZ R110, R0.reuse, R110 ;  /* 0x0000006e006e7220 */ /* 0x040fe40000410000 */
[----:B------:R-:W-:Y:S02]  /*136d0*/  FMUL.FTZ R111, R0, R111 ;  /* 0x0000006f006f7220 */ /* 0x000fe40000410000 */
[C---:B------:R-:W-:Y:S01]  /*136e0*/  HMMA.16816.F32.BF16 R44, R164.reuse, R150, R44 ;  /* 0x00000096a42c723c */ /* 0x040fe2000004182c */
[----:B------:R-:W3:Y:S03]  /*136f0*/  LDSM.16.MT88.4 R148, [R203+0x5880] ;  /* 0x00588000cb94783b */ /* 0x000ee60000004200 */
        /* <DEDUP_REMOVED lines=9> */
[--C-:B-1----:R-:W-:Y:S02]  /*13790*/  FFMA.FTZ R4, R176, c[0x0][0x2d0], -R7.reuse ;  /* 0x0000b400b0047a23 */ /* 0x102fe40000010807 */
[C---:B------:R-:W-:Y:S02]  /*137a0*/  FMUL.FTZ R118, R0.reuse, R118 ;  /* 0x0000007600767220 */ /* 0x040fe40000410000 */
[C---:B----4-:R-:W-:Y:S01]  /*137b0*/  HMMA.16816.F32.BF16 R56, R164.reuse, R144, R56 ;  /* 0x00000090a438723c */ /* 0x050fe20000041838 */
[----:B------:R1:W-:Y:S03]  /*137c0*/  MUFU.EX2 R192, R4 ;  /* 0x0000000400c07308 */ /* 0x0003e60000000800 */
[----:B------:R-:W-:Y:S02]  /*137d0*/  FMUL.FTZ R119, R0, R119 ;  /* 0x0000007700777220 */ /* 0x000fe40000410000 */
[C---:B------:R-:W-:Y:S02]  /*137e0*/  FMUL.FTZ R120, R2.reuse, R120 ;  /* 0x0000007802787220 */ /* 0x040fe40000410000 */
[C---:B------:R-:W-:Y:S01]  /*137f0*/  HMMA.16816.F32.BF16 R60, R164.reuse, R146, R60 ;  /* 0x00000092a43c723c */ /* 0x040fe2000004183c */
[----:B------:R-:W4:Y:S03]  /*13800*/  LDSM.16.MT88.4 R144, [R202+0x7080] ;  /* 0x00708000ca90783b */ /* 0x000f260000004200 */
[----:B------:R-:W-:Y:S02]  /*13810*/  FMUL.FTZ R121, R2, R121 ;  /* 0x0000007902797220 */ /* 0x000fe40000410000 */
[C---:B------:R-:W-:Y:S02]  /*13820*/  FMUL.FTZ R122, R0.reuse, R122 ;  /* 0x0000007a007a7220 */ /* 0x040fe40000410000 */
[C---:B---3--:R-:W-:Y:S04]  /*13830*/  HMMA.16816.F32.BF16 R64, R164.reuse, R148, R64 ;  /* 0x00000094a440723c */ /* 0x048fe80000041840 */
[----:B------:R-:W-:Y:S02]  /*13840*/  FMUL.FTZ R123, R0, R123 ;  /* 0x0000007b007b7220 */ /* 0x000fe40000410000 */
[----:B------:R-:W-:Y:S02]  /*13850*/  FMUL.FTZ R124, R2, R124 ;  /* 0x0000007c027c7220 */ /* 0x000fe40000410000 */
[C---:B------:R-:W-:Y:S01]  /*13860*/  HMMA.16816.F32.BF16 R68, R164.reuse, R150, R68 ;  /* 0x00000096a444723c */ /* 0x040fe20000041844 */
[----:B------:R-:W3:Y:S03]  /*13870*/  LDSM.16.MT88.4 R148, [R204+0x7080] ;  /* 0x00708000cc94783b */ /* 0x000ee60000004200 */
[--C-:B-1----:R-:W-:Y:S02]  /*13880*/  FFMA.FTZ R4, R178, c[0x0][0x2d0], -R7.reuse ;  /* 0x0000b400b2047a23 */ /* 0x102fe40000010807 */
[----:B------:R-:W-:Y:S02]  /*13890*/  FMUL.FTZ R125, R2, R125 ;  /* 0x0000007d027d7220 */ /* 0x000fe40000410000 */
[----:B------:R1:W1:Y:S01]  /*138a0*/  MUFU.EX2 R191, R4 ;  /* 0x0000000400bf7308 */ /* 0x0002620000000800 */
        /* <DEDUP_REMOVED lines=13> */
[----:B-1----:R-:W-:Y:S02]  /*13980*/  FFMA.FTZ R4, R177, c[0x0][0x2d0], -R7 ;  /* 0x0000b400b1047a23 */ /* 0x002fe40000010807 */
[----:B------:R-:W-:Y:S02]  /*13990*/  FMUL.FTZ R133, R2, R133 ;  /* 0x0000008502857220 */ /* 0x000fe40000410000 */
[C---:B---3--:R-:W-:Y:S01]  /*139a0*/  HMMA.16816.F32.BF16 R88, R164.reuse, R148, R88 ;  /* 0x00000094a458723c */ /* 0x048fe20000041858 */
[----:B------:R1:W-:Y:S03]  /*139b0*/  MUFU.EX2 R190, R4 ;  /* 0x0000000400be7308 */ /* 0x0003e60000000800 */
[C---:B------:R-:W-:Y:S02]  /*139c0*/  FMUL.FTZ R134, R0.reuse, R134 ;  /* 0x0000008600867220 */ /* 0x040fe40000410000 */
[----:B------:R-:W-:Y:S02]  /*139d0*/  FMUL.FTZ R135, R0, R135 ;  /* 0x0000008700877220 */ /* 0x000fe40000410000 */
[C---:B------:R-:W-:Y:S01]  /*139e0*/  HMMA.16816.F32.BF16 R92, R164.reuse, R150, R92 ;  /* 0x00000096a45c723c */ /* 0x040fe2000004185c */
[----:B------:R-:W3:Y:S03]  /*139f0*/  LDSM.16.MT88.4 R148, [R202+0x8880] ;  /* 0x00888000ca94783b */ /* 0x000ee60000004200 */
[----:B------:R-:W-:Y:S02]  /*13a00*/  FFMA.FTZ R2, R2, R231, R229 ;  /* 0x000000e702027223 */ /* 0x000fe400000100e5 */
[----:B------:R-:W-:Y:S02]  /*13a10*/  FFMA.FTZ R0, R0, R230, R221 ;  /* 0x000000e600007223 */ /* 0x000fe400000100dd */
[C---:B--2---:R-:W-:Y:S08]  /*13a20*/  HMMA.16816.F32.BF16 R96, R164.reuse, R140, R96 ;  /* 0x0000008ca460723c */ /* 0x044ff00000041860 */
[C---:B------:R-:W-:Y:S01]  /*13a30*/  HMMA.16816.F32.BF16 R100, R164.reuse, R142, R100 ;  /* 0x0000008ea464723c */ /* 0x040fe20000041864 */
[----:B------:R-:W2:Y:S03]  /*13a40*/  LDSM.16.MT88.4 R140, [R204+0x8880] ;  /* 0x00888000cc8c783b */ /* 0x000ea60000004200 */
[--C-:B-1----:R-:W-:Y:S04]  /*13a50*/  FFMA.FTZ R4, R179, c[0x0][0x2d0], -R7.reuse ;  /* 0x0000b400b3047a23 */ /* 0x102fe80000010807 */
[C---:B----4-:R-:W-:Y:S01]  /*13a60*/  HMMA.16816.F32.BF16 R104, R164.reuse, R144, R104 ;  /* 0x00000090a468723c */ /* 0x050fe20000041868 */
[----:B------:R-:W-:Y:S01]  /*13a70*/  LDSM.16.MT88.4 R176, [R202+0x6880] ;  /* 0x00688000cab0783b */ /* 0x000fe20000004200 */
[----:B------:R1:W4:Y:S06]  /*13a80*/  MUFU.EX2 R189, R4 ;  /* 0x0000000400bd7308 */ /* 0x00032c0000000800 */
[C---:B------:R-:W-:Y:S01]  /*13a90*/  HMMA.16816.F32.BF16 R108, R164.reuse, R146, R108 ;  /* 0x00000092a46c723c */ /* 0x040fe2000004186c */
[----:B------:R-:W4:Y:S07]  /*13aa0*/  LDSM.16.MT88.4 R144, [R203+0x8880] ;  /* 0x00888000cb90783b */ /* 0x000f2e0000004200 */
[C---:B---3--:R-:W-:Y:S08]  /*13ab0*/  HMMA.16816.F32.BF16 R112, R164.reuse, R148, R112 ;  /* 0x00000094a470723c */ /* 0x048ff00000041870 */
[C---:B------:R-:W-:Y:S01]  /*13ac0*/  HMMA.16816.F32.BF16 R116, R164.reuse, R150, R116 ;  /* 0x00000096a474723c */ /* 0x040fe20000041874 */
[----:B------:R-:W3:Y:S03]  /*13ad0*/  LDSM.16.MT88.4 R148, [R201+0x4880] ;  /* 0x00488000c994783b */ /* 0x000ee60000004200 */
[--C-:B-1----:R-:W-:Y:S04]  /*13ae0*/  FFMA.FTZ R4, R180, c[0x0][0x2d0], -R6.reuse ;  /* 0x0000b400b4047a23 */ /* 0x102fe80000010806 */
[----:B------:R1:W-:Y:S01]  /*13af0*/  MUFU.EX2 R188, R4 ;  /* 0x0000000400bc7308 */ /* 0x0003e20000000800 */
[C---:B--2---:R-:W-:Y:S07]  /*13b00*/  HMMA.16816.F32.BF16 R120, R164.reuse, R140, R120 ;  /* 0x0000008ca478723c */ /* 0x044fee0000041878 */
[----:B-----5:R-:W-:Y:S01]  /*13b10*/  F2FP.BF16.PACK_AB R140, R195, R196 ;  /* 0x000000c4c38c723e */ /* 0x020fe200000010ff */
[C---:B------:R-:W-:Y:S04]  /*13b20*/  HMMA.16816.F32.BF16 R124, R164.reuse, R142, R124 ;  /* 0x0000008ea47c723c */ /* 0x040fe8000004187c */
[----:B------:R-:W-:Y:S03]  /*13b30*/  F2FP.BF16.PACK_AB R141, R191, R192 ;  /* 0x000000c0bf8d723e */ /* 0x000fe600000010ff */
[----:B------:R-:W-:Y:S01]  /*13b40*/  F2FP.BF16.PACK_AB R142, R193, R194 ;  /* 0x000000c2c18e723e */ /* 0x000fe200000010ff */
[C---:B----4-:R-:W-:Y:S04]  /*13b50*/  HMMA.16816.F32.BF16 R128, R164.reuse, R144, R128 ;  /* 0x00000090a480723c */ /* 0x050fe80000041880 */
[----:B------:R-:W-:Y:S01]  /*13b60*/  F2FP.BF16.PACK_AB R143, R189, R190 ;  /* 0x000000bebd8f723e */ /* 0x000fe200000010ff */
[--C-:B-1----:R-:W-:Y:S03]  /*13b70*/  FFMA.FTZ R4, R182, c[0x0][0x2d0], -R6.reuse ;  /* 0x0000b400b6047a23 */ /* 0x102fe60000010806 */
[----:B------:R-:W-:Y:S01]  /*13b80*/  HMMA.16816.F32.BF16 R132, R164, R146, R132 ;  /* 0x00000092a484723c */ /* 0x000fe20000041884 */
[----:B------:R-:W1:Y:S01]  /*13b90*/  LDSM.16.MT88.4 R144, [R201+0x6080] ;  /* 0x00608000c990783b */ /* 0x000e620000004200 */
[----:B------:R2:W4:Y:S06]  /*13ba0*/  MUFU.EX2 R182, R4 ;  /* 0x0000000400b67308 */ /* 0x00052c0000000800 */
[C---:B---3--:R-:W-:Y:S01]  /*13bb0*/  HMMA.16816.F32.BF16 R8, R140.reuse, R148, R8 ;  /* 0x000000948c08723c */ /* 0x048fe20000041808 */
[----:B------:R-:W-:Y:S07]  /*13bc0*/  LDSM.16.MT88.4 R164, [R201+0x7880] ;  /* 0x00788000c9a4783b */ /* 0x000fee0000004200 */
[C---:B------:R-:W-:Y:S01]  /*13bd0*/  HMMA.16816.F32.BF16 R12, R140.reuse, R150, R12 ;  /* 0x000000968c0c723c */ /* 0x040fe2000004180c */
[----:B------:R-:W3:Y:S07]  /*13be0*/  LDSM.16.MT88.4 R148, [R202+0x6080] ;  /* 0x00608000ca94783b */ /* 0x000eee0000004200 */
[C---:B------:R-:W-:Y:S04]  /*13bf0*/  HMMA.16816.F32.BF16 R16, R140.reuse, R152, R16 ;  /* 0x000000988c10723c */ /* 0x040fe80000041810 */
[--C-:B--2---:R-:W-:Y:S04]  /*13c00*/  FFMA.FTZ R4, R181, c[0x0][0x2d0], -R6.reuse ;  /* 0x0000b400b5047a23 */ /* 0x104fe80000010806 */
[C---:B------:R-:W-:Y:S01]  /*13c10*/  HMMA.16816.F32.BF16 R20, R140.reuse, R154, R20 ;  /* 0x0000009a8c14723c */ /* 0x040fe20000041814 */
[----:B------:R-:W2:Y:S01]  /*13c20*/  LDSM.16.MT88.4 R152, [R204+0x6080] ;  /* 0x00608000cc98783b */ /* 0x000ea20000004200 */
[----:B------:R5:W-:Y:S06]  /*13c30*/  MUFU.EX2 R181, R4 ;  /* 0x0000000400b57308 */ /* 0x000bec0000000800 */
[C---:B------:R-:W-:Y:S08]  /*13c40*/  HMMA.16816.F32.BF16 R24, R140.reuse, R156, R24 ;  /* 0x0000009c8c18723c */ /* 0x040ff00000041818 */
[C---:B------:R-:W-:Y:S01]  /*13c50*/  HMMA.16816.F32.BF16 R28, R140.reuse, R158, R28 ;  /* 0x0000009e8c1c723c */ /* 0x040fe2000004181c */
[----:B------:R-:W2:Y:S07]  /*13c60*/  LDSM.16.MT88.4 R156, [R203+0x6080] ;  /* 0x00608000cb9c783b */ /* 0x000eae0000004200 */
[C---:B------:R-:W-:Y:S04]  /*13c70*/  HMMA.16816.F32.BF16 R32, R140.reuse, R160, R32 ;  /* 0x000000a08c20723c */ /* 0x040fe80000041820 */
[----:B-----5:R-:W-:Y:S04]  /*13c80*/  FFMA.FTZ R4, R183, c[0x0][0x2d0], -R6 ;  /* 0x0000b400b7047a23 */ /* 0x020fe80000010806 */
[C---:B------:R-:W-:Y:S01]  /*13c90*/  HMMA.16816.F32.BF16 R36, R140.reuse, R162, R36 ;  /* 0x000000a28c24723c */ /* 0x040fe20000041824 */
[----:B------:R-:W5:Y:S01]  /*13ca0*/  LDSM.16.MT88.4 R160, [R204+0x7880] ;  /* 0x00788000cca0783b */ /* 0x000f620000004200 */
[----:B------:R2:W2:Y:S06]  /*13cb0*/  MUFU.EX2 R180, R4 ;  /* 0x0000000400b47308 */ /* 0x0004ac0000000800 */
[C---:B-1----:R-:W-:Y:S08]  /*13cc0*/  HMMA.16816.F32.BF16 R40, R140.reuse, R144, R40 ;  /* 0x000000908c28723c */ /* 0x042ff00000041828 */
[C---:B------:R-:W-:Y:S01]  /*13cd0*/  HMMA.16816.F32.BF16 R44, R140.reuse, R146, R44 ;  /* 0x000000928c2c723c */ /* 0x040fe2000004182c */
[----:B------:R-:W1:Y:S07]  /*13ce0*/  LDSM.16.MT88.4 R144, [R203+0x7880] ;  /* 0x00788000cb90783b */ /* 0x000e6e0000004200 */
[C---:B---3--:R-:W-:Y:S04]  /*13cf0*/  HMMA.16816.F32.BF16 R48, R140.reuse, R148, R48 ;  /* 0x000000948c30723c */ /* 0x048fe80000041830 */
[--C-:B--2---:R-:W-:Y:S04]  /*13d00*/  FFMA.FTZ R4, R184, c[0x0][0x2d0], -R7.reuse ;  /* 0x0000b400b8047a23 */ /* 0x104fe80000010807 */
[C---:B------:R-:W-:Y:S01]  /*13d10*/  HMMA.16816.F32.BF16 R52, R140.reuse, R150, R52 ;  /* 0x000000968c34723c */ /* 0x040fe20000041834 */
[----:B------:R-:W2:Y:S01]  /*13d20*/  LDSM.16.MT88.4 R148, [R201+0x9080] ;  /* 0x00908000c994783b */ /* 0x000ea20000004200 */
[----:B------:R3:W-:Y:S06]  /*13d30*/  MUFU.EX2 R139, R4 ;  /* 0x00000004008b7308 */ /* 0x0007ec0000000800 */
[C---:B------:R-:W-:Y:S08]  /*13d40*/  HMMA.16816.F32.BF16 R56, R140.reuse, R152, R56 ;  /* 0x000000988c38723c */ /* 0x040ff00000041838 */
[C---:B------:R-:W-:Y:S01]  /*13d50*/  HMMA.16816.F32.BF16 R60, R140.reuse, R154, R60 ;  /* 0x0000009a8c3c723c */ /* 0x040fe2000004183c */
[----:B------:R-:W1:Y:S07]  /*13d60*/  LDSM.16.MT88.4 R152, [R202+0x9080] ;  /* 0x00908000ca98783b */ /* 0x000e6e0000004200 */
[C---:B------:R-:W-:Y:S04]  /*13d70*/  HMMA.16816.F32.BF16 R64, R140.reuse, R156, R64 ;  /* 0x0000009c8c40723c */ /* 0x040fe80000041840 */
[--C-:B---3--:R-:W-:Y:S04]  /*13d80*/  FFMA.FTZ R4, R186, c[0x0][0x2d0], -R7.reuse ;  /* 0x0000b400ba047a23 */ /* 0x108fe80000010807 */
[C---:B------:R-:W-:Y:S01]  /*13d90*/  HMMA.16816.F32.BF16 R68, R140.reuse, R158, R68 ;  /* 0x0000009e8c44723c */ /* 0x040fe20000041844 */
[----:B------:R-:W3:Y:S01]  /*13da0*/  LDSM.16.MT88.4 R156, [R204+0x9080] ;  /* 0x00908000cc9c783b */ /* 0x000ee20000004200 */
[----:B------:R-:W1:Y:S06]  /*13db0*/  MUFU.EX2 R138, R4 ;  /* 0x00000004008a7308 */ /* 0x000e6c0000000800 */
[C---:B------:R-:W-:Y:S07]  /*13dc0*/  HMMA.16816.F32.BF16 R72, R140.reuse, R164, R72 ;  /* 0x000000a48c48723c */ /* 0x040fee0000041848 */
[----:B----4-:R-:W-:Y:S01]  /*13dd0*/  F2FP.BF16.PACK_AB R164, R182, R188 ;  /* 0x000000bcb6a4723e */ /* 0x010fe200000010ff */
[C---:B------:R-:W-:Y:S07]  /*13de0*/  HMMA.16816.F32.BF16 R76, R140.reuse, R166, R76 ;  /* 0x000000a68c4c723c */ /* 0x040fee000004184c */
[----:B------:R-:W-:Y:S01]  /*13df0*/  F2FP.BF16.PACK_AB R166, R180, R181 ;  /* 0x000000b5b4a6723e */ /* 0x000fe200000010ff */
[C---:B------:R-:W-:Y:S04]  /*13e00*/  HMMA.16816.F32.BF16 R80, R140.reuse, R168, R80 ;  /* 0x000000a88c50723c */ /* 0x040fe80000041850 */
[----:B-1----:R-:W-:Y:S01]  /*13e10*/  F2FP.BF16.PACK_AB R165, R138, R139 ;  /* 0x0000008b8aa5723e */ /* 0x002fe200000010ff */
[--C-:B------:R-:W-:Y:S03]  /*13e20*/  FFMA.FTZ R4, R185, c[0x0][0x2d0], -R7.reuse ;  /* 0x0000b400b9047a23 */ /* 0x100fe60000010807 */
[C---:B------:R-:W-:Y:S01]  /*13e30*/  HMMA.16816.F32.BF16 R84, R140.reuse, R170, R84 ;  /* 0x000000aa8c54723c */ /* 0x040fe20000041854 */
[----:B------:R-:W-:Y:S01]  /*13e40*/  LDSM.16.MT88.4 R168, [R203+0x5080] ;  /* 0x00508000cba8783b */ /* 0x000fe20000004200 */
[----:B------:R1:W-:Y:S06]  /*13e50*/  MUFU.EX2 R137, R4 ;  /* 0x0000000400897308 */ /* 0x0003ec0000000800 */
[C---:B-----5:R-:W-:Y:S08]  /*13e60*/  HMMA.16816.F32.BF16 R88, R140.reuse, R160, R88 ;  /* 0x000000a08c58723c */ /* 0x060ff00000041858 */
[C---:B------:R-:W-:Y:S01]  /*13e70*/  HMMA.16816.F32.BF16 R92, R140.reuse, R162, R92 ;  /* 0x000000a28c5c723c */ /* 0x040fe2000004185c */
[----:B------:R-:W-:Y:S07]  /*13e80*/  LDSM.16.MT88.4 R160, [R204+0x5080] ;  /* 0x00508000cca0783b */ /* 0x000fee0000004200 */
[C---:B------:R-:W-:Y:S04]  /*13e90*/  HMMA.16816.F32.BF16 R96, R140.reuse, R144, R96 ;  /* 0x000000908c60723c */ /* 0x040fe80000041860 */
[----:B-1----:R-:W-:Y:S01]  /*13ea0*/  FFMA.FTZ R4, R187, c[0x0][0x2d0], -R7 ;  /* 0x0000b400bb047a23 */ /* 0x002fe20000010807 */
[----:B------:R-:W-:Y:S03]  /*13eb0*/  MOV R7, R3 ;  /* 0x0000000300077202 */ /* 0x000fe60000000f00 */
[C---:B------:R-:W-:Y:S01]  /*13ec0*/  HMMA.16816.F32.BF16 R100, R140.reuse, R146, R100 ;  /* 0x000000928c64723c */ /* 0x040fe20000041864 */
[----:B------:R-:W1:Y:S01]  /*13ed0*/  LDSM.16.MT88.4 R144, [R203+0x9080] ;  /* 0x00908000cb90783b */ /* 0x000e620000004200 */
[----:B------:R-:W4:Y:S06]  /*13ee0*/  MUFU.EX2 R6, R4 ;  /* 0x0000000400067308 */ /* 0x000f2c0000000800 */
[C---:B--2---:R-:W-:Y:S08]  /*13ef0*/  HMMA.16816.F32.BF16 R104, R140.reuse, R148, R104 ;  /* 0x000000948c68723c */ /* 0x044ff00000041868 */
[C---:B------:R-:W-:Y:S01]  /*13f00*/  HMMA.16816.F32.BF16 R108, R140.reuse, R150, R108 ;  /* 0x000000968c6c723c */ /* 0x040fe2000004186c */
[----:B------:R-:W2:Y:S07]  /*13f10*/  LDSM.16.MT88.4 R148, [R201+0x5080] ;  /* 0x00508000c994783b */ /* 0x000eae0000004200 */
[C---:B------:R-:W-:Y:S04]  /*13f20*/  HMMA.16816.F32.BF16 R112, R140.reuse, R152, R112 ;  /* 0x000000988c70723c */ /* 0x040fe80000041870 */
[----:B----4-:R-:W-:Y:S01]  /*13f30*/  F2FP.BF16.PACK_AB R167, R6, R137 ;  /* 0x0000008906a7723e */ /* 0x010fe200000010ff */
[----:B------:R-:W-:Y:S02]  /*13f40*/  FADD.FTZ R4, R228, R2 ;  /* 0x00000002e4047221 */ /* 0x000fe40000010000 */
[----:B------:R-:W-:Y:S01]  /*13f50*/  FADD.FTZ R2, R199, R0 ;  /* 0x00000000c7027221 */ /* 0x000fe20000010000 */
[C---:B------:R-:W-:Y:S01]  /*13f60*/  HMMA.16816.F32.BF16 R116, R140.reuse, R154, R116 ;  /* 0x0000009a8c74723c */ /* 0x040fe20000041874 */
[----:B------:R-:W4:Y:S03]  /*13f70*/  LDSM.16.MT88.4 R152, [R202+0x5080] ;  /* 0x00508000ca98783b */ /* 0x000f260000004200 */
        /* <DEDUP_REMOVED lines=11> */
[----:B------:R-:W-:Y:S04]  /*14030*/  HMMA.16816.F32.BF16 R132, R140, R146, R132 ;  /* 0x000000928c84723c */ /* 0x000fe80000041884 */
[----:B------:R-:W-:Y:S02]  /*14040*/  FADD.FTZ R0, R194, R0 ;  /* 0x00000000c2007221 */ /* 0x000fe40000010000 */
[----:B------:R-:W-:Y:S02]  /*14050*/  FADD.FTZ R2, R190, R2 ;  /* 0x00000002be027221 */ /* 0x000fe40000010000 */
[C---:B--2---:R-:W-:Y:S01]  /*14060*/  HMMA.16816.F32.BF16 R140, R164.reuse, R148, R8 ;  /* 0x00000094a48c723c */ /* 0x044fe20000041808 */
[----:B------:R-:W1:Y:S04]  /*14070*/  LDSM.16.MT88.4 R8, [R204+0x6880] ;  /* 0x00688000cc08783b */ /* 0x000e680000004200 */
[----:B------:R-:W-:Y:S02]  /*14080*/  FADD.FTZ R0, R193, R0 ;  /* 0x00000000c1007221 */ /* 0x000fe40000010000 */
[----:B------:R-:W-:Y:S01]  /*14090*/  FADD.FTZ R2, R189, R2 ;  /* 0x00000002bd027221 */ /* 0x000fe20000010000 */
[C---:B------:R-:W-:Y:S01]  /*140a0*/  HMMA.16816.F32.BF16 R144, R164.reuse, R150, R12 ;  /* 0x00000096a490723c */ /* 0x040fe2000004180c */
[----:B------:R-:W2:Y:S03]  /*140b0*/  LDSM.16.MT88.4 R12, [R203+0x6880] ;  /* 0x00688000cb0c783b */ /* 0x000ea60000004200 */
[----:B------:R-:W-:Y:S02]  /*140c0*/  FADD.FTZ R0, R188, R0 ;  /* 0x00000000bc007221 */ /* 0x000fe40000010000 */
[----:B------:R-:W-:Y:S02]  /*140d0*/  FADD.FTZ R4, R139, R2 ;  /* 0x000000028b047221 */ /* 0x000fe40000010000 */
[C---:B----4-:R-:W-:Y:S01]  /*140e0*/  HMMA.16816.F32.BF16 R148, R164.reuse, R152, R16 ;  /* 0x00000098a494723c */ /* 0x050fe20000041810 */
[----:B------:R-:W3:Y:S03]  /*140f0*/  LDSM.16.MT88.4 R16, [R201+0x8080] ;  /* 0x00808000c910783b */ /* 0x000ee60000004200 */
[----:B------:R-:W-:Y:S02]  /*14100*/  FADD.FTZ R2, R182, R0 ;  /* 0x00000000b6027221 */ /* 0x000fe40000010000 */
[----:B------:R-:W-:Y:S02]  /*14110*/  FADD.FTZ R0, R138, R4 ;  /* 0x000000048a007221 */ /* 0x000fe40000010000 */
[C---:B------:R-:W-:Y:S01]  /*14120*/  HMMA.16816.F32.BF16 R152, R164.reuse, R154, R20 ;  /* 0x0000009aa498723c */ /* 0x040fe20000041814 */
[----:B------:R-:W4:Y:S03]  /*14130*/  LDSM.16.MT88.4 R20, [R202+0x8080] ;  /* 0x00808000ca14783b */ /* 0x000f260000004200 */
[----:B------:R-:W-:Y:S02]  /*14140*/  FADD.FTZ R0, R137, R0 ;  /* 0x0000000089007221 */ /* 0x000fe40000010000 */
[----:B------:R-:W-:Y:S02]  /*14150*/  FADD.FTZ R2, R181, R2 ;  /* 0x00000002b5027221 */ /* 0x000fe40000010000 */
[C---:B------:R-:W-:Y:S01]  /*14160*/  HMMA.16816.F32.BF16 R156, R164.reuse, R160, R24 ;  /* 0x000000a0a49c723c */ /* 0x040fe20000041818 */
[----:B------:R-:W5:Y:S03]  /*14170*/  LDSM.16.MT88.4 R24, [R204+0x8080] ;  /* 0x00808000cc18783b */ /* 0x000f660000004200 */
[----:B------:R-:W-:Y:S01]  /*14180*/  FADD.FTZ R230, R6, R0 ;  /* 0x0000000006e67221 */ /* 0x000fe20000010000 */
[----:B------:R-:W-:Y:S01]  /*14190*/  IADD3 R0, R222, -0x1, RZ ;  /* 0xffffffffde007810 */ /* 0x000fe20007ffe0ff */
[----:B------:R-:W-:Y:S02]  /*141a0*/  FADD.FTZ R231, R180, R2 ;  /* 0x00000002b4e77221 */ /* 0x000fe40000010000 */
[C---:B------:R-:W-:Y:S01]  /*141b0*/  HMMA.16816.F32.BF16 R160, R164.reuse, R162, R28 ;  /* 0x000000a2a4a0723c */ /* 0x040fe2000004181c */
[----:B------:R-:W1:Y:S03]  /*141c0*/  LDSM.16.MT88.4 R28, [R203+0x8080] ;  /* 0x00808000cb1c783b */ /* 0x000e660000004200 */
[----:B------:R-:W-:Y:S04]  /*141d0*/  MOV R222, R0 ;  /* 0x0000000000de7202 */ /* 0x000fe80000000f00 */
[C---:B------:R-:W-:Y:S08]  /*141e0*/  HMMA.16816.F32.BF16 R32, R164.reuse, R168, R32 ;  /* 0x000000a8a420723c */ /* 0x040ff00000041820 */
[C---:B------:R-:W-:Y:S01]  /*141f0*/  HMMA.16816.F32.BF16 R36, R164.reuse, R170, R36 ;  /* 0x000000aaa424723c */ /* 0x040fe20000041824 */
[----:B------:R-:W2:Y:S07]  /*14200*/  LDSM.16.MT88.4 R168, [R201+0x9880] ;  /* 0x00988000c9a8783b */ /* 0x000eae0000004200 */
        /* <DEDUP_REMOVED lines=27> */
[----:B------:R-:W-:-:S07]  /*143c0*/  @P0 BRA `(.L_x_1264) ;  /* 0xffffd02000000947 */ /* 0x000fce000383ffff */
.L_x_1251:
[----:B------:R-:W-:-:S13]  /*143d0*/  ISETP.GE.AND P0, PT, R222, R234, PT ;  /* 0x000000eade00720c */ /* 0x000fda0003f06270 */
[----:B------:R-:W-:Y:S05]  /*143e0*/  @!P0 BRA `(.L_x_1265) ;  /* 0x00003d3000008947 */ /* 0x000fea0003800000 */
[C---:B------:R-:W-:Y:S01]  /*143f0*/  IADD3 R228, R223.reuse, 0x80, RZ ;  /* 0x00000080dfe47810 */ /* 0x040fe20007ffe0ff */
[----:B------:R-:W-:Y:S01]  /*14400*/  IMAD.MOV.U32 R137, RZ, RZ, R7 ;  /* 0x000000ffff897224 */ /* 0x000fe200078e0007 */
[----:B------:R-:W-:Y:S01]  /*14410*/  IADD3 R227, R223, 0x40, RZ ;  /* 0x00000040dfe37810 */ /* 0x000fe20007ffe0ff */
[----:B------:R-:W-:Y:S01]  /*14420*/  IMAD.MOV.U32 R6, RZ, RZ, R136 ;  /* 0x000000ffff067224 */ /* 0x000fe200078e0088 */
[----:B------:R-:W-:Y:S02]  /*14430*/  ISETP.GE.AND P1, PT, R228, c[0x0][0x1d4], PT ;  /* 0x00007500e4007a0c */ /* 0x000fe40003f26270 */
[----:B------:R-:W-:Y:S02]  /*14440*/  ISETP.GE.AND P0, PT, R227, c[0x0][0x1d4], PT ;  /* 0x00007500e3007a0c */ /* 0x000fe40003f06270 */
[----:B------:R-:W-:Y:S02]  /*14450*/  LOP3.LUT R212, R212, 0xfffffeff, RZ, 0xc0, !PT ;  /* 0xfffffeffd4d47812 */ /* 0x000fe400078ec0ff */
[----:B------:R-:W-:-:S07]  /*14460*/  IADD3 R221, -R237, 0x30, RZ ;  /* 0x00000030eddd7810 */ /* 0x000fce0007ffe1ff */
[----:B------:R-:W-:-:S04]  /*14470*/  @P1 LOP3.LUT R212, R212, 0x100, RZ, 0xfc, !PT ;  /* 0x00000100d4d41812 */ /* 0x000fc800078efcff */
[----:B------:R-:W-:-:S04]  /*14480*/  LOP3.LUT R212, R212, 0xffffff7f, RZ, 0xc0, !PT ;  /* 0xffffff7fd4d47812 */ /* 0x000fc800078ec0ff */
[----:B------:R-:W-:Y:S02]  /*14490*/  @P0 LOP3.LUT R212, R212, 0x80, RZ, 0xfc, !PT ;  /* 0x00000080d4d40812 */ /* 0x000fe400078efcff */
[----:B------:R-:W-:Y:S02]  /*144a0*/  ISETP.GE.AND P0, PT, R223, c[0x0][0x1d4], PT ;  /* 0x00007500df007a0c */ /* 0x000fe40003f06270 */
[----:B------:R-:W-:-:S11]  /*144b0*/  LOP3.LUT R212, R212, 0xffffffbf, RZ, 0xc0, !PT ;  /* 0xffffffbfd4d47812 */ /* 0x000fd600078ec0ff */
[----:B------:R-:W-:Y:S02]  /*144c0*/  @P0 LOP3.LUT R212, R212, 0x40, RZ, 0xfc, !PT ;  /* 0x00000040d4d40812 */ /* 0x000fe400078efcff */
.L_x_1287:
[----:B------:R-:W1:Y:S01]  /*144d0*/  S2R R7, SR_CTAID.Y ;  /* 0x0000000000077919 */ /* 0x000e620000002600 */
[----:B------:R-:W-:Y:S04]  /*144e0*/  DEPBAR.LE SB0, 0x0 ;  /* 0x000080000000791a */ /* 0x000fe80000000000 */
[----:B------:R-:W-:Y:S01]  /*144f0*/  WARPSYNC 0xffffffff ;  /* 0xffffffff00007948 */ /* 0x000fe20003800000 */
[----:B------:R-:W-:Y:S01]  /*14500*/  BAR.SYNC.DEFER_BLOCKING 0x0 ;  /* 0x0000000000007b1d */ /* 0x000fe20000010000 */
[----:B------:R-:W-:Y:S01]  /*14510*/  SHF.R.S32.HI R0, RZ, 0x1f, R225 ;  /* 0x0000001fff007819 */ /* 0x000fe200000114e1 */
[C---:B------:R-:W-:Y:S01]  /*14520*/  IMAD.WIDE.U32 R2, R225.reuse, c[0x0][0x208], RZ ;  /* 0x00008200e1027a25 */ /* 0x040fe200078e00ff */
[----:B------:R-:W-:Y:S03]  /*14530*/  SHF.R.S32.HI R4, RZ, 0x1f, R224 ;  /* 0x0000001fff047819 */ /* 0x000fe600000114e0 */
[----:B------:R-:W-:Y:S02]  /*14540*/  IMAD R0, R0, c[0x0][0x208], RZ ;  /* 0x0000820000007a24 */ /* 0x000fe400078e02ff */
[----:B------:R-:W-:Y:S02]  /*14550*/  IMAD R4, R4, c[0x0][0x218], RZ ;  /* 0x0000860004047a24 */ /* 0x000fe400078e02ff */
[----:B------:R-:W-:Y:S02]  /*14560*/  IMAD R0, R225, c[0x0][0x20c], R0 ;  /* 0x00008300e1007a24 */ /* 0x000fe400078e0200 */
[C---:B------:R-:W-:Y:S03]  /*14570*/  IMAD R4, R224.reuse, c[0x0][0x21c], R4 ;  /* 0x00008700e0047a24 */ /* 0x040fe600078e0204 */
[----:B------:R-:W-:Y:S01]  /*14580*/  IADD3 R3, R3, R0, RZ ;  /* 0x0000000003037210 */ /* 0x000fe20007ffe0ff */
[----:B-1----:R-:W-:Y:S04]  /*14590*/  IMAD.WIDE.U32 R8, R7, c[0x0][0x210], RZ ;  /* 0x0000840007087a25 */ /* 0x002fe800078e00ff */
[----:B------:R-:W-:Y:S01]  /*145a0*/  IMAD.WIDE.U32 R2, R224, c[0x0][0x218], R2 ;  /* 0x00008600e0027a25 */ /* 0x000fe200078e0002 */
[----:B------:R1:W2:Y:S04]  /*145b0*/  LDSM.16.M88.4 R28, [R209] ;  /* 0x00000000d11c783b */ /* 0x0002a80000000200 */
[----:B------:R-:W-:Y:S01]  /*145c0*/  IADD3 R0, P0, R8, R2, RZ ;  /* 0x0000000208007210 */ /* 0x000fe20007f1e0ff */
[----:B------:R1:W3:Y:S03]  /*145d0*/  LDSM.16.M88.4 R12, [R200+0xa080] ;  /* 0x00a08000c80c783b */ /* 0x0002e60000000200 */
[----:B------:R-:W-:Y:S01]  /*145e0*/  IADD3.X R4, R246, R3, R4, P0, !PT ;  /* 0x00000003f6047210 */ /* 0x000fe200007fe404 */
[----:B------:R1:W4:Y:S01]  /*145f0*/  LDSM.16.M88.4 R20, [R200+0xa880] ;  /* 0x00a88000c814783b */ /* 0x0003220000000200 */
[C---:B------:R-:W-:Y:S03]  /*14600*/  LEA R7, P0, R0.reuse, c[0x0][0x1f8], 0x1 ;  /* 0x00007e0000077a11 */ /* 0x040fe600078008ff */
[----:B------:R1:W1:Y:S01]  /*14610*/  LDSM.16.M88.4 R164, [R200+0xb080] ;  /* 0x00b08000c8a4783b */ /* 0x0002620000000200 */
[----:B------:R-:W-:Y:S03]  /*14620*/  LEA.HI.X R4, R0, c[0x0][0x1fc], R4, 0x1, P0 ;  /* 0x00007f0000047a11 */ /* 0x000fe600000f0c04 */
[----:B------:R1:W1:Y:S04]  /*14630*/  LDSM.16.M88.4 R168, [R208] ;  /* 0x00000000d0a8783b */ /* 0x0002680000000200 */
[----:B------:R1:W1:Y:S04]  /*14640*/  LDSM.16.M88.4 R172, [R207] ;  /* 0x00000000cfac783b */ /* 0x0002680000000200 */
[----:B------:R1:W1:Y:S04]  /*14650*/  LDSM.16.M88.4 R176, [R207+0x800] ;  /* 0x00080000cfb0783b */ /* 0x0002680000000200 */
[----:B------:R1:W1:Y:S01]  /*14660*/  LDSM.16.M88.4 R180, [R207+0x1000] ;  /* 0x00100000cfb4783b */ /* 0x0002620000000200 */
[----:B------:R-:W-:-:S05]  /*14670*/  BRA.DIV ~URZ, `(.L_x_1266) ;  /* 0x000082127f007947 */ /* 0x000fca000b800000 */
[----:B------:R4:W3:Y:S02]  /*14680*/  SHFL.IDX PT, R0, R4, RZ, 0x181f ;  /* 0x00181fff04007589 */ /* 0x0008e400000e0000 */
.L_x_1346:
[----:B------:R-:W-:Y:S01]  /*14690*/  SHF.R.S32.HI R3, RZ, 0x1f, R223 ;  /* 0x0000001fff037819 */ /* 0x000fe200000114df */
[----:B------:R-:W5:Y:S01]  /*146a0*/  SHFL.IDX PT, R2, R7, RZ, 0x181f ;  /* 0x00181fff07027589 */ /* 0x000f6200000e0000 */
[C---:B------:R-:W-:Y:S01]  /*146b0*/  ISETP.GE.AND P5, PT, R223.reuse, c[0x0][0x1d4], PT ;  /* 0x00007500df007a0c */ /* 0x040fe20003fa6270 */
[C---:B------:R-:W-:Y:S01]  /*146c0*/  IMAD.SHL.U32 R226, R223.reuse, 0x2, RZ ;  /* 0x00000002dfe27824 */ /* 0x040fe200078e00ff */
[----:B------:R-:W-:Y:S01]  /*146d0*/  SHF.L.U64.HI R215, R223, 0x1, R3 ;  /* 0x00000001dfd77819 */ /* 0x000fe20000010203 */
[----:B------:R-:W-:Y:S01]  /*146e0*/  IMAD.SHL.U32 R214, R249, 0x2, RZ ;  /* 0x00000002f9d67824 */ /* 0x000fe200078e00ff */
[----:B------:R-:W-:Y:S01]  /*146f0*/  ISETP.GE.AND P4, PT, R227, c[0x0][0x1d4], PT ;  /* 0x00007500e3007a0c */ /* 0x000fe20003f86270 */
[----:B------:R-:W-:Y:S01]  /*14700*/  IMAD.SHL.U32 R216, R248, 0x2, RZ ;  /* 0x00000002f8d87824 */ /* 0x000fe200078e00ff */
[----:B------:R-:W-:Y:S01]  /*14710*/  SHF.L.U64.HI R217, R249, 0x1, R252 ;  /* 0x00000001f9d97819 */ /* 0x000fe200000102fc */
[----:B------:R-:W-:Y:S01]  /*14720*/  IMAD.SHL.U32 R218, R247, 0x2, RZ ;  /* 0x00000002f7da7824 */ /* 0x000fe200078e00ff */
[----:B------:R-:W-:Y:S01]  /*14730*/  IADD3 R18, R223, 0xc0, RZ ;  /* 0x000000c0df127810 */ /* 0x000fe20007ffe0ff */
[----:B------:R-:W-:Y:S01]  /*14740*/  BSSY B0, `(.L_x_1267) ;  /* 0x000002c000007945 */ /* 0x000fe20003800000 */
[----:B------:R-:W-:Y:S02]  /*14750*/  ISETP.GE.AND P3, PT, R228, c[0x0][0x1d4], PT ;  /* 0x00007500e4007a0c */ /* 0x000fe40003f66270 */
[----:B------:R-:W-:Y:S02]  /*14760*/  SHF.L.U64.HI R219, R248, 0x1, R251 ;  /* 0x00000001f8db7819 */ /* 0x000fe400000102fb */
[----:B------:R-:W-:Y:S02]  /*14770*/  ISETP.GE.AND P2, PT, R18, c[0x0][0x1d4], PT ;  /* 0x0000750012007a0c */ /* 0x000fe40003f46270 */
[----:B------:R-:W-:Y:S02]  /*14780*/  SHF.L.U64.HI R220, R247, 0x1, R250 ;  /* 0x00000001f7dc7819 */ /* 0x000fe400000102fa */
[----:B------:R-:W-:Y:S02]  /*14790*/  LOP3.LUT P1, RZ, R212, 0x800, RZ, 0xc0, !PT ;  /* 0x00000800d4ff7812 */ /* 0x000fe4000782c0ff */
[----:B-----5:R-:W-:Y:S05]  /*147a0*/  IADD3 R16, P0, R2, R226, RZ ;  /* 0x000000e202107210 */ /* 0x020fea0007f1e0ff */
[----:B---3--:R-:W-:Y:S01]  /*147b0*/  IMAD.X R17, R0, 0x1, R215, P0 ;  /* 0x0000000100117824 */ /* 0x008fe200000e06d7 */
[----:B------:R-:W-:Y:S04]  /*147c0*/  IADD3 R10, P0, R2, R214, RZ ;  /* 0x000000d6020a7210 */ /* 0x000fe80007f1e0ff */
        /* <DEDUP_REMOVED lines=13> */
[----:B----4-:R-:W4:Y:S04]  /*148a0*/  SHFL.IDX PT, R4, R4, 0x1, 0x181f ;  /* 0x00381f0004047f89 */ /* 0x010f2800000e0000 */
[----:B------:R3:W2:Y:S02]  /*148b0*/  SHFL.IDX PT, R0, R7, 0x1, 0x181f ;  /* 0x00381f0007007f89 */ /* 0x0006a400000e0000 */
.L_x_1347:
[----:B--23--:R-:W-:Y:S02]  /*148c0*/  IADD3 R16, P0, R0, R226, RZ ;  /* 0x000000e200107210 */ /* 0x00cfe40007f1e0ff */
[----:B------:R-:W-:Y:S02]  /*148d0*/  ISETP.GE.AND P4, PT, R223, c[0x0][0x1d4], PT ;  /* 0x00007500df007a0c */ /* 0x000fe40003f86270 */
[----:B------:R-:W-:Y:S01]  /*148e0*/  ISETP.GE.AND P3, PT, R227, c[0x0][0x1d4], PT ;  /* 0x00007500e3007a0c */ /* 0x000fe20003f66270 */
[----:B----4-:R-:W-:Y:S01]  /*148f0*/  IMAD.X R17, R4, 0x1, R215, P0 ;  /* 0x0000000104117824 */ /* 0x010fe200000e06d7 */
[----:B------:R-:W-:Y:S02]  /*14900*/  IADD3 R10, P0, R0, R214, RZ ;  /* 0x000000d6000a7210 */ /* 0x000fe40007f1e0ff */
[----:B------:R-:W-:Y:S02]  /*14910*/  ISETP.GE.AND P2, PT, R228, c[0x0][0x1d4], PT ;  /* 0x00007500e4007a0c */ /* 0x000fe40003f46270 */
[----:B------:R-:W-:Y:S01]  /*14920*/  IADD3 R7, R223, 0xc0, RZ ;  /* 0x000000c0df077810 */ /* 0x000fe20007ffe0ff */
[----:B------:R-:W-:Y:S01]  /*14930*/  IMAD.X R11, R4, 0x1, R217, P0 ;  /* 0x00000001040b7824 */ /* 0x000fe200000e06d9 */
[----:B------:R-:W-:Y:S02]  /*14940*/  IADD3 R8, P0, R0, R216, RZ ;  /* 0x000000d800087210 */ /* 0x000fe40007f1e0ff */
[----:B------:R-:W-:Y:S01]  /*14950*/  ISETP.GE.AND P1, PT, R7, c[0x0][0x1d4], PT ;  /* 0x0000750007007a0c */ /* 0x000fe20003f26270 */
[----:B------:R-:W-:Y:S01]  /*14960*/  @!PT LDS RZ, [RZ] ;  /* 0x00000000fffff984 */ /* 0x000fe20000000800 */
[----:B------:R-:W-:Y:S01]  /*14970*/  @!PT LDS RZ, [RZ] ;  /* 0x00000000fffff984 */ /* 0x000fe20000000800 */
[----:B------:R-:W-:Y:S01]  /*14980*/  @!PT LDS RZ, [RZ] ;  /* 0x00000000fffff984 */ /* 0x000fe20000000800 */
[----:B------:R2:W-:Y:S02]  /*14990*/  LDGSTS.E.BYPASS.LTC128B.128 [R213+0x5080], [R16.64], !P4 ;  /* 0x0508000010d57fae */ /* 0x0005e4000e101d4e */
[----:B------:R-:W-:Y:S01]  /*149a0*/  IMAD.X R9, R4, 0x1, R219, P0 ;  /* 0x0000000104097824 */ /* 0x000fe200000e06db */
[----:B------:R-:W-:Y:S01]  /*149b0*/  IADD3 R2, P0, R0, R218, RZ ;  /* 0x000000da00027210 */ /* 0x000fe20007f1e0ff */
[----:B------:R2:W-:Y:S04]  /*149c0*/  LDGSTS.E.BYPASS.LTC128B.128 [R213+0x6880], [R10.64], !P3 ;  /* 0x068800000ad57fae */ /* 0x0005e8000d901d4e */
[----:B------:R2:W-:Y:S01]  /*149d0*/  LDGSTS.E.BYPASS.LTC128B.128 [R213+0x8080], [R8.64], !P2 ;  /* 0x0808000008d57fae */ /* 0x0005e2000d101d4e */
[----:B------:R-:W-:Y:S05]  /*149e0*/  IMAD.X R3, R4, 0x1, R220, P0 ;  /* 0x0000000104037824 */ /* 0x000fea00000e06dc */
[----:B------:R2:W-:Y:S02]  /*149f0*/  LDGSTS.E.BYPASS.LTC128B.128 [R213+0x9880], [R2.64], !P1 ;  /* 0x0988000002d57fae */ /* 0x0005e4000c901d4e */
.L_x_1268:
[----:B------:R-:W-:Y:S05]  /*14a00*/  BSYNC B0 ;  /* 0x0000000000007941 */ /* 0x000fea0003800000 */
.L_x_1267:
        /* <DEDUP_REMOVED lines=9> */
[----:B------:R-:W-:Y:S05]  /*14aa0*/  LDSM.16.M88.4 R192, [R210] ;  /* 0x00000000d2c0783b */ /* 0x000fea0000000200 */
[C---:B------:R-:W-:Y:S02]  /*14ab0*/  HMMA.16816.F32.BF16 R20, R28.reuse, R22, RZ ;  /* 0x000000161c14723c */ /* 0x040fe400000418ff */
[----:B------:R-:W-:Y:S06]  /*14ac0*/  LDSM.16.M88.4 R196, [R205] ;  /* 0x00000000cdc4783b */ /* 0x000fec0000000200 */
[C---:B-1----:R-:W-:Y:S08]  /*14ad0*/  HMMA.16816.F32.BF16 R24, R28.reuse, R164, RZ ;  /* 0x000000a41c18723c */ /* 0x042ff000000418ff */
[----:B------:R-:W-:Y:S01]  /*14ae0*/  HMMA.16816.F32.BF16 R28, R28, R166, RZ ;  /* 0x000000a61c1c723c */ /* 0x000fe200000418ff */
[----:B------:R-:W1:Y:S07]  /*14af0*/  LDSM.16.M88.4 R164, [R206+0xa880] ;  /* 0x00a88000cea4783b */ /* 0x000e6e0000000200 */
        /* <DEDUP_REMOVED lines=8> */
[----:B------:R-:W4:Y:S07]  /*14b80*/  LDSM.16.M88.4 R168, [R205+0x800] ;  /* 0x00080000cda8783b */ /* 0x000f2e0000000200 */
[C---:B--2---:R-:W-:Y:S01]  /*14b90*/  HMMA.16816.F32.BF16 R8, R184.reuse, R188, R8 ;  /* 0x000000bcb808723c */ /* 0x044fe20000041808 */
[----:B------:R-:W-:Y:S07]  /*14ba0*/  LDSM.16.M88.4 R180, [R209+0x4000] ;  /* 0x00400000d1b4783b */ /* 0x000fee0000000200 */
        /* <DEDUP_REMOVED lines=8> */
[C---:B------:R-:W-:Y:S01]  /*14c30*/  HMMA.16816.F32.BF16 R8, R192.reuse, R196, R8 ;  /* 0x000000c4c008723c */ /* 0x040fe20000041808 */
[----:B------:R-:W-:Y:S07]  /*14c40*/  LDSM.16.M88.4 R184, [R208+0x4000] ;  /* 0x00400000d0b8783b */ /* 0x000fee0000000200 */
[C---:B------:R-:W-:Y:S01]  /*14c50*/  HMMA.16816.F32.BF16 R12, R192.reuse, R198, R12 ;  /* 0x000000c6c00c723c */ /* 0x040fe2000004180c */
[----:B------:R-:W5:Y:S07]  /*14c60*/  LDSM.16.M88.4 R196, [R207+0x1800] ;  /* 0x00180000cfc4783b */ /* 0x000f6e0000000200 */
[C---:B----4-:R-:W-:Y:S08]  /*14c70*/  HMMA.16816.F32.BF16 R16, R192.reuse, R168, R16 ;  /* 0x000000a8c010723c */ /* 0x050ff00000041810 */
[C---:B------:R-:W-:Y:S01]  /*14c80*/  HMMA.16816.F32.BF16 R20, R192.reuse, R170, R20 ;  /* 0x000000aac014723c */ /* 0x040fe20000041814 */
[----:B------:R-:W4:Y:S07]  /*14c90*/  LDSM.16.M88.4 R168, [R207+0x2000] ;  /* 0x00200000cfa8783b */ /* 0x000f2e0000000200 */
        /* <DEDUP_REMOVED lines=13> */
[C---:B-----5:R-:W-:Y:S01]  /*14d70*/  HMMA.16816.F32.BF16 R8, R184.reuse, R196, R8 ;  /* 0x000000c4b808723c */ /* 0x060fe20000041808 */
        /* <DEDUP_REMOVED lines=84> */
[C---:B------:R-:W-:Y:S08]  /*152c0*/  HMMA.16816.F32.BF16 R20, R180.reuse, R170, R20 ;  /* 0x000000aab414723c */ /* 0x040ff00000041814 */
[C---:B------:R-:W-:Y:S08]  /*152d0*/  HMMA.16816.F32.BF16 R24, R180.reuse, R176, R24 ;  /* 0x000000b0b418723c */ /* 0x040ff00000041818 */
[----:B------:R-:W-:Y:S08]  /*152e0*/  HMMA.16816.F32.BF16 R28, R180, R178, R28 ;  /* 0x000000b2b41c723c */ /* 0x000ff0000004181c */
[C---:B--2---:R-:W-:Y:S08]  /*152f0*/  HMMA.16816.F32.BF16 R8, R184.reuse, R192, R8 ;  /* 0x000000c0b808723c */ /* 0x044ff00000041808 */
[C---:B------:R-:W-:Y:S08]  /*15300*/  HMMA.16816.F32.BF16 R12, R184.reuse, R194, R12 ;  /* 0x000000c2b80c723c */ /* 0x040ff0000004180c */
[C---:B-1----:R-:W-:Y:S08]  /*15310*/  HMMA.16816.F32.BF16 R16, R184.reuse, R164, R16 ;  /* 0x000000a4b810723c */ /* 0x042ff00000041810 */
[C---:B------:R-:W-:Y:S01]  /*15320*/  HMMA.16816.F32.BF16 R20, R184.reuse, R166, R20 ;  /* 0x000000a6b814723c */ /* 0x040fe20000041814 */
[----:B------:R-:W1:Y:S07]  /*15330*/  LDSM.16.M88.4 R164, [R205+0x5000] ;  /* 0x00500000cda4783b */ /* 0x000e6e0000000200 */
[C---:B---3--:R-:W-:Y:S08]  /*15340*/  HMMA.16816.F32.BF16 R24, R184.reuse, R172, R24 ;  /* 0x000000acb818723c */ /* 0x048ff00000041818 */
        /* <DEDUP_REMOVED lines=39> */
[----:B------:R2:W2:Y:S01]  /*155c0*/  MUFU.TANH R170, R12 ;  /* 0x0000000c00aa7308 */ /* 0x0004a20000002400 */
[----:B------:R-:W-:Y:S02]  /*155d0*/  FMUL.FTZ R18, R25, c[0x0][0x320] ;  /* 0x0000c80019127a20 */ /* 0x000fe40000410000 */
[----:B----4-:R-:W-:Y:S02]  /*155e0*/  FMUL.FTZ R22, R27, c[0x0][0x320] ;  /* 0x0000c8001b167a20 */ /* 0x010fe40000410000 */
[----:B------:R-:W-:Y:S02]  /*155f0*/  FMUL.FTZ R17, R28, c[0x0][0x320] ;  /* 0x0000c8001c117a20 */ /* 0x000fe40000410000 */
[----:B------:R-:W-:Y:S03]  /*15600*/  FMUL.FTZ R16, R29, c[0x0][0x320] ;  /* 0x0000c8001d107a20 */ /* 0x000fe60000410000 */
[----:B------:R4:W2:Y:S01]  /*15610*/  MUFU.TANH R168, R13 ;  /* 0x0000000d00a87308 */ /* 0x0008a20000002400 */
[----:B------:R-:W-:Y:S02]  /*15620*/  FMUL.FTZ R21, R30, c[0x0][0x320] ;  /* 0x0000c8001e157a20 */ /* 0x000fe40000410000 */
[----:B------:R-:W-:Y:S02]  /*15630*/  FMUL.FTZ R20, R31, c[0x0][0x320] ;  /* 0x0000c8001f147a20 */ /* 0x000fe40000410000 */
[----:B-1----:R-:W-:Y:S05]  /*15640*/  FMUL.FTZ R23, R26, c[0x0][0x320] ;  /* 0x0000c8001a177a20 */ /* 0x002fea0000410000 */
        /* <DEDUP_REMOVED lines=14> */
[----:B------:R-:W-:Y:S01]  /*15730*/  MOV R224, RZ ;  /* 0x000000ff00e07202 */ /* 0x000fe20000000f00 */
[----:B------:R-:W2:Y:S01]  /*15740*/  S2R R229, SR_CTAID.Y ;  /* 0x0000000000e57919 */ /* 0x000ea20000002600 */
[----:B------:R-:W-:Y:S02]  /*15750*/  ISETP.NE.AND P0, PT, R0, c[0x0][0x2b8], PT ;  /* 0x0000ae0000007a0c */ /* 0x000fe40003f05270 */
[----:B------:R-:W-:Y:S05]  /*15760*/  IADD3 R2, R2, -0x30, R235 ;  /* 0xffffffd002027810 */ /* 0x000fea0007ffe0eb */
[----:B------:R-:W-:Y:S06]  /*15770*/  IMAD.MOV.U32 R0, RZ, RZ, R2 ;  /* 0x000000ffff007224 */ /* 0x000fec00078e0002 */
[----:B------:R-:W-:Y:S05]  /*15780*/  @P0 IMAD.HI.U32 R3, R2, c[0x0][0x2bc], RZ ;  /* 0x0000af0002030a27 */ /* 0x000fea00078e00ff */
[----:B------:R-:W-:Y:S04]  /*15790*/  @P0 SHF.R.U32.HI R0, RZ, c[0x0][0x2c0], R3 ;  /* 0x0000b000ff000a19 */ /* 0x000fe80000011603 */
[C---:B------:R-:W-:Y:S01]  /*157a0*/  @!P1 IADD3 R3, P0, R0.reuse, R242, RZ ;  /* 0x000000f200039210 */ /* 0x040fe20007f1e0ff */
[----:B--2---:R-:W-:Y:S03]  /*157b0*/  IMAD.WIDE.U32 R236, R229, c[0x0][0x1e8], RZ ;  /* 0x00007a00e5ec7a25 */ /* 0x004fe600078e00ff */
        /* <DEDUP_REMOVED lines=9> */
[----:B------:R-:W-:Y:S05]  /*15850*/  IMAD R0, R225, c[0x0][0x1e4], R0 ;  /* 0x00007900e1007a24 */ /* 0x000fea00078e0200 */
[----:B------:R-:W-:Y:S02]  /*15860*/  IADD3 R3, R3, R0, RZ ;  /* 0x0000000003037210 */ /* 0x000fe40007ffe0ff */
[----:B--2---:R-:W-:Y:S03]  /*15870*/  SHF.R.S32.HI R7, RZ, 0x1f, R224 ;  /* 0x0000001fff077819 */ /* 0x004fe600000114e0 */
[----:B------:R-:W-:Y:S04]  /*15880*/  IMAD.WIDE.U32 R2, R224, c[0x0][0x1f0], R2 ;  /* 0x00007c00e0027a25 */ /* 0x000fe800078e0002 */
[----:B------:R-:W-:Y:S01]  /*15890*/  IMAD R7, R7, c[0x0][0x1f0], RZ ;  /* 0x00007c0007077a24 */ /* 0x000fe200078e02ff */
[----:B------:R-:W-:Y:S03]  /*158a0*/  IADD3 R0, P0, R236, R2, RZ ;  /* 0x00000002ec007210 */ /* 0x000fe60007f1e0ff */
[----:B------:R-:W-:Y:S05]  /*158b0*/  IMAD R7, R224, c[0x0][0x1f4], R7 ;  /* 0x00007d00e0077a24 */ /* 0x000fea00078e0207 */
[----:B------:R-:W-:Y:S02]  /*158c0*/  IADD3.X R7, R245, R3, R7, P0, !PT ;  /* 0x00000003f5077210 */ /* 0x000fe400007fe407 */
[C---:B------:R-:W-:Y:S04]  /*158d0*/  LEA R14, P0, R0.reuse, c[0x0][0x1c8], 0x1 ;  /* 0x00007200000e7a11 */ /* 0x040fe800078008ff */
[----:B------:R-:W-:Y:S01]  /*158e0*/  LEA.HI.X R7, R0, c[0x0][0x1cc], R7, 0x1, P0 ;  /* 0x0000730000077a11 */ /* 0x000fe200000f0c07 */
[----:B------:R-:W-:-:S06]  /*158f0*/  BRA.DIV ~URZ, `(.L_x_1272) ;  /* 0x000071027f007947 */ /* 0x000fcc000b800000 */
[----:B------:R2:W3:Y:S02]  /*15900*/  SHFL.IDX PT, R4, R7, RZ, 0x181f ;  /* 0x00181fff07047589 */ /* 0x0004e400000e0000 */
.L_x_1348:
[----:B------:R-:W-:-:S05]  /*15910*/  BRA.DIV ~URZ, `(.L_x_1273) ;  /* 0x000071627f007947 */ /* 0x000fca000b800000 */
[----:B------:R4:W2:Y:S02]  /*15920*/  SHFL.IDX PT, R0, R14, RZ, 0x181f ;  /* 0x00181fff0e007589 */ /* 0x0008a400000e0000 */
.L_x_1349:
[----:B------:R-:W-:Y:S02]  /*15930*/  ISETP.GE.AND P0, PT, R221, 0x1, PT ;  /* 0x00000001dd00780c */ /* 0x000fe40003f06270 */
[----:B------:R-:W-:Y:S02]  /*15940*/  ISETP.GE.AND P5, PT, R223, c[0x0][0x1d4], PT ;  /* 0x00007500df007a0c */ /* 0x000fe40003fa6270 */
[----:B------:R-:W-:Y:S02]  /*15950*/  ISETP.GE.AND P4, PT, R227, c[0x0][0x1d4], PT ;  /* 0x00007500e3007a0c */ /* 0x000fe40003f86270 */
[----:B------:R-:W-:Y:S02]  /*15960*/  ISETP.GE.AND P3, PT, R228, c[0x0][0x1d4], PT ;  /* 0x00007500e4007a0c */ /* 0x000fe40003f66270 */
[----:B------:R-:W-:Y:S04]  /*15970*/  IADD3 R15, R223, 0xc0, RZ ;  /* 0x000000c0df0f7810 */ /* 0x000fe80007ffe0ff */
[----:B------:R-:W-:Y:S02]  /*15980*/  ISETP.GE.AND P2, PT, R15, c[0x0][0x1d4], PT ;  /* 0x000075000f007a0c */ /* 0x000fe40003f46270 */
[----:B--2---:R-:W-:Y:S05]  /*15990*/  @P0 IADD3 R12, P1, R0, R226, RZ ;  /* 0x000000e2000c0210 */ /* 0x004fea0007f3e0ff */
[----:B---3--:R-:W-:Y:S01]  /*159a0*/  @P0 IMAD.X R13, R4, 0x1, R215, P1 ;  /* 0x00000001040d0824 */ /* 0x008fe200008e06d7 */
        /* <DEDUP_REMOVED lines=13> */
[----:B------:R-:W-:-:S05]  /*15a80*/  BRA.DIV ~URZ, `(.L_x_1274) ;  /* 0x000070727f007947 */ /* 0x000fca000b800000 */
[----:B------:R3:W2:Y:S04]  /*15a90*/  SHFL.IDX PT, R4, R7, 0x1, 0x181f ;  /* 0x00381f0007047f89 */ /* 0x0006a800000e0000 */
[----:B------:R3:W4:Y:S02]  /*15aa0*/  SHFL.IDX PT, R0, R14, 0x1, 0x181f ;  /* 0x00381f000e007f89 */ /* 0x00072400000e0000 */
.L_x_1350:
[----:B------:R-:W-:Y:S02]  /*15ab0*/  ISETP.GE.AND P0, PT, R221, 0x21, PT ;  /* 0x00000021dd00780c */ /* 0x000fe40003f06270 */
[----:B------:R-:W-:Y:S02]  /*15ac0*/  ISETP.GE.AND P5, PT, R223, c[0x0][0x1d4], PT ;  /* 0x00007500df007a0c */ /* 0x000fe40003fa6270 */
[----:B------:R-:W-:Y:S02]  /*15ad0*/  ISETP.GE.AND P4, PT, R227, c[0x0][0x1d4], PT ;  /* 0x00007500e3007a0c */ /* 0x000fe40003f86270 */
[----:B------:R-:W-:Y:S02]  /*15ae0*/  ISETP.GE.AND P3, PT, R228, c[0x0][0x1d4], PT ;  /* 0x00007500e4007a0c */ /* 0x000fe40003f66270 */
[----:B---3--:R-:W-:Y:S04]  /*15af0*/  IADD3 R7, R223, 0xc0, RZ ;  /* 0x000000c0df077810 */ /* 0x008fe80007ffe0ff */
[----:B------:R-:W-:Y:S02]  /*15b00*/  ISETP.GE.AND P2, PT, R7, c[0x0][0x1d4], PT ;  /* 0x0000750007007a0c */ /* 0x000fe40003f46270 */
[----:B--2-4-:R-:W-:Y:S05]  /*15b10*/  @P0 IADD3 R12, P1, R0, R226, RZ ;  /* 0x000000e2000c0210 */ /* 0x014fea0007f3e0ff */
        /* <DEDUP_REMOVED lines=13> */
[----:B------:R2:W-:Y:S03]  /*15bf0*/  @P0 LDGSTS.E.BYPASS.LTC128B.128 [R213+0xf880], [R2.64], !P2 ;  /* 0x0f88000002d50fae */ /* 0x0005e6000d101d4e */
.L_x_1271:
[----:B--234-:R-:W-:Y:S05]  /*15c00*/  BSYNC B0 ;  /* 0x0000000000007941 */ /* 0x01cfea0003800000 */
.L_x_1270:
[----:B------:R-:W-:Y:S01]  /*15c10*/  LOP3.LUT R3, RZ, c[0x0][0x324], RZ, 0x33, !PT ;  /* 0x0000c900ff037a12 */ /* 0x000fe200078e33ff */
[----:B------:R-:W-:Y:S01]  /*15c20*/  IMAD.MOV.U32 R2, RZ, RZ, 0x1 ;  /* 0x00000001ff027424 */ /* 0x000fe200078e00ff */
[----:B------:R-:W2:Y:S01]  /*15c30*/  LDL R0, [R1+0x4] ;  /* 0x0000040001007983 */ /* 0x000ea20000100800 */
[----:B------:R-:W-:Y:S03]  /*15c40*/  IMAD R4, R222, -0x30, RZ ;  /* 0xffffffd0de047824 */ /* 0x000fe600078e02ff */
[----:B------:R-:W-:Y:S01]  /*15c50*/  ISETP.NE.AND P0, PT, R2, c[0x0][0x2c4], PT ;  /* 0x0000b10002007a0c */ /* 0x000fe20003f05270 */
[----:B------:R-:W0:Y:S01]  /*15c60*/  LDGDEPBAR ;  /* 0x00000000000079af */ /* 0x000e220000000000 */
        /* <DEDUP_REMOVED lines=10> */
[----:B------:R2:W3:Y:S02]  /*15d10*/  SHFL.IDX PT, R3, R7, RZ, 0x1c1f ;  /* 0x001c1fff07037589 */ /* 0x0004e400000e0000 */
.L_x_1351:
[----:B---3--:R-:W-:Y:S01]  /*15d20*/  IADD3 R2, R9, R3, RZ ;  /* 0x0000000309027210 */ /* 0x008fe20007ffe0ff */
[----:B------:R-:W-:Y:S05]  /*15d30*/  IMAD.MOV.U32 R0, RZ, RZ, 0x1 ;  /* 0x00000001ff007424 */ /* 0x000fea00078e00ff */
[----:B------:R-:W-:Y:S01]  /*15d40*/  ISETP.LE.AND P0, PT, R0, c[0x0][0x32c], PT ;  /* 0x0000cb0000007a0c */ /* 0x000fe20003f03270 */
[----:B------:R-:W-:Y:S11]  /*15d50*/  IMAD.IADD R0, R8, 0x1, R3 ;  /* 0x0000000108007824 */ /* 0x000ff600078e0203 */
[----:B------:R-:W-:Y:S01]  /*15d60*/  @!UPT UIADD3 URZ, URZ, URZ, URZ ;  /* 0x0000003f3f3ff290 */ /* 0x000fe2000fffe03f */
        /* <DEDUP_REMOVED lines=14> */
.L_x_1278:
[----:B------:R-:W-:Y:S04]  /*15e50*/  MOV R11, 0x1 ;  /* 0x00000001000b7802 */ /* 0x000fe80000000f00 */
[----:B------:R-:W-:Y:S11]  /*15e60*/  ISETP.NE.AND P0, PT, R11, c[0x0][0x32c], PT ;  /* 0x0000cb000b007a0c */ /* 0x000ff60003f05270 */
[----:B------:R-:W-:Y:S02]  /*15e70*/  @!UPT UIADD3 URZ, URZ, URZ, URZ ;  /* 0x0000003f3f3ff290 */ /* 0x000fe4000fffe03f */
[----:B------:R-:W-:Y:S05]  /*15e80*/  @P0 IMAD.HI.U32 R11, R3, c[0x0][0x330], RZ ;  /* 0x0000cc00030b0a27 */ /* 0x000fea00078e00ff */
[----:B------:R-:W-:Y:S02]  /*15e90*/  @P0 SHF.R.U32.HI R3, RZ, c[0x0][0x334], R11 ;  /* 0x0000cd00ff030a19 */ /* 0x000fe4000001160b */
.L_x_1279:
[----:B------:R-:W-:Y:S05]  /*15ea0*/  BSYNC B0 ;  /* 0x0000000000007941 */ /* 0x000fea0003800000 */
.L_x_1277:
[----:B------:R-:W-:Y:S05]  /*15eb0*/  IMAD R3, R3, c[0x0][0x32c], R10 ;  /* 0x0000cb0003037a24 */ /* 0x000fea00078e020a */
[----:B------:R-:W-:Y:S02]  /*15ec0*/  IADD3 R11, R3, c[0x0][0x32c], RZ ;  /* 0x0000cb00030b7a10 */ /* 0x000fe40007ffe0ff */
[----:B------:R-:W-:Y:S02]  /*15ed0*/  IMNMX R0, R0, R3, !PT ;  /* 0x0000000300007217 */ /* 0x000fe40007800200 */
[----:B------:R-:W-:Y:S02]  /*15ee0*/  IMNMX R2, R2, R11, PT ;  /* 0x0000000b02027217 */ /* 0x000fe40003800200 */
.L_x_1276:
        /* <DEDUP_REMOVED lines=45> */
[----:B-1----:R-:W-:Y:S02]  /*161c0*/  FSEL R181, R19, -INF , !P0 ;  /* 0xff80000013b57808 */ /* 0x002fe40004000000 */
        /* <DEDUP_REMOVED lines=17> */
.L_x_1352:
        /* <DEDUP_REMOVED lines=19> */
.L_x_1283:
[----:B------:R-:W-:Y:S04]  /*16410*/  MOV R4, 0x1 ;  /* 0x0000000100047802 */ /* 0x000fe80000000f00 */
[----:B------:R-:W-:Y:S11]  /*16420*/  ISETP.NE.AND P0, PT, R4, c[0x0][0x32c], PT ;  /* 0x0000cb0004007a0c */ /* 0x000ff60003f05270 */
[----:B------:R-:W-:Y:S02]  /*16430*/  @!UPT UIADD3 URZ, URZ, URZ, URZ ;  /* 0x0000003f3f3ff290 */ /* 0x000fe4000fffe03f */
[----:B------:R-:W-:Y:S05]  /*16440*/  @P0 IMAD.HI.U32 R4, R3, c[0x0][0x330], RZ ;  /* 0x0000cc0003040a27 */ /* 0x000fea00078e00ff */
[----:B------:R-:W-:Y:S02]  /*16450*/  @P0 SHF.R.U32.HI R3, RZ, c[0x0][0x334], R4 ;  /* 0x0000cd00ff030a19 */ /* 0x000fe40000011604 */
.L_x_1284:
[----:B------:R-:W-:Y:S05]  /*16460*/  BSYNC B0 ;  /* 0x0000000000007941 */ /* 0x000fea0003800000 */
.L_x_1282:
[----:B------:R-:W-:Y:S05]  /*16470*/  IMAD R3, R3, c[0x0][0x32c], R10 ;  /* 0x0000cb0003037a24 */ /* 0x000fea00078e020a */
[----:B------:R-:W-:Y:S02]  /*16480*/  IADD3 R4, R3, c[0x0][0x32c], RZ ;  /* 0x0000cb0003047a10 */ /* 0x000fe40007ffe0ff */
[----:B------:R-:W-:Y:S02]  /*16490*/  IMNMX R0, R0, R3, !PT ;  /* 0x0000000300007217 */ /* 0x000fe40007800200 */
[----:B------:R-:W-:Y:S02]  /*164a0*/  IMNMX R2, R2, R4, PT ;  /* 0x0000000402027217 */ /* 0x000fe40003800200 */
.L_x_1281:
[----:B------:R-:W-:Y:S02]  /*164b0*/  ISETP.GT.AND P0, PT, R0, RZ, !P1 ;  /* 0x000000ff0000720c */ /* 0x000fe40004f04270 */
[----:B------:R-:W-:Y:S02]  /*164c0*/  LOP3.LUT P1, RZ, R212, 0x1, RZ, 0xc0, !PT ;  /* 0x00000001d4ff7812 */ /* 0x000fe4000782c0ff */
[----:B------:R-:W-:Y:S02]  /*164d0*/  ISETP.LT.OR P0, PT, R2, 0x1, P0 ;  /* 0x000000010200780c */ /* 0x000fe40000701670 */
[----:B------:R-:W-:Y:S02]  /*164e0*/  FMNMX.FTZ R4, R12, R6, !PT ;  /* 0x000000060c047209 */ /* 0x000fe40007810000 */
[----:B------:R-:W-:Y:S02]  /*164f0*/  FSEL R8, R176, -INF , !P0 ;  /* 0xff800000b0087808 */ /* 0x000fe40004000000 */
[----:B------:R-:W-:Y:S02]  /*16500*/  LOP3.LUT P0, RZ, R212, 0x10, RZ, 0xc0, !PT ;  /* 0x00000010d4ff7812 */ /* 0x000fe4000780c0ff */
[----:B-12---:R-:W-:Y:S02]  /*16510*/  FMNMX.FTZ R7, R8, R137, !PT ;  /* 0x0000008908077209 */ /* 0x006fe40007810000 */
        /* <DEDUP_REMOVED lines=60> */
[----:B------:R1:W2:Y:S02]  /*168e0*/  SHFL.BFLY PT, R0, R4, 0x2, 0x1f ;  /* 0x0c401f0004007f89 */ /* 0x0002a400000e0000 */
.L_x_1353:
[----:B--2---:R-:W-:Y:S01]  /*168f0*/  FMNMX.FTZ R136, R4, R0, !PT ;  /* 0x0000000004887209 */ /* 0x004fe20007810000 */
[----:B------:R-:W-:-:S05]  /*16900*/  BRA.DIV ~URZ, `(.L_x_1286) ;  /* 0x000064227f007947 */ /* 0x000fca000b800000 */
[----:B-1----:R-:W-:Y:S04]  /*16910*/  SHFL.BFLY PT, R4, R7, 0x2, 0x1f ;  /* 0x0c401f0007047f89 */ /* 0x002fe800000e0000 */
[----:B------:R-:W1:Y:S02]  /*16920*/  SHFL.BFLY PT, R2, R136, 0x1, 0x1f ;  /* 0x0c201f0088027f89 */ /* 0x000e6400000e0000 */
[----:B-1----:R-:W-:Y:S02]  /*16930*/  FMNMX.FTZ R136, R136, R2, !PT ;  /* 0x0000000288887209 */ /* 0x002fe40007810000 */
[----:B------:R-:W-:Y:S05]  /*16940*/  FMNMX.FTZ R4, R7, R4, !PT ;  /* 0x0000000407047209 */ /* 0x000fea0007810000 */
[----:B------:R1:W2:Y:S02]  /*16950*/  SHFL.BFLY PT, R0, R4, 0x1, 0x1f ;  /* 0x0c201f0004007f89 */ /* 0x0002a400000e0000 */
.L_x_1354:
[----:B-12---:R-:W-:Y:S01]  /*16960*/  FMNMX.FTZ R4, R0, R4, !PT ;  /* 0x0000000400047209 */ /* 0x006fe20007810000 */
[C---:B------:R-:W-:Y:S01]  /*16970*/  FMUL.FTZ R7, R136.reuse, c[0x0][0x2d0] ;  /* 0x0000b40088077a20 */ /* 0x040fe20000410000 */
[----:B------:R-:W-:Y:S01]  /*16980*/  FSETP.NEU.FTZ.AND P0, PT, R136, -INF , PT ;  /* 0xff8000008800780b */ /* 0x000fe20003f1d000 */
[----:B------:R-:W-:Y:S01]  /*16990*/  WARPSYNC 0xffffffff ;  /* 0xffffffff00007948 */ /* 0x000fe20003800000 */
[----:B------:R-:W1:Y:S01]  /*169a0*/  LDSM.16.MT88.4 R16, [R201+0x4080] ;  /* 0x00408000c910783b */ /* 0x000e620000004200 */
[----:B------:R-:W-:Y:S01]  /*169b0*/  FMUL.FTZ R0, R4, c[0x0][0x2d0] ;  /* 0x0000b40004007a20 */ /* 0x000fe20000410000 */
[----:B------:R-:W-:Y:S02]  /*169c0*/  FSEL R2, R136, RZ, P0 ;  /* 0x000000ff88027208 */ /* 0x000fe40000000000 */
[----:B------:R-:W-:Y:S02]  /*169d0*/  FSEL R7, R7, RZ, P0 ;  /* 0x000000ff07077208 */ /* 0x000fe40000000000 */
[----:B------:R-:W-:Y:S02]  /*169e0*/  FSETP.NEU.FTZ.AND P0, PT, R4, -INF , PT ;  /* 0xff8000000400780b */ /* 0x000fe40003f1d000 */
[----:B------:R-:W2:Y:S01]  /*169f0*/  LDSM.16.MT88.4 R24, [R202+0x4080] ;  /* 0x00408000ca18783b */ /* 0x000ea20000004200 */
[--C-:B------:R-:W-:Y:S01]  /*16a00*/  FFMA.FTZ R12, R12, c[0x0][0x2d0], -R7.reuse ;  /* 0x0000b4000c0c7a23 */ /* 0x100fe20000010807 */
[----:B------:R-:W-:Y:S01]  /*16a10*/  FSEL R138, R0, RZ, P0 ;  /* 0x000000ff008a7208 */ /* 0x000fe20000000000 */
[----:B------:R-:W-:Y:S01]  /*16a20*/  FADD.FTZ R0, -R2, R6 ;  /* 0x0000000602007221 */ /* 0x000fe20000010100 */
[----:B------:R-:W-:Y:S01]  /*16a30*/  FSEL R3, R4, RZ, P0 ;  /* 0x000000ff04037208 */ /* 0x000fe20000000000 */
[--C-:B------:R-:W-:Y:S01]  /*16a40*/  FFMA.FTZ R15, R15, c[0x0][0x2d0], -R7.reuse ;  /* 0x0000b4000f0f7a23 */ /* 0x100fe20000010807 */
[----:B------:R-:W-:Y:S01]  /*16a50*/  MUFU.EX2 R219, R12 ;  /* 0x0000000c00db7308 */ /* 0x000fe20000000800 */
[----:B------:R-:W-:Y:S01]  /*16a60*/  FMUL.FTZ R0, R0, c[0x0][0x2d0] ;  /* 0x0000b40000007a20 */ /* 0x000fe20000410000 */
[----:B------:R-:W-:Y:S01]  /*16a70*/  ISETP.GT.AND P0, PT, R222, R234, PT ;  /* 0x000000eade00720c */ /* 0x000fe20003f04270 */
[--C-:B------:R-:W-:Y:S02]  /*16a80*/  FFMA.FTZ R14, R14, c[0x0][0x2d0], -R7.reuse ;  /* 0x0000b4000e0e7a23 */ /* 0x100fe40000010807 */
[----:B------:R-:W-:Y:S02]  /*16a90*/  FFMA.FTZ R13, R13, c[0x0][0x2d0], -R7 ;  /* 0x0000b4000d0d7a23 */ /* 0x000fe40000010807 */
[--C-:B------:R-:W-:Y:S02]  /*16aa0*/  FFMA.FTZ R8, R8, c[0x0][0x2d0], -R138.reuse ;  /* 0x0000b40008087a23 */ /* 0x100fe4000001088a */
[--C-:B------:R-:W-:Y:S01]  /*16ab0*/  FFMA.FTZ R11, R11, c[0x0][0x2d0], -R138.reuse ;  /* 0x0000b4000b0b7a23 */ /* 0x100fe2000001088a */
[----:B------:R3:W-:Y:S01]  /*16ac0*/  MUFU.EX2 R2, R0 ;  /* 0x0000000000027308 */ /* 0x0007e20000000800 */
[--C-:B------:R-:W-:Y:S02]  /*16ad0*/  FFMA.FTZ R10, R10, c[0x0][0x2d0], -R138.reuse ;  /* 0x0000b4000a0a7a23 */ /* 0x100fe4000001088a */
[--C-:B------:R-:W-:Y:S07]  /*16ae0*/  FFMA.FTZ R9, R9, c[0x0][0x2d0], -R138.reuse ;  /* 0x0000b40009097a23 */ /* 0x100fee000001088a */
[----:B------:R-:W4:Y:S10]  /*16af0*/  MUFU.EX2 R218, R15 ;  /* 0x0000000f00da7308 */ /* 0x000f340000000800 */
[----:B------:R-:W-:Y:S01]  /*16b00*/  MUFU.EX2 R217, R14 ;  /* 0x0000000e00d97308 */ /* 0x000fe20000000800 */
[----:B---3--:R-:W-:Y:S02]  /*16b10*/  FADD.FTZ R0, -R3, R137 ;  /* 0x0000008903007221 */ /* 0x008fe40000010100 */
[--C-:B------:R-:W-:Y:S02]  /*16b20*/  FFMA.FTZ R3, R168, c[0x0][0x2d0], -R7.reuse ;  /* 0x0000b400a8037a23 */ /* 0x100fe40000010807 */
[----:B------:R-:W-:Y:S05]  /*16b30*/  FMUL.FTZ R0, R0, c[0x0][0x2d0] ;  /* 0x0000b40000007a20 */ /* 0x000fea0000410000 */
[----:B------:R-:W3:Y:S10]  /*16b40*/  MUFU.EX2 R216, R13 ;  /* 0x0000000d00d87308 */ /* 0x000ef40000000800 */
[----:B------:R-:W-:Y:S10]  /*16b50*/  MUFU.EX2 R215, R8 ;  /* 0x0000000800d77308 */ /* 0x000ff40000000800 */
[----:B------:R-:W5:Y:S10]  /*16b60*/  MUFU.EX2 R214, R11 ;  /* 0x0000000b00d67308 */ /* 0x000f740000000800 */
[----:B------:R-:W-:Y:S10]  /*16b70*/  MUFU.EX2 R199, R10 ;  /* 0x0000000a00c77308 */ /* 0x000ff40000000800 */
[----:B------:R-:W-:Y:S10]  /*16b80*/  MUFU.EX2 R198, R9 ;  /* 0x0000000900c67308 */ /* 0x000ff40000000800 */
[----:B------:R-:W1:Y:S10]  /*16b90*/  MUFU.EX2 R0, R0 ;  /* 0x0000000000007308 */ /* 0x000e740000000800 */
[----:B------:R1:W-:Y:S02]  /*16ba0*/  MUFU.EX2 R197, R3 ;  /* 0x0000000300c57308 */ /* 0x0003e40000000800 */
[--C-:B-1----:R-:W-:Y:S01]  /*16bb0*/  FFMA.FTZ R3, R139, c[0x0][0x2d0], -R7.reuse ;  /* 0x0000b4008b037a23 */ /* 0x102fe20000010807 */
[----:B----4-:R-:W-:Y:S01]  /*16bc0*/  F2FP.BF16.PACK_AB R164, R218, R219 ;  /* 0x000000dbdaa4723e */ /* 0x010fe200000010ff */
[----:B------:R-:W-:Y:S01]  /*16bd0*/  FMUL.FTZ R8, R2, R140 ;  /* 0x0000008c02087220 */ /* 0x000fe20000410000 */
[----:B---3--:R-:W-:Y:S01]  /*16be0*/  F2FP.BF16.PACK_AB R166, R216, R217 ;  /* 0x000000d9d8a6723e */ /* 0x008fe200000010ff */
[----:B------:R-:W-:Y:S01]  /*16bf0*/  FMUL.FTZ R9, R2, R141 ;  /* 0x0000008d02097220 */ /* 0x000fe20000410000 */
[----:B-----5:R-:W-:Y:S01]  /*16c00*/  F2FP.BF16.PACK_AB R165, R214, R215 ;  /* 0x000000d7d6a5723e */ /* 0x020fe200000010ff */
[----:B------:R-:W-:Y:S01]  /*16c10*/  FMUL.FTZ R10, R0, R142 ;  /* 0x0000008e000a7220 */ /* 0x000fe20000410000 */
[----:B------:R-:W-:Y:S01]  /*16c20*/  F2FP.BF16.PACK_AB R167, R198, R199 ;  /* 0x000000c7c6a7723e */ /* 0x000fe200000010ff */
[----:B------:R-:W-:Y:S01]  /*16c30*/  FMUL.FTZ R11, R0, R143 ;  /* 0x0000008f000b7220 */ /* 0x000fe20000410000 */
[----:B------:R1:W3:Y:S01]  /*16c40*/  MUFU.EX2 R196, R3 ;  /* 0x0000000300c47308 */ /* 0x0002e20000000800 */
[----:B------:R-:W4:Y:S01]  /*16c50*/  LDSM.16.MT88.4 R140, [R204+0x4080] ;  /* 0x00408000cc8c783b */ /* 0x000f220000004200 */
[C---:B------:R-:W-:Y:S02]  /*16c60*/  FMUL.FTZ R12, R2.reuse, R144 ;  /* 0x00000090020c7220 */ /* 0x040fe40000410000 */
[----:B------:R-:W-:Y:S02]  /*16c70*/  FMUL.FTZ R13, R2, R145 ;  /* 0x00000091020d7220 */ /* 0x000fe40000410000 */
[C---:B------:R-:W-:Y:S05]  /*16c80*/  HMMA.16816.F32.BF16 R8, R164.reuse, R16, R8 ;  /* 0x00000010a408723c */ /* 0x040fea0000041808 */
[C---:B------:R-:W-:Y:S02]  /*16c90*/  FMUL.FTZ R14, R0.reuse, R146 ;  /* 0x00000092000e7220 */ /* 0x040fe40000410000 */
[----:B------:R-:W-:Y:S02]  /*16ca0*/  FMUL.FTZ R15, R0, R147 ;  /* 0x00000093000f7220 */ /* 0x000fe40000410000 */
[----:B------:R-:W5:Y:S03]  /*16cb0*/  LDSM.16.MT88.4 R144, [R203+0x4080] ;  /* 0x00408000cb90783b */ /* 0x000f660000004200 */
[C---:B------:R-:W-:Y:S02]  /*16cc0*/  FMUL.FTZ R16, R2.reuse, R148 ;  /* 0x0000009402107220 */ /* 0x040fe40000410000 */
[C---:B------:R-:W-:Y:S03]  /*16cd0*/  HMMA.16816.F32.BF16 R12, R164.reuse, R18, R12 ;  /* 0x00000012a40c723c */ /* 0x040fe6000004180c */
[C---:B------:R-:W-:Y:S02]  /*16ce0*/  FMUL.FTZ R17, R2.reuse, R149 ;  /* 0x0000009502117220 */ /* 0x040fe40000410000 */
[----:B------:R-:W-:Y:S02]  /*16cf0*/  FMUL.FTZ R20, R2, R152 ;  /* 0x0000009802147220 */ /* 0x000fe40000410000 */
[C---:B------:R-:W-:Y:S02]  /*16d00*/  FMUL.FTZ R18, R0.reuse, R150 ;  /* 0x0000009600127220 */ /* 0x040fe40000410000 */
[----:B------:R-:W-:Y:S02]  /*16d10*/  FMUL.FTZ R19, R0, R151 ;  /* 0x0000009700137220 */ /* 0x000fe40000410000 */
[----:B------:R-:W3:Y:S01]  /*16d20*/  LDSM.16.MT88.4 R148, [R201+0x5880] ;  /* 0x00588000c994783b */ /* 0x000ee20000004200 */
[----:B------:R-:W-:Y:S02]  /*16d30*/  FMUL.FTZ R21, R2, R153 ;  /* 0x0000009902157220 */ /* 0x000fe40000410000 */
[C---:B------:R-:W-:Y:S02]  /*16d40*/  FMUL.FTZ R22, R0.reuse, R154 ;  /* 0x0000009a00167220 */ /* 0x040fe40000410000 */
[C---:B--2---:R-:W-:Y:S03]  /*16d50*/  HMMA.16816.F32.BF16 R16, R164.reuse, R24, R16 ;  /* 0x00000018a410723c */ /* 0x044fe60000041810 */
        /* <DEDUP_REMOVED lines=12> */
[C---:B----4-:R-:W-:Y:S03]  /*16e20*/  HMMA.16816.F32.BF16 R24, R164.reuse, R140, R24 ;  /* 0x0000008ca418723c */ /* 0x050fe60000041818 */
[----:B------:R-:W-:Y:S01]  /*16e30*/  LDSM.16.MT88.4 R160, [R203+0x4880] ;  /* 0x00488000cba0783b */ /* 0x000fe20000004200 */
[--C-:B-1----:R-:W-:Y:S02]  /*16e40*/  FFMA.FTZ R3, R170, c[0x0][0x2d0], -R7.reuse ;  /* 0x0000b400aa037a23 */ /* 0x102fe40000010807 */
[C---:B------:R-:W-:Y:S02]  /*16e50*/  FMUL.FTZ R32, R2.reuse, R32 ;  /* 0x0000002002207220 */ /* 0x040fe40000410000 */
[C---:B------:R-:W-:Y:S01]  /*16e60*/  HMMA.16816.F32.BF16 R28, R164.reuse, R142, R28 ;  /* 0x0000008ea41c723c */ /* 0x040fe2000004181c */
[----:B------:R1:W-:Y:S02]  /*16e70*/  MUFU.EX2 R195, R3 ;  /* 0x0000000300c37308 */ /* 0x0003e40000000800 */
[----:B------:R-:W2:Y:S01]  /*16e80*/  LDSM.16.MT88.4 R140, [R202+0x5880] ;  /* 0x00588000ca8c783b */ /* 0x000ea20000004200 */
[----:B------:R-:W-:Y:S02]  /*16e90*/  FMUL.FTZ R33, R2, R33 ;  /* 0x0000002102217220 */ /* 0x000fe40000410000 */
[C---:B------:R-:W-:Y:S02]  /*16ea0*/  FMUL.FTZ R34, R0.reuse, R34 ;  /* 0x0000002200227220 */ /* 0x040fe40000410000 */
[----:B------:R-:W-:Y:S04]  /*16eb0*/  FMUL.FTZ R35, R0, R35 ;  /* 0x0000002300237220 */ /* 0x000fe80000410000 */
[C---:B------:R-:W-:Y:S02]  /*16ec0*/  FMUL.FTZ R36, R2.reuse, R36 ;  /* 0x0000002402247220 */ /* 0x040fe40000410000 */
[----:B------:R-:W-:Y:S01]  /*16ed0*/  FMUL.FTZ R37, R2, R37 ;  /* 0x0000002502257220 */ /* 0x000fe20000410000 */
[C---:B-----5:R-:W-:Y:S03]  /*16ee0*/  HMMA.16816.F32.BF16 R32, R164.reuse, R144, R32 ;  /* 0x00000090a420723c */ /* 0x060fe60000041820 */
        /* <DEDUP_REMOVED lines=9> */
[----:B------:R-:W-:Y:S02]  /*16f80*/  LDSM.16.MT88.4 R176, [R202+0x7880] ;  /* 0x00788000cab0783b */ /* 0x000fe40000004200 */
[----:B------:R1:W-:Y:S01]  /*16f90*/  MUFU.EX2 R194, R3 ;  /* 0x0000000300c27308 */ /* 0x0003e20000000800 */
[C---:B---3--:R-:W-:Y:S03]  /*16fa0*/  HMMA.16816.F32.BF16 R40, R164.reuse, R148, R40 ;  /* 0x00000094a428723c */ /* 0x048fe60000041828 */
[C---:B------:R-:W-:Y:S02]  /*16fb0*/  FMUL.FTZ R44, R2.reuse, R44 ;  /* 0x0000002c022c7220 */ /* 0x040fe40000410000 */
[----:B------:R-:W-:Y:S02]  /*16fc0*/  FMUL.FTZ R45, R2, R45 ;  /* 0x0000002d022d7220 */ /* 0x000fe40000410000 */
[C---:B------:R-:W-:Y:S02]  /*16fd0*/  FMUL.FTZ R46, R0.reuse, R46 ;  /* 0x0000002e002e7220 */ /* 0x040fe40000410000 */
[----:B------:R-:W-:Y:S03]  /*16fe0*/  FMUL.FTZ R47, R0, R47 ;  /* 0x0000002f002f7220 */ /* 0x000fe60000410000 */
[C---:B------:R-:W-:Y:S02]  /*16ff0*/  FMUL.FTZ R48, R2.reuse, R48 ;  /* 0x0000003002307220 */ /* 0x040fe40000410000 */
[----:B------:R-:W-:Y:S02]  /*17000*/  FMUL.FTZ R49, R2, R49 ;  /* 0x0000003102317220 */ /* 0x000fe40000410000 */
[C---:B------:R-:W-:Y:S01]  /*17010*/  HMMA.16816.F32.BF16 R44, R164.reuse, R150, R44 ;  /* 0x00000096a42c723c */ /* 0x040fe2000004182c */
[----:B------:R-:W3:Y:S02]  /*17020*/  LDSM.16.MT88.4 R148, [R203+0x5880] ;  /* 0x00588000cb94783b */ /* 0x000ee40000004200 */
[C---:B------:R-:W-:Y:S02]  /*17030*/  FMUL.FTZ R50, R0.reuse, R50 ;  /* 0x0000003200327220 */ /* 0x040fe40000410000 */
[----:B------:R-:W-:Y:S02]  /*17040*/  FMUL.FTZ R51, R0, R51 ;  /* 0x0000003300337220 */ /* 0x000fe40000410000 */
[--C-:B-1----:R-:W-:Y:S02]  /*17050*/  FFMA.FTZ R3, R169, c[0x0][0x2d0], -R138.reuse ;  /* 0x0000b400a9037a23 */ /* 0x102fe4000001088a */
[C---:B------:R-:W-:Y:S02]  /*17060*/  FMUL.FTZ R52, R2.reuse, R52 ;  /* 0x0000003402347220 */ /* 0x040fe40000410000 */
[----:B------:R1:W-:Y:S01]  /*17070*/  MUFU.EX2 R193, R3 ;  /* 0x0000000300c17308 */ /* 0x0003e20000000800 */
[C---:B--2---:R-:W-:Y:S03]  /*17080*/  HMMA.16816.F32.BF16 R48, R164.reuse, R140, R48 ;  /* 0x0000008ca430723c */ /* 0x044fe60000041830 */
[----:B------:R-:W-:Y:S02]  /*17090*/  FMUL.FTZ R53, R2, R53 ;  /* 0x0000003502357220 */ /* 0x000fe40000410000 */
[C---:B------:R-:W-:Y:S02]  /*170a0*/  FMUL.FTZ R54, R0.reuse, R54 ;  /* 0x0000003600367220 */ /* 0x040fe40000410000 */
[----:B------:R-:W-:Y:S02]  /*170b0*/  FMUL.FTZ R55, R0, R55 ;  /* 0x0000003700377220 */ /* 0x000fe40000410000 */
[C---:B------:R-:W-:Y:S03]  /*170c0*/  FMUL.FTZ R56, R2.reuse, R56 ;  /* 0x0000003802387220 */ /* 0x040fe60000410000 */
[----:B------:R-:W-:Y:S02]  /*170d0*/  FMUL.FTZ R57, R2, R57 ;  /* 0x0000003902397220 */ /* 0x000fe40000410000 */
[C---:B------:R-:W-:Y:S01]  /*170e0*/  HMMA.16816.F32.BF16 R52, R164.reuse, R142, R52 ;  /* 0x0000008ea434723c */ /* 0x040fe20000041834 */
[----:B------:R-:W2:Y:S02]  /*170f0*/  LDSM.16.MT88.4 R140, [R201+0x7080] ;  /* 0x00708000c98c783b */ /* 0x000ea40000004200 */
[C---:B------:R-:W-:Y:S02]  /*17100*/  FMUL.FTZ R58, R0.reuse, R58 ;  /* 0x0000003a003a7220 */ /* 0x040fe40000410000 */
[----:B------:R-:W-:Y:S02]  /*17110*/  FMUL.FTZ R59, R0, R59 ;  /* 0x0000003b003b7220 */ /* 0x000fe40000410000 */
[C---:B------:R-:W-:Y:S02]  /*17120*/  FMUL.FTZ R60, R2.reuse, R60 ;  /* 0x0000003c023c7220 */ /* 0x040fe40000410000 */
[--C-:B-1----:R-:W-:Y:S02]  /*17130*/  FFMA.FTZ R3, R171, c[0x0][0x2d0], -R138.reuse ;  /* 0x0000b400ab037a23 */ /* 0x102fe4000001088a */
[----:B------:R-:W-:Y:S01]  /*17140*/  LDSM.16.MT88.4 R168, [R201+0x6080] ;  /* 0x00608000c9a8783b */ /* 0x000fe20000004200 */
[C---:B----4-:R-:W-:Y:S01]  /*17150*/  HMMA.16816.F32.BF16 R56, R164.reuse, R144, R56 ;  /* 0x00000090a438723c */ /* 0x050fe20000041838 */
[----:B------:R1:W4:Y:S02]  /*17160*/  MUFU.EX2 R192, R3 ;  /* 0x0000000300c07308 */ /* 0x0003240000000800 */
        /* <DEDUP_REMOVED lines=10> */
[----:B------:R-:W-:Y:S03]  /*17210*/  FMUL.FTZ R69, R2, R69 ;  /* 0x0000004502457220 */ /* 0x000fe60000410000 */
[C---:B---3--:R-:W-:Y:S03]  /*17220*/  HMMA.16816.F32.BF16 R64, R164.reuse, R148, R64 ;  /* 0x00000094a440723c */ /* 0x048fe60000041840 */
[C---:B------:R-:W-:Y:S02]  /*17230*/  FMUL.FTZ R70, R0.reuse, R70 ;  /* 0x0000004600467220 */ /* 0x040fe40000410000 */
[----:B------:R-:W-:Y:S02]  /*17240*/  FMUL.FTZ R71, R0, R71 ;  /* 0x0000004700477220 */ /* 0x000fe40000410000 */
[--C-:B-1----:R-:W-:Y:S02]  /*17250*/  FFMA.FTZ R3, R172, c[0x0][0x2d0], -R138.reuse ;  /* 0x0000b400ac037a23 */ /* 0x102fe4000001088a */
[C---:B------:R-:W-:Y:S02]  /*17260*/  FMUL.FTZ R72, R2.reuse, R72 ;  /* 0x0000004802487220 */ /* 0x040fe40000410000 */
[----:B------:R1:W-:Y:S01]  /*17270*/  MUFU.EX2 R191, R3 ;  /* 0x0000000300bf7308 */ /* 0x0003e20000000800 */
        /* <DEDUP_REMOVED lines=11> */
[--C-:B-1----:R-:W-:Y:S02]  /*17330*/  FFMA.FTZ R3, R173, c[0x0][0x2d0], -R138.reuse ;  /* 0x0000b400ad037a23 */ /* 0x102fe4000001088a */
[----:B------:R-:W-:Y:S01]  /*17340*/  LDSM.16.MT88.4 R172, [R203+0x6080] ;  /* 0x00608000cbac783b */ /* 0x000fe20000004200 */
[C---:B------:R-:W-:Y:S01]  /*17350*/  HMMA.16816.F32.BF16 R76, R164.reuse, R142, R76 ;  /* 0x0000008ea44c723c */ /* 0x040fe2000004184c */
[----:B------:R-:W1:Y:S02]  /*17360*/  MUFU.EX2 R190, R3 ;  /* 0x0000000300be7308 */ /* 0x000e640000000800 */
[----:B------:R-:W-:Y:S02]  /*17370*/  FMUL.FTZ R81, R2, R81 ;  /* 0x0000005102517220 */ /* 0x000fe40000410000 */
[C---:B------:R-:W-:Y:S02]  /*17380*/  FMUL.FTZ R82, R0.reuse, R82 ;  /* 0x0000005200527220 */ /* 0x040fe40000410000 */
[----:B------:R-:W2:Y:S01]  /*17390*/  LDSM.16.MT88.4 R140, [R203+0x7080] ;  /* 0x00708000cb8c783b */ /* 0x000ea20000004200 */
        /* <DEDUP_REMOVED lines=61> */
[----:B------:R-:W-:Y:S01]  /*17770*/  FMUL.FTZ R128, R2, R128 ;  /* 0x0000008002807220 */ /* 0x000fe20000410000 */
[----:B------:R-:W-:Y:S01]  /*17780*/  F2FP.BF16.PACK_AB R140, R196, R197 ;  /* 0x000000c5c48c723e */ /* 0x000fe200000010ff */
[----:B------:R-:W-:Y:S03]  /*17790*/  FMUL.FTZ R129, R2, R129 ;  /* 0x0000008102817220 */ /* 0x000fe60000410000 */
[C---:B------:R-:W-:Y:S03]  /*177a0*/  HMMA.16816.F32.BF16 R124, R164.reuse, R142, R124 ;  /* 0x0000008ea47c723c */ /* 0x040fe6000004187c */
[----:B------:R-:W-:Y:S01]  /*177b0*/  FMUL.FTZ R130, R0, R130 ;  /* 0x0000008200827220 */ /* 0x000fe20000410000 */
[----:B----4-:R-:W-:Y:S01]  /*177c0*/  F2FP.BF16.PACK_AB R141, R192, R193 ;  /* 0x000000c1c08d723e */ /* 0x010fe200000010ff */
[----:B------:R-:W-:Y:S02]  /*177d0*/  FMUL.FTZ R131, R0, R131 ;  /* 0x0000008300837220 */ /* 0x000fe40000410000 */
[----:B------:R-:W-:Y:S01]  /*177e0*/  FMUL.FTZ R132, R2, R132 ;  /* 0x0000008402847220 */ /* 0x000fe20000410000 */
[----:B------:R-:W-:Y:S01]  /*177f0*/  F2FP.BF16.PACK_AB R142, R194, R195 ;  /* 0x000000c3c28e723e */ /* 0x000fe200000010ff */
[----:B------:R-:W-:Y:S03]  /*17800*/  FMUL.FTZ R133, R2, R133 ;  /* 0x0000008502857220 */ /* 0x000fe60000410000 */
[C---:B-----5:R-:W-:Y:S03]  /*17810*/  HMMA.16816.F32.BF16 R128, R164.reuse, R144, R128 ;  /* 0x00000090a480723c */ /* 0x060fe60000041880 */
[----:B------:R-:W-:Y:S01]  /*17820*/  FMUL.FTZ R134, R0, R134 ;  /* 0x0000008600867220 */ /* 0x000fe20000410000 */
[----:B-1----:R-:W-:Y:S01]  /*17830*/  F2FP.BF16.PACK_AB R143, R190, R191 ;  /* 0x000000bfbe8f723e */ /* 0x002fe200000010ff */
[----:B------:R-:W-:Y:S02]  /*17840*/  FMUL.FTZ R135, R0, R135 ;  /* 0x0000008700877220 */ /* 0x000fe40000410000 */
[----:B------:R-:W-:Y:S02]  /*17850*/  FFMA.FTZ R3, R181, c[0x0][0x2d0], -R7 ;  /* 0x0000b400b5037a23 */ /* 0x000fe40000010807 */
[----:B------:R-:W-:Y:S02]  /*17860*/  FFMA.FTZ R2, R2, R231, R219 ;  /* 0x000000e702027223 */ /* 0x000fe400000100db */
[----:B------:R1:W-:Y:S01]  /*17870*/  MUFU.EX2 R189, R3 ;  /* 0x0000000300bd7308 */ /* 0x0003e20000000800 */
[----:B------:R-:W-:Y:S01]  /*17880*/  HMMA.16816.F32.BF16 R132, R164, R146, R132 ;  /* 0x00000092a484723c */ /* 0x000fe20000041884 */
[----:B------:R-:W2:Y:S07]  /*17890*/  LDSM.16.MT88.4 R144, [R202+0x6080] ;  /* 0x00608000ca90783b */ /* 0x000eae0000004200 */
[C---:B---3--:R-:W-:Y:S01]  /*178a0*/  HMMA.16816.F32.BF16 R8, R140.reuse, R148, R8 ;  /* 0x000000948c08723c */ /* 0x048fe20000041808 */
[----:B------:R-:W3:Y:S07]  /*178b0*/  LDSM.16.MT88.4 R164, [R204+0x6080] ;  /* 0x00608000cca4783b */ /* 0x000eee0000004200 */
[C---:B------:R-:W-:Y:S01]  /*178c0*/  HMMA.16816.F32.BF16 R12, R140.reuse, R150, R12 ;  /* 0x000000968c0c723c */ /* 0x040fe2000004180c */
[----:B------:R-:W4:Y:S03]  /*178d0*/  LDSM.16.MT88.4 R148, [R201+0x7880] ;  /* 0x00788000c994783b */ /* 0x000f260000004200 */
[--C-:B-1----:R-:W-:Y:S04]  /*178e0*/  FFMA.FTZ R3, R183, c[0x0][0x2d0], -R7.reuse ;  /* 0x0000b400b7037a23 */ /* 0x102fe80000010807 */
[C---:B------:R-:W-:Y:S01]  /*178f0*/  HMMA.16816.F32.BF16 R16, R140.reuse, R152, R16 ;  /* 0x000000988c10723c */ /* 0x040fe20000041810 */
[----:B------:R1:W5:Y:S07]  /*17900*/  MUFU.EX2 R188, R3 ;  /* 0x0000000300bc7308 */ /* 0x00036e0000000800 */
[C---:B------:R-:W-:Y:S01]  /*17910*/  HMMA.16816.F32.BF16 R20, R140.reuse, R154, R20 ;  /* 0x0000009a8c14723c */ /* 0x040fe20000041814 */
[----:B------:R-:W2:Y:S07]  /*17920*/  LDSM.16.MT88.4 R152, [R204+0x7880] ;  /* 0x00788000cc98783b */ /* 0x000eae0000004200 */
[C---:B------:R-:W-:Y:S08]  /*17930*/  HMMA.16816.F32.BF16 R24, R140.reuse, R156, R24 ;  /* 0x0000009c8c18723c */ /* 0x040ff00000041818 */
[C---:B------:R-:W-:Y:S01]  /*17940*/  HMMA.16816.F32.BF16 R28, R140.reuse, R158, R28 ;  /* 0x0000009e8c1c723c */ /* 0x040fe2000004181c */
[----:B------:R-:W3:Y:S03]  /*17950*/  LDSM.16.MT88.4 R156, [R203+0x7880] ;  /* 0x00788000cb9c783b */ /* 0x000ee60000004200 */
[--C-:B-1----:R-:W-:Y:S02]  /*17960*/  FFMA.FTZ R3, R186, c[0x0][0x2d0], -R7.reuse ;  /* 0x0000b400ba037a23 */ /* 0x102fe40000010807 */
[----:B------:R-:W-:Y:S02]  /*17970*/  FFMA.FTZ R7, R185, c[0x0][0x2d0], -R7 ;  /* 0x0000b400b9077a23 */ /* 0x000fe40000010807 */
[C---:B------:R-:W-:Y:S01]  /*17980*/  HMMA.16816.F32.BF16 R32, R140.reuse, R160, R32 ;  /* 0x000000a08c20723c */ /* 0x040fe20000041820 */
[----:B------:R1:W-:Y:S07]  /*17990*/  MUFU.EX2 R183, R3 ;  /* 0x0000000300b77308 */ /* 0x0003ee0000000800 */
[C---:B------:R-:W-:Y:S01]  /*179a0*/  HMMA.16816.F32.BF16 R36, R140.reuse, R162, R36 ;  /* 0x000000a28c24723c */ /* 0x040fe20000041824 */
[----:B------:R-:W-:Y:S02]  /*179b0*/  LDSM.16.MT88.4 R160, [R202+0x5080] ;  /* 0x00508000caa0783b */ /* 0x000fe40000004200 */
[----:B------:R-:W3:Y:S05]  /*179c0*/  MUFU.EX2 R181, R7 ;  /* 0x0000000700b57308 */ /* 0x000eea0000000800 */
[C---:B------:R-:W-:Y:S08]  /*179d0*/  HMMA.16816.F32.BF16 R40, R140.reuse, R168, R40 ;  /* 0x000000a88c28723c */ /* 0x040ff00000041828 */
[C---:B------:R-:W-:Y:S01]  /*179e0*/  HMMA.16816.F32.BF16 R44, R140.reuse, R170, R44 ;  /* 0x000000aa8c2c723c */ /* 0x040fe2000004182c */
[----:B------:R-:W-:Y:S03]  /*179f0*/  LDSM.16.MT88.4 R168, [R204+0x5080] ;  /* 0x00508000cca8783b */ /* 0x000fe60000004200 */
[--C-:B-1----:R-:W-:Y:S04]  /*17a00*/  FFMA.FTZ R3, R180, c[0x0][0x2d0], -R138.reuse ;  /* 0x0000b400b4037a23 */ /* 0x102fe8000001088a */
[C---:B--2---:R-:W-:Y:S01]  /*17a10*/  HMMA.16816.F32.BF16 R48, R140.reuse, R144, R48 ;  /* 0x000000908c30723c */ /* 0x044fe20000041830 */
[----:B------:R1:W-:Y:S07]  /*17a20*/  MUFU.EX2 R139, R3 ;  /* 0x00000003008b7308 */ /* 0x0003ee0000000800 */
[C---:B------:R-:W-:Y:S01]  /*17a30*/  HMMA.16816.F32.BF16 R52, R140.reuse, R146, R52 ;  /* 0x000000928c34723c */ /* 0x040fe20000041834 */
[----:B------:R-:W2:Y:S07]  /*17a40*/  LDSM.16.MT88.4 R144, [R201+0x9080] ;  /* 0x00908000c990783b */ /* 0x000eae0000004200 */
[C---:B---3--:R-:W-:Y:S07]  /*17a50*/  HMMA.16816.F32.BF16 R56, R140.reuse, R164, R56 ;  /* 0x000000a48c38723c */ /* 0x048fee0000041838 */
[----:B-----5:R-:W-:Y:S01]  /*17a60*/  F2FP.BF16.PACK_AB R164, R188, R189 ;  /* 0x000000bdbca4723e */ /* 0x020fe200000010ff */
[C---:B------:R-:W-:Y:S04]  /*17a70*/  HMMA.16816.F32.BF16 R60, R140.reuse, R166, R60 ;  /* 0x000000a68c3c723c */ /* 0x040fe8000004183c */
[--C-:B-1----:R-:W-:Y:S03]  /*17a80*/  FFMA.FTZ R3, R182, c[0x0][0x2d0], -R138.reuse ;  /* 0x0000b400b6037a23 */ /* 0x102fe6000001088a */
[----:B------:R-:W-:Y:S01]  /*17a90*/  F2FP.BF16.PACK_AB R166, R181, R183 ;  /* 0x000000b7b5a6723e */ /* 0x000fe200000010ff */
[C---:B------:R-:W-:Y:S01]  /*17aa0*/  HMMA.16816.F32.BF16 R64, R140.reuse, R172, R64 ;  /* 0x000000ac8c40723c */ /* 0x040fe20000041840 */
[----:B------:R-:W1:Y:S07]  /*17ab0*/  MUFU.EX2 R137, R3 ;  /* 0x0000000300897308 */ /* 0x000e6e0000000800 */
[C---:B------:R-:W-:Y:S01]  /*17ac0*/  HMMA.16816.F32.BF16 R68, R140.reuse, R174, R68 ;  /* 0x000000ae8c44723c */ /* 0x040fe20000041844 */
[----:B------:R-:W-:Y:S07]  /*17ad0*/  LDSM.16.MT88.4 R172, [R203+0x5080] ;  /* 0x00508000cbac783b */ /* 0x000fee0000004200 */
[C---:B----4-:R-:W-:Y:S08]  /*17ae0*/  HMMA.16816.F32.BF16 R72, R140.reuse, R148, R72 ;  /* 0x000000948c48723c */ /* 0x050ff00000041848 */
[C---:B------:R-:W-:Y:S01]  /*17af0*/  HMMA.16816.F32.BF16 R76, R140.reuse, R150, R76 ;  /* 0x000000968c4c723c */ /* 0x040fe2000004184c */
[----:B------:R-:W3:Y:S03]  /*17b00*/  LDSM.16.MT88.4 R148, [R202+0x9080] ;  /* 0x00908000ca94783b */ /* 0x000ee60000004200 */
[----:B-1----:R-:W-:Y:S01]  /*17b10*/  F2FP.BF16.PACK_AB R165, R137, R139 ;  /* 0x0000008b89a5723e */ /* 0x002fe200000010ff */
[--C-:B------:R-:W-:Y:S03]  /*17b20*/  FFMA.FTZ R3, R184, c[0x0][0x2d0], -R138.reuse ;  /* 0x0000b400b8037a23 */ /* 0x100fe6000001088a */
[C---:B------:R-:W-:Y:S01]  /*17b30*/  HMMA.16816.F32.BF16 R80, R140.reuse, R176, R80 ;  /* 0x000000b08c50723c */ /* 0x040fe20000041850 */
[----:B------:R1:W-:Y:S07]  /*17b40*/  MUFU.EX2 R7, R3 ;  /* 0x0000000300077308 */ /* 0x0003ee0000000800 */
[C---:B------:R-:W-:Y:S01]  /*17b50*/  HMMA.16816.F32.BF16 R84, R140.reuse, R178, R84 ;  /* 0x000000b28c54723c */ /* 0x040fe20000041854 */
[----:B------:R-:W-:Y:S07]  /*17b60*/  LDSM.16.MT88.4 R176, [R201+0x6880] ;  /* 0x00688000c9b0783b */ /* 0x000fee0000004200 */
[C---:B------:R-:W-:Y:S08]  /*17b70*/  HMMA.16816.F32.BF16 R88, R140.reuse, R152, R88 ;  /* 0x000000988c58723c */ /* 0x040ff00000041858 */
[C---:B------:R-:W-:Y:S01]  /*17b80*/  HMMA.16816.F32.BF16 R92, R140.reuse, R154, R92 ;  /* 0x0000009a8c5c723c */ /* 0x040fe2000004185c */
[----:B------:R-:W4:Y:S03]  /*17b90*/  LDSM.16.MT88.4 R152, [R204+0x9080] ;  /* 0x00908000cc98783b */ /* 0x000f260000004200 */
[----:B-1----:R-:W-:Y:S04]  /*17ba0*/  FFMA.FTZ R3, R187, c[0x0][0x2d0], -R138 ;  /* 0x0000b400bb037a23 */ /* 0x002fe8000001088a */
[C---:B------:R-:W-:Y:S01]  /*17bb0*/  HMMA.16816.F32.BF16 R96, R140.reuse, R156, R96 ;  /* 0x0000009c8c60723c */ /* 0x040fe20000041860 */
[----:B------:R-:W1:Y:S07]  /*17bc0*/  MUFU.EX2 R6, R3 ;  /* 0x0000000300067308 */ /* 0x000e6e0000000800 */
[C---:B------:R-:W-:Y:S01]  /*17bd0*/  HMMA.16816.F32.BF16 R100, R140.reuse, R158, R100 ;  /* 0x0000009e8c64723c */ /* 0x040fe20000041864 */
[----:B------:R-:W5:Y:S07]  /*17be0*/  LDSM.16.MT88.4 R156, [R203+0x9080] ;  /* 0x00908000cb9c783b */ /* 0x000f6e0000004200 */
[C---:B--2---:R-:W-:Y:S08]  /*17bf0*/  HMMA.16816.F32.BF16 R104, R140.reuse, R144, R104 ;  /* 0x000000908c68723c */ /* 0x044ff00000041868 */
[C---:B------:R-:W-:Y:S01]  /*17c00*/  HMMA.16816.F32.BF16 R108, R140.reuse, R146, R108 ;  /* 0x000000928c6c723c */ /* 0x040fe2000004186c */
[----:B------:R-:W2:Y:S03]  /*17c10*/  LDSM.16.MT88.4 R144, [R201+0x5080] ;  /* 0x00508000c990783b */ /* 0x000ea60000004200 */
[----:B-1----:R-:W-:Y:S01]  /*17c20*/  F2FP.BF16.PACK_AB R167, R6, R7 ;  /* 0x0000000706a7723e */ /* 0x002fe200000010ff */
[----:B------:R-:W-:Y:S02]  /*17c30*/  FFMA.FTZ R3, R0, R230, R215 ;  /* 0x000000e600037223 */ /* 0x000fe400000100d7 */
[----:B------:R-:W-:Y:S01]  /*17c40*/  FADD.FTZ R0, R218, R2 ;  /* 0x00000002da007221 */ /* 0x000fe20000010000 */
[C---:B---3--:R-:W-:Y:S04]  /*17c50*/  HMMA.16816.F32.BF16 R112, R140.reuse, R148, R112 ;  /* 0x000000948c70723c */ /* 0x048fe80000041870 */
[----:B------:R-:W-:Y:S02]  /*17c60*/  FADD.FTZ R2, R214, R3 ;  /* 0x00000003d6027221 */ /* 0x000fe40000010000 */
[----:B------:R-:W-:Y:S02]  /*17c70*/  FADD.FTZ R0, R217, R0 ;  /* 0x00000000d9007221 */ /* 0x000fe40000010000 */
[C---:B------:R-:W-:Y:S04]  /*17c80*/  HMMA.16816.F32.BF16 R116, R140.reuse, R150, R116 ;  /* 0x000000968c74723c */ /* 0x040fe80000041874 */
        /* <DEDUP_REMOVED lines=24> */
[----:B------:R-:W-:Y:S01]  /*17e10*/  FADD.FTZ R0, R137, R3 ;  /* 0x0000000389007221 */ /* 0x000fe20000010000 */
[-C--:B------:R-:W-:Y:S01]  /*17e20*/  MOV R137, R4.reuse ;  /* 0x0000000400897202 */ /* 0x080fe20000000f00 */
[----:B------:R-:W-:Y:S02]  /*17e30*/  FADD.FTZ R2, R183, R2 ;  /* 0x00000002b7027221 */ /* 0x000fe40000010000 */
[C---:B------:R-:W-:Y:S01]  /*17e40*/  HMMA.16816.F32.BF16 R152, R164.reuse, R162, R20 ;  /* 0x000000a2a498723c */ /* 0x040fe20000041814 */
[----:B------:R-:W4:Y:S03]  /*17e50*/  LDSM.16.MT88.4 R20, [R201+0x8080] ;  /* 0x00808000c914783b */ /* 0x000f260000004200 */
[----:B------:R-:W-:Y:S01]  /*17e60*/  FADD.FTZ R0, R7, R0 ;  /* 0x0000000007007221 */ /* 0x000fe20000010000 */
[----:B------:R-:W-:Y:S01]  /*17e70*/  MOV R7, R4 ;  /* 0x0000000400077202 */ /* 0x000fe20000000f00 */
[----:B------:R-:W-:Y:S02]  /*17e80*/  FADD.FTZ R231, R181, R2 ;  /* 0x00000002b5e77221 */ /* 0x000fe40000010000 */
[C---:B------:R-:W-:Y:S01]  /*17e90*/  HMMA.16816.F32.BF16 R156, R164.reuse, R168, R24 ;  /* 0x000000a8a49c723c */ /* 0x040fe20000041818 */
[----:B------:R-:W5:Y:S03]  /*17ea0*/  LDSM.16.MT88.4 R24, [R202+0x8080] ;  /* 0x00808000ca18783b */ /* 0x000f660000004200 */
[----:B------:R-:W-:Y:S01]  /*17eb0*/  FADD.FTZ R230, R6, R0 ;  /* 0x0000000006e67221 */ /* 0x000fe20000010000 */
[----:B------:R-:W-:Y:S02]  /*17ec0*/  IADD3 R0, R222, -0x1, RZ ;  /* 0xffffffffde007810 */ /* 0x000fe40007ffe0ff */
[----:B------:R-:W-:Y:S01]  /*17ed0*/  MOV R6, R136 ;  /* 0x0000008800067202 */ /* 0x000fe20000000f00 */
[C---:B------:R-:W-:Y:S01]  /*17ee0*/  HMMA.16816.F32.BF16 R160, R164.reuse, R170, R28 ;  /* 0x000000aaa4a0723c */ /* 0x040fe2000004181c */
[----:B------:R-:W2:Y:S03]  /*17ef0*/  LDSM.16.MT88.4 R28, [R204+0x8080] ;  /* 0x00808000cc1c783b */ /* 0x000ea60000004200 */
[----:B------:R-:W-:Y:S04]  /*17f00*/  MOV R222, R0 ;  /* 0x0000000000de7202 */ /* 0x000fe80000000f00 */
[C---:B------:R-:W-:Y:S01]  /*17f10*/  HMMA.16816.F32.BF16 R32, R164.reuse, R172, R32 ;  /* 0x000000aca420723c */ /* 0x040fe20000041820 */
[----:B------:R-:W2:Y:S07]  /*17f20*/  LDSM.16.MT88.4 R168, [R203+0x8080] ;  /* 0x00808000cba8783b */ /* 0x000eae0000004200 */
        /* <DEDUP_REMOVED lines=29> */
[----:B------:R-:W-:Y:S07]  /*18100*/  @!UPT UIADD3 URZ, URZ, URZ, URZ ;  /* 0x0000003f3f3ff290 */ /* 0x000fee000fffe03f */
[----:B------:R-:W-:-:S11]  /*18110*/  @P0 BRA `(.L_x_1287) ;  /* 0xffffc3b000000947 */ /* 0x000fd6000383ffff */
.L_x_1265:
[----:B------:R-:W-:Y:S05]  /*18120*/  BRA.DIV ~URZ, `(.L_x_1288) ;  /* 0x00004ce27f007947 */ /* 0x000fea000b800000 */
[----:B------:R1:W2:Y:S02]  /*18130*/  SHFL.BFLY PT, R5, R231, 0x2, 0x1f ;  /* 0x0c401f00e7057f89 */ /* 0x0002a400000e0000 */
.L_x_1355:
[----:B--2---:R-:W-:Y:S01]  /*18140*/  FADD.FTZ R5, R5, R231 ;  /* 0x000000e705057221 */ /* 0x004fe20000010000 */
[----:B------:R-:W-:Y:S05]  /*18150*/  BRA.DIV ~URZ, `(.L_x_1289) ;  /* 0x00004d127f007947 */ /* 0x000fea000b800000 */
[----:B------:R-:W2:Y:S04]  /*18160*/  SHFL.BFLY PT, R4, R230, 0x2, 0x1f ;  /* 0x0c401f00e6047f89 */ /* 0x000ea800000e0000 */
[----:B------:R-:W3:Y:S01]  /*18170*/  SHFL.BFLY PT, R2, R5, 0x1, 0x1f ;  /* 0x0c201f0005027f89 */ /* 0x000ee200000e0000 */
[----:B--2---:R-:W-:-:S02]  /*18180*/  FADD.FTZ R4, R4, R230 ;  /* 0x000000e604047221 */ /* 0x004fc40000010000 */
[----:B---3--:R-:W-:-:S03]  /*18190*/  FADD.FTZ R5, R5, R2 ;  /* 0x0000000205057221 */ /* 0x008fc60000010000 */
[----:B------:R2:W3:Y:S04]  /*181a0*/  SHFL.BFLY PT, R0, R4, 0x1, 0x1f ;  /* 0x0c201f0004007f89 */ /* 0x0004e800000e0000 */
.L_x_1356:
[----:B------:R-:W-:Y:S01]  /*181b0*/  FSETP.NE.FTZ.AND P1, PT, R5, RZ, PT ;  /* 0x000000ff0500720b */ /* 0x000fe20003f35000 */
[----:B--23--:R-:W-:Y:S01]  /*181c0*/  FADD.FTZ R4, R0, R4 ;  /* 0x0000000400047221 */ /* 0x00cfe20000010000 */
[----:B------:R-:W-:Y:S02]  /*181d0*/  MOV R2, RZ ;  /* 0x000000ff00027202 */ /* 0x000fe40000000f00 */
[----:B------:R-:W-:Y:S02]  /*181e0*/  MOV R0, RZ ;  /* 0x000000ff00007202 */ /* 0x000fe40000000f00 */
[----:B------:R-:W-:Y:S02]  /*181f0*/  FSETP.NE.FTZ.AND P0, PT, R4, RZ, PT ;  /* 0x000000ff0400720b */ /* 0x000fe40003f15000 */
[----:B------:R-:W-:-:S05]  /*18200*/  MOV R137, 0xff800000 ;  /* 0xff80000000897802 */ /* 0x000fca0000000f00 */
[----:B------:R-:W2:Y:S01]  /*18210*/  @P1 MUFU.RCP R2, R5 ;  /* 0x0000000500021308 */ /* 0x000ea20000001000 */
[----:B------:R-:W-:-:S05]  /*18220*/  @P1 MOV R3, 0x3f317218 ;  /* 0x3f31721800031802 */ /* 0x000fca0000000f00 */
[----:B------:R-:W-:Y:S02]  /*18230*/  @P1 FMUL.FTZ R3, R3, c[0x0][0x2d0] ;  /* 0x0000b40003031a20 */ /* 0x000fe40000410000 */
[----:B------:R-:W3:Y:S01]  /*18240*/  @P1 MUFU.LG2 R5, R5 ;  /* 0x0000000500051308 */ /* 0x000ee20000000c00 */
        /* <DEDUP_REMOVED lines=22> */
[C---:B------:R-:W-:Y:S01]  /*183b0*/  FMUL.FTZ R36, R2.reuse, R49 ;  /* 0x0000003102247220 */ /* 0x040fe20000410000 */
[----:B------:R-:W-:Y:S01]  /*183c0*/  MOV R49, 0xff800000 ;  /* 0xff80000000317802 */ /* 0x000fe20000000f00 */
        /* <DEDUP_REMOVED lines=42> */
[----:B------:R-:W4:Y:S01]  /*18670*/  @P0 MUFU.LG2 R2, R4 ;  /* 0x0000000400020308 */ /* 0x000f220000000c00 */
[----:B---3--:R-:W-:Y:S02]  /*18680*/  @P1 FMUL.FTZ R5, R5, 0.69314718246459960938 ;  /* 0x3f31721805051820 */ /* 0x008fe40000410000 */
[C---:B--2---:R-:W-:Y:S02]  /*18690*/  FMUL.FTZ R142, R0.reuse, R142 ;  /* 0x0000008e008e7220 */ /* 0x044fe40000410000 */
[----:B------:R-:W-:Y:S01]  /*186a0*/  @P1 FFMA.FTZ R137, R3, R136, R5 ;  /* 0x0000008803891223 */ /* 0x000fe20000010005 */
[----:B------:R-:W-:Y:S01]  /*186b0*/  @P0 MOV R3, 0x3f317218 ;  /* 0x3f31721800030802 */ /* 0x000fe20000000f00 */
[C---:B------:R-:W-:Y:S01]  /*186c0*/  FMUL.FTZ R143, R0.reuse, R143 ;  /* 0x0000008f008f7220 */ /* 0x040fe20000410000 */
[----:B------:R-:W-:Y:S01]  /*186d0*/  PLOP3.LUT P1, PT, PT, PT, PT, 0x8, 0x0 ;  /* 0x000000000000781c */ /* 0x000fe20003f2e170 */
[----:B------:R-:W-:-:S02]  /*186e0*/  FMUL.FTZ R146, R0, R146 ;  /* 0x0000009200927220 */ /* 0x000fc40000410000 */
[----:B------:R-:W-:Y:S02]  /*186f0*/  @P0 FMUL.FTZ R3, R3, c[0x0][0x2d0] ;  /* 0x0000b40003030a20 */ /* 0x000fe40000410000 */
[C---:B------:R-:W-:Y:S02]  /*18700*/  FMUL.FTZ R147, R0.reuse, R147 ;  /* 0x0000009300937220 */ /* 0x040fe40000410000 */
[----:B------:R-:W-:Y:S02]  /*18710*/  FMUL.FTZ R150, R0, R150 ;  /* 0x0000009600967220 */ /* 0x000fe40000410000 */
[----:B----4-:R-:W-:Y:S02]  /*18720*/  @P0 FMUL.FTZ R2, R2, 0.69314718246459960938 ;  /* 0x3f31721802020820 */ /* 0x010fe40000410000 */
        /* <DEDUP_REMOVED lines=60> */
.L_x_1182:
[----:B------:R-:W-:Y:S05]  /*18af0*/  @P1 BRA `(.L_x_1290) ;  /* 0x00001ab000001947 */ /* 0x000fea0003800000 */
[----:B------:R-:W2:Y:S01]  /*18b00*/  LDL R69, [R1+0x70] ;  /* 0x0000700001457983 */ /* 0x000ea20000100800 */
[----:B------:R-:W-:Y:S01]  /*18b10*/  F2FP.BF16.PACK_AB R50, R51, R50 ;  /* 0x000000323332723e */ /* 0x000fe200000010ff */
[----:B------:R-:W-:Y:S01]  /*18b20*/  WARPSYNC 0xffffffff ;  /* 0xffffffff00007948 */ /* 0x000fe20003800000 */
[----:B------:R-:W-:Y:S01]  /*18b30*/  F2FP.BF16.PACK_AB R46, R47, R46 ;  /* 0x0000002e2f2e723e */ /* 0x000fe200000010ff */
[----:B------:R-:W3:Y:S01]  /*18b40*/  S2R R65, SR_TID.X ;  /* 0x0000000000417919 */ /* 0x000ee20000002100 */
        /* <DEDUP_REMOVED lines=12> */
[----:B---3--:R-:W-:-:S02]  /*18c10*/  SHF.R.S32.HI R51, RZ, 0x1f, R65 ;  /* 0x0000001fff337819 */ /* 0x008fc40000011441 */
[----:B------:R-:W-:Y:S02]  /*18c20*/  F2FP.BF16.PACK_AB R45, R161, R160 ;  /* 0x000000a0a12d723e */ /* 0x000fe400000010ff */
[CC--:B------:R-:W-:Y:S02]  /*18c30*/  LEA.HI R2, R51.reuse, R65.reuse, RZ, 0x2 ;  /* 0x0000004133027211 */ /* 0x0c0fe400078f10ff */
[----:B------:R-:W-:Y:S02]  /*18c40*/  LEA.HI R47, R51, R65, RZ, 0x5 ;  /* 0x00000041332f7211 */ /* 0x000fe400078f28ff */
[--C-:B------:R-:W-:Y:S02]  /*18c50*/  SHF.R.S32.HI R4, RZ, 0x2, R2.reuse ;  /* 0x00000002ff047819 */ /* 0x100fe40000011402 */
[----:B------:R-:W-:Y:S02]  /*18c60*/  SHF.R.S32.HI R0, RZ, 0x1f, R2 ;  /* 0x0000001fff007819 */ /* 0x000fe40000011402 */
[----:B------:R-:W-:-:S02]  /*18c70*/  SHF.R.S32.HI R43, RZ, 0x5, R47 ;  /* 0x00000005ff2b7819 */ /* 0x000fc4000001142f */
[----:B------:R-:W-:Y:S02]  /*18c80*/  LEA.HI R0, R0, R4, RZ, 0x3 ;  /* 0x0000000400007211 */ /* 0x000fe400078f18ff */
[----:B------:R-:W-:Y:S02]  /*18c90*/  F2FP.BF16.PACK_AB R162, R163, R162 ;  /* 0x000000a2a3a2723e */ /* 0x000fe400000010ff */
[----:B------:R-:W-:Y:S02]  /*18ca0*/  LOP3.LUT R0, R0, 0xfffffff8, RZ, 0xc0, !PT ;  /* 0xfffffff800007812 */ /* 0x000fe400078ec0ff */
[----:B------:R-:W-:Y:S02]  /*18cb0*/  F2FP.BF16.PACK_AB R44, R33, R14 ;  /* 0x0000000e212c723e */ /* 0x000fe400000010ff */
[----:B------:R-:W-:Y:S01]  /*18cc0*/  F2FP.BF16.PACK_AB R41, R35, R34 ;  /* 0x000000222329723e */ /* 0x000fe200000010ff */
[----:B------:R-:W-:Y:S01]  /*18cd0*/  IMAD.IADD R4, R4, 0x1, -R0 ;  /* 0x0000000104047824 */ /* 0x000fe200078e0a00 */
[----:B------:R-:W-:-:S02]  /*18ce0*/  LOP3.LUT R0, R2, 0xfffffffc, RZ, 0xc0, !PT ;  /* 0xfffffffc02007812 */ /* 0x000fc400078ec0ff */
[----:B------:R-:W-:Y:S01]  /*18cf0*/  F2FP.BF16.PACK_AB R40, R37, R16 ;  /* 0x000000102528723e */ /* 0x000fe200000010ff */
[C---:B------:R-:W-:Y:S01]  /*18d00*/  IMAD.SHL.U32 R2, R4.reuse, 0x40, RZ ;  /* 0x0000004004027824 */ /* 0x040fe200078e00ff */
[----:B------:R-:W-:Y:S01]  /*18d10*/  LOP3.LUT R3, R4, 0x1, RZ, 0xc0, !PT ;  /* 0x0000000104037812 */ /* 0x000fe200078ec0ff */
[----:B------:R-:W-:Y:S01]  /*18d20*/  IMAD.IADD R21, R65, 0x1, -R0 ;  /* 0x0000000141157824 */ /* 0x000fe200078e0a00 */
[----:B------:R-:W-:Y:S02]  /*18d30*/  F2FP.BF16.PACK_AB R39, R39, R38 ;  /* 0x000000262727723e */ /* 0x000fe400000010ff */
[----:B------:R-:W-:Y:S01]  /*18d40*/  LOP3.LUT R0, R2, 0x1c0, RZ, 0xc0, !PT ;  /* 0x000001c002007812 */ /* 0x000fe200078ec0ff */
[----:B------:R-:W-:Y:S01]  /*18d50*/  IMAD R2, R43, 0x200, R21 ;  /* 0x000002002b027824 */ /* 0x000fe200078e0215 */
[----:B------:R-:W-:Y:S02]  /*18d60*/  ISETP.NE.U32.AND P0, PT, R3, 0x1, PT ;  /* 0x000000010300780c */ /* 0x000fe40003f05070 */
[----:B------:R-:W-:-:S02]  /*18d70*/  LEA.HI R0, R0, R0, RZ, 0x1d ;  /* 0x0000000000007211 */ /* 0x000fc400078fe8ff */
        /* <DEDUP_REMOVED lines=8> */
[----:B------:R-:W-:Y:S02]  /*18e00*/  F2FP.BF16.PACK_AB R35, R53, R52 ;  /* 0x000000343523723e */ /* 0x000fe400000010ff */
[----:B------:R-:W-:-:S02]  /*18e10*/  F2FP.BF16.PACK_AB R54, R55, R54 ;  /* 0x000000363736723e */ /* 0x000fc400000010ff */
        /* <DEDUP_REMOVED lines=31> */
[----:B---3--:R-:W-:Y:S01]  /*19010*/  IMAD.MOV.U32 R48, RZ, RZ, 0x40 ;  /* 0x00000040ff307424 */ /* 0x008fe200078e00ff */
[----:B------:R-:W-:Y:S02]  /*19020*/  F2FP.BF16.PACK_AB R94, R95, R94 ;  /* 0x0000005e5f5e723e */ /* 0x000fe400000010ff */
[----:B------:R-:W-:Y:S01]  /*19030*/  STS [R4+0x400], R154 ;  /* 0x0004009a04007388 */ /* 0x000fe20000000800 */
[----:B------:R-:W-:-:S02]  /*19040*/  F2FP.BF16.PACK_AB R24, R24, R96 ;  /* 0x000000601818723e */ /* 0x000fc400000010ff */
[----:B------:R-:W-:Y:S02]  /*19050*/  F2FP.BF16.PACK_AB R98, R99, R98 ;  /* 0x000000626362723e */ /* 0x000fe400000010ff */
[----:B----4-:R-:W-:Y:S02]  /*19060*/  SEL R7, R48, 0xffffffc0, !P2 ;  /* 0xffffffc030077807 */ /* 0x010fe40005000000 */
[----:B------:R-:W-:Y:S02]  /*19070*/  F2FP.BF16.PACK_AB R23, R23, R100 ;  /* 0x000000641717723e */ /* 0x000fe400000010ff */
[----:B------:R-:W-:Y:S02]  /*19080*/  F2FP.BF16.PACK_AB R102, R103, R102 ;  /* 0x000000666766723e */ /* 0x000fe400000010ff */
[----:B------:R-:W-:Y:S01]  /*19090*/  F2FP.BF16.PACK_AB R22, R22, R104 ;  /* 0x000000681616723e */ /* 0x000fe200000010ff */
[----:B-1----:R-:W-:Y:S01]  /*190a0*/  IMAD.IADD R6, R0, 0x1, R7 ;  /* 0x0000000100067824 */ /* 0x002fe200078e0207 */
[----:B------:R-:W-:-:S02]  /*190b0*/  F2FP.BF16.PACK_AB R106, R107, R106 ;  /* 0x0000006a6b6a723e */ /* 0x000fc400000010ff */
[----:B------:R-:W-:Y:S02]  /*190c0*/  F2FP.BF16.PACK_AB R20, R109, R108 ;  /* 0x0000006c6d14723e */ /* 0x000fe400000010ff */
[----:B------:R1:W-:Y:S01]  /*190d0*/  STS [R6+0x80], R5 ;  /* 0x0000800506007388 */ /* 0x0003e20000000800 */
[----:B------:R-:W-:Y:S01]  /*190e0*/  F2FP.BF16.PACK_AB R110, R111, R110 ;  /* 0x0000006e6f6e723e */ /* 0x000fe200000010ff */
[----:B------:R-:W-:Y:S02]  /*190f0*/  IMAD.IADD R8, R7, 0x1, R2 ;  /* 0x0000000107087824 */ /* 0x000fe400078e0202 */
        /* <DEDUP_REMOVED lines=18> */
[----:B------:R-:W-:Y:S02]  /*19220*/  ISETP.NE.U32.AND P0, PT, RZ, c[0x0][0x500], PT ;  /* 0x00014000ff007a0c */ /* 0x000fe40003f05070 */
[----:B------:R-:W-:Y:S01]  /*19230*/  ISETP.NE.U32.AND P1, PT, RZ, c[0x0][0x508], PT ;  /* 0x00014200ff007a0c */ /* 0x000fe20003f25070 */
[----:B------:R-:W-:Y:S01]  /*19240*/  STS [R5+0x480], R41 ;  /* 0x0004802905007388 */ /* 0x000fe20000000800 */
[----:B------:R-:W-:-:S02]  /*19250*/  ISETP.NE.AND.EX P0, PT, RZ, c[0x0][0x504], PT, P0 ;  /* 0x00014100ff007a0c */ /* 0x000fc40003f05300 */
[----:B------:R-:W-:Y:S01]  /*19260*/  ISETP.NE.AND.EX P1, PT, RZ, c[0x0][0x50c], PT, P1 ;  /* 0x00014300ff007a0c */ /* 0x000fe20003f25310 */
        /* <DEDUP_REMOVED lines=44> */
[----:B-1----:R-:W-:-:S03]  /*19530*/  IMAD.MOV.U32 R2, RZ, RZ, 0x4 ;  /* 0x00000004ff027424 */ /* 0x002fc600078e00ff */
[----:B------:R-:W-:Y:S04]  /*19540*/  STS [R8+0xc000], R11 ;  /* 0x00c0000b08007388 */ /* 0x000fe80000000800 */
[----:B------:R-:W-:Y:S04]  /*19550*/  STS [R8+0xc400], R10 ;  /* 0x00c4000a08007388 */ /* 0x000fe80000000800 */
[----:B------:R2:W-:Y:S04]  /*19560*/  STS [R5+0xc080], R9 ;  /* 0x00c0800905007388 */ /* 0x0005e80000000800 */
[----:B------:R1:W-:Y:S04]  /*19570*/  STS [R5+0xc480], R15 ;  /* 0x00c4800f05007388 */ /* 0x0003e80000000800 */
[----:B------:R1:W-:Y:S04]  /*19580*/  STS [R7+0xc000], R14 ;  /* 0x00c0000e07007388 */ /* 0x0003e80000000800 */
[----:B------:R1:W-:Y:S01]  /*19590*/  STS [R7+0xc400], R13 ;  /* 0x00c4000d07007388 */ /* 0x0003e20000000800 */
[----:B--2---:R-:W-:-:S03]  /*195a0*/  IMAD.WIDE R8, R69, R2, c[0x0][0x500] ;  /* 0x0001400045087625 */ /* 0x004fc600078e0202 */
[----:B------:R-:W-:Y:S06]  /*195b0*/  BAR.SYNC.DEFER_BLOCKING 0x1, 0x100 ;  /* 0x0044000000007b1d */ /* 0x000fec0000010000 */
[----:B------:R-:W2:Y:S01]  /*195c0*/  @P0 LDG.E R0, [R8.64] ;  /* 0x0000000e08000981 */ /* 0x000ea2000c1e1900 */
[----:B------:R-:W-:Y:S02]  /*195d0*/  IMAD.MOV.U32 R29, RZ, RZ, c[0x0][0x388] ;  /* 0x0000e200ff1d7624 */ /* 0x000fe400078e00ff */
[----:B------:R-:W-:-:S05]  /*195e0*/  @P1 IMAD.WIDE R2, R69, R2, c[0x0][0x508] ;  /* 0x0001420045021625 */ /* 0x000fca00078e0202 */
[----:B------:R3:W5:Y:S02]  /*195f0*/  @P1 LDG.E R29, [R2.64] ;  /* 0x0000000e021d1981 */ /* 0x000764000c1e1900 */
[----:B---3--:R-:W-:Y:S02]  /*19600*/  CS2R R2, SRZ ;  /* 0x0000000000027805 */ /* 0x008fe4000001ff00 */
[--C-:B--2---:R-:W-:Y:S01]  /*19610*/  @P0 SHF.R.S32.HI R3, RZ, 0x1f, R0.reuse ;  /* 0x0000001fff030819 */ /* 0x104fe20000011400 */
[----:B------:R-:W-:Y:S01]  /*19620*/  @P0 IMAD.MOV.U32 R2, RZ, RZ, R0 ;  /* 0x000000ffff020224 */ /* 0x000fe200078e0000 */
[----:B------:R-:W-:Y:S05]  /*19630*/  @P1 BRA `(.L_x_1291) ;  /* 0x0000004000001947 */ /* 0x000fea0003800000 */
[----:B-1----:R-:W-:Y:S05]  /*19640*/  @!P0 BRA `(.L_x_1291) ;  /* 0x0000003000008947 */ /* 0x002fea0003800000 */
[----:B------:R-:W2:Y:S04]  /*19650*/  LDG.E R4, [R8.64] ;  /* 0x0000000e08047981 */ /* 0x000ea8000c1e1900 */
[----:B------:R-:W2:Y:S02]  /*19660*/  LDG.E R0, [R8.64+0x4] ;  /* 0x0000040e08007981 */ /* 0x000ea4000c1e1900 */
[----:B--2--5:R-:W-:-:S02]  /*19670*/  IADD3 R29, -R4, R0, RZ ;  /* 0x00000000041d7210 */ /* 0x024fc40007ffe1ff */
.L_x_1291:
[----:B-1----:R-:W1:Y:S01]  /*19680*/  S2R R9, SR_CTAID.Y ;  /* 0x0000000000097919 */ /* 0x002e620000002600 */
[----:B------:R-:W-:Y:S01]  /*19690*/  LOP3.LUT R0, R47, 0xffffffe0, RZ, 0xc0, !PT ;  /* 0xffffffe02f007812 */ /* 0x000fe200078ec0ff */
[----:B------:R-:W-:Y:S01]  /*196a0*/  IMAD.MOV.U32 R8, RZ, RZ, c[0x0][0x4e8] ;  /* 0x00013a00ff087624 */ /* 0x000fe200078e00ff */
[----:B------:R-:W-:Y:S01]  /*196b0*/  SHF.R.S32.HI R4, RZ, 0x1f, R43 ;  /* 0x0000001fff047819 */ /* 0x000fe2000001142b */
[----:B------:R-:W2:Y:S01]  /*196c0*/  S2R R28, SR_CTAID.X ;  /* 0x00000000001c7919 */ /* 0x000ea20000002500 */
[----:B------:R-:W-:Y:S01]  /*196d0*/  LEA.HI R16, R51, R65, RZ, 0x3 ;  /* 0x0000004133107211 */ /* 0x000fe200078f18ff */
[----:B------:R-:W-:Y:S01]  /*196e0*/  IMAD.IADD R0, R65, 0x1, -R0 ;  /* 0x0000000141007824 */ /* 0x000fe200078e0a00 */
[----:B------:R-:W-:Y:S01]  /*196f0*/  LEA.HI R4, R4, R43, RZ, 0x3 ;  /* 0x0000002b04047211 */ /* 0x000fe200078f18ff */
[----:B------:R-:W3:Y:S01]  /*19700*/  S2R R10, SR_CTAID.Y ;  /* 0x00000000000a7919 */ /* 0x000ee20000002600 */
[----:B------:R-:W-:Y:S01]  /*19710*/  ISETP.NE.AND P1, PT, R8, 0x1, PT ;  /* 0x000000010800780c */ /* 0x000fe20003f25270 */
[----:B-----5:R-:W-:Y:S01]  /*19720*/  IMAD R29, R29, c[0x0][0x4e8], RZ ;  /* 0x00013a001d1d7a24 */ /* 0x020fe200078e02ff */
[----:B------:R-:W-:Y:S01]  /*19730*/  SHF.R.S32.HI R7, RZ, 0x1f, R0 ;  /* 0x0000001fff077819 */ /* 0x000fe20000011400 */
[----:B------:R-:W-:Y:S01]  /*19740*/  BSSY B0, `(.L_x_1292) ;  /* 0x0000089000007945 */ /* 0x000fe20003800000 */
[----:B------:R-:W-:-:S02]  /*19750*/  LOP3.LUT R5, R4, 0xffffff8, RZ, 0xc0, !PT ;  /* 0x0ffffff804057812 */ /* 0x000fc400078ec0ff */
[----:B------:R-:W-:Y:S02]  /*19760*/  LEA.HI R4, R21, R21, RZ, 0x1 ;  /* 0x0000001515047211 */ /* 0x000fe400078f08ff */
[----:B------:R-:W-:Y:S01]  /*19770*/  LEA.HI R7, R7, R0, RZ, 0x2 ;  /* 0x0000000007077211 */ /* 0x000fe200078f10ff */
[----:B------:R-:W-:Y:S01]  /*19780*/  IMAD.IADD R6, R43, 0x1, -R5 ;  /* 0x000000012b067824 */ /* 0x000fe200078e0a05 */
[----:B------:R-:W-:Y:S02]  /*19790*/  LOP3.LUT R4, R4, 0x1ffffffe, RZ, 0xc0, !PT ;  /* 0x1ffffffe04047812 */ /* 0x000fe400078ec0ff */
[----:B------:R-:W-:Y:S02]  /*197a0*/  SHF.R.S32.HI R5, RZ, 0x2, R7 ;  /* 0x00000002ff057819 */ /* 0x000fe40000011407 */
[----:B------:R-:W-:Y:S02]  /*197b0*/  IADD3 R7, R21, -R4, RZ ;  /* 0x8000000415077210 */ /* 0x000fe40007ffe0ff */
[----:B-1----:R-:W-:Y:S01]  /*197c0*/  SHF.R.S32.HI R9, RZ, 0x1f, R9 ;  /* 0x0000001fff097819 */ /* 0x002fe20000011409 */
[----:B------:R-:W-:Y:S01]  /*197d0*/  IMAD R17, R6, 0x10, R5 ;  /* 0x0000001006117824 */ /* 0x000fe200078e0205 */
[----:B------:R-:W-:Y:S01]  /*197e0*/  LOP3.LUT P2, RZ, R0, 0x3, RZ, 0xc0, !PT ;  /* 0x0000000300ff7812 */ /* 0x000fe2000784c0ff */
[----:B------:R-:W-:Y:S01]  /*197f0*/  IMAD R0, R3, c[0x0][0x3a0], RZ ;  /* 0x0000e80003007a24 */ /* 0x000fe200078e02ff */
[----:B------:R-:W-:Y:S01]  /*19800*/  LOP3.LUT R12, R16, 0xfffffff8, RZ, 0xc0, !PT ;  /* 0xfffffff8100c7812 */ /* 0x000fe200078ec0ff */
[----:B------:R-:W-:Y:S01]  /*19810*/  IMAD R6, R7, 0x8, R17 ;  /* 0x0000000807067824 */ /* 0x000fe200078e0211 */
[----:B------:R-:W-:Y:S01]  /*19820*/  SEL R15, R69, RZ, !P0 ;  /* 0x000000ff450f7207 */ /* 0x000fe20004000000 */
[----:B------:R-:W-:Y:S01]  /*19830*/  IMAD R8, R9, c[0x0][0x490], RZ ;  /* 0x0001240009087a24 */ /* 0x000fe200078e02ff */
[----:B------:R-:W-:Y:S01]  /*19840*/  SHF.R.S32.HI R16, RZ, 0x3, R16 ;  /* 0x00000003ff107819 */ /* 0x000fe20000011410 */
[----:B------:R-:W-:Y:S01]  /*19850*/  IMAD R7, R2, c[0x0][0x3a4], R0 ;  /* 0x0000e90002077a24 */ /* 0x000fe200078e0200 */
[----:B--2---:R-:W-:Y:S01]  /*19860*/  LEA R0, R28, R6, 0x7 ;  /* 0x000000061c007211 */ /* 0x004fe200078e38ff */
[----:B---3--:R-:W-:Y:S01]  /*19870*/  IMAD.WIDE.U32 R4, R10, c[0x0][0x490], R2 ;  /* 0x000124000a047a25 */ /* 0x008fe200078e0002 */
[----:B------:R-:W-:-:S03]  /*19880*/  LEA.HI R19, R51, R65, RZ, 0x6 ;  /* 0x0000004133137211 */ /* 0x000fc600078f30ff */
[----:B------:R-:W-:Y:S02]  /*19890*/  IMAD R8, R10, c[0x0][0x494], R8 ;  /* 0x000125000a087a24 */ /* 0x000fe400078e0208 */
[----:B------:R-:W-:-:S04]  /*198a0*/  IMAD.WIDE.U32 R2, R2, c[0x0][0x3a0], RZ ;  /* 0x0000e80002027a25 */ /* 0x000fc800078e00ff */
[----:B------:R-:W-:Y:S01]  /*198b0*/  IMAD.IADD R5, R5, 0x1, R8 ;  /* 0x0000000105057824 */ /* 0x000fe200078e0208 */
[----:B------:R-:W-:Y:S01]  /*198c0*/  IADD3 R3, R3, R7, RZ ;  /* 0x0000000703037210 */ /* 0x000fe20007ffe0ff */
[----:B------:R-:W-:Y:S01]  /*198d0*/  @P1 IMAD.HI.U32 R8, R0, c[0x0][0x4ec], RZ ;  /* 0x00013b0000081a27 */ /* 0x000fe200078e00ff */
[----:B------:R-:W-:-:S03]  /*198e0*/  SHF.R.S32.HI R7, RZ, 0x1f, R69 ;  /* 0x0000001fff077819 */ /* 0x000fc60000011445 */
[----:B------:R-:W-:Y:S01]  /*198f0*/  IMAD.MOV.U32 R6, RZ, RZ, R0 ;  /* 0x000000ffff067224 */ /* 0x000fe200078e0000 */
[----:B------:R-:W-:Y:S01]  /*19900*/  @P1 SHF.R.U32.HI R6, RZ, c[0x0][0x4f0], R8 ;  /* 0x00013c00ff061a19 */ /* 0x000fe20000011608 */
[----:B------:R-:W-:Y:S01]  /*19910*/  IMAD R9, R9, c[0x0][0x3e8], RZ ;  /* 0x0000fa0009097a24 */ /* 0x000fe200078e02ff */
[----:B------:R-:W-:Y:S01]  /*19920*/  SEL R13, R7, RZ, !P0 ;  /* 0x000000ff070d7207 */ /* 0x000fe20004000000 */
[----:B------:R-:W-:Y:S02]  /*19930*/  IMAD.IADD R12, R65, 0x1, -R12 ;  /* 0x00000001410c7824 */ /* 0x000fe400078e0a0c */
[----:B------:R-:W-:Y:S02]  /*19940*/  IMAD.MOV R7, RZ, RZ, -R6 ;  /* 0x000000ffff077224 */ /* 0x000fe400078e0a06 */
[----:B------:R-:W-:Y:S01]  /*19950*/  IMAD R9, R10, c[0x0][0x3ec], R9 ;  /* 0x0000fb000a097a24 */ /* 0x000fe200078e0209 */
[----:B------:R-:W-:Y:S01]  /*19960*/  LEA R14, R12, R16, 0x5 ;  /* 0x000000100c0e7211 */ /* 0x000fe200078e28ff */
[----:B------:R-:W-:-:S04]  /*19970*/  IMAD.WIDE.U32 R2, R10, c[0x0][0x3e8], R2 ;  /* 0x0000fa000a027a25 */ /* 0x000fc800078e0002 */
[----:B------:R-:W-:Y:S01]  /*19980*/  IMAD R8, R7, c[0x0][0x4e8], R0 ;  /* 0x00013a0007087a24 */ /* 0x000fe200078e0200 */
[----:B------:R-:W-:Y:S01]  /*19990*/  IADD3 R3, R3, R9, RZ ;  /* 0x0000000903037210 */ /* 0x000fe20007ffe0ff */
[----:B------:R-:W-:Y:S02]  /*199a0*/  IMAD R0, R13, c[0x0][0x498], RZ ;  /* 0x000126000d007a24 */ /* 0x000fe400078e02ff */
[----:B------:R-:W-:Y:S01]  /*199b0*/  IMAD.WIDE.U32 R4, R15, c[0x0][0x498], R4 ;  /* 0x000126000f047a25 */ /* 0x000fe200078e0004 */
[----:B------:R-:W-:-:S03]  /*199c0*/  SHF.R.S32.HI R9, RZ, 0x1f, R8 ;  /* 0x0000001fff097819 */ /* 0x000fc60000011408 */
[----:B------:R-:W-:Y:S01]  /*199d0*/  IMAD R11, R15, c[0x0][0x49c], R0 ;  /* 0x000127000f0b7a24 */ /* 0x000fe200078e0200 */
[----:B------:R-:W-:Y:S01]  /*199e0*/  SHF.R.S32.HI R0, RZ, 0x1f, R6 ;  /* 0x0000001fff007819 */ /* 0x000fe20000011406 */
[----:B------:R-:W-:Y:S01]  /*199f0*/  IMAD R14, R28, 0x80, R14 ;  /* 0x000000801c0e7824 */ /* 0x000fe200078e020e */
[----:B------:R-:W-:Y:S01]  /*19a00*/  IADD3 R4, P0, R6, R4, RZ ;  /* 0x0000000406047210 */ /* 0x000fe20007f1e0ff */
[----:B------:R-:W-:Y:S02]  /*19a10*/  IMAD.SHL.U32 R18, R16, 0x40, RZ ;  /* 0x0000004010127824 */ /* 0x000fe400078e00ff */
[----:B------:R-:W-:Y:S01]  /*19a20*/  IMAD R9, R9, c[0x0][0x488], RZ ;  /* 0x0001220009097a24 */ /* 0x000fe200078e02ff */
[----:B------:R-:W-:Y:S01]  /*19a30*/  IADD3.X R5, R0, R5, R11, P0, !PT ;  /* 0x0000000500057210 */ /* 0x000fe200007fe40b */
[----:B------:R-:W-:Y:S01]  /*19a40*/  @P1 IMAD.HI.U32 R10, R14, c[0x0][0x4ec], RZ ;  /* 0x00013b000e0a1a27 */ /* 0x000fe200078e00ff */
[----:B------:R-:W-:-:S03]  /*19a50*/  LOP3.LUT R6, R18, 0x1c0, RZ, 0xc0, !PT ;  /* 0x000001c012067812 */ /* 0x000fc600078ec0ff */
[----:B------:R-:W-:Y:S01]  /*19a60*/  IMAD.SHL.U32 R0, R12, 0x8, RZ ;  /* 0x000000080c007824 */ /* 0x000fe200078e00ff */
[----:B------:R-:W-:Y:S01]  /*19a70*/  SHF.R.U32.HI R11, RZ, 0x3, R6 ;  /* 0x00000003ff0b7819 */ /* 0x000fe20000011606 */
[----:B------:R-:W-:-:S04]  /*19a80*/  IMAD.WIDE.U32 R4, R8, c[0x0][0x488], R4 ;  /* 0x0001220008047a25 */ /* 0x000fc800078e0004 */
[----:B------:R-:W-:Y:S02]  /*19a90*/  IMAD R9, R8, c[0x0][0x48c], R9 ;  /* 0x0001230008097a24 */ /* 0x000fe400078e0209 */
[----:B------:R-:W-:Y:S01]  /*19aa0*/  IMAD.MOV.U32 R7, RZ, RZ, R14 ;  /* 0x000000ffff077224 */ /* 0x000fe200078e000e */
[----:B------:R-:W-:Y:S01]  /*19ab0*/  @P1 SHF.R.U32.HI R7, RZ, c[0x0][0x4f0], R10 ;  /* 0x00013c00ff071a19 */ /* 0x000fe2000001160a */
[----:B------:R-:W-:Y:S01]  /*19ac0*/  IMAD R8, R13, c[0x0][0x3f0], RZ ;  /* 0x0000fc000d087a24 */ /* 0x000fe200078e02ff */
[----:B------:R-:W-:Y:S01]  /*19ad0*/  LOP3.LUT R10, R6, 0x38, R0, 0xf8, !PT ;  /* 0x00000038060a7812 */ /* 0x000fe200078ef800 */
[----:B------:R-:W-:Y:S01]  /*19ae0*/  IMAD.WIDE.U32 R2, R15, c[0x0][0x3f0], R2 ;  /* 0x0000fc000f027a25 */ /* 0x000fe200078e0002 */
[----:B------:R-:W-:Y:S02]  /*19af0*/  LEA R6, P0, R4, c[0x0][0x450], 0x2 ;  /* 0x0001140004067a11 */ /* 0x000fe400078010ff */
[----:B------:R-:W-:Y:S01]  /*19b00*/  IADD3 R9, R5, R9, RZ ;  /* 0x0000000905097210 */ /* 0x000fe20007ffe0ff */
[----:B------:R-:W-:Y:S01]  /*19b10*/  IMAD R8, R15, c[0x0][0x3f4], R8 ;  /* 0x0000fd000f087a24 */ /* 0x000fe200078e0208 */
[----:B------:R-:W-:Y:S01]  /*19b20*/  LOP3.LUT R15, R10, R11, RZ, 0x3c, !PT ;  /* 0x0000000b0a0f7212 */ /* 0x000fe200078e3cff */
[----:B------:R-:W-:Y:S01]  /*19b30*/  IMAD.MOV R5, RZ, RZ, -R7 ;  /* 0x000000ffff057224 */ /* 0x000fe200078e0a07 */
[----:B------:R-:W-:Y:S01]  /*19b40*/  LEA.HI.X R4, R4, c[0x0][0x454], R9, 0x2, P0 ;  /* 0x0001150004047a11 */ /* 0x000fe200000f1409 */
[----:B------:R-:W-:Y:S01]  /*19b50*/  IMAD.IADD R3, R3, 0x1, R8 ;  /* 0x0000000103037824 */ /* 0x000fe200078e0208 */
[----:B------:R-:W-:Y:S01]  /*19b60*/  SHFL.IDX PT, R10, R6, RZ, 0x1c1f ;  /* 0x001c1fff060a7589 */ /* 0x000fe200000e0000 */
[----:B------:R-:W-:Y:S01]  /*19b70*/  SHF.R.S32.HI R12, RZ, 0x1f, R7 ;  /* 0x0000001fff0c7819 */ /* 0x000fe20000011407 */
[----:B------:R-:W-:-:S02]  /*19b80*/  IMAD R5, R5, c[0x0][0x4e8], R14 ;  /* 0x00013a0005057a24 */ /* 0x000fc400078e020e */
[----:B------:R-:W1:Y:S01]  /*19b90*/  SHFL.IDX PT, R11, R4, RZ, 0x1c1f ;  /* 0x001c1fff040b7589 */ /* 0x000e6200000e0000 */
[----:B------:R-:W-:-:S03]  /*19ba0*/  IMAD.WIDE.U32 R2, R7, c[0x0][0x3e0], R2 ;  /* 0x0000f80007027a25 */ /* 0x000fc600078e0002 */
[----:B------:R2:W-:Y:S04]  /*19bb0*/  SHFL.IDX PT, R8, R6, 0x1, 0x1c1f ;  /* 0x003c1f0006087f89 */ /* 0x0005e800000e0000 */
[----:B------:R3:W4:Y:S01]  /*19bc0*/  SHFL.IDX PT, R9, R4, 0x1, 0x1c1f ;  /* 0x003c1f0004097f89 */ /* 0x00072200000e0000 */
[----:B--2---:R-:W-:Y:S01]  /*19bd0*/  IMAD R6, R12, c[0x0][0x3e0], RZ ;  /* 0x0000f8000c067a24 */ /* 0x004fe200078e02ff */
[----:B---3--:R-:W-:-:S03]  /*19be0*/  LEA R4, R28, R17, 0x7 ;  /* 0x000000111c047211 */ /* 0x008fc600078e38ff */
[----:B------:R-:W-:Y:S01]  /*19bf0*/  IMAD R12, R7, c[0x0][0x3e4], R6 ;  /* 0x0000f900070c7a24 */ /* 0x000fe200078e0206 */
[----:B------:R-:W-:Y:S01]  /*19c00*/  LEA R28, R28, R16, 0x7 ;  /* 0x000000101c1c7211 */ /* 0x000fe200078e38ff */
[----:B------:R-:W-:Y:S01]  /*19c10*/  IMAD.SHL.U32 R6, R19, 0x8, RZ ;  /* 0x0000000813067824 */ /* 0x000fe200078e00ff */
[C---:B------:R-:W-:Y:S01]  /*19c20*/  IADD3 R13, R4.reuse, 0x8, RZ ;  /* 0x00000008040d7810 */ /* 0x040fe20007ffe0ff */
[----:B------:R-:W-:Y:S01]  /*19c30*/  IMAD.IADD R3, R3, 0x1, R12 ;  /* 0x0000000103037824 */ /* 0x000fe200078e020c */
[-C--:B------:R-:W-:Y:S02]  /*19c40*/  ISETP.GE.OR P1, PT, R4, R29.reuse, P2 ;  /* 0x0000001d0400720c */ /* 0x080fe40001726670 */
[----:B------:R-:W-:Y:S02]  /*19c50*/  SHF.R.S32.HI R4, RZ, 0x1f, R5 ;  /* 0x0000001fff047819 */ /* 0x000fe40000011405 */
[----:B------:R-:W-:Y:S02]  /*19c60*/  ISETP.GE.OR P0, PT, R13, R29, P2 ;  /* 0x0000001d0d00720c */ /* 0x000fe40001706670 */
[----:B------:R-:W-:Y:S01]  /*19c70*/  LOP3.LUT R7, R15, 0x7ffffe00, R6, 0xf8, !PT ;  /* 0x7ffffe000f077812 */ /* 0x000fe200078ef806 */
[----:B------:R-:W-:-:S04]  /*19c80*/  IMAD R4, R4, c[0x0][0x3d8], RZ ;  /* 0x0000f60004047a24 */ /* 0x000fc800078e02ff */
[C---:B------:R-:W-:Y:S02]  /*19c90*/  IMAD R6, R5.reuse, c[0x0][0x3dc], R4 ;  /* 0x0000f70005067a24 */ /* 0x040fe400078e0204 */
[----:B------:R-:W-:Y:S01]  /*19ca0*/  IMAD.WIDE.U32 R4, R5, c[0x0][0x3d8], R2 ;  /* 0x0000f60005047a25 */ /* 0x000fe200078e0002 */
[----:B------:R-:W-:Y:S01]  /*19cb0*/  SHF.L.U32 R2, R7, 0x1, RZ ;  /* 0x0000000107027819 */ /* 0x000fe200000006ff */
[----:B-1----:R1:W-:Y:S02]  /*19cc0*/  @!P1 ST.E [R10.64], R137 ;  /* 0x000000890a009985 */ /* 0x0023e4000c10190e */
[----:B------:R-:W-:Y:S02]  /*19cd0*/  IMAD.IADD R3, R5, 0x1, R6 ;  /* 0x0000000105037824 */ /* 0x000fe400078e0206 */
        /* <DEDUP_REMOVED lines=21> */
[C---:B-1----:R-:W-:Y:S01]  /*19e30*/  IADD3 R8, R0.reuse, 0x80, RZ ;  /* 0x0000008000087810 */ /* 0x042fe20007ffe0ff */
[----:B------:R-:W1:Y:S01]  /*19e40*/  LDS.128 R20, [R2+0x4080] ;  /* 0x0040800002147984 */ /* 0x000e620000000c00 */
[----:B------:R-:W-:Y:S02]  /*19e50*/  IADD3 R9, R0, 0xc0, RZ ;  /* 0x000000c000097810 */ /* 0x000fe40007ffe0ff */
[----:B------:R-:W-:Y:S01]  /*19e60*/  ISETP.GE.AND P2, PT, R7, c[0x0][0x3c8], PT ;  /* 0x0000f20007007a0c */ /* 0x000fe20003f46270 */
[----:B------:R-:W3:Y:S01]  /*19e70*/  LDS.128 R16, [R2+0x8080] ;  /* 0x0080800002107984 */ /* 0x000ee20000000c00 */
[----:B------:R-:W-:Y:S02]  /*19e80*/  ISETP.GE.AND P1, PT, R8, c[0x0][0x3c8], PT ;  /* 0x0000f20008007a0c */ /* 0x000fe40003f26270 */
[----:B------:R-:W-:Y:S01]  /*19e90*/  ISETP.GE.AND P0, PT, R9, c[0x0][0x3c8], PT ;  /* 0x0000f20009007a0c */ /* 0x000fe20003f06270 */
[----:B------:R4:W5:Y:S01]  /*19ea0*/  LDS.128 R12, [R2+0xc080] ;  /* 0x00c08000020c7984 */ /* 0x0009620000000c00 */
[----:B------:R-:W-:-:S07]  /*19eb0*/  ISETP.GE.AND P3, PT, R0, c[0x0][0x3c8], PT ;  /* 0x0000f20000007a0c */ /* 0x000fce0003f66270 */
[----:B------:R-:W-:-:S04]  /*19ec0*/  @!P2 SHF.R.S32.HI R3, RZ, 0x1f, R7 ;  /* 0x0000001fff03a819 */ /* 0x000fc80000011407 */
[----:B------:R-:W-:Y:S02]  /*19ed0*/  @!P0 SHF.R.S32.HI R6, RZ, 0x1f, R9 ;  /* 0x0000001fff068819 */ /* 0x000fe40000011409 */
[----:B------:R-:W-:Y:S01]  /*19ee0*/  @!P2 LEA.HI R7, R3, R7, RZ, 0x3 ;  /* 0x000000070307a211 */ /* 0x000fe200078f18ff */
[----:B------:R-:W-:Y:S01]  /*19ef0*/  @!P3 IMAD.WIDE R10, R0, 0x2, R4 ;  /* 0x00000002000ab825 */ /* 0x000fe200078e0204 */
[----:B----4-:R-:W-:-:S04]  /*19f00*/  @!P1 SHF.R.S32.HI R2, RZ, 0x1f, R8 ;  /* 0x0000001fff029819 */ /* 0x010fc80000011408 */
        /* <DEDUP_REMOVED lines=8> */
[----:B-1----:R2:W-:Y:S03]  /*19f90*/  @!P2 ST.E.128 [R8.64], R20 ;  /* 0x000000140800a985 */ /* 0x0025e6000c101d0e */
[----:B------:R-:W-:Y:S01]  /*19fa0*/  @!P0 IMAD.WIDE R2, R2, 0x2, R4 ;  /* 0x0000000202028825 */ /* 0x000fe200078e0204 */
[----:B---3--:R2:W-:Y:S04]  /*19fb0*/  @!P1 ST.E.128 [R6.64], R16 ;  /* 0x0000001006009985 */ /* 0x0085e8000c101d0e */
[----:B-----5:R2:W-:Y:S02]  /*19fc0*/  @!P0 ST.E.128 [R2.64], R12 ;  /* 0x0000000c02008985 */ /* 0x0205e4000c101d0e */
.L_x_1293:
[----:B--234-:R-:W-:Y:S05]  /*19fd0*/  BSYNC B0 ;  /* 0x0000000000007941 */ /* 0x01cfea0003800000 */
.L_x_1292:
        /* <DEDUP_REMOVED lines=30> */
.L_x_1295:
[----:B------:R-:W-:Y:S05]  /*1a1c0*/  BSYNC B0 ;  /* 0x0000000000007941 */ /* 0x000fea0003800000 */
.L_x_1294:
        /* <DEDUP_REMOVED lines=30> */
.L_x_1297:
[----:B------:R-:W-:Y:S05]  /*1a3b0*/  BSYNC B0 ;  /* 0x0000000000007941 */ /* 0x000fea0003800000 */
.L_x_1296:
        /* <DEDUP_REMOVED lines=31> */
.L_x_1290:
[----:B------:R-:W2:Y:S01]  /*1a5b0*/  LDL R8, [R1+0x70] ;  /* 0x0000700001087983 */ /* 0x000ea20000100800 */
[----:B------:R-:W-:Y:S01]  /*1a5c0*/  ISETP.NE.U32.AND P1, PT, RZ, c[0x0][0x508], PT ;  /* 0x00014200ff007a0c */ /* 0x000fe20003f25070 */
[----:B------:R-:W-:Y:S01]  /*1a5d0*/  IMAD.MOV.U32 R2, RZ, RZ, 0x4 ;  /* 0x00000004ff027424 */ /* 0x000fe200078e00ff */
[----:B------:R-:W-:Y:S02]  /*1a5e0*/  ISETP.NE.U32.AND P0, PT, RZ, c[0x0][0x500], PT ;  /* 0x00014000ff007a0c */ /* 0x000fe40003f05070 */
[----:B------:R-:W-:Y:S02]  /*1a5f0*/  ISETP.NE.AND.EX P1, PT, RZ, c[0x0][0x50c], PT, P1 ;  /* 0x00014300ff007a0c */ /* 0x000fe40003f25310 */
[----:B------:R-:W-:Y:S01]  /*1a600*/  ISETP.NE.AND.EX P0, PT, RZ, c[0x0][0x504], PT, P0 ;  /* 0x00014100ff007a0c */ /* 0x000fe20003f05300 */
[----:B------:R-:W-:Y:S02]  /*1a610*/  IMAD.MOV.U32 R16, RZ, RZ, c[0x0][0x388] ;  /* 0x0000e200ff107624 */ /* 0x000fe400078e00ff */
[----:B--2---:R-:W-:-:S08]  /*1a620*/  IMAD.WIDE R6, R8, R2, c[0x0][0x500] ;  /* 0x0001400008067625 */ /* 0x004fd000078e0202 */
[----:B------:R-:W-:Y:S02]  /*1a630*/  @P1 IMAD.WIDE R2, R8, R2, c[0x0][0x508] ;  /* 0x0001420008021625 */ /* 0x000fe400078e0202 */
[----:B------:R-:W2:Y:S04]  /*1a640*/  @P0 LDG.E R0, [R6.64] ;  /* 0x0000000e06000981 */ /* 0x000ea8000c1e1900 */
[----:B------:R3:W5:Y:S01]  /*1a650*/  @P1 LDG.E R16, [R2.64] ;  /* 0x0000000e02101981 */ /* 0x000762000c1e1900 */
[----:B------:R-:W-:Y:S02]  /*1a660*/  CS2R R4, SRZ ;  /* 0x0000000000047805 */ /* 0x000fe4000001ff00 */
[--C-:B--2---:R-:W-:Y:S01]  /*1a670*/  @P0 SHF.R.S32.HI R5, RZ, 0x1f, R0.reuse ;  /* 0x0000001fff050819 */ /* 0x104fe20000011400 */
[----:B------:R-:W-:Y:S01]  /*1a680*/  @P0 IMAD.MOV.U32 R4, RZ, RZ, R0 ;  /* 0x000000ffff040224 */ /* 0x000fe200078e0000 */
[----:B------:R-:W-:Y:S05]  /*1a690*/  @P1 BRA `(.L_x_1298) ;  /* 0x0000004000001947 */ /* 0x000fea0003800000 */
[----:B---3--:R-:W-:Y:S05]  /*1a6a0*/  @!P0 BRA `(.L_x_1298) ;  /* 0x0000003000008947 */ /* 0x008fea0003800000 */
[----:B------:R2:W3:Y:S04]  /*1a6b0*/  LDG.E R0, [R6.64] ;  /* 0x0000000e06007981 */ /* 0x0004e8000c1e1900 */
[----:B--2---:R-:W3:Y:S02]  /*1a6c0*/  LDG.E R6, [R6.64+0x4] ;  /* 0x0000040e06067981 */ /* 0x004ee4000c1e1900 */
[----:B---3-5:R-:W-:-:S02]  /*1a6d0*/  IADD3 R16, -R0, R6, RZ ;  /* 0x0000000600107210 */ /* 0x028fc40007ffe1ff */
.L_x_1298:
[----:B---3--:R-:W2:Y:S01]  /*1a6e0*/  S2R R10, SR_TID.X ;  /* 0x00000000000a7919 */ /* 0x008ea20000002100 */
[----:B------:R-:W-:Y:S01]  /*1a6f0*/  SHF.R.S32.HI R0, RZ, 0x1f, R8 ;  /* 0x0000001fff007819 */ /* 0x000fe20000011408 */
[----:B------:R-:W-:Y:S01]  /*1a700*/  BSSY B0, `(.L_x_1299) ;  /* 0x0000029000007945 */ /* 0x000fe20003800000 */
[----:B------:R-:W-:Y:S01]  /*1a710*/  SEL R9, R8, RZ, !P0 ;  /* 0x000000ff08097207 */ /* 0x000fe20004000000 */
[----:B------:R-:W3:Y:S01]  /*1a720*/  S2R R2, SR_CTAID.Y ;  /* 0x0000000000027919 */ /* 0x000ee20000002600 */
[----:B------:R-:W-:-:S03]  /*1a730*/  SEL R11, R0, RZ, !P0 ;  /* 0x000000ff000b7207 */ /* 0x000fc60004000000 */
[----:B------:R-:W4:Y:S01]  /*1a740*/  S2R R12, SR_CTAID.Y ;  /* 0x00000000000c7919 */ /* 0x000f220000002600 */
[----:B--2---:R-:W-:Y:S02]  /*1a750*/  ISETP.GE.AND P1, PT, R10, 0x80, PT ;  /* 0x000000800a00780c */ /* 0x004fe40003f26270 */
[----:B---3--:R-:W-:-:S11]  /*1a760*/  SHF.R.S32.HI R13, RZ, 0x1f, R2 ;  /* 0x0000001fff0d7819 */ /* 0x008fd60000011402 */
[----:B------:R-:W-:Y:S05]  /*1a770*/  @P1 BRA `(.L_x_1300) ;  /* 0x0000021000001947 */ /* 0x000fea0003800000 */
[----:B----4-:R-:W2:Y:S01]  /*1a780*/  S2R R8, SR_CTAID.X ;  /* 0x0000000000087919 */ /* 0x010ea20000002500 */
[----:B-----5:R-:W-:Y:S01]  /*1a790*/  IMAD R0, R16, c[0x0][0x4e8], RZ ;  /* 0x00013a0010007a24 */ /* 0x020fe200078e02ff */
[----:B--2---:R-:W-:-:S04]  /*1a7a0*/  LEA R8, R8, R10, 0x7 ;  /* 0x0000000a08087211 */ /* 0x004fc800078e38ff */
[----:B------:R-:W-:-:S13]  /*1a7b0*/  ISETP.GE.AND P0, PT, R8, R0, PT ;  /* 0x000000000800720c */ /* 0x000fda0003f06270 */
[----:B------:R-:W-:Y:S05]  /*1a7c0*/  @P0 BRA `(.L_x_1300) ;  /* 0x000001c000000947 */ /* 0x000fea0003800000 */
[----:B------:R-:W-:Y:S01]  /*1a7d0*/  MOV R0, c[0x0][0x4e8] ;  /* 0x00013a0000007a02 */ /* 0x000fe20000000f00 */
[----:B------:R-:W-:Y:S01]  /*1a7e0*/  IMAD R6, R13, c[0x0][0x490], RZ ;  /* 0x000124000d067a24 */ /* 0x000fe200078e02ff */
[----:B------:R-:W-:Y:S01]  /*1a7f0*/  MOV R2, R4 ;  /* 0x0000000400027202 */ /* 0x000fe20000000f00 */
[----:B------:R-:W-:Y:S01]  /*1a800*/  IMAD.MOV.U32 R3, RZ, RZ, R5 ;  /* 0x000000ffff037224 */ /* 0x000fe200078e0005 */
[----:B------:R-:W-:Y:S01]  /*1a810*/  ISETP.NE.AND P0, PT, R0, 0x1, PT ;  /* 0x000000010000780c */ /* 0x000fe20003f05270 */
[C---:B------:R-:W-:Y:S01]  /*1a820*/  IMAD R6, R12.reuse, c[0x0][0x494], R6 ;  /* 0x000125000c067a24 */ /* 0x040fe200078e0206 */
[----:B------:R-:W-:Y:S01]  /*1a830*/  MOV R0, R8 ;  /* 0x0000000800007202 */ /* 0x000fe20000000f00 */
[----:B------:R-:W-:-:S05]  /*1a840*/  IMAD.WIDE.U32 R2, R12, c[0x0][0x490], R2 ;  /* 0x000124000c027a25 */ /* 0x000fca00078e0002 */
[----:B------:R-:W-:-:S05]  /*1a850*/  IADD3 R3, R6, R3, RZ ;  /* 0x0000000306037210 */ /* 0x000fca0007ffe0ff */
[----:B------:R-:W-:-:S04]  /*1a860*/  @P0 IMAD.HI.U32 R7, R8, c[0x0][0x4ec], RZ ;  /* 0x00013b0008070a27 */ /* 0x000fc800078e00ff */
[----:B------:R-:W-:Y:S01]  /*1a870*/  IMAD.WIDE.U32 R2, R9, c[0x0][0x498], R2 ;  /* 0x0001260009027a25 */ /* 0x000fe200078e0002 */
[----:B------:R-:W-:-:S03]  /*1a880*/  @P0 SHF.R.U32.HI R0, RZ, c[0x0][0x4f0], R7 ;  /* 0x00013c00ff000a19 */ /* 0x000fc60000011607 */
[----:B------:R-:W-:Y:S01]  /*1a890*/  IMAD R7, R11, c[0x0][0x498], RZ ;  /* 0x000126000b077a24 */ /* 0x000fe200078e02ff */
[----:B------:R-:W-:Y:S01]  /*1a8a0*/  IADD3 R2, P0, R0, R2, RZ ;  /* 0x0000000200027210 */ /* 0x000fe20007f1e0ff */
[----:B------:R-:W-:Y:S02]  /*1a8b0*/  IMAD.MOV R6, RZ, RZ, -R0 ;  /* 0x000000ffff067224 */ /* 0x000fe400078e0a00 */
[----:B------:R-:W-:Y:S02]  /*1a8c0*/  IMAD R7, R9, c[0x0][0x49c], R7 ;  /* 0x0001270009077a24 */ /* 0x000fe400078e0207 */
[----:B------:R-:W-:Y:S01]  /*1a8d0*/  IMAD R6, R6, c[0x0][0x4e8], R8 ;  /* 0x00013a0006067a24 */ /* 0x000fe200078e0208 */
[----:B------:R-:W-:-:S04]  /*1a8e0*/  SHF.R.S32.HI R8, RZ, 0x1f, R0 ;  /* 0x0000001fff087819 */ /* 0x000fc80000011400 */
[----:B------:R-:W-:Y:S02]  /*1a8f0*/  SHF.R.S32.HI R0, RZ, 0x1f, R6 ;  /* 0x0000001fff007819 */ /* 0x000fe40000011406 */
[----:B------:R-:W-:-:S03]  /*1a900*/  IADD3.X R3, R8, R3, R7, P0, !PT ;  /* 0x0000000308037210 */ /* 0x000fc600007fe407 */
[----:B------:R-:W-:Y:S02]  /*1a910*/  IMAD R0, R0, c[0x0][0x488], RZ ;  /* 0x0001220000007a24 */ /* 0x000fe400078e02ff */
[----:B------:R-:W-:-:S04]  /*1a920*/  IMAD.WIDE.U32 R2, R6, c[0x0][0x488], R2 ;  /* 0x0001220006027a25 */ /* 0x000fc800078e0002 */
[----:B------:R-:W-:Y:S01]  /*1a930*/  IMAD R0, R6, c[0x0][0x48c], R0 ;  /* 0x0001230006007a24 */ /* 0x000fe200078e0200 */
[----:B------:R-:W-:-:S04]  /*1a940*/  LEA R6, P0, R2, c[0x0][0x450], 0x2 ;  /* 0x0001140002067a11 */ /* 0x000fc800078010ff */
[----:B------:R-:W-:-:S04]  /*1a950*/  IADD3 R0, R3, R0, RZ ;  /* 0x0000000003007210 */ /* 0x000fc80007ffe0ff */
[----:B------:R-:W-:Y:S02]  /*1a960*/  LEA.HI.X R7, R2, c[0x0][0x454], R0, 0x2, P0 ;  /* 0x0001150002077a11 */ /* 0x000fe400000f1400 */
[----:B------:R-:W-:-:S05]  /*1a970*/  MOV R0, 0xff800000 ;  /* 0xff80000000007802 */ /* 0x000fca0000000f00 */
[----:B------:R2:W-:Y:S02]  /*1a980*/  STG.E [R6.64], R0 ;  /* 0x0000000006007986 */ /* 0x0005e4000c10190e */
.L_x_1300:
[----:B----4-:R-:W-:Y:S05]  /*1a990*/  BSYNC B0 ;  /* 0x0000000000007941 */ /* 0x010fea0003800000 */
.L_x_1299:
[----:B------:R-:W3:Y:S01]  /*1a9a0*/  S2R R14, SR_CTAID.X ;  /* 0x00000000000e7919 */ /* 0x000ee20000002500 */
[----:B--2---:R-:W-:Y:S01]  /*1a9b0*/  IMAD R0, R5, c[0x0][0x3a0], RZ ;  /* 0x0000e80005007a24 */ /* 0x004fe200078e02ff */
[----:B------:R-:W-:Y:S01]  /*1a9c0*/  SHF.R.S32.HI R5, RZ, 0x1f, R10 ;  /* 0x0000001fff057819 */ /* 0x000fe2000001140a */
[C---:B------:R-:W-:Y:S01]  /*1a9d0*/  IMAD.WIDE.U32 R2, R4.reuse, c[0x0][0x3a0], RZ ;  /* 0x0000e80004027a25 */ /* 0x040fe200078e00ff */
[----:B------:R-:W-:Y:S02]  /*1a9e0*/  MOV R6, c[0x0][0x4e8] ;  /* 0x00013a0000067a02 */ /* 0x000fe40000000f00 */
[----:B------:R-:W-:Y:S01]  /*1a9f0*/  LEA.HI R5, R5, R10, RZ, 0x3 ;  /* 0x0000000a05057211 */ /* 0x000fe200078f18ff */
[----:B------:R-:W-:Y:S01]  /*1aa00*/  IMAD R0, R4, c[0x0][0x3a4], R0 ;  /* 0x0000e90004007a24 */ /* 0x000fe200078e0200 */
[----:B------:R-:W-:Y:S01]  /*1aa10*/  ISETP.NE.AND P0, PT, R6, 0x1, PT ;  /* 0x000000010600780c */ /* 0x000fe20003f05270 */
[----:B------:R-:W-:Y:S01]  /*1aa20*/  IMAD R6, R11, c[0x0][0x3f0], RZ ;  /* 0x0000fc000b067a24 */ /* 0x000fe200078e02ff */
[----:B------:R-:W-:-:S02]  /*1aa30*/  LOP3.LUT R4, R5, 0xfffffff8, RZ, 0xc0, !PT ;  /* 0xfffffff805047812 */ /* 0x000fc400078ec0ff */
[----:B------:R-:W-:Y:S01]  /*1aa40*/  IADD3 R3, R3, R0, RZ ;  /* 0x0000000003037210 */ /* 0x000fe20007ffe0ff */
[----:B------:R-:W-:Y:S02]  /*1aa50*/  IMAD R0, R13, c[0x0][0x3e8], RZ ;  /* 0x0000fa000d007a24 */ /* 0x000fe400078e02ff */
[----:B------:R-:W-:Y:S01]  /*1aa60*/  IMAD.IADD R8, R10, 0x1, -R4 ;  /* 0x000000010a087824 */ /* 0x000fe200078e0a04 */
[----:B------:R-:W-:Y:S01]  /*1aa70*/  SHF.R.S32.HI R10, RZ, 0x3, R5 ;  /* 0x00000003ff0a7819 */ /* 0x000fe20000011405 */
[C---:B------:R-:W-:Y:S02]  /*1aa80*/  IMAD R0, R12.reuse, c[0x0][0x3ec], R0 ;  /* 0x0000fb000c007a24 */ /* 0x040fe400078e0200 */
[----:B------:R-:W-:Y:S01]  /*1aa90*/  IMAD.WIDE.U32 R2, R12, c[0x0][0x3e8], R2 ;  /* 0x0000fa000c027a25 */ /* 0x000fe200078e0002 */
[----:B------:R-:W-:-:S03]  /*1aaa0*/  LEA R4, R8, R10, 0x5 ;  /* 0x0000000a08047211 */ /* 0x000fc600078e28ff */
[----:B------:R-:W-:Y:S01]  /*1aab0*/  IMAD R7, R9, c[0x0][0x3f4], R6 ;  /* 0x0000fd0009077a24 */ /* 0x000fe200078e0206 */
[----:B------:R-:W-:Y:S01]  /*1aac0*/  IADD3 R3, R0, R3, RZ ;  /* 0x0000000300037210 */ /* 0x000fe20007ffe0ff */
[C---:B---3--:R-:W-:Y:S01]  /*1aad0*/  IMAD R4, R14.reuse, 0x80, R4 ;  /* 0x000000800e047824 */ /* 0x048fe200078e0204 */
[----:B------:R-:W-:-:S03]  /*1aae0*/  LEA R14, R14, R10, 0x7 ;  /* 0x0000000a0e0e7211 */ /* 0x000fc600078e38ff */
[----:B------:R-:W-:Y:S01]  /*1aaf0*/  @P0 IMAD.HI.U32 R5, R4, c[0x0][0x4ec], RZ ;  /* 0x00013b0004050a27 */ /* 0x000fe200078e00ff */
[----:B------:R-:W-:-:S03]  /*1ab00*/  MOV R0, R4 ;  /* 0x0000000400007202 */ /* 0x000fc60000000f00 */
[----:B------:R-:W-:Y:S01]  /*1ab10*/  IMAD.WIDE.U32 R2, R9, c[0x0][0x3f0], R2 ;  /* 0x0000fc0009027a25 */ /* 0x000fe200078e0002 */
[----:B------:R-:W-:-:S04]  /*1ab20*/  @P0 SHF.R.U32.HI R0, RZ, c[0x0][0x4f0], R5 ;  /* 0x00013c00ff000a19 */ /* 0x000fc80000011605 */
[--C-:B------:R-:W-:Y:S01]  /*1ab30*/  SHF.R.S32.HI R6, RZ, 0x1f, R0.reuse ;  /* 0x0000001fff067819 */ /* 0x100fe20000011400 */
[----:B------:R-:W-:Y:S01]  /*1ab40*/  IMAD.MOV R5, RZ, RZ, -R0 ;  /* 0x000000ffff057224 */ /* 0x000fe200078e0a00 */
[----:B------:R-:W-:-:S03]  /*1ab50*/  IADD3 R3, R3, R7, RZ ;  /* 0x0000000703037210 */ /* 0x000fc60007ffe0ff */
[----:B------:R-:W-:Y:S02]  /*1ab60*/  IMAD R6, R6, c[0x0][0x3e0], RZ ;  /* 0x0000f80006067a24 */ /* 0x000fe400078e02ff */
[----:B------:R-:W-:Y:S02]  /*1ab70*/  IMAD R5, R5, c[0x0][0x4e8], R4 ;  /* 0x00013a0005057a24 */ /* 0x000fe400078e0204 */
[----:B------:R-:W-:-:S03]  /*1ab80*/  IMAD.WIDE.U32 R2, R0, c[0x0][0x3e0], R2 ;  /* 0x0000f80000027a25 */ /* 0x000fc600078e0002 */
[----:B------:R-:W-:Y:S01]  /*1ab90*/  SHF.R.S32.HI R4, RZ, 0x1f, R5 ;  /* 0x0000001fff047819 */ /* 0x000fe20000011405 */
[----:B------:R-:W-:-:S05]  /*1aba0*/  IMAD R0, R0, c[0x0][0x3e4], R6 ;  /* 0x0000f90000007a24 */ /* 0x000fca00078e0206 */
[----:B------:R-:W-:Y:S01]  /*1abb0*/  IADD3 R3, R3, R0, RZ ;  /* 0x0000000003037210 */ /* 0x000fe20007ffe0ff */
[----:B------:R-:W-:-:S04]  /*1abc0*/  IMAD R0, R4, c[0x0][0x3d8], RZ ;  /* 0x0000f60004007a24 */ /* 0x000fc800078e02ff */
[C---:B------:R-:W-:Y:S02]  /*1abd0*/  IMAD R4, R5.reuse, c[0x0][0x3dc], R0 ;  /* 0x0000f70005047a24 */ /* 0x040fe400078e0200 */
[----:B------:R-:W-:-:S04]  /*1abe0*/  IMAD.WIDE.U32 R2, R5, c[0x0][0x3d8], R2 ;  /* 0x0000f60005027a25 */ /* 0x000fc800078e0002 */
[----:B------:R-:W-:Y:S01]  /*1abf0*/  IMAD.SHL.U32 R0, R8, 0x8, RZ ;  /* 0x0000000808007824 */ /* 0x000fe200078e00ff */
[----:B------:R-:W-:Y:S02]  /*1ac00*/  IADD3 R3, R3, R4, RZ ;  /* 0x0000000403037210 */ /* 0x000fe40007ffe0ff */
[----:B------:R-:W-:Y:S02]  /*1ac10*/  LEA R17, P0, R2, c[0x0][0x380], 0x1 ;  /* 0x0000e00002117a11 */ /* 0x000fe400078008ff */
[----:B------:R-:W-:Y:S02]  /*1ac20*/  IADD3 R13, R0, 0x40, RZ ;  /* 0x00000040000d7810 */ /* 0x000fe40007ffe0ff */
[----:B------:R-:W-:Y:S02]  /*1ac30*/  LEA.HI.X R15, R2, c[0x0][0x384], R3, 0x1, P0 ;  /* 0x0000e100020f7a11 */ /* 0x000fe400000f0c03 */
[C---:B------:R-:W-:Y:S02]  /*1ac40*/  IADD3 R11, R0.reuse, 0x80, RZ ;  /* 0x00000080000b7810 */ /* 0x040fe40007ffe0ff */
[----:B------:R-:W-:Y:S01]  /*1ac50*/  IADD3 R12, R0, 0xc0, RZ ;  /* 0x000000c0000c7810 */ /* 0x000fe20007ffe0ff */
[----:B------:R-:W-:Y:S05]  /*1ac60*/  BRA.DIV ~URZ, `(.L_x_1301) ;  /* 0x000022e27f007947 */ /* 0x000fea000b800000 */
[----:B------:R2:W3:Y:S02]  /*1ac70*/  SHFL.IDX PT, R4, R15, RZ, 0x181f ;  /* 0x00181fff0f047589 */ /* 0x0004e400000e0000 */
.L_x_1357:
[----:B------:R-:W-:Y:S05]  /*1ac80*/  BRA.DIV ~URZ, `(.L_x_1302) ;  /* 0x000023427f007947 */ /* 0x000fea000b800000 */
[----:B------:R4:W1:Y:S02]  /*1ac90*/  SHFL.IDX PT, R2, R17, RZ, 0x181f ;  /* 0x00181fff11027589 */ /* 0x00086400000e0000 */
.L_x_1358:
[----:B-----5:R-:W-:Y:S01]  /*1aca0*/  IMAD R16, R16, c[0x0][0x4e8], RZ ;  /* 0x00013a0010107a24 */ /* 0x020fe200078e02ff */
[----:B------:R-:W-:Y:S01]  /*1acb0*/  BSSY B0, `(.L_x_1303) ;  /* 0x0000019000007945 */ /* 0x000fe20003800000 */
[----:B---3--:R-:W-:-:S03]  /*1acc0*/  MOV R3, R4 ;  /* 0x0000000400037202 */ /* 0x008fc60000000f00 */
[----:B------:R-:W-:-:S13]  /*1acd0*/  ISETP.GE.AND P0, PT, R14, R16, PT ;  /* 0x000000100e00720c */ /* 0x000fda0003f06270 */
        /* <DEDUP_REMOVED lines=9> */
[----:B-1----:R-:W-:Y:S01]  /*1ad70*/  @!P3 IMAD.WIDE R8, R0, 0x2, R2 ;  /* 0x000000020008b825 */ /* 0x002fe200078e0202 */
        /* <DEDUP_REMOVED lines=12> */
.L_x_1304:
[----:B------:R-:W-:Y:S05]  /*1ae40*/  BSYNC B0 ;  /* 0x0000000000007941 */ /* 0x000fea0003800000 */
.L_x_1303:
[----:B------:R-:W-:Y:S05]  /*1ae50*/  BRA.DIV ~URZ, `(.L_x_1305) ;  /* 0x000021f27f007947 */ /* 0x000fea000b800000 */
[----:B-1----:R1:W3:Y:S04]  /*1ae60*/  SHFL.IDX PT, R4, R15, 0x1, 0x181f ;  /* 0x00381f000f047f89 */ /* 0x0022e800000e0000 */
[----:B------:R1:W2:Y:S02]  /*1ae70*/  SHFL.IDX PT, R2, R17, 0x1, 0x181f ;  /* 0x00381f0011027f89 */ /* 0x0002a400000e0000 */
.L_x_1359:
[----:B------:R-:W-:Y:S01]  /*1ae80*/  IADD3 R3, R14, 0x20, RZ ;  /* 0x000000200e037810 */ /* 0x000fe20007ffe0ff */
[----:B------:R-:W-:Y:S03]  /*1ae90*/  BSSY B0, `(.L_x_1306) ;  /* 0x0000019000007945 */ /* 0x000fe60003800000 */
[----:B------:R-:W-:Y:S01]  /*1aea0*/  ISETP.GE.AND P0, PT, R3, R16, PT ;  /* 0x000000100300720c */ /* 0x000fe20003f06270 */
[----:B---3--:R-:W-:-:S12]  /*1aeb0*/  IMAD.MOV.U32 R3, RZ, RZ, R4 ;  /* 0x000000ffff037224 */ /* 0x008fd800078e0004 */
        /* <DEDUP_REMOVED lines=9> */
[----:B--2---:R-:W-:Y:S01]  /*1af50*/  @!P3 IMAD.WIDE R8, R0, 0x2, R2 ;  /* 0x000000020008b825 */ /* 0x004fe200078e0202 */
        /* <DEDUP_REMOVED lines=12> */
.L_x_1307:
[----:B------:R-:W-:Y:S05]  /*1b020*/  BSYNC B0 ;  /* 0x0000000000007941 */ /* 0x000fea0003800000 */
.L_x_1306:
[----:B------:R-:W-:Y:S05]  /*1b030*/  BRA.DIV ~URZ, `(.L_x_1308) ;  /* 0x000021027f007947 */ /* 0x000fea000b800000 */
[----:B--2---:R2:W3:Y:S02]  /*1b040*/  SHFL.IDX PT, R4, R15, 0x2, 0x181f ;  /* 0x00581f000f047f89 */ /* 0x0044e400000e0000 */
.L_x_1360:
[----:B------:R-:W-:Y:S05]  /*1b050*/  BRA.DIV ~URZ, `(.L_x_1309) ;  /* 0x000021627f007947 */ /* 0x000fea000b800000 */
[----:B------:R1:W2:Y:S02]  /*1b060*/  SHFL.IDX PT, R2, R17, 0x2, 0x181f ;  /* 0x00581f0011027f89 */ /* 0x0002a400000e0000 */
.L_x_1361:
        /* <DEDUP_REMOVED lines=26> */
.L_x_1311:
[----:B------:R-:W-:Y:S05]  /*1b210*/  BSYNC B0 ;  /* 0x0000000000007941 */ /* 0x000fea0003800000 */
.L_x_1310:
[----:B------:R-:W-:Y:S05]  /*1b220*/  BRA.DIV ~URZ, `(.L_x_1312) ;  /* 0x000020127f007947 */ /* 0x000fea000b800000 */
[----:B--2---:R2:W3:Y:S04]  /*1b230*/  SHFL.IDX PT, R4, R15, 0x3, 0x181f ;  /* 0x00781f000f047f89 */ /* 0x0044e800000e0000 */
[----:B------:R2:W1:Y:S02]  /*1b240*/  SHFL.IDX PT, R2, R17, 0x3, 0x181f ;  /* 0x00781f0011027f89 */ /* 0x00046400000e0000 */
.L_x_1362:
[----:B------:R-:W-:-:S04]  /*1b250*/  IADD3 R3, R14, 0x60, RZ ;  /* 0x000000600e037810 */ /* 0x000fc80007ffe0ff */
[----:B------:R-:W-:Y:S01]  /*1b260*/  ISETP.GE.AND P0, PT, R3, R16, PT ;  /* 0x000000100300720c */ /* 0x000fe20003f06270 */
[----:B---3--:R-:W-:-:S12]  /*1b270*/  IMAD.MOV.U32 R3, RZ, RZ, R4 ;  /* 0x000000ffff037224 */ /* 0x008fd800078e0004 */
[----:B------:R-:W-:Y:S05]  /*1b280*/  @P0 EXIT ;  /* 0x000000000000094d */ /* 0x000fea0003800000 */
[----:B------:R-:W-:Y:S02]  /*1b290*/  ISETP.GE.AND P1, PT, R13, c[0x0][0x3c8], PT ;  /* 0x0000f2000d007a0c */ /* 0x000fe40003f26270 */
[----:B------:R-:W-:Y:S02]  /*1b2a0*/  ISETP.GE.AND P0, PT, R11, c[0x0][0x3c8], PT ;  /* 0x0000f2000b007a0c */ /* 0x000fe40003f06270 */
[----:B------:R-:W-:-:S09]  /*1b2b0*/  ISETP.GE.AND P2, PT, R0, c[0x0][0x3c8], PT ;  /* 0x0000f20000007a0c */ /* 0x000fd20003f46270 */
[----:B------:R-:W-:Y:S02]  /*1b2c0*/  @!P1 SHF.R.S32.HI R5, RZ, 0x1f, R13 ;  /* 0x0000001fff059819 */ /* 0x000fe4000001140d */
[----:B------:R-:W-:Y:S02]  /*1b2d0*/  @!P0 SHF.R.S32.HI R4, RZ, 0x1f, R11 ;  /* 0x0000001fff048819 */ /* 0x000fe4000001140b */
[----:B------:R-:W-:Y:S01]  /*1b2e0*/  @!P1 LEA.HI R5, R5, R13, RZ, 0x3 ;  /* 0x0000000d05059211 */ /* 0x000fe200078f18ff */
[--C-:B-1----:R-:W-:Y:S01]  /*1b2f0*/  @!P2 IMAD.WIDE R8, R0, 0x2, R2.reuse ;  /* 0x000000020008a825 */ /* 0x102fe200078e0202 */
        /* <DEDUP_REMOVED lines=16> */
.L_x_1183:
[----:B------:R-:W-:Y:S01]  /*1b400*/  IMAD.MOV.U32 R188, RZ, RZ, R18 ;  /* 0x000000ffffbc7224 */ /* 0x000fe200078e0012 */
[----:B------:R-:W-:Y:S01]  /*1b410*/  MOV R3, 0x181f ;  /* 0x0000181f00037802 */ /* 0x000fe20000000f00 */
[----:B------:R-:W-:Y:S01]  /*1b420*/  IMAD.MOV.U32 R189, RZ, RZ, RZ ;  /* 0x000000ffffbd7224 */ /* 0x000fe200078e00ff */
[----:B------:R-:W-:Y:S02]  /*1b430*/  MOV R191, 0xffffffff ;  /* 0xffffffff00bf7802 */ /* 0x000fe40000000f00 */
[----:B------:R-:W-:Y:S02]  /*1b440*/  MOV R2, 0x1b460 ;  /* 0x0001b46000027802 */ /* 0x000fe40000000f00 */
[----:B------:R-:W-:Y:S05]  /*1b450*/  CALL.REL.NOINC `($__internal_6_$__cuda_sm70_shflsync_idx_p) ;  /* 0x0000cdc000007944 */ /* 0x000fea0003c00000 */
[----:B------:R-:W-:Y:S01]  /*1b460*/  MOV R0, R190 ;  /* 0x000000be00007202 */ /* 0x000fe20000000f00 */
[----:B------:R-:W-:Y:S05]  /*1b470*/  BRA `(.L_x_1313) ;  /* 0xfffed1b000007947 */ /* 0x000fea000383ffff */
.L_x_1184:
[----:B------:R-:W-:Y:S01]  /*1b480*/  IMAD.MOV.U32 R188, RZ, RZ, R20 ;  /* 0x000000ffffbc7224 */ /* 0x000fe200078e0014 */
[----:B------:R-:W-:Y:S01]  /*1b490*/  MOV R3, 0x181f ;  /* 0x0000181f00037802 */ /* 0x000fe20000000f00 */
[----:B------:R-:W-:Y:S01]  /*1b4a0*/  IMAD.MOV.U32 R189, RZ, RZ, RZ ;  /* 0x000000ffffbd7224 */ /* 0x000fe200078e00ff */
[----:B------:R-:W-:-:S02]  /*1b4b0*/  MOV R191, 0xffffffff ;  /* 0xffffffff00bf7802 */ /* 0x000fc40000000f00 */
[----:B------:R-:W-:Y:S02]  /*1b4c0*/  MOV R2, 0x1b4e0 ;  /* 0x0001b4e000027802 */ /* 0x000fe40000000f00 */
[----:B-12---:R-:W-:Y:S05]  /*1b4d0*/  CALL.REL.NOINC `($__internal_6_$__cuda_sm70_shflsync_idx_p) ;  /* 0x0000cd4000007944 */ /* 0x006fea0003c00000 */
[----:B------:R-:W-:Y:S01]  /*1b4e0*/  MOV R2, R190 ;  /* 0x000000be00027202 */ /* 0x000fe20000000f00 */
[----:B------:R-:W-:Y:S05]  /*1b4f0*/  BRA `(.L_x_1314) ;  /* 0xfffed15000007947 */ /* 0x000fea000383ffff */
.L_x_1187:
[----:B------:R-:W-:Y:S01]  /*1b500*/  IMAD.MOV.U32 R188, RZ, RZ, R18 ;  /* 0x000000ffffbc7224 */ /* 0x000fe200078e0012 */
[----:B--2---:R-:W-:Y:S01]  /*1b510*/  MOV R3, 0x181f ;  /* 0x0000181f00037802 */ /* 0x004fe20000000f00 */
[----:B------:R-:W-:Y:S01]  /*1b520*/  IMAD.MOV.U32 R189, RZ, RZ, 0x1 ;  /* 0x00000001ffbd7424 */ /* 0x000fe200078e00ff */
[----:B------:R-:W-:Y:S02]  /*1b530*/  MOV R191, 0xffffffff ;  /* 0xffffffff00bf7802 */ /* 0x000fe40000000f00 */
[----:B----4-:R-:W-:Y:S02]  /*1b540*/  MOV R2, 0x1b560 ;  /* 0x0001b56000027802 */ /* 0x010fe40000000f00 */
[----:B-1-3--:R-:W-:Y:S05]  /*1b550*/  CALL.REL.NOINC `($__internal_6_$__cuda_sm70_shflsync_idx_p) ;  /* 0x0000ccc000007944 */ /* 0x00afea0003c00000 */
[----:B------:R-:W-:Y:S01]  /*1b560*/  IMAD.MOV.U32 R4, RZ, RZ, R190 ;  /* 0x000000ffff047224 */ /* 0x000fe200078e00be */
[----:B------:R-:W-:Y:S01]  /*1b570*/  MOV R188, R20 ;  /* 0x0000001400bc7202 */ /* 0x000fe20000000f00 */
[----:B------:R-:W-:Y:S01]  /*1b580*/  IMAD.MOV.U32 R189, RZ, RZ, 0x1 ;  /* 0x00000001ffbd7424 */ /* 0x000fe200078e00ff */
[----:B------:R-:W-:Y:S01]  /*1b590*/  MOV R3, 0x181f ;  /* 0x0000181f00037802 */ /* 0x000fe20000000f00 */
[----:B------:R-:W-:Y:S01]  /*1b5a0*/  IMAD.MOV.U32 R191, RZ, RZ, -0x1 ;  /* 0xffffffffffbf7424 */ /* 0x000fe200078e00ff */
[----:B------:R-:W-:-:S02]  /*1b5b0*/  MOV R2, 0x1b5d0 ;  /* 0x0001b5d000027802 */ /* 0x000fc40000000f00 */
[----:B------:R-:W-:Y:S05]  /*1b5c0*/  CALL.REL.NOINC `($__internal_6_$__cuda_sm70_shflsync_idx_p) ;  /* 0x0000cc5000007944 */ /* 0x000fea0003c00000 */
[----:B------:R-:W-:Y:S01]  /*1b5d0*/  MOV R2, R190 ;  /* 0x000000be00027202 */ /* 0x000fe20000000f00 */
[----:B------:R-:W-:Y:S05]  /*1b5e0*/  BRA `(.L_x_1315) ;  /* 0xfffed25000007947 */ /* 0x000fea000383ffff */
.L_x_1190:
[----:B------:R-:W-:Y:S01]  /*1b5f0*/  IMAD.MOV.U32 R188, RZ, RZ, R18 ;  /* 0x000000ffffbc7224 */ /* 0x000fe200078e0012 */
[----:B--2---:R-:W-:Y:S01]  /*1b600*/  MOV R3, 0x181f ;  /* 0x0000181f00037802 */ /* 0x004fe20000000f00 */
[----:B------:R-:W-:Y:S01]  /*1b610*/  IMAD.MOV.U32 R189, RZ, RZ, 0x2 ;  /* 0x00000002ffbd7424 */ /* 0x000fe200078e00ff */
[----:B------:R-:W-:-:S02]  /*1b620*/  MOV R191, 0xffffffff ;  /* 0xffffffff00bf7802 */ /* 0x000fc40000000f00 */
[----:B------:R-:W-:Y:S02]  /*1b630*/  MOV R2, 0x1b650 ;  /* 0x0001b65000027802 */ /* 0x000fe40000000f00 */
[----:B-1-3--:R-:W-:Y:S05]  /*1b640*/  CALL.REL.NOINC `($__internal_6_$__cuda_sm70_shflsync_idx_p) ;  /* 0x0000cbd000007944 */ /* 0x00afea0003c00000 */
[----:B------:R-:W-:Y:S01]  /*1b650*/  MOV R4, R190 ;  /* 0x000000be00047202 */ /* 0x000fe20000000f00 */
[----:B------:R-:W-:Y:S05]  /*1b660*/  BRA `(.L_x_1316) ;  /* 0xfffed3a000007947 */ /* 0x000fea000383ffff */
.L_x_1191:
[----:B------:R-:W-:Y:S01]  /*1b670*/  IMAD.MOV.U32 R188, RZ, RZ, R20 ;  /* 0x000000ffffbc7224 */ /* 0x000fe200078e0014 */
[----:B--2---:R-:W-:Y:S01]  /*1b680*/  MOV R3, 0x181f ;  /* 0x0000181f00037802 */ /* 0x004fe20000000f00 */
[----:B------:R-:W-:Y:S01]  /*1b690*/  IMAD.MOV.U32 R189, RZ, RZ, 0x2 ;  /* 0x00000002ffbd7424 */ /* 0x000fe200078e00ff */
[----:B------:R-:W-:Y:S02]  /*1b6a0*/  MOV R191, 0xffffffff ;  /* 0xffffffff00bf7802 */ /* 0x000fe40000000f00 */
[----:B------:R-:W-:Y:S02]  /*1b6b0*/  MOV R2, 0x1b6d0 ;  /* 0x0001b6d000027802 */ /* 0x000fe40000000f00 */
[----:B-1-34-:R-:W-:Y:S05]  /*1b6c0*/  CALL.REL.NOINC `($__internal_6_$__cuda_sm70_shflsync_idx_p) ;  /* 0x0000cb5000007944 */ /* 0x01afea0003c00000 */
[----:B------:R-:W-:Y:S01]  /*1b6d0*/  MOV R2, R190 ;  /* 0x000000be00027202 */ /* 0x000fe20000000f00 */
[----:B------:R-:W-:Y:S05]  /*1b6e0*/  BRA `(.L_x_1317) ;  /* 0xfffed34000007947 */ /* 0x000fea000383ffff */
.L_x_1194:
[----:B------:R-:W-:Y:S01]  /*1b6f0*/  IMAD.MOV.U32 R188, RZ, RZ, R18 ;  /* 0x000000ffffbc7224 */ /* 0x000fe200078e0012 */
[----:B-1----:R-:W-:Y:S01]  /*1b700*/  MOV R3, 0x181f ;  /* 0x0000181f00037802 */ /* 0x002fe20000000f00 */
[----:B------:R-:W-:Y:S01]  /*1b710*/  IMAD.MOV.U32 R189, RZ, RZ, 0x3 ;  /* 0x00000003ffbd7424 */ /* 0x000fe200078e00ff */
[----:B------:R-:W-:-:S02]  /*1b720*/  MOV R191, 0xffffffff ;  /* 0xffffffff00bf7802 */ /* 0x000fc40000000f00 */
[----:B---3--:R-:W-:Y:S02]  /*1b730*/  MOV R2, 0x1b750 ;  /* 0x0001b75000027802 */ /* 0x008fe40000000f00 */
[----:B--2-4-:R-:W-:Y:S05]  /*1b740*/  CALL.REL.NOINC `($__internal_6_$__cuda_sm70_shflsync_idx_p) ;  /* 0x0000cad000007944 */ /* 0x014fea0003c00000 */
[----:B------:R-:W-:Y:S01]  /*1b750*/  IMAD.MOV.U32 R11, RZ, RZ, R190 ;  /* 0x000000ffff0b7224 */ /* 0x000fe200078e00be */
[----:B------:R-:W-:Y:S01]  /*1b760*/  MOV R188, R20 ;  /* 0x0000001400bc7202 */ /* 0x000fe20000000f00 */
[----:B------:R-:W-:Y:S01]  /*1b770*/  IMAD.MOV.U32 R189, RZ, RZ, 0x3 ;  /* 0x00000003ffbd7424 */ /* 0x000fe200078e00ff */
[----:B------:R-:W-:Y:S01]  /*1b780*/  MOV R3, 0x181f ;  /* 0x0000181f00037802 */ /* 0x000fe20000000f00 */
[----:B------:R-:W-:Y:S01]  /*1b790*/  IMAD.MOV.U32 R191, RZ, RZ, -0x1 ;  /* 0xffffffffffbf7424 */ /* 0x000fe200078e00ff */
[----:B------:R-:W-:Y:S02]  /*1b7a0*/  MOV R2, 0x1b7c0 ;  /* 0x0001b7c000027802 */ /* 0x000fe40000000f00 */
[----:B------:R-:W-:Y:S05]  /*1b7b0*/  CALL.REL.NOINC `($__internal_6_$__cuda_sm70_shflsync_idx_p) ;  /* 0x0000ca6000007944 */ /* 0x000fea0003c00000 */
[----:B------:R-:W-:Y:S01]  /*1b7c0*/  MOV R10, R190 ;  /* 0x000000be000a7202 */ /* 0x000fe20000000f00 */
[----:B------:R-:W-:Y:S05]  /*1b7d0*/  BRA `(.L_x_1318) ;  /* 0xfffed43000007947 */ /* 0x000fea000383ffff */
.L_x_1196:
[----:B---34-:R-:W-:Y:S01]  /*1b7e0*/  IMAD.MOV.U32 R188, RZ, RZ, R4 ;  /* 0x000000ffffbc7224 */ /* 0x018fe200078e0004 */
[----:B------:R-:W-:Y:S01]  /*1b7f0*/  MOV R3, 0x181f ;  /* 0x0000181f00037802 */ /* 0x000fe20000000f00 */
[----:B------:R-:W-:Y:S01]  /*1b800*/  IMAD.MOV.U32 R189, RZ, RZ, RZ ;  /* 0x000000ffffbd7224 */ /* 0x000fe200078e00ff */
[----:B------:R-:W-:Y:S02]  /*1b810*/  MOV R191, 0xffffffff ;  /* 0xffffffff00bf7802 */ /* 0x000fe40000000f00 */
[----:B------:R-:W-:-:S02]  /*1b820*/  MOV R2, 0x1b840 ;  /* 0x0001b84000027802 */ /* 0x000fc40000000f00 */
[----:B--2--5:R-:W-:Y:S05]  /*1b830*/  CALL.REL.NOINC `($__internal_6_$__cuda_sm70_shflsync_idx_p) ;  /* 0x0000c9e000007944 */ /* 0x024fea0003c00000 */
[----:B------:R-:W-:Y:S01]  /*1b840*/  MOV R3, R190 ;  /* 0x000000be00037202 */ /* 0x000fe20000000f00 */
[----:B------:R-:W-:Y:S05]  /*1b850*/  BRA `(.L_x_1319) ;  /* 0xfffee2e000007947 */ /* 0x000fea000383ffff */
.L_x_1199:
[----:B------:R-:W-:Y:S01]  /*1b860*/  IMAD.MOV.U32 R188, RZ, RZ, R4 ;  /* 0x000000ffffbc7224 */ /* 0x000fe200078e0004 */
[----:B------:R-:W-:Y:S01]  /*1b870*/  MOV R3, 0x181f ;  /* 0x0000181f00037802 */ /* 0x000fe20000000f00 */
[----:B------:R-:W-:Y:S01]  /*1b880*/  IMAD.MOV.U32 R189, RZ, RZ, 0x1 ;  /* 0x00000001ffbd7424 */ /* 0x000fe200078e00ff */
[----:B------:R-:W-:-:S02]  /*1b890*/  MOV R191, 0xffffffff ;  /* 0xffffffff00bf7802 */ /* 0x000fc40000000f00 */
[----:B------:R-:W-:Y:S02]  /*1b8a0*/  MOV R2, 0x1b8c0 ;  /* 0x0001b8c000027802 */ /* 0x000fe40000000f00 */
[----:B-12--5:R-:W-:Y:S05]  /*1b8b0*/  CALL.REL.NOINC `($__internal_6_$__cuda_sm70_shflsync_idx_p) ;  /* 0x0000c96000007944 */ /* 0x026fea0003c00000 */
        /* <DEDUP_REMOVED lines=9> */
.L_x_1202:
[----:B------:R-:W-:Y:S01]  /*1b950*/  IMAD.MOV.U32 R188, RZ, RZ, R7 ;  /* 0x000000ffffbc7224 */ /* 0x000fe200078e0007 */
[----:B------:R-:W-:Y:S01]  /*1b960*/  MOV R3, 0x181f ;  /* 0x0000181f00037802 */ /* 0x000fe20000000f00 */
[----:B------:R-:W-:Y:S01]  /*1b970*/  IMAD.MOV.U32 R189, RZ, RZ, RZ ;  /* 0x000000ffffbd7224 */ /* 0x000fe200078e00ff */
[----:B------:R-:W-:Y:S02]  /*1b980*/  MOV R191, 0xffffffff ;  /* 0xffffffff00bf7802 */ /* 0x000fe40000000f00 */
[----:B------:R-:W-:-:S02]  /*1b990*/  MOV R2, 0x1b9b0 ;  /* 0x0001b9b000027802 */ /* 0x000fc40000000f00 */
[----:B------:R-:W-:Y:S05]  /*1b9a0*/  CALL.REL.NOINC `($__internal_6_$__cuda_sm70_shflsync_idx_p) ;  /* 0x0000c87000007944 */ /* 0x000fea0003c00000 */
[----:B------:R-:W-:Y:S01]  /*1b9b0*/  MOV R4, R190 ;  /* 0x000000be00047202 */ /* 0x000fe20000000f00 */
[----:B------:R-:W-:Y:S05]  /*1b9c0*/  BRA `(.L_x_1321) ;  /* 0xfffef1e000007947 */ /* 0x000fea000383ffff */
.L_x_1203:
        /* <DEDUP_REMOVED lines=8> */
.L_x_1206:
[----:B------:R-:W-:Y:S01]  /*1ba50*/  IMAD.MOV.U32 R188, RZ, RZ, R7 ;  /* 0x000000ffffbc7224 */ /* 0x000fe200078e0007 */
[----:B--2---:R-:W-:Y:S01]  /*1ba60*/  MOV R3, 0x181f ;  /* 0x0000181f00037802 */ /* 0x004fe20000000f00 */
[----:B------:R-:W-:Y:S01]  /*1ba70*/  IMAD.MOV.U32 R189, RZ, RZ, 0x1 ;  /* 0x00000001ffbd7424 */ /* 0x000fe200078e00ff */
[----:B------:R-:W-:Y:S02]  /*1ba80*/  MOV R191, 0xffffffff ;  /* 0xffffffff00bf7802 */ /* 0x000fe40000000f00 */
[----:B------:R-:W-:Y:S02]  /*1ba90*/  MOV R2, 0x1bab0 ;  /* 0x0001bab000027802 */ /* 0x000fe40000000f00 */
[----:B-1-34-:R-:W-:Y:S05]  /*1baa0*/  CALL.REL.NOINC `($__internal_6_$__cuda_sm70_shflsync_idx_p) ;  /* 0x0000c77000007944 */ /* 0x01afea0003c00000 */
        /* <DEDUP_REMOVED lines=9> */
.L_x_1207:
[----:B------:R-:W-:Y:S01]  /*1bb40*/  IMAD.MOV.U32 R188, RZ, RZ, R4 ;  /* 0x000000ffffbc7224 */ /* 0x000fe200078e0004 */
[----:B------:R-:W-:Y:S01]  /*1bb50*/  MOV R3, 0x1c1f ;  /* 0x00001c1f00037802 */ /* 0x000fe20000000f00 */
[----:B------:R-:W-:Y:S01]  /*1bb60*/  IMAD.MOV.U32 R189, RZ, RZ, RZ ;  /* 0x000000ffffbd7224 */ /* 0x000fe200078e00ff */
[----:B------:R-:W-:-:S02]  /*1bb70*/  MOV R191, 0xffffffff ;  /* 0xffffffff00bf7802 */ /* 0x000fc40000000f00 */
[----:B------:R-:W-:Y:S02]  /*1bb80*/  MOV R2, 0x1bba0 ;  /* 0x0001bba000027802 */ /* 0x000fe40000000f00 */
[----:B------:R-:W-:Y:S05]  /*1bb90*/  CALL.REL.NOINC `($__internal_6_$__cuda_sm70_shflsync_idx_p) ;  /* 0x0000c68000007944 */ /* 0x000fea0003c00000 */
[----:B------:R-:W-:Y:S01]  /*1bba0*/  MOV R3, R190 ;  /* 0x000000be00037202 */ /* 0x000fe20000000f00 */
[----:B------:R-:W-:Y:S05]  /*1bbb0*/  BRA `(.L_x_1324) ;  /* 0xfffef61000007947 */ /* 0x000fea000383ffff */
.L_x_1212:
[----:B------:R-:W-:Y:S01]  /*1bbc0*/  IMAD.MOV.U32 R188, RZ, RZ, R4 ;  /* 0x000000ffffbc7224 */ /* 0x000fe200078e0004 */
[----:B------:R-:W-:Y:S01]  /*1bbd0*/  MOV R3, 0x1c1f ;  /* 0x00001c1f00037802 */ /* 0x000fe20000000f00 */
[----:B------:R-:W-:Y:S01]  /*1bbe0*/  IMAD.MOV.U32 R189, RZ, RZ, 0x1 ;  /* 0x00000001ffbd7424 */ /* 0x000fe200078e00ff */
[----:B------:R-:W-:Y:S02]  /*1bbf0*/  MOV R191, 0xffffffff ;  /* 0xffffffff00bf7802 */ /* 0x000fe40000000f00 */
[----:B------:R-:W-:Y:S02]  /*1bc00*/  MOV R2, 0x1bc20 ;  /* 0x0001bc2000027802 */ /* 0x000fe40000000f00 */
[----:B------:R-:W-:Y:S05]  /*1bc10*/  CALL.REL.NOINC `($__internal_6_$__cuda_sm70_shflsync_idx_p) ;  /* 0x0000c60000007944 */ /* 0x000fea0003c00000 */
[----:B------:R-:W-:Y:S01]  /*1bc20*/  MOV R3, R190 ;  /* 0x000000be00037202 */ /* 0x000fe20000000f00 */
[----:B------:R-:W-:Y:S05]  /*1bc30*/  BRA `(.L_x_1325) ;  /* 0xfffefc1000007947 */ /* 0x000fea000383ffff */
.L_x_1217:
[----:B------:R-:W-:Y:S01]  /*1bc40*/  IMAD.MOV.U32 R4, RZ, RZ, R136 ;  /* 0x000000ffff047224 */ /* 0x000fe200078e0088 */
[----:B------:R-:W-:Y:S02]  /*1bc50*/  MOV R0, 0x2 ;  /* 0x0000000200007802 */ /* 0x000fe40000000f00 */
[----:B------:R-:W-:-:S02]  /*1bc60*/  MOV R2, 0x1bc80 ;  /* 0x0001bc8000027802 */ /* 0x000fc40000000f00 */
[----:B------:R-:W-:Y:S05]  /*1bc70*/  CALL.REL.NOINC `($__internal_5_$__cuda_sm70_shflsync_bfly_p) ;  /* 0x0000c54000007944 */ /* 0x000fea0003c00000 */
[----:B------:R-:W-:Y:S05]  /*1bc80*/  BRA `(.L_x_1326) ;  /* 0xffff02b000007947 */ /* 0x000fea000383ffff */
.L_x_1218:
[----:B------:R-:W-:Y:S01]  /*1bc90*/  IMAD.MOV.U32 R4, RZ, RZ, R136 ;  /* 0x000000ffff047224 */ /* 0x000fe200078e0088 */
[----:B------:R-:W-:-:S02]  /*1bca0*/  MOV R0, 0x1 ;  /* 0x0000000100007802 */ /* 0x000fc40000000f00 */
[----:B------:R-:W-:Y:S02]  /*1bcb0*/  MOV R2, 0x1bcd0 ;  /* 0x0001bcd000027802 */ /* 0x000fe40000000f00 */
[----:B------:R-:W-:Y:S05]  /*1bcc0*/  CALL.REL.NOINC `($__internal_5_$__cuda_sm70_shflsync_bfly_p) ;  /* 0x0000c4f000007944 */ /* 0x000fea0003c00000 */
[----:B------:R-:W-:Y:S01]  /*1bcd0*/  FMNMX.FTZ R136, R136, R0, !PT ;  /* 0x0000000088887209 */ /* 0x000fe20007810000 */
[----:B------:R-:W-:Y:S01]  /*1bce0*/  IMAD.MOV.U32 R4, RZ, RZ, R7 ;  /* 0x000000ffff047224 */ /* 0x000fe200078e0007 */
[----:B------:R-:W-:Y:S01]  /*1bcf0*/  MOV R2, 0x1bd20 ;  /* 0x0001bd2000027802 */ /* 0x000fe20000000f00 */
[----:B------:R-:W-:Y:S02]  /*1bd00*/  IMAD.MOV.U32 R0, RZ, RZ, 0x2 ;  /* 0x00000002ff007424 */ /* 0x000fe400078e00ff */
[----:B------:R-:W-:Y:S05]  /*1bd10*/  CALL.REL.NOINC `($__internal_5_$__cuda_sm70_shflsync_bfly_p) ;  /* 0x0000c4a000007944 */ /* 0x000fea0003c00000 */
[----:B------:R-:W-:Y:S01]  /*1bd20*/  FMNMX.FTZ R7, R7, R0, !PT ;  /* 0x0000000007077209 */ /* 0x000fe20007810000 */
[----:B------:R-:W-:Y:S01]  /*1bd30*/  IMAD.MOV.U32 R0, RZ, RZ, 0x1 ;  /* 0x00000001ff007424 */ /* 0x000fe200078e00ff */
[----:B------:R-:W-:-:S03]  /*1bd40*/  MOV R2, 0x1bd70 ;  /* 0x0001bd7000027802 */ /* 0x000fc60000000f00 */
[----:B------:R-:W-:Y:S02]  /*1bd50*/  IMAD.MOV.U32 R4, RZ, RZ, R7 ;  /* 0x000000ffff047224 */ /* 0x000fe400078e0007 */
[----:B------:R-:W-:Y:S05]  /*1bd60*/  CALL.REL.NOINC `($__internal_5_$__cuda_sm70_shflsync_bfly_p) ;  /* 0x0000c45000007944 */ /* 0x000fea0003c00000 */
[----:B------:R-:W-:Y:S01]  /*1bd70*/  MOV R3, R0 ;  /* 0x0000000000037202 */ /* 0x000fe20000000f00 */
[----:B------:R-:W-:Y:S05]  /*1bd80*/  BRA `(.L_x_1327) ;  /* 0xffff022000007947 */ /* 0x000fea000383ffff */
.L_x_1226:
[----:B------:R-:W-:Y:S01]  /*1bd90*/  MOV R3, 0x181f ;  /* 0x0000181f00037802 */ /* 0x000fe20000000f00 */
[----:B------:R-:W-:Y:S01]  /*1bda0*/  IMAD.MOV.U32 R188, RZ, RZ, R6 ;  /* 0x000000ffffbc7224 */ /* 0x000fe200078e0006 */
[----:B------:R-:W-:Y:S01]  /*1bdb0*/  MOV R191, 0xffffffff ;  /* 0xffffffff00bf7802 */ /* 0x000fe20000000f00 */
[----:B------:R-:W-:Y:S01]  /*1bdc0*/  IMAD.MOV.U32 R189, RZ, RZ, RZ ;  /* 0x000000ffffbd7224 */ /* 0x000fe200078e00ff */
[----:B------:R-:W-:Y:S02]  /*1bdd0*/  MOV R2, 0x1bdf0 ;  /* 0x0001bdf000027802 */ /* 0x000fe40000000f00 */
[----:B-1234-:R-:W-:Y:S05]  /*1bde0*/  CALL.REL.NOINC `($__internal_6_$__cuda_sm70_shflsync_idx_p) ;  /* 0x0000c43000007944 */ /* 0x01efea0003c00000 */
[----:B------:R-:W-:Y:S01]  /*1bdf0*/  MOV R4, R190 ;  /* 0x000000be00047202 */ /* 0x000fe20000000f00 */
[----:B------:R-:W-:-:S05]  /*1be00*/  BRA `(.L_x_1328) ;  /* 0xffff181000007947 */ /* 0x000fca000383ffff */
.L_x_1227:
        /* <DEDUP_REMOVED lines=8> */
.L_x_1228:
[----:B---3--:R-:W-:Y:S01]  /*1be90*/  MOV R3, 0x181f ;  /* 0x0000181f00037802 */ /* 0x008fe20000000f00 */
[----:B------:R-:W-:Y:S01]  /*1bea0*/  IMAD.MOV.U32 R188, RZ, RZ, R6 ;  /* 0x000000ffffbc7224 */ /* 0x000fe200078e0006 */
[----:B------:R-:W-:Y:S01]  /*1beb0*/  MOV R191, 0xffffffff ;  /* 0xffffffff00bf7802 */ /* 0x000fe20000000f00 */
[----:B------:R-:W-:Y:S01]  /*1bec0*/  IMAD.MOV.U32 R189, RZ, RZ, 0x1 ;  /* 0x00000001ffbd7424 */ /* 0x000fe200078e00ff */
[----:B------:R-:W-:Y:S02]  /*1bed0*/  MOV R2, 0x1bef0 ;  /* 0x0001bef000027802 */ /* 0x000fe40000000f00 */
[----:B-12-4-:R-:W-:Y:S05]  /*1bee0*/  CALL.REL.NOINC `($__internal_6_$__cuda_sm70_shflsync_idx_p) ;  /* 0x0000c33000007944 */ /* 0x016fea0003c00000 */
[----:B------:R-:W-:Y:S01]  /*1bef0*/  MOV R188, R18 ;  /* 0x0000001200bc7202 */ /* 0x000fe20000000f00 */
[----:B------:R-:W-:Y:S01]  /*1bf00*/  IMAD.MOV.U32 R4, RZ, RZ, R190 ;  /* 0x000000ffff047224 */ /* 0x000fe200078e00be */
[----:B------:R-:W-:Y:S01]  /*1bf10*/  MOV R3, 0x181f ;  /* 0x0000181f00037802 */ /* 0x000fe20000000f00 */
[----:B------:R-:W-:Y:S01]  /*1bf20*/  IMAD.MOV.U32 R189, RZ, RZ, 0x1 ;  /* 0x00000001ffbd7424 */ /* 0x000fe200078e00ff */
[----:B------:R-:W-:Y:S01]  /*1bf30*/  MOV R2, 0x1bf60 ;  /* 0x0001bf6000027802 */ /* 0x000fe20000000f00 */
[----:B------:R-:W-:Y:S02]  /*1bf40*/  IMAD.MOV.U32 R191, RZ, RZ, -0x1 ;  /* 0xffffffffffbf7424 */ /* 0x000fe400078e00ff */
[----:B------:R-:W-:Y:S05]  /*1bf50*/  CALL.REL.NOINC `($__internal_6_$__cuda_sm70_shflsync_idx_p) ;  /* 0x0000c2c000007944 */ /* 0x000fea0003c00000 */
[----:B------:R-:W-:Y:S01]  /*1bf60*/  MOV R0, R190 ;  /* 0x000000be00007202 */ /* 0x000fe20000000f00 */
[----:B------:R-:W-:-:S05]  /*1bf70*/  BRA `(.L_x_1330) ;  /* 0xffff187000007947 */ /* 0x000fca000383ffff */
.L_x_1231:
[----:B------:R-:W-:Y:S01]  /*1bf80*/  MOV R3, 0x181f ;  /* 0x0000181f00037802 */ /* 0x000fe20000000f00 */
[----:B------:R-:W-:Y:S01]  /*1bf90*/  IMAD.MOV.U32 R188, RZ, RZ, R14 ;  /* 0x000000ffffbc7224 */ /* 0x000fe200078e000e */
[----:B------:R-:W-:Y:S01]  /*1bfa0*/  MOV R191, 0xffffffff ;  /* 0xffffffff00bf7802 */ /* 0x000fe20000000f00 */
[----:B------:R-:W-:Y:S01]  /*1bfb0*/  IMAD.MOV.U32 R189, RZ, RZ, RZ ;  /* 0x000000ffffbd7224 */ /* 0x000fe200078e00ff */
[----:B------:R-:W-:Y:S02]  /*1bfc0*/  MOV R2, 0x1bfe0 ;  /* 0x0001bfe000027802 */ /* 0x000fe40000000f00 */
[----:B-1----:R-:W-:Y:S05]  /*1bfd0*/  CALL.REL.NOINC `($__internal_6_$__cuda_sm70_shflsync_idx_p) ;  /* 0x0000c24000007944 */ /* 0x002fea0003c00000 */
[----:B------:R-:W-:Y:S01]  /*1bfe0*/  MOV R4, R190 ;  /* 0x000000be00047202 */ /* 0x000fe20000000f00 */
[----:B------:R-:W-:-:S05]  /*1bff0*/  BRA `(.L_x_1331) ;  /* 0xffff288000007947 */ /* 0x000fca000383ffff */
.L_x_1232:
[----:B------:R-:W-:Y:S01]  /*1c000*/  MOV R3, 0x181f ;  /* 0x0000181f00037802 */ /* 0x000fe20000000f00 */
[----:B------:R-:W-:Y:S01]  /*1c010*/  IMAD.MOV.U32 R188, RZ, RZ, R15 ;  /* 0x000000ffffbc7224 */ /* 0x000fe200078e000f */
[----:B------:R-:W-:Y:S01]  /*1c020*/  MOV R191, 0xffffffff ;  /* 0xffffffff00bf7802 */ /* 0x000fe20000000f00 */
[----:B------:R-:W-:Y:S01]  /*1c030*/  IMAD.MOV.U32 R189, RZ, RZ, RZ ;  /* 0x000000ffffbd7224 */ /* 0x000fe200078e00ff */
[----:B------:R-:W-:Y:S02]  /*1c040*/  MOV R2, 0x1c060 ;  /* 0x0001c06000027802 */ /* 0x000fe40000000f00 */
[----:B-123--:R-:W-:Y:S05]  /*1c050*/  CALL.REL.NOINC `($__internal_6_$__cuda_sm70_shflsync_idx_p) ;  /* 0x0000c1c000007944 */ /* 0x00efea0003c00000 */
[----:B------:R-:W-:Y:S01]  /*1c060*/  MOV R0, R190 ;  /* 0x000000be00007202 */ /* 0x000fe20000000f00 */
[----:B------:R-:W-:-:S05]  /*1c070*/  BRA `(.L_x_1332) ;  /* 0xffff282000007947 */ /* 0x000fca000383ffff */
.L_x_1233:
[----:B-1----:R-:W-:Y:S01]  /*1c080*/  MOV R3, 0x181f ;  /* 0x0000181f00037802 */ /* 0x002fe20000000f00 */
[----:B------:R-:W-:Y:S01]  /*1c090*/  IMAD.MOV.U32 R188, RZ, RZ, R14 ;  /* 0x000000ffffbc7224 */ /* 0x000fe200078e000e */
[----:B------:R-:W-:Y:S01]  /*1c0a0*/  MOV R191, 0xffffffff ;  /* 0xffffffff00bf7802 */ /* 0x000fe20000000f00 */
[----:B------:R-:W-:Y:S01]  /*1c0b0*/  IMAD.MOV.U32 R189, RZ, RZ, 0x1 ;  /* 0x00000001ffbd7424 */ /* 0x000fe200078e00ff */
[----:B------:R-:W-:Y:S02]  /*1c0c0*/  MOV R2, 0x1c0e0 ;  /* 0x0001c0e000027802 */ /* 0x000fe40000000f00 */
[----:B----4-:R-:W-:Y:S05]  /*1c0d0*/  CALL.REL.NOINC `($__internal_6_$__cuda_sm70_shflsync_idx_p) ;  /* 0x0000c14000007944 */ /* 0x010fea0003c00000 */
        /* <DEDUP_REMOVED lines=9> */
.L_x_1234:
[----:B------:R-:W-:Y:S01]  /*1c170*/  MOV R3, 0x1c1f ;  /* 0x00001c1f00037802 */ /* 0x000fe20000000f00 */
[----:B------:R-:W-:Y:S01]  /*1c180*/  IMAD.MOV.U32 R188, RZ, RZ, R6 ;  /* 0x000000ffffbc7224 */ /* 0x000fe200078e0006 */
[----:B------:R-:W-:Y:S01]  /*1c190*/  MOV R191, 0xffffffff ;  /* 0xffffffff00bf7802 */ /* 0x000fe20000000f00 */
[----:B------:R-:W-:Y:S01]  /*1c1a0*/  IMAD.MOV.U32 R189, RZ, RZ, RZ ;  /* 0x000000ffffbd7224 */ /* 0x000fe200078e00ff */
[----:B------:R-:W-:Y:S02]  /*1c1b0*/  MOV R2, 0x1c1d0 ;  /* 0x0001c1d000027802 */ /* 0x000fe40000000f00 */
[----:B------:R-:W-:Y:S05]  /*1c1c0*/  CALL.REL.NOINC `($__internal_6_$__cuda_sm70_shflsync_idx_p) ;  /* 0x0000c05000007944 */ /* 0x000fea0003c00000 */
[----:B------:R-:W-:Y:S01]  /*1c1d0*/  MOV R3, R190 ;  /* 0x000000be00037202 */ /* 0x000fe20000000f00 */
[----:B------:R-:W-:-:S05]  /*1c1e0*/  BRA `(.L_x_1334) ;  /* 0xffff2ac000007947 */ /* 0x000fca000383ffff */
.L_x_1239:
[----:B------:R-:W-:Y:S01]  /*1c1f0*/  MOV R3, 0x1c1f ;  /* 0x00001c1f00037802 */ /* 0x000fe20000000f00 */
[----:B------:R-:W-:Y:S01]  /*1c200*/  IMAD.MOV.U32 R188, RZ, RZ, R6 ;  /* 0x000000ffffbc7224 */ /* 0x000fe200078e0006 */
[----:B------:R-:W-:Y:S01]  /*1c210*/  MOV R191, 0xffffffff ;  /* 0xffffffff00bf7802 */ /* 0x000fe20000000f00 */
[----:B------:R-:W-:Y:S01]  /*1c220*/  IMAD.MOV.U32 R189, RZ, RZ, 0x1 ;  /* 0x00000001ffbd7424 */ /* 0x000fe200078e00ff */
[----:B------:R-:W-:Y:S02]  /*1c230*/  MOV R2, 0x1c250 ;  /* 0x0001c25000027802 */ /* 0x000fe40000000f00 */
[----:B-1----:R-:W-:Y:S05]  /*1c240*/  CALL.REL.NOINC `($__internal_6_$__cuda_sm70_shflsync_idx_p) ;  /* 0x0000bfd000007944 */ /* 0x002fea0003c00000 */
[----:B------:R-:W-:Y:S01]  /*1c250*/  MOV R3, R190 ;  /* 0x000000be00037202 */ /* 0x000fe20000000f00 */
[----:B------:R-:W-:-:S05]  /*1c260*/  BRA `(.L_x_1335) ;  /* 0xffff2fe000007947 */ /* 0x000fca000383ffff */
.L_x_1244:
[----:B------:R-:W-:Y:S02]  /*1c270*/  MOV R0, 0x2 ;  /* 0x0000000200007802 */ /* 0x000fe40000000f00 */
[----:B------:R-:W-:Y:S02]  /*1c280*/  MOV R2, 0x1c2a0 ;  /* 0x0001c2a000027802 */ /* 0x000fe40000000f00 */
[----:B-12---:R-:W-:Y:S05]  /*1c290*/  CALL.REL.NOINC `($__internal_5_$__cuda_sm70_shflsync_bfly_p) ;  /* 0x0000bf2000007944 */ /* 0x006fea0003c00000 */
[----:B------:R-:W-:-:S05]  /*1c2a0*/  BRA `(.L_x_1336) ;  /* 0xffff359000007947 */ /* 0x000fca000383ffff */
.L_x_1245:
[----:B------:R-:W-:Y:S01]  /*1c2b0*/  MOV R0, 0x1 ;  /* 0x0000000100007802 */ /* 0x000fe20000000f00 */
[----:B---3--:R-:W-:Y:S01]  /*1c2c0*/  IMAD.MOV.U32 R4, RZ, RZ, R6 ;  /* 0x000000ffff047224 */ /* 0x008fe200078e0006 */
[----:B------:R-:W-:Y:S02]  /*1c2d0*/  MOV R2, 0x1c2f0 ;  /* 0x0001c2f000027802 */ /* 0x000fe40000000f00 */
[----:B------:R-:W-:Y:S05]  /*1c2e0*/  CALL.REL.NOINC `($__internal_5_$__cuda_sm70_shflsync_bfly_p) ;  /* 0x0000bed000007944 */ /* 0x000fea0003c00000 */
[----:B------:R-:W-:Y:S01]  /*1c2f0*/  IMAD.MOV.U32 R4, RZ, RZ, R8 ;  /* 0x000000ffff047224 */ /* 0x000fe200078e0008 */
[----:B------:R-:W-:Y:S01]  /*1c300*/  FMNMX.FTZ R6, R6, R0, !PT ;  /* 0x0000000006067209 */ /* 0x000fe20007810000 */
[----:B------:R-:W-:Y:S01]  /*1c310*/  IMAD.MOV.U32 R0, RZ, RZ, 0x2 ;  /* 0x00000002ff007424 */ /* 0x000fe200078e00ff */
[----:B------:R-:W-:Y:S02]  /*1c320*/  MOV R2, 0x1c340 ;  /* 0x0001c34000027802 */ /* 0x000fe40000000f00 */
[----:B------:R-:W-:Y:S05]  /*1c330*/  CALL.REL.NOINC `($__internal_5_$__cuda_sm70_shflsync_bfly_p) ;  /* 0x0000be8000007944 */ /* 0x000fea0003c00000 */
[----:B------:R-:W-:Y:S01]  /*1c340*/  FMNMX.FTZ R4, R8, R0, !PT ;  /* 0x0000000008047209 */ /* 0x000fe20007810000 */
[----:B------:R-:W-:Y:S01]  /*1c350*/  IMAD.MOV.U32 R0, RZ, RZ, 0x1 ;  /* 0x00000001ff007424 */ /* 0x000fe200078e00ff */
[----:B------:R-:W-:Y:S02]  /*1c360*/  MOV R2, 0x1c380 ;  /* 0x0001c38000027802 */ /* 0x000fe40000000f00 */
[----:B------:R-:W-:Y:S05]  /*1c370*/  CALL.REL.NOINC `($__internal_5_$__cuda_sm70_shflsync_bfly_p) ;  /* 0x0000be4000007944 */ /* 0x000fea0003c00000 */
[----:B------:R-:W-:-:S05]  /*1c380*/  BRA `(.L_x_1337) ;  /* 0xffff352000007947 */ /* 0x000fca000383ffff */
.L_x_1254:
        /* <DEDUP_REMOVED lines=8> */
.L_x_1255:
        /* <DEDUP_REMOVED lines=8> */
.L_x_1256:
        /* <DEDUP_REMOVED lines=15> */
.L_x_1259:
[----:B------:R-:W-:Y:S01]  /*1c580*/  MOV R3, 0x181f ;  /* 0x0000181f00037802 */ /* 0x000fe20000000f00 */
[----:B------:R-:W-:Y:S01]  /*1c590*/  IMAD.MOV.U32 R188, RZ, RZ, R9 ;  /* 0x000000ffffbc7224 */ /* 0x000fe200078e0009 */
[----:B------:R-:W-:Y:S01]  /*1c5a0*/  MOV R191, 0xffffffff ;  /* 0xffffffff00bf7802 */ /* 0x000fe20000000f00 */
[----:B------:R-:W-:Y:S01]  /*1c5b0*/  IMAD.MOV.U32 R189, RZ, RZ, RZ ;  /* 0x000000ffffbd7224 */ /* 0x000fe200078e00ff */
[----:B------:R-:W-:Y:S02]  /*1c5c0*/  MOV R2, 0x1c5e0 ;  /* 0x0001c5e000027802 */ /* 0x000fe40000000f00 */
[----:B----4-:R-:W-:Y:S05]  /*1c5d0*/  CALL.REL.NOINC `($__internal_6_$__cuda_sm70_shflsync_idx_p) ;  /* 0x0000bc4000007944 */ /* 0x010fea0003c00000 */
[----:B------:R-:W-:Y:S01]  /*1c5e0*/  MOV R4, R190 ;  /* 0x000000be00047202 */ /* 0x000fe20000000f00 */
[----:B------:R-:W-:-:S05]  /*1c5f0*/  BRA `(.L_x_1341) ;  /* 0xffff61d000007947 */ /* 0x000fca000383ffff */
.L_x_1260:
[----:B------:R-:W-:Y:S01]  /*1c600*/  MOV R3, 0x181f ;  /* 0x0000181f00037802 */ /* 0x000fe20000000f00 */
[----:B------:R-:W-:Y:S01]  /*1c610*/  IMAD.MOV.U32 R188, RZ, RZ, R16 ;  /* 0x000000ffffbc7224 */ /* 0x000fe200078e0010 */
[----:B------:R-:W-:Y:S01]  /*1c620*/  MOV R191, 0xffffffff ;  /* 0xffffffff00bf7802 */ /* 0x000fe20000000f00 */
[----:B------:R-:W-:Y:S01]  /*1c630*/  IMAD.MOV.U32 R189, RZ, RZ, RZ ;  /* 0x000000ffffbd7224 */ /* 0x000fe200078e00ff */
[----:B------:R-:W-:Y:S02]  /*1c640*/  MOV R2, 0x1c660 ;  /* 0x0001c66000027802 */ /* 0x000fe40000000f00 */
[----:B-12-4-:R-:W-:Y:S05]  /*1c650*/  CALL.REL.NOINC `($__internal_6_$__cuda_sm70_shflsync_idx_p) ;  /* 0x0000bbc000007944 */ /* 0x016fea0003c00000 */
[----:B------:R-:W-:Y:S01]  /*1c660*/  MOV R0, R190 ;  /* 0x000000be00007202 */ /* 0x000fe20000000f00 */
[----:B------:R-:W-:-:S05]  /*1c670*/  BRA `(.L_x_1342) ;  /* 0xffff617000007947 */ /* 0x000fca000383ffff */
.L_x_1261:
[----:B-1----:R-:W-:Y:S01]  /*1c680*/  MOV R3, 0x181f ;  /* 0x0000181f00037802 */ /* 0x002fe20000000f00 */
[----:B------:R-:W-:Y:S01]  /*1c690*/  IMAD.MOV.U32 R188, RZ, RZ, R9 ;  /* 0x000000ffffbc7224 */ /* 0x000fe200078e0009 */
[----:B------:R-:W-:Y:S01]  /*1c6a0*/  MOV R191, 0xffffffff ;  /* 0xffffffff00bf7802 */ /* 0x000fe20000000f00 */
[----:B------:R-:W-:Y:S01]  /*1c6b0*/  IMAD.MOV.U32 R189, RZ, RZ, 0x1 ;  /* 0x00000001ffbd7424 */ /* 0x000fe200078e00ff */
[----:B------:R-:W-:Y:S02]  /*1c6c0*/  MOV R2, 0x1c6e0 ;  /* 0x0001c6e000027802 */ /* 0x000fe40000000f00 */
[----:B---34-:R-:W-:Y:S05]  /*1c6d0*/  CALL.REL.NOINC `($__internal_6_$__cuda_sm70_shflsync_idx_p) ;  /* 0x0000bb4000007944 */ /* 0x018fea0003c00000 */
        /* <DEDUP_REMOVED lines=9> */
.L_x_1262:
[----:B------:R-:W-:Y:S02]  /*1c770*/  MOV R0, 0x2 ;  /* 0x0000000200007802 */ /* 0x000fe40000000f00 */
[----:B------:R-:W-:Y:S02]  /*1c780*/  MOV R2, 0x1c7a0 ;  /* 0x0001c7a000027802 */ /* 0x000fe40000000f00 */
[----:B----4-:R-:W-:Y:S05]  /*1c790*/  CALL.REL.NOINC `($__internal_5_$__cuda_sm70_shflsync_bfly_p) ;  /* 0x0000ba2000007944 */ /* 0x010fea0003c00000 */
[----:B------:R-:W-:-:S05]  /*1c7a0*/  BRA `(.L_x_1344) ;  /* 0xffff648000007947 */ /* 0x000fca000383ffff */
.L_x_1263:
[----:B------:R-:W-:Y:S01]  /*1c7b0*/  MOV R0, 0x1 ;  /* 0x0000000100007802 */ /* 0x000fe20000000f00 */
[----:B-1----:R-:W-:Y:S01]  /*1c7c0*/  IMAD.MOV.U32 R4, RZ, RZ, R136 ;  /* 0x000000ffff047224 */ /* 0x002fe200078e0088 */
[----:B------:R-:W-:Y:S02]  /*1c7d0*/  MOV R2, 0x1c7f0 ;  /* 0x0001c7f000027802 */ /* 0x000fe40000000f00 */
[----:B----4-:R-:W-:Y:S05]  /*1c7e0*/  CALL.REL.NOINC `($__internal_5_$__cuda_sm70_shflsync_bfly_p) ;  /* 0x0000b9d000007944 */ /* 0x010fea0003c00000 */
        /* <DEDUP_REMOVED lines=10> */
.L_x_1266:
        /* <DEDUP_REMOVED lines=8> */
.L_x_1269:
        /* <DEDUP_REMOVED lines=15> */
.L_x_1272:
        /* <DEDUP_REMOVED lines=8> */
.L_x_1273:
        /* <DEDUP_REMOVED lines=8> */
.L_x_1274:
[----:B--2---:R-:W-:Y:S01]  /*1cb00*/  MOV R3, 0x181f ;  /* 0x0000181f00037802 */ /* 0x004fe20000000f00 */
[----:B------:R-:W-:Y:S01]  /*1cb10*/  IMAD.MOV.U32 R188, RZ, RZ, R7 ;  /* 0x000000ffffbc7224 */ /* 0x000fe200078e0007 */
[----:B------:R-:W-:Y:S01]  /*1cb20*/  MOV R191, 0xffffffff ;  /* 0xffffffff00bf7802 */ /* 0x000fe20000000f00 */
[----:B------:R-:W-:Y:S01]  /*1cb30*/  IMAD.MOV.U32 R189, RZ, RZ, 0x1 ;  /* 0x00000001ffbd7424 */ /* 0x000fe200078e00ff */
[----:B------:R-:W-:Y:S02]  /*1cb40*/  MOV R2, 0x1cb60 ;  /* 0x0001cb6000027802 */ /* 0x000fe40000000f00 */
[----:B-1--4-:R-:W-:Y:S05]  /*1cb50*/  CALL.REL.NOINC `($__internal_6_$__cuda_sm70_shflsync_idx_p) ;  /* 0x0000b6c000007944 */ /* 0x012fea0003c00000 */
        /* <DEDUP_REMOVED lines=9> */
.L_x_1275:
        /* <DEDUP_REMOVED lines=8> */
.L_x_1280:
[----:B------:R-:W-:Y:S01]  /*1cc70*/  MOV R3, 0x1c1f ;  /* 0x00001c1f00037802 */ /* 0x000fe20000000f00 */
[----:B------:R-:W-:Y:S01]  /*1cc80*/  IMAD.MOV.U32 R188, RZ, RZ, R7 ;  /* 0x000000ffffbc7224 */ /* 0x000fe200078e0007 */
[----:B------:R-:W-:Y:S01]  /*1cc90*/  MOV R191, 0xffffffff ;  /* 0xffffffff00bf7802 */ /* 0x000fe20000000f00 */
[----:B------:R-:W-:Y:S01]  /*1cca0*/  IMAD.MOV.U32 R189, RZ, RZ, 0x1 ;  /* 0x00000001ffbd7424 */ /* 0x000fe200078e00ff */
[----:B------:R-:W-:Y:S02]  /*1ccb0*/  MOV R2, 0x1ccd0 ;  /* 0x0001ccd000027802 */ /* 0x000fe40000000f00 */
[----:B--2---:R-:W-:Y:S05]  /*1ccc0*/  CALL.REL.NOINC `($__internal_6_$__cuda_sm70_shflsync_idx_p) ;  /* 0x0000b55000007944 */ /* 0x004fea0003c00000 */
[----:B------:R-:W-:Y:S01]  /*1ccd0*/  MOV R3, R190 ;  /* 0x000000be00037202 */ /* 0x000fe20000000f00 */
[----:B------:R-:W-:-:S05]  /*1cce0*/  BRA `(.L_x_1352) ;  /* 0xffff95f000007947 */ /* 0x000fca000383ffff */
.L_x_1285:
[----:B------:R-:W-:Y:S02]  /*1ccf0*/  MOV R0, 0x2 ;  /* 0x0000000200007802 */ /* 0x000fe40000000f00 */
[----:B------:R-:W-:Y:S02]  /*1cd00*/  MOV R2, 0x1cd20 ;  /* 0x0001cd2000027802 */ /* 0x000fe40000000f00 */
[----:B------:R-:W-:Y:S05]  /*1cd10*/  CALL.REL.NOINC `($__internal_5_$__cuda_sm70_shflsync_bfly_p) ;  /* 0x0000b4a000007944 */ /* 0x000fea0003c00000 */
[----:B------:R-:W-:-:S05]  /*1cd20*/  BRA `(.L_x_1353) ;  /* 0xffff9bc000007947 */ /* 0x000fca000383ffff */
.L_x_1286:
[----:B------:R-:W-:Y:S01]  /*1cd30*/  MOV R0, 0x1 ;  /* 0x0000000100007802 */ /* 0x000fe20000000f00 */
[----:B-1----:R-:W-:Y:S01]  /*1cd40*/  IMAD.MOV.U32 R4, RZ, RZ, R136 ;  /* 0x000000ffff047224 */ /* 0x002fe200078e0088 */
        /* <DEDUP_REMOVED lines=12> */
.L_x_1288:
[----:B------:R-:W-:Y:S01]  /*1ce10*/  IMAD.MOV.U32 R4, RZ, RZ, R231 ;  /* 0x000000ffff047224 */ /* 0x000fe200078e00e7 */
[----:B------:R-:W-:-:S02]  /*1ce20*/  MOV R0, 0x2 ;  /* 0x0000000200007802 */ /* 0x000fc40000000f00 */
[----:B------:R-:W-:Y:S02]  /*1ce30*/  MOV R2, 0x1ce50 ;  /* 0x0001ce5000027802 */ /* 0x000fe40000000f00 */
[----:B------:R-:W-:Y:S05]  /*1ce40*/  CALL.REL.NOINC `($__internal_5_$__cuda_sm70_shflsync_bfly_p) ;  /* 0x0000b37000007944 */ /* 0x000fea0003c00000 */
[----:B------:R-:W-:Y:S01]  /*1ce50*/  MOV R5, R0 ;  /* 0x0000000000057202 */ /* 0x000fe20000000f00 */
[----:B------:R-:W-:Y:S05]  /*1ce60*/  BRA `(.L_x_1355) ;  /* 0xffffb2d000007947 */ /* 0x000fea000383ffff */
.L_x_1289:
[----:B------:R-:W-:Y:S01]  /*1ce70*/  IMAD.MOV.U32 R4, RZ, RZ, R5 ;  /* 0x000000ffff047224 */ /* 0x000fe200078e0005 */
[----:B------:R-:W-:Y:S02]  /*1ce80*/  MOV R0, 0x1 ;  /* 0x0000000100007802 */ /* 0x000fe40000000f00 */
[----:B------:R-:W-:Y:S02]  /*1ce90*/  MOV R2, 0x1ceb0 ;  /* 0x0001ceb000027802 */ /* 0x000fe40000000f00 */
[----:B-1----:R-:W-:Y:S05]  /*1cea0*/  CALL.REL.NOINC `($__internal_5_$__cuda_sm70_shflsync_bfly_p) ;  /* 0x0000b31000007944 */ /* 0x002fea0003c00000 */
[----:B------:R-:W-:Y:S01]  /*1ceb0*/  FADD.FTZ R5, R5, R0 ;  /* 0x0000000005057221 */ /* 0x000fe20000010000 */
[----:B------:R-:W-:Y:S02]  /*1cec0*/  MOV R4, R230 ;  /* 0x000000e600047202 */ /* 0x000fe40000000f00 */
[----:B------:R-:W-:Y:S02]  /*1ced0*/  MOV R0, 0x2 ;  /* 0x0000000200007802 */ /* 0x000fe40000000f00 */
[----:B------:R-:W-:Y:S02]  /*1cee0*/  MOV R2, 0x1cf00 ;  /* 0x0001cf0000027802 */ /* 0x000fe40000000f00 */
[----:B------:R-:W-:Y:S05]  /*1cef0*/  CALL.REL.NOINC `($__internal_5_$__cuda_sm70_shflsync_bfly_p) ;  /* 0x0000b2c000007944 */ /* 0x000fea0003c00000 */
[----:B------:R-:W-:Y:S01]  /*1cf00*/  FADD.FTZ R4, R230, R0 ;  /* 0x00000000e6047221 */ /* 0x000fe20000010000 */
[----:B------:R-:W-:-:S02]  /*1cf10*/  MOV R0, 0x1 ;  /* 0x0000000100007802 */ /* 0x000fc40000000f00 */
[----:B------:R-:W-:Y:S02]  /*1cf20*/  MOV R2, 0x1cf40 ;  /* 0x0001cf4000027802 */ /* 0x000fe40000000f00 */
[----:B------:R-:W-:Y:S05]  /*1cf30*/  CALL.REL.NOINC `($__internal_5_$__cuda_sm70_shflsync_bfly_p) ;  /* 0x0000b28000007944 */ /* 0x000fea0003c00000 */
[----:B------:R-:W-:Y:S05]  /*1cf40*/  BRA `(.L_x_1356) ;  /* 0xffffb26000007947 */ /* 0x000fea000383ffff */
.L_x_1301:
[----:B------:R-:W-:Y:S01]  /*1cf50*/  IMAD.MOV.U32 R188, RZ, RZ, R15 ;  /* 0x000000ffffbc7224 */ /* 0x000fe200078e000f */
[----:B------:R-:W-:Y:S01]  /*1cf60*/  MOV R3, 0x181f ;  /* 0x0000181f00037802 */ /* 0x000fe20000000f00 */
[----:B------:R-:W-:Y:S01]  /*1cf70*/  IMAD.MOV.U32 R189, RZ, RZ, RZ ;  /* 0x000000ffffbd7224 */ /* 0x000fe200078e00ff */
[----:B------:R-:W-:Y:S02]  /*1cf80*/  MOV R191, 0xffffffff ;  /* 0xffffffff00bf7802 */ /* 0x000fe40000000f00 */
[----:B------:R-:W-:Y:S02]  /*1cf90*/  MOV R2, 0x1cfb0 ;  /* 0x0001cfb000027802 */ /* 0x000fe40000000f00 */
[----:B-1---5:R-:W-:Y:S05]  /*1cfa0*/  CALL.REL.NOINC `($__internal_6_$__cuda_sm70_shflsync_idx_p) ;  /* 0x0000b27000007944 */ /* 0x022fea0003c00000 */
[----:B------:R-:W-:Y:S01]  /*1cfb0*/  MOV R4, R190 ;  /* 0x000000be00047202 */ /* 0x000fe20000000f00 */
[----:B------:R-:W-:Y:S05]  /*1cfc0*/  BRA `(.L_x_1357) ;  /* 0xffffdcb000007947 */ /* 0x000fea000383ffff */
.L_x_1302:
[----:B------:R-:W-:Y:S01]  /*1cfd0*/  IMAD.MOV.U32 R188, RZ, RZ, R17 ;  /* 0x000000ffffbc7224 */ /* 0x000fe200078e0011 */
[----:B------:R-:W-:Y:S01]  /*1cfe0*/  MOV R3, 0x181f ;  /* 0x0000181f00037802 */ /* 0x000fe20000000f00 */
[----:B------:R-:W-:Y:S01]  /*1cff0*/  IMAD.MOV.U32 R189, RZ, RZ, RZ ;  /* 0x000000ffffbd7224 */ /* 0x000fe200078e00ff */
[----:B------:R-:W-:Y:S02]  /*1d000*/  MOV R191, 0xffffffff ;  /* 0xffffffff00bf7802 */ /* 0x000fe40000000f00 */
[----:B------:R-:W-:-:S02]  /*1d010*/  MOV R2, 0x1d030 ;  /* 0x0001d03000027802 */ /* 0x000fc40000000f00 */
[----:B-123-5:R-:W-:Y:S05]  /*1d020*/  CALL.REL.NOINC `($__internal_6_$__cuda_sm70_shflsync_idx_p) ;  /* 0x0000b1f000007944 */ /* 0x02efea0003c00000 */
[----:B------:R-:W-:Y:S01]  /*1d030*/  MOV R2, R190 ;  /* 0x000000be00027202 */ /* 0x000fe20000000f00 */
[----:B------:R-:W-:Y:S05]  /*1d040*/  BRA `(.L_x_1358) ;  /* 0xffffdc5000007947 */ /* 0x000fea000383ffff */
.L_x_1305:
[----:B------:R-:W-:Y:S01]  /*1d050*/  IMAD.MOV.U32 R188, RZ, RZ, R15 ;  /* 0x000000ffffbc7224 */ /* 0x000fe200078e000f */
[----:B-1----:R-:W-:Y:S01]  /*1d060*/  MOV R3, 0x181f ;  /* 0x0000181f00037802 */ /* 0x002fe20000000f00 */
[----:B------:R-:W-:Y:S01]  /*1d070*/  IMAD.MOV.U32 R189, RZ, RZ, 0x1 ;  /* 0x00000001ffbd7424 */ /* 0x000fe200078e00ff */
[----:B------:R-:W-:-:S02]  /*1d080*/  MOV R191, 0xffffffff ;  /* 0xffffffff00bf7802 */ /* 0x000fc40000000f00 */
[----:B------:R-:W-:Y:S02]  /*1d090*/  MOV R2, 0x1d0b0 ;  /* 0x0001d0b000027802 */ /* 0x000fe40000000f00 */
        /* <DEDUP_REMOVED lines=10> */
.L_x_1308:
[----:B------:R-:W-:Y:S01]  /*1d140*/  IMAD.MOV.U32 R188, RZ, RZ, R15 ;  /* 0x000000ffffbc7224 */ /* 0x000fe200078e000f */
[----:B--2---:R-:W-:Y:S01]  /*1d150*/  MOV R3, 0x181f ;  /* 0x0000181f00037802 */ /* 0x004fe20000000f00 */
[----:B------:R-:W-:Y:S01]  /*1d160*/  IMAD.MOV.U32 R189, RZ, RZ, 0x2 ;  /* 0x00000002ffbd7424 */ /* 0x000fe200078e00ff */
[----:B------:R-:W-:Y:S02]  /*1d170*/  MOV R191, 0xffffffff ;  /* 0xffffffff00bf7802 */ /* 0x000fe40000000f00 */
[----:B------:R-:W-:-:S02]  /*1d180*/  MOV R2, 0x1d1a0 ;  /* 0x0001d1a000027802 */ /* 0x000fc40000000f00 */
[----:B-1--4-:R-:W-:Y:S05]  /*1d190*/  CALL.REL.NOINC `($__internal_6_$__cuda_sm70_shflsync_idx_p) ;  /* 0x0000b08000007944 */ /* 0x012fea0003c00000 */
[----:B------:R-:W-:Y:S01]  /*1d1a0*/  MOV R4, R190 ;  /* 0x000000be00047202 */ /* 0x000fe20000000f00 */
[----:B------:R-:W-:Y:S05]  /*1d1b0*/  BRA `(.L_x_1360) ;  /* 0xffffde9000007947 */ /* 0x000fea000383ffff */
.L_x_1309:
[----:B------:R-:W-:Y:S01]  /*1d1c0*/  IMAD.MOV.U32 R188, RZ, RZ, R17 ;  /* 0x000000ffffbc7224 */ /* 0x000fe200078e0011 */
[----:B------:R-:W-:Y:S01]  /*1d1d0*/  MOV R3, 0x181f ;  /* 0x0000181f00037802 */ /* 0x000fe20000000f00 */
[----:B------:R-:W-:Y:S01]  /*1d1e0*/  IMAD.MOV.U32 R189, RZ, RZ, 0x2 ;  /* 0x00000002ffbd7424 */ /* 0x000fe200078e00ff */
[----:B------:R-:W-:-:S02]  /*1d1f0*/  MOV R191, 0xffffffff ;  /* 0xffffffff00bf7802 */ /* 0x000fc40000000f00 */
[----:B------:R-:W-:Y:S02]  /*1d200*/  MOV R2, 0x1d220 ;  /* 0x0001d22000027802 */ /* 0x000fe40000000f00 */
[----:B-1234-:R-:W-:Y:S05]  /*1d210*/  CALL.REL.NOINC `($__internal_6_$__cuda_sm70_shflsync_idx_p) ;  /* 0x0000b00000007944 */ /* 0x01efea0003c00000 */
[----:B------:R-:W-:Y:S01]  /*1d220*/  MOV R2, R190 ;  /* 0x000000be00027202 */ /* 0x000fe20000000f00 */
[----:B------:R-:W-:Y:S05]  /*1d230*/  BRA `(.L_x_1361) ;  /* 0xffffde3000007947 */ /* 0x000fea000383ffff */
.L_x_1312:
[----:B------:R-:W-:Y:S01]  /*1d240*/  IMAD.MOV.U32 R188, RZ, RZ, R15 ;  /* 0x000000ffffbc7224 */ /* 0x000fe200078e000f */
[----:B--2---:R-:W-:Y:S01]  /*1d250*/  MOV R3, 0x181f ;  /* 0x0000181f00037802 */ /* 0x004fe20000000f00 */
[----:B------:R-:W-:Y:S01]  /*1d260*/  IMAD.MOV.U32 R189, RZ, RZ, 0x3 ;  /* 0x00000003ffbd7424 */ /* 0x000fe200078e00ff */
[----:B------:R-:W-:Y:S02]  /*1d270*/  MOV R191, 0xffffffff ;  /* 0xffffffff00bf7802 */ /* 0x000fe40000000f00 */
[----:B------:R-:W-:Y:S02]  /*1d280*/  MOV R2, 0x1d2a0 ;  /* 0x0001d2a000027802 */ /* 0x000fe40000000f00 */
[----:B-1--4-:R-:W-:Y:S05]  /*1d290*/  CALL.REL.NOINC `($__internal_6_$__cuda_sm70_shflsync_idx_p) ;  /* 0x0000af8000007944 */ /* 0x012fea0003c00000 */
        /* <DEDUP_REMOVED lines=9> */
        .type           $_ZN7cutlass13device_kernelIN5flash19enable_sm80_to_sm89INS1_16FlashAttnFwdSm80INS1_25CollectiveMainloopFwdSm80ILi8ELi1ELb0EN4cute5tupleIJNS5_1CILi128EEENS7_ILi48EEENS7_ILi256EEEEEELi256ENS_10bfloat16_tEfNS_4arch4Sm80ELb0ELb1ELb1ELb1ELb1ELb1ELb1ELb0EEENS1_21CollectiveEpilogueFwdINS6_IJS8_SA_S9_EEENS6_IJNS7_ILi1EEESI_SI_EEESC_SE_Li256ELb1ELb1ELb0ELb0EEENS1_19SingleTileSchedulerILb1ELb0ELb1ELi128EEEEEEEEEvNT_6ParamsE$_ZZN5flash25CollectiveMainloopFwdSm80ILi8ELi1ELb0EN4cute5tupleIJNS1_1CILi128EEENS3_ILi48EEENS3_ILi256EEEEEELi256EN7cutlass10bfloat16_tEfNS8_4arch4Sm80ELb0ELb1ELb1ELb1ELb1ELb1ELb1ELb0EE3mmaINS_16FlashAttnFwdSm80ISC_NS_21CollectiveEpilogueFwdINS2_IJS4_S6_S5_EEENS2_IJNS3_ILi1EEESH_SH_EEES9_SB_Li256ELb1ELb1ELb0ELb0EEENS_19SingleTileSchedulerILb1ELb0ELb1ELi128EEEE13SharedStorageENS1_6TensorINS1_11ArrayEngineIfLm128EEENS1_6LayoutINS2_IJNS2_IJNS3_ILi2EEESS_EEESH_NS3_ILi32EEEEEENS2_IJNS2_IJSH_SS_EEENS3_ILi0EEENS3_ILi4EEEEEEEEEENS_7SoftmaxILi2ELi0EEEEEbRKNSC_6ParamsERT0_RT1_iRKNS_16SeqlenInfoQKNewKILb1ELb1EEENS2_IJiiiiEEERT_ENKUlvE_clEv,@function
        .size           $_ZN7cutlass13device_kernelIN5flash19enable_sm80_to_sm89INS1_16FlashAttnFwdSm80INS1_25CollectiveMainloopFwdSm80ILi8ELi1ELb0EN4cute5tupleIJNS5_1CILi128EEENS7_ILi48EEENS7_ILi256EEEEEELi256ENS_10bfloat16_tEfNS_4arch4Sm80ELb0ELb1ELb1ELb1ELb1ELb1ELb1ELb0EEENS1_21CollectiveEpilogueFwdINS6_IJS8_SA_S9_EEENS6_IJNS7_ILi1EEESI_SI_EEESC_SE_Li256ELb1ELb1ELb0ELb0EEENS1_19SingleTileSchedulerILb1ELb0ELb1ELi128EEEEEEEEEvNT_6ParamsE$_ZZN5flash25CollectiveMainloopFwdSm80ILi8ELi1ELb0EN4cute5tupleIJNS1_1CILi128EEENS3_ILi48EEENS3_ILi256EEEEEELi256EN7cutlass10bfloat16_tEfNS8_4arch4Sm80ELb0ELb1ELb1ELb1ELb1ELb1ELb1ELb0EE3mmaINS_16FlashAttnFwdSm80ISC_NS_21CollectiveEpilogueFwdINS2_IJS4_S6_S5_EEENS2_IJNS3_ILi1EEESH_SH_EEES9_SB_Li256ELb1ELb1ELb0ELb0EEENS_19SingleTileSchedulerILb1ELb0ELb1ELi128EEEE13SharedStorageENS1_6TensorINS1_11ArrayEngineIfLm128EEENS1_6LayoutINS2_IJNS2_IJNS3_ILi2EEESS_EEESH_NS3_ILi32EEEEEENS2_IJNS2_IJSH_SS_EEENS3_ILi0EEENS3_ILi4EEEEEEEEEENS_7SoftmaxILi2ELi0EEEEEbRKNSC_6ParamsERT0_RT1_iRKNS_16SeqlenInfoQKNewKILb1ELb1EEENS2_IJiiiiEEERT_ENKUlvE_clEv,($__internal_5_$__cuda_sm70_shflsync_bfly_p - $_ZN7cutlass13device_kernelIN5flash19enable_sm80_to_sm89INS1_16FlashAttnFwdSm80INS1_25CollectiveMainloopFwdSm80ILi8ELi1ELb0EN4cute5tupleIJNS5_1CILi128EEENS7_ILi48EEENS7_ILi256EEEEEELi256ENS_10bfloat16_tEfNS_4arch4Sm80ELb0ELb1ELb1ELb1ELb1ELb1ELb1ELb0EEENS1_21CollectiveEpilogueFwdINS6_IJS8_SA_S9_EEENS6_IJNS7_ILi1EEESI_SI_EEESC_SE_Li256ELb1ELb1ELb0ELb0EEENS1_19SingleTileSchedulerILb1ELb0ELb1ELi128EEEEEEEEEvNT_6ParamsE$_ZZN5flash25CollectiveMainloopFwdSm80ILi8ELi1ELb0EN4cute5tupleIJNS1_1CILi128EEENS3_ILi48EEENS3_ILi256EEEEEELi256EN7cutlass10bfloat16_tEfNS8_4arch4Sm80ELb0ELb1ELb1ELb1ELb1ELb1ELb1ELb0EE3mmaINS_16FlashAttnFwdSm80ISC_NS_21CollectiveEpilogueFwdINS2_IJS4_S6_S5_EEENS2_IJNS3_ILi1EEESH_SH_EEES9_SB_Li256ELb1ELb1ELb0ELb0EEENS_19SingleTileSchedulerILb1ELb0ELb1ELi128EEEE13SharedStorageENS1_6TensorINS1_11ArrayEngineIfLm128EEENS1_6LayoutINS2_IJNS2_IJNS3_ILi2EEESS_EEESH_NS3_ILi32EEEEEENS2_IJNS2_IJSH_SS_EEENS3_ILi0EEENS3_ILi4EEEEEEEEEENS_7SoftmaxILi2ELi0EEEEEbRKNSC_6ParamsERT0_RT1_iRKNS_16SeqlenInfoQKNewKILb1ELb1EEENS2_IJiiiiEEERT_ENKUlvE_clEv)
$_ZN7cutlass13device_kernelIN5flash19enable_sm80_to_sm89INS1_16FlashAttnFwdSm80INS1_25CollectiveMainloopFwdSm80ILi8ELi1ELb0EN4cute5tupleIJNS5_1CILi128EEENS7_ILi48EEENS7_ILi256EEEEEELi256ENS_10bfloat16_tEfNS_4arch4Sm80ELb0ELb1ELb1ELb1ELb1ELb1ELb1ELb0EEENS1_21CollectiveEpilogueFwdINS6_IJS8_SA_S9_EEENS6_IJNS7_ILi1EEESI_SI_EEESC_SE_Li256ELb1ELb1ELb0ELb0EEENS1_19SingleTileSchedulerILb1ELb0ELb1ELi128EEEEEEEEEvNT_6ParamsE$_ZZN5flash25CollectiveMainloopFwdSm80ILi8ELi1ELb0EN4cute5tupleIJNS1_1CILi128EEENS3_ILi48EEENS3_ILi256EEEEEELi256EN7cutlass10bfloat16_tEfNS8_4arch4Sm80ELb0ELb1ELb1ELb1ELb1ELb1ELb1ELb0EE3mmaINS_16FlashAttnFwdSm80ISC_NS_21CollectiveEpilogueFwdINS2_IJS4_S6_S5_EEENS2_IJNS3_ILi1EEESH_SH_EEES9_SB_Li256ELb1ELb1ELb0ELb0EEENS_19SingleTileSchedulerILb1ELb0ELb1ELi128EEEE13SharedStorageENS1_6TensorINS1_11ArrayEngineIfLm128EEENS1_6LayoutINS2_IJNS2_IJNS3_ILi2EEESS_EEESH_NS3_ILi32EEEEEENS2_IJNS2_IJSH_SS_EEENS3_ILi0EEENS3_ILi4EEEEEEEEEENS_7SoftmaxILi2ELi0EEEEEbRKNSC_6ParamsERT0_RT1_iRKNS_16SeqlenInfoQKNewKILb1ELb1EEENS2_IJiiiiEEERT_ENKUlvE_clEv:
[----:B------:R-:W-:-:S05]  /*1d330*/  IADD3 R18, R97, -c[0x0][0x20], RZ ;  /* 0x8000080061127a10 */ /* 0x000fca0007ffe0ff */
[----:B------:R-:W2:Y:S01]  /*1d340*/  LDL.64 R14, [R18] ;  /* 0x00000000120e7983 */ /* 0x000ea20000100a00 */
[----:B------:R-:W-:-:S03]  /*1d350*/  ULDC.64 UR4, c[0x0][0x118] ;  /* 0x0000460000047ab9 */ /* 0x000fc60000000a00 */
[----:B--2---:R-:W2:Y:S02]  /*1d360*/  LD.E R36, [R14.64+0x11c] ;  /* 0x00011c040e247980 */ /* 0x004ea4000c101900 */
[----:B--2---:R-:W-:-:S13]  /*1d370*/  ISETP.GT.AND P0, PT, R36, RZ, PT ;  /* 0x000000ff2400720c */ /* 0x004fda0003f04270 */
[----:B------:R-:W-:Y:S05]  /*1d380*/  @P0 BRA `(.L_x_1363) ;  /* 0x0000004000000947 */ /* 0x000fea0003800000 */
[----:B------:R-:W-:Y:S01]  /*1d390*/  MOV R2, R143 ;  /* 0x0000008f00027202 */ /* 0x000fe20000000f00 */
[----:B------:R-:W-:-:S04]  /*1d3a0*/  DEPBAR.LE SB0, 0x1 ;  /* 0x000080400000791a */ /* 0x000fc80000000000 */
[----:B------:R-:W-:-:S04]  /*1d3b0*/  MOV R3, 0x0 ;  /* 0x0000000000037802 */ /* 0x000fc80000000f00 */
[----:B------:R-:W-:Y:S05]  /*1d3c0*/  RET.REL.NODEC R2 `(_ZN7cutlass13device_kernelIN5flash19enable_sm80_to_sm89INS1_16FlashAttnFwdSm80INS1_25CollectiveMainloopFwdSm80ILi8ELi1ELb0EN4cute5tupleIJNS5_1CILi128EEENS7_ILi48EEENS7_ILi256EEEEEELi256ENS_10bfloat16_tEfNS_4arch4Sm80ELb0ELb1ELb1ELb1ELb1ELb1ELb1ELb0EEENS1_21CollectiveEpilogueFwdINS6_IJS8_SA_S9_EEENS6_IJNS7_ILi1EEESI_SI_EEESC_SE_Li256ELb1ELb1ELb0ELb0EEENS1_19SingleTileSchedulerILb1ELb0ELb1ELi128EEEEEEEEEvNT_6ParamsE) ;  /* 0xfffe2c3002007950 */ /* 0x000fea0003c3ffff */
.L_x_1363:
[----:B------:R1:W2:Y:S04]  /*1d3d0*/  LDL.64 R12, [R18+0x8] ;  /* 0x00000800120c7983 */ /* 0x0002a80000100a00 */
[----:B------:R1:W3:Y:S04]  /*1d3e0*/  LDL.64 R2, [R18+0x20] ;  /* 0x0000200012027983 */ /* 0x0002e80000100a00 */
[----:B------:R1:W4:Y:S04]  /*1d3f0*/  LDL.64 R16, [R18+0x18] ;  /* 0x0000180012107983 */ /* 0x0003280000100a00 */
[----:B------:R-:W4:Y:S04]  /*1d400*/  LD.E.U8 R24, [R14.64+0x138] ;  /* 0x000138040e187980 */ /* 0x000f28000c101100 */
[----:B------:R2:W5:Y:S04]  /*1d410*/  LD.E R25, [R14.64+0x164] ;  /* 0x000164040e197980 */ /* 0x000568000c101900 */
[----:B------:R2:W5:Y:S04]  /*1d420*/  LD.E.64 R22, [R14.64+0x110] ;  /* 0x000110040e167980 */ /* 0x000568000c101b00 */
[----:B------:R2:W5:Y:S04]  /*1d430*/  LD.E.64 R20, [R14.64+0x128] ;  /* 0x000128040e147980 */ /* 0x000568000c101b00 */
[----:B-1----:R-:W4:Y:S04]  /*1d440*/  LDL.64 R18, [R18+0x10] ;  /* 0x0000100012127983 */ /* 0x002f280000100a00 */
[----:B--2---:R1:W2:Y:S04]  /*1d450*/  LD.E R35, [R12.64] ;  /* 0x000000040c237980 */ /* 0x0042a8000c101900 */
[----:B---3--:R3:W2:Y:S04]  /*1d460*/  LD.E R76, [R2.64] ;  /* 0x00000004024c7980 */ /* 0x0086a8000c101900 */
[----:B----4-:R4:W4:Y:S04]  /*1d470*/  LD.E R16, [R16.64+0x20] ;  /* 0x0000200410107980 */ /* 0x010928000c101900 */
[----:B-1----:R1:W5:Y:S04]  /*1d480*/  LD.E.64 R12, [R14.64+0x120] ;  /* 0x000120040e0c7980 */ /* 0x002368000c101b00 */
[----:B---3--:R1:W5:Y:S04]  /*1d490*/  LD.E.64 R2, [R14.64+0x130] ;  /* 0x000130040e027980 */ /* 0x008368000c101b00 */
[----:B------:R1:W5:Y:S01]  /*1d4a0*/  LD.E R26, [R18.64] ;  /* 0x00000004121a7980 */ /* 0x000362000c101900 */
[----:B------:R-:W-:-:S02]  /*1d4b0*/  ISETP.NE.AND P0, PT, R24, RZ, PT ;  /* 0x000000ff1800720c */ /* 0x000fc40003f05270 */
[----:B--2---:R-:W-:-:S04]  /*1d4c0*/  SHF.R.S32.HI R11, RZ, 0x1f, R35 ;  /* 0x0000001fff0b7819 */ /* 0x004fc80000011423 */
[----:B------:R-:W-:-:S04]  /*1d4d0*/  LEA.HI R11, R11, R35, RZ, 0x3 ;  /* 0x000000230b0b7211 */ /* 0x000fc800078f18ff */
[----:B----4-:R-:W-:Y:S02]  /*1d4e0*/  LOP3.LUT R17, R11, 0xfffffff8, RZ, 0xc0, !PT ;  /* 0xfffffff80b117812 */ /* 0x010fe400078ec0ff */
[----:B------:R-:W-:-:S03]  /*1d4f0*/  SHF.R.S32.HI R96, RZ, 0x3, R11 ;  /* 0x00000003ff607819 */ /* 0x000fc6000001140b */
[----:B------:R-:W-:Y:S02]  /*1d500*/  IMAD.IADD R11, R35, 0x1, -R17 ;  /* 0x00000001230b7824 */ /* 0x000fe400078e0a11 */
[----:B------:R-:W-:Y:S01]  /*1d510*/  IMAD R66, R76, 0x80, R96 ;  /* 0x000000804c427824 */ /* 0x000fe200078e0260 */
[----:B------:R-:W-:-:S03]  /*1d520*/  SHF.R.S32.HI R27, RZ, 0x1f, R16 ;  /* 0x0000001fff1b7819 */ /* 0x000fc60000011410 */
[----:B------:R-:W-:Y:S01]  /*1d530*/  IMAD R11, R11, 0x20, R66 ;  /* 0x000000200b0b7824 */ /* 0x000fe200078e0242 */
[----:B------:R-:W-:Y:S05]  /*1d540*/  @!P0 BRA `(.L_x_1364) ;  /* 0x00004cb000008947 */ /* 0x000fea0003800000 */
[----:B-1---5:R-:W-:-:S13]  /*1d550*/  ISETP.NE.AND P0, PT, R25, 0x1, PT ;  /* 0x000000011900780c */ /* 0x022fda0003f05270 */
[----:B------:R1:W2:Y:S04]  /*1d560*/  @P0 LD.E R17, [R14.64+0x168] ;  /* 0x000168040e110980 */ /* 0x0002a8000c101900 */
[----:B-1----:R2:W3:Y:S02]  /*1d570*/  @P0 LD.E R14, [R14.64+0x16c] ;  /* 0x00016c040e0e0980 */ /* 0x0024e4000c101900 */
[----:B--2---:R-:W-:-:S05]  /*1d580*/  @P0 IMAD.HI.U32 R15, R11, R17, RZ ;  /* 0x000000110b0f0227 */ /* 0x004fca00078e00ff */
[----:B---3--:R-:W-:-:S04]  /*1d590*/  @P0 SHF.R.U32.HI R11, RZ, R14, R15 ;  /* 0x0000000eff0b0219 */ /* 0x008fc8000001160f */
[----:B------:R-:W-:Y:S01]  /*1d5a0*/  SHF.R.S32.HI R14, RZ, 0x1f, R11 ;  /* 0x0000001fff0e7819 */ /* 0x000fe2000001140b */
[-C--:B------:R-:W-:Y:S02]  /*1d5b0*/  IMAD R17, R13, R11.reuse, RZ ;  /* 0x0000000b0d117224 */ /* 0x080fe400078e02ff */
[-C--:B------:R-:W-:Y:S02]  /*1d5c0*/  IMAD R15, R3, R11.reuse, RZ ;  /* 0x0000000b030f7224 */ /* 0x080fe400078e02ff */
[-C--:B------:R-:W-:Y:S02]  /*1d5d0*/  IMAD R24, R12, R14.reuse, R17 ;  /* 0x0000000e0c187224 */ /* 0x080fe400078e0211 */
[C---:B------:R-:W-:Y:S02]  /*1d5e0*/  IMAD R17, R2.reuse, R14, R15 ;  /* 0x0000000e02117224 */ /* 0x040fe400078e020f */
[----:B------:R-:W-:-:S04]  /*1d5f0*/  IMAD.WIDE.U32 R14, R2, R11, RZ ;  /* 0x0000000b020e7225 */ /* 0x000fc800078e00ff */
[----:B------:R-:W-:Y:S01]  /*1d600*/  IMAD.WIDE.U32 R18, R12, R11, RZ ;  /* 0x0000000b0c127225 */ /* 0x000fe200078e00ff */
[----:B------:R-:W-:-:S03]  /*1d610*/  IADD3 R15, R15, R17, RZ ;  /* 0x000000110f0f7210 */ /* 0x000fc60007ffe0ff */
[----:B------:R-:W-:Y:S01]  /*1d620*/  IMAD R13, R13, R16, RZ ;  /* 0x000000100d0d7224 */ /* 0x000fe200078e02ff */
[----:B------:R-:W-:Y:S01]  /*1d630*/  IADD3 R19, R19, R24, RZ ;  /* 0x0000001813137210 */ /* 0x000fe20007ffe0ff */
[----:B------:R-:W-:Y:S02]  /*1d640*/  IMAD R11, R3, R16, RZ ;  /* 0x00000010030b7224 */ /* 0x000fe400078e02ff */
[----:B------:R-:W-:-:S04]  /*1d650*/  IMAD.WIDE.U32 R14, R16, R2, R14 ;  /* 0x00000002100e7225 */ /* 0x000fc800078e000e */
[----:B------:R-:W-:Y:S01]  /*1d660*/  IMAD.WIDE.U32 R18, R16, R12, R18 ;  /* 0x0000000c10127225 */ /* 0x000fe200078e0012 */
[----:B------:R-:W-:-:S03]  /*1d670*/  LEA R37, P0, R14, R20, 0x1 ;  /* 0x000000140e257211 */ /* 0x000fc600078008ff */
[-C--:B------:R-:W-:Y:S01]  /*1d680*/  IMAD R3, R12, R27.reuse, R13 ;  /* 0x0000001b0c037224 */ /* 0x080fe200078e020d */
[----:B------:R-:W-:Y:S01]  /*1d690*/  LEA R34, P1, R18, R22, 0x1 ;  /* 0x0000001612227211 */ /* 0x000fe200078208ff */
[----:B------:R-:W-:-:S03]  /*1d6a0*/  IMAD R2, R2, R27, R11 ;  /* 0x0000001b02027224 */ /* 0x000fc600078e020b */
[----:B------:R-:W-:Y:S02]  /*1d6b0*/  IADD3 R3, R19, R3, RZ ;  /* 0x0000000313037210 */ /* 0x000fe40007ffe0ff */
[----:B------:R-:W-:Y:S02]  /*1d6c0*/  IADD3 R2, R15, R2, RZ ;  /* 0x000000020f027210 */ /* 0x000fe40007ffe0ff */
[----:B------:R-:W-:Y:S02]  /*1d6d0*/  LEA.HI.X R22, R18, R23, R3, 0x1, P1 ;  /* 0x0000001712167211 */ /* 0x000fe400008f0c03 */
[----:B------:R-:W-:Y:S01]  /*1d6e0*/  LEA.HI.X R24, R14, R21, R2, 0x1, P0 ;  /* 0x000000150e187211 */ /* 0x000fe200000f0c02 */
[----:B------:R-:W-:Y:S05]  /*1d6f0*/  BRA.DIV ~URZ, `(.L_x_1365) ;  /* 0x00009b927f007947 */ /* 0x000fea000b800000 */
[----:B------:R1:W2:Y:S02]  /*1d700*/  SHFL.IDX PT, R11, R22, RZ, 0x181f ;  /* 0x00181fff160b7589 */ /* 0x0002a400000e0000 */
.L_x_1439:
[----:B------:R-:W-:Y:S05]  /*1d710*/  BRA.DIV ~URZ, `(.L_x_1366) ;  /* 0x00009bf27f007947 */ /* 0x000fea000b800000 */
[----:B------:R3:W4:Y:S01]  /*1d720*/  SHFL.IDX PT, R12, R34, RZ, 0x181f ;  /* 0x00181fff220c7589 */ /* 0x00072200000e0000 */
[----:B--2---:R-:W-:-:S03]  /*1d730*/  MOV R13, R11 ;  /* 0x0000000b000d7202 */ /* 0x004fc60000000f00 */
[----:B------:R3:W2:Y:S04]  /*1d740*/  SHFL.IDX PT, R14, R24, RZ, 0x181f ;  /* 0x00181fff180e7589 */ /* 0x0006a800000e0000 */
[----:B------:R3:W1:Y:S02]  /*1d750*/  SHFL.IDX PT, R3, R37, RZ, 0x181f ;  /* 0x00181fff25037589 */ /* 0x00066400000e0000 */
.L_x_1440:
[----:B------:R-:W-:Y:S01]  /*1d760*/  IMAD R48, R26, R25, RZ ;  /* 0x000000191a307224 */ /* 0x000fe200078e02ff */
[----:B------:R-:W-:Y:S01]  /*1d770*/  SHF.R.S32.HI R2, RZ, 0x1f, R35 ;  /* 0x0000001fff027819 */ /* 0x000fe20000011423 */
[----:B------:R-:W-:Y:S01]  /*1d780*/  BSSY B0, `(.L_x_1367) ;  /* 0x000003a000007945 */ /* 0x000fe20003800000 */
[----:B------:R-:W-:Y:S01]  /*1d790*/  CS2R R64, SRZ ;  /* 0x0000000000407805 */ /* 0x000fe2000001ff00 */
[----:B------:R-:W-:Y:S01]  /*1d7a0*/  CS2R R40, SRZ ;  /* 0x0000000000287805 */ /* 0x000fe2000001ff00 */
[----:B------:R-:W-:Y:S01]  /*1d7b0*/  LEA.HI R2, R2, R35, RZ, 0x3 ;  /* 0x0000002302027211 */ /* 0x000fe200078f18ff */
[----:B------:R-:W-:Y:S01]  /*1d7c0*/  CS2R R38, SRZ ;  /* 0x0000000000267805 */ /* 0x000fe2000001ff00 */
[----:B------:R-:W-:Y:S01]  /*1d7d0*/  ISETP.GE.AND P0, PT, R66, R48, PT ;  /* 0x000000304200720c */ /* 0x000fe20003f06270 */
[----:B------:R-:W-:Y:S01]  /*1d7e0*/  CS2R R30, SRZ ;  /* 0x00000000001e7805 */ /* 0x000fe2000001ff00 */
[----:B------:R-:W-:Y:S01]  /*1d7f0*/  LOP3.LUT R2, R2, 0xfffffff8, RZ, 0xc0, !PT ;  /* 0xfffffff802027812 */ /* 0x000fe200078ec0ff */
[----:B------:R-:W-:Y:S01]  /*1d800*/  CS2R R26, SRZ ;  /* 0x00000000001a7805 */ /* 0x000fe2000001ff00 */
[----:B------:R-:W-:Y:S01]  /*1d810*/  CS2R R42, SRZ ;  /* 0x00000000002a7805 */ /* 0x000fe2000001ff00 */
[----:B------:R-:W-:Y:S01]  /*1d820*/  CS2R R32, SRZ ;  /* 0x0000000000207805 */ /* 0x000fe2000001ff00 */
[----:B------:R-:W-:Y:S01]  /*1d830*/  CS2R R28, SRZ ;  /* 0x00000000001c7805 */ /* 0x000fe2000001ff00 */
[----:B------:R-:W-:Y:S01]  /*1d840*/  IMAD.IADD R2, R35, 0x1, -R2 ;  /* 0x0000000123027824 */ /* 0x000fe200078e0a02 */
[----:B------:R-:W-:-:S03]  /*1d850*/  CS2R R20, SRZ ;  /* 0x0000000000147805 */ /* 0x000fc6000001ff00 */
[----:B------:R-:W-:Y:S01]  /*1d860*/  IMAD.SHL.U32 R23, R2, 0x4, RZ ;  /* 0x0000000402177824 */ /* 0x000fe200078e00ff */
[----:B-1----:R-:W-:Y:S01]  /*1d870*/  MOV R2, R3 ;  /* 0x0000000300027202 */ /* 0x002fe20000000f00 */
[----:B--2---:R-:W-:Y:S01]  /*1d880*/  IMAD.MOV.U32 R3, RZ, RZ, R14 ;  /* 0x000000ffff037224 */ /* 0x004fe200078e000e */
[----:B------:R-:W-:Y:S05]  /*1d890*/  @P0 BRA `(.L_x_1368) ;  /* 0x0000028000000947 */ /* 0x000fea0003800000 */
[C---:B------:R-:W-:Y:S01]  /*1d8a0*/  IADD3 R16, R23.reuse, 0x20, RZ ;  /* 0x0000002017107810 */ /* 0x040fe20007ffe0ff */
[----:B------:R-:W-:Y:S01]  /*1d8b0*/  CS2R R26, SRZ ;  /* 0x00000000001a7805 */ /* 0x000fe2000001ff00 */
[-C--:B------:R-:W-:Y:S01]  /*1d8c0*/  ISETP.GE.AND P1, PT, R23, R36.reuse, PT ;  /* 0x000000241700720c */ /* 0x080fe20003f26270 */
[----:B------:R-:W-:Y:S01]  /*1d8d0*/  CS2R R20, SRZ ;  /* 0x0000000000147805 */ /* 0x000fe2000001ff00 */
[----:B------:R-:W-:Y:S01]  /*1d8e0*/  ISETP.GE.AND P0, PT, R16, R36, PT ;  /* 0x000000241000720c */ /* 0x000fe20003f06270 */
[----:B------:R-:W-:Y:S01]  /*1d8f0*/  CS2R R30, SRZ ;  /* 0x00000000001e7805 */ /* 0x000fe2000001ff00 */
[----:B------:R-:W-:-:S09]  /*1d900*/  CS2R R28, SRZ ;  /* 0x00000000001c7805 */ /* 0x000fd2000001ff00 */
[C---:B----4-:R-:W-:Y:S02]  /*1d910*/  @!P1 IMAD.WIDE R14, R23.reuse, 0x2, R12 ;  /* 0x00000002170e9825 */ /* 0x050fe400078e020c */
[----:B------:R-:W-:Y:S02]  /*1d920*/  @!P0 SHF.R.S32.HI R11, RZ, 0x1f, R16 ;  /* 0x0000001fff0b8819 */ /* 0x000fe40000011410 */
[----:B------:R-:W-:Y:S01]  /*1d930*/  @!P1 IMAD.WIDE R18, R23, 0x2, R2 ;  /* 0x0000000217129825 */ /* 0x000fe200078e0202 */
[----:B------:R1:W5:Y:S01]  /*1d940*/  @!P1 LD.E.64 R26, [R14.64] ;  /* 0x000000040e1a9980 */ /* 0x000362000c101b00 */
[----:B------:R-:W-:-:S03]  /*1d950*/  @!P0 LEA.HI R11, R11, R16, RZ, 0x2 ;  /* 0x000000100b0b8211 */ /* 0x000fc600078f10ff */
[----:B------:R2:W5:Y:S01]  /*1d960*/  @!P1 LD.E.64 R20, [R18.64] ;  /* 0x0000000412149980 */ /* 0x000562000c101b00 */
[----:B------:R-:W-:-:S05]  /*1d970*/  @!P0 LOP3.LUT R11, R11, 0xfffffffc, RZ, 0xc0, !PT ;  /* 0xfffffffc0b0b8812 */ /* 0x000fca00078ec0ff */
[----:B------:R-:W-:-:S05]  /*1d980*/  @!P0 IMAD.WIDE R16, R11, 0x2, R12 ;  /* 0x000000020b108825 */ /* 0x000fca00078e020c */
[----:B------:R4:W5:Y:S01]  /*1d990*/  @!P0 LD.E.64 R30, [R16.64] ;  /* 0x00000004101e8980 */ /* 0x000962000c101b00 */
[----:B-1----:R-:W-:Y:S01]  /*1d9a0*/  @!P0 IMAD.WIDE R14, R11, 0x2, R2 ;  /* 0x000000020b0e8825 */ /* 0x002fe200078e0202 */
[----:B--2---:R-:W-:-:S04]  /*1d9b0*/  IADD3 R18, R23, 0x40, RZ ;  /* 0x0000004017127810 */ /* 0x004fc80007ffe0ff */
[----:B------:R1:W5:Y:S01]  /*1d9c0*/  @!P0 LD.E.64 R28, [R14.64] ;  /* 0x000000040e1c8980 */ /* 0x000362000c101b00 */
[----:B------:R-:W-:Y:S02]  /*1d9d0*/  IADD3 R19, R23, 0x60, RZ ;  /* 0x0000006017137810 */ /* 0x000fe40007ffe0ff */
[-C--:B------:R-:W-:Y:S02]  /*1d9e0*/  ISETP.GE.AND P1, PT, R18, R36.reuse, PT ;  /* 0x000000241200720c */ /* 0x080fe40003f26270 */
[----:B------:R-:W-:Y:S01]  /*1d9f0*/  ISETP.GE.AND P0, PT, R19, R36, PT ;  /* 0x000000241300720c */ /* 0x000fe20003f06270 */
[----:B------:R-:W-:-:S12]  /*1da00*/  CS2R R38, SRZ ;  /* 0x0000000000267805 */ /* 0x000fd8000001ff00 */
[----:B------:R-:W-:Y:S02]  /*1da10*/  @!P0 SHF.R.S32.HI R11, RZ, 0x1f, R19 ;  /* 0x0000001fff0b8819 */ /* 0x000fe40000011413 */
[----:B-1----:R-:W-:Y:S02]  /*1da20*/  @!P1 SHF.R.S32.HI R14, RZ, 0x1f, R18 ;  /* 0x0000001fff0e9819 */ /* 0x002fe40000011412 */
[----:B------:R-:W-:Y:S02]  /*1da30*/  @!P0 LEA.HI R11, R11, R19, RZ, 0x2 ;  /* 0x000000130b0b8211 */ /* 0x000fe400078f10ff */
[----:B------:R-:W-:Y:S02]  /*1da40*/  @!P1 LEA.HI R14, R14, R18, RZ, 0x2 ;  /* 0x000000120e0e9211 */ /* 0x000fe400078f10ff */
[----:B------:R-:W-:Y:S02]  /*1da50*/  @!P0 LOP3.LUT R11, R11, 0xfffffffc, RZ, 0xc0, !PT ;  /* 0xfffffffc0b0b8812 */ /* 0x000fe400078ec0ff */
[----:B------:R-:W-:Y:S01]  /*1da60*/  @!P1 LOP3.LUT R14, R14, 0xfffffffc, RZ, 0xc0, !PT ;  /* 0xfffffffc0e0e9812 */ /* 0x000fe200078ec0ff */
[----:B------:R-:W-:Y:S01]  /*1da70*/  CS2R R40, SRZ ;  /* 0x0000000000287805 */ /* 0x000fe2000001ff00 */
[----:B------:R-:W-:Y:S01]  /*1da80*/  CS2R R32, SRZ ;  /* 0x0000000000207805 */ /* 0x000fe2000001ff00 */
[----:B------:R-:W-:-:S02]  /*1da90*/  CS2R R42, SRZ ;  /* 0x00000000002a7805 */ /* 0x000fc4000001ff00 */
[----:B----4-:R-:W-:-:S04]  /*1daa0*/  @!P1 IMAD.WIDE R16, R14, 0x2, R12 ;  /* 0x000000020e109825 */ /* 0x010fc800078e020c */
[----:B------:R-:W-:Y:S01]  /*1dab0*/  @!P1 IMAD.WIDE R14, R14, 0x2, R2 ;  /* 0x000000020e0e9825 */ /* 0x000fe200078e0202 */
[----:B------:R1:W5:Y:S03]  /*1dac0*/  @!P1 LD.E.64 R38, [R16.64] ;  /* 0x0000000410269980 */ /* 0x000366000c101b00 */
[C---:B------:R-:W-:Y:S01]  /*1dad0*/  @!P0 IMAD.WIDE R12, R11.reuse, 0x2, R12 ;  /* 0x000000020b0c8825 */ /* 0x040fe200078e020c */
[----:B------:R1:W5:Y:S03]  /*1dae0*/  @!P1 LD.E.64 R32, [R14.64] ;  /* 0x000000040e209980 */ /* 0x000366000c101b00 */
[----:B------:R-:W-:Y:S01]  /*1daf0*/  @!P0 IMAD.WIDE R2, R11, 0x2, R2 ;  /* 0x000000020b028825 */ /* 0x000fe200078e0202 */
[----:B------:R1:W5:Y:S04]  /*1db00*/  @!P0 LD.E.64 R40, [R12.64] ;  /* 0x000000040c288980 */ /* 0x000368000c101b00 */
[----:B------:R1:W5:Y:S02]  /*1db10*/  @!P0 LD.E.64 R42, [R2.64] ;  /* 0x00000004022a8980 */ /* 0x000364000c101b00 */
.L_x_1368:
[----:B------:R-:W-:Y:S05]  /*1db20*/  BSYNC B0 ;  /* 0x0000000000007941 */ /* 0x000fea0003800000 */
.L_x_1367:
[----:B-1--45:R-:W-:Y:S01]  /*1db30*/  IMAD.MOV.U32 R12, RZ, RZ, R40 ;  /* 0x000000ffff0c7224 */ /* 0x032fe200078e0028 */
[----:B------:R-:W-:Y:S01]  /*1db40*/  MOV R2, R39 ;  /* 0x0000002700027202 */ /* 0x000fe20000000f00 */
[----:B------:R-:W-:-:S02]  /*1db50*/  IMAD.MOV.U32 R11, RZ, RZ, R41 ;  /* 0x000000ffff0b7224 */ /* 0x000fc400078e0029 */
[----:B------:R-:W-:-:S03]  /*1db60*/  IMAD.MOV.U32 R3, RZ, RZ, R38 ;  /* 0x000000ffff037224 */ /* 0x000fc600078e0026 */
[----:B------:R-:W-:Y:S01]  /*1db70*/  PRMT R105, R11, 0x5410, R12 ;  /* 0x000054100b697816 */ /* 0x000fe2000000000c */
[----:B------:R-:W-:Y:S01]  /*1db80*/  IMAD.MOV.U32 R12, RZ, RZ, R30 ;  /* 0x000000ffff0c7224 */ /* 0x000fe200078e001e */
[----:B------:R-:W-:Y:S01]  /*1db90*/  PRMT R101, R2, 0x5410, R3 ;  /* 0x0000541002657816 */ /* 0x000fe20000000003 */
[----:B------:R-:W-:Y:S01]  /*1dba0*/  IMAD.MOV.U32 R11, RZ, RZ, R31 ;  /* 0x000000ffff0b7224 */ /* 0x000fe200078e001f */
[----:B------:R-:W-:Y:S01]  /*1dbb0*/  MOV R3, R26 ;  /* 0x0000001a00037202 */ /* 0x000fe20000000f00 */
        /* <DEDUP_REMOVED lines=15> */
[----:B------:R-:W-:Y:S05]  /*1dcb0*/  BRA.DIV ~URZ, `(.L_x_1369) ;  /* 0x000097c27f007947 */ /* 0x000fea000b800000 */
[----:B------:R1:W2:Y:S04]  /*1dcc0*/  SHFL.IDX PT, R13, R22, 0x1, 0x181f ;  /* 0x00381f00160d7f89 */ /* 0x0002a800000e0000 */
[----:B------:R1:W4:Y:S04]  /*1dcd0*/  SHFL.IDX PT, R12, R34, 0x1, 0x181f ;  /* 0x00381f00220c7f89 */ /* 0x00032800000e0000 */
[----:B------:R1:W3:Y:S04]  /*1dce0*/  SHFL.IDX PT, R11, R24, 0x1, 0x181f ;  /* 0x00381f00180b7f89 */ /* 0x0002e800000e0000 */
[----:B------:R1:W1:Y:S02]  /*1dcf0*/  SHFL.IDX PT, R2, R37, 0x1, 0x181f ;  /* 0x00381f0025027f89 */ /* 0x00026400000e0000 */
.L_x_1441:
[----:B------:R-:W-:Y:S01]  /*1dd00*/  IADD3 R3, R66, 0x20, RZ ;  /* 0x0000002042037810 */ /* 0x000fe20007ffe0ff */
[----:B------:R-:W-:Y:S01]  /*1dd10*/  BSSY B0, `(.L_x_1370) ;  /* 0x0000033000007945 */ /* 0x000fe20003800000 */
[----:B------:R-:W-:Y:S01]  /*1dd20*/  CS2R R54, SRZ ;  /* 0x0000000000367805 */ /* 0x000fe2000001ff00 */
[----:B------:R-:W-:Y:S01]  /*1dd30*/  CS2R R50, SRZ ;  /* 0x0000000000327805 */ /* 0x000fe2000001ff00 */
[----:B------:R-:W-:Y:S01]  /*1dd40*/  ISETP.GE.AND P0, PT, R3, R48, PT ;  /* 0x000000300300720c */ /* 0x000fe20003f06270 */
[----:B------:R-:W-:Y:S01]  /*1dd50*/  CS2R R46, SRZ ;  /* 0x00000000002e7805 */ /* 0x000fe2000001ff00 */
[----:B------:R-:W-:Y:S01]  /*1dd60*/  CS2R R58, SRZ ;  /* 0x00000000003a7805 */ /* 0x000fe2000001ff00 */
[----:B------:R-:W-:Y:S01]  /*1dd70*/  CS2R R56, SRZ ;  /* 0x0000000000387805 */ /* 0x000fe2000001ff00 */
[----:B------:R-:W-:Y:S01]  /*1dd80*/  CS2R R52, SRZ ;  /* 0x0000000000347805 */ /* 0x000fe2000001ff00 */
[----:B------:R-:W-:Y:S01]  /*1dd90*/  CS2R R44, SRZ ;  /* 0x00000000002c7805 */ /* 0x000fe2000001ff00 */
[----:B---3--:R-:W-:-:S07]  /*1dda0*/  IMAD.MOV.U32 R3, RZ, RZ, R11 ;  /* 0x000000ffff037224 */ /* 0x008fce00078e000b */
        /* <DEDUP_REMOVED lines=8> */
[C---:B--2-4-:R-:W-:Y:S02]  /*1de30*/  @!P1 IMAD.WIDE R14, R23.reuse, 0x2, R12 ;  /* 0x00000002170e9825 */ /* 0x054fe400078e020c */
[----:B------:R-:W-:Y:S02]  /*1de40*/  @!P0 SHF.R.S32.HI R11, RZ, 0x1f, R16 ;  /* 0x0000001fff0b8819 */ /* 0x000fe40000011410 */
[----:B-1----:R-:W-:Y:S01]  /*1de50*/  @!P1 IMAD.WIDE R18, R23, 0x2, R2 ;  /* 0x0000000217129825 */ /* 0x002fe200078e0202 */
        /* <DEDUP_REMOVED lines=22> */
[----:B---3--:R-:W-:-:S04]  /*1dfc0*/  @!P1 IMAD.WIDE R16, R14, 0x2, R12 ;  /* 0x000000020e109825 */ /* 0x008fc800078e020c */
[----:B------:R-:W-:Y:S01]  /*1dfd0*/  @!P1 IMAD.WIDE R14, R14, 0x2, R2 ;  /* 0x000000020e0e9825 */ /* 0x000fe200078e0202 */
[----:B------:R1:W5:Y:S03]  /*1dfe0*/  @!P1 LD.E.64 R54, [R16.64] ;  /* 0x0000000410369980 */ /* 0x000366000c101b00 */
[C---:B------:R-:W-:Y:S01]  /*1dff0*/  @!P0 IMAD.WIDE R12, R11.reuse, 0x2, R12 ;  /* 0x000000020b0c8825 */ /* 0x040fe200078e020c */
[----:B------:R1:W5:Y:S03]  /*1e000*/  @!P1 LD.E.64 R56, [R14.64] ;  /* 0x000000040e389980 */ /* 0x000366000c101b00 */
[----:B------:R-:W-:Y:S01]  /*1e010*/  @!P0 IMAD.WIDE R2, R11, 0x2, R2 ;  /* 0x000000020b028825 */ /* 0x000fe200078e0202 */
[----:B------:R1:W5:Y:S04]  /*1e020*/  @!P0 LD.E.64 R64, [R12.64] ;  /* 0x000000040c408980 */ /* 0x000368000c101b00 */
[----:B------:R1:W5:Y:S02]  /*1e030*/  @!P0 LD.E.64 R58, [R2.64] ;  /* 0x00000004023a8980 */ /* 0x000364000c101b00 */
.L_x_1371:
[----:B------:R-:W-:Y:S05]  /*1e040*/  BSYNC B0 ;  /* 0x0000000000007941 */ /* 0x000fea0003800000 */
.L_x_1370:
        /* <DEDUP_REMOVED lines=25> */
[----:B------:R1:W3:Y:S02]  /*1e1e0*/  SHFL.IDX PT, R11, R22, 0x2, 0x181f ;  /* 0x00581f00160b7f89 */ /* 0x0002e400000e0000 */
.L_x_1442:
[----:B------:R-:W-:Y:S05]  /*1e1f0*/  BRA.DIV ~URZ, `(.L_x_1373) ;  /* 0x000094e27f007947 */ /* 0x000fea000b800000 */
[----:B------:R4:W1:Y:S01]  /*1e200*/  SHFL.IDX PT, R12, R34, 0x2, 0x181f ;  /* 0x00581f00220c7f89 */ /* 0x00086200000e0000 */
[----:B--23--:R-:W-:-:S03]  /*1e210*/  MOV R13, R11 ;  /* 0x0000000b000d7202 */ /* 0x00cfc60000000f00 */
[----:B------:R4:W2:Y:S04]  /*1e220*/  SHFL.IDX PT, R14, R24, 0x2, 0x181f ;  /* 0x00581f00180e7f89 */ /* 0x0008a800000e0000 */
[----:B------:R4:W3:Y:S02]  /*1e230*/  SHFL.IDX PT, R2, R37, 0x2, 0x181f ;  /* 0x00581f0025027f89 */ /* 0x0008e400000e0000 */
.L_x_1443:
        /* <DEDUP_REMOVED lines=10> */
[----:B------:R-:W-:Y:S01]  /*1e2e0*/  CS2R R60, SRZ ;  /* 0x00000000003c7805 */ /* 0x000fe2000001ff00 */
[----:B--2---:R-:W-:-:S06]  /*1e2f0*/  IMAD.MOV.U32 R3, RZ, RZ, R14 ;  /* 0x000000ffff037224 */ /* 0x004fcc00078e000e */
        /* <DEDUP_REMOVED lines=8> */
[C---:B-1----:R-:W-:Y:S02]  /*1e380*/  @!P1 IMAD.WIDE R14, R23.reuse, 0x2, R12 ;  /* 0x00000002170e9825 */ /* 0x042fe400078e020c */
[----:B------:R-:W-:Y:S02]  /*1e390*/  @!P0 SHF.R.S32.HI R11, RZ, 0x1f, R16 ;  /* 0x0000001fff0b8819 */ /* 0x000fe40000011410 */
[----:B---3--:R-:W-:Y:S01]  /*1e3a0*/  @!P1 IMAD.WIDE R18, R23, 0x2, R2 ;  /* 0x0000000217129825 */ /* 0x008fe200078e0202 */
        /* <DEDUP_REMOVED lines=30> */
.L_x_1375:
[----:B------:R-:W-:Y:S05]  /*1e590*/  BSYNC B0 ;  /* 0x0000000000007941 */ /* 0x000fea0003800000 */
.L_x_1374:
[----:B-1---5:R-:W-:Y:S01]  /*1e5a0*/  IMAD.MOV.U32 R12, RZ, RZ, R74 ;  /* 0x000000ffff0c7224 */ /* 0x022fe200078e004a */
[----:B---3--:R-:W-:Y:S01]  /*1e5b0*/  MOV R2, R71 ;  /* 0x0000004700027202 */ /* 0x008fe20000000f00 */
[----:B------:R-:W-:Y:S01]  /*1e5c0*/  IMAD.MOV.U32 R11, RZ, RZ, R75 ;  /* 0x000000ffff0b7224 */ /* 0x000fe200078e004b */
[----:B------:R-:W-:Y:S01]  /*1e5d0*/  CS2R R92, SRZ ;  /* 0x00000000005c7805 */ /* 0x000fe2000001ff00 */
        /* <DEDUP_REMOVED lines=22> */
[----:B------:R1:W2:Y:S02]  /*1e740*/  SHFL.IDX PT, R13, R22, 0x3, 0x181f ;  /* 0x00781f00160d7f89 */ /* 0x0002a400000e0000 */
.L_x_1444:
[----:B------:R-:W-:Y:S01]  /*1e750*/  SHF.R.S32.HI R2, RZ, 0x1f, R35 ;  /* 0x0000001fff027819 */ /* 0x000fe20000011423 */
[----:B------:R-:W-:-:S03]  /*1e760*/  IMAD.SHL.U32 R11, R76, 0x80, RZ ;  /* 0x000000804c0b7824 */ /* 0x000fc600078e00ff */
[----:B------:R-:W-:-:S04]  /*1e770*/  LEA.HI R2, R2, R35, RZ, 0x3 ;  /* 0x0000002302027211 */ /* 0x000fc800078f18ff */
[----:B------:R-:W-:Y:S01]  /*1e780*/  LEA.HI.SX32 R11, R2, R11, 0x1d ;  /* 0x0000000b020b7211 */ /* 0x000fe200078feaff */
[----:B------:R-:W-:Y:S05]  /*1e790*/  BRA.DIV ~URZ, `(.L_x_1377) ;  /* 0x000091327f007947 */ /* 0x000fea000b800000 */
[----:B------:R3:W1:Y:S04]  /*1e7a0*/  SHFL.IDX PT, R12, R34, 0x3, 0x181f ;  /* 0x00781f00220c7f89 */ /* 0x00066800000e0000 */
[----:B------:R3:W4:Y:S04]  /*1e7b0*/  SHFL.IDX PT, R14, R24, 0x3, 0x181f ;  /* 0x00781f00180e7f89 */ /* 0x00072800000e0000 */
[----:B------:R3:W2:Y:S02]  /*1e7c0*/  SHFL.IDX PT, R2, R37, 0x3, 0x181f ;  /* 0x00781f0025027f89 */ /* 0x0006a400000e0000 */
.L_x_1445:
        /* <DEDUP_REMOVED lines=10> */
[----:B----4-:R-:W-:-:S07]  /*1e870*/  IMAD.MOV.U32 R3, RZ, RZ, R14 ;  /* 0x000000ffff037224 */ /* 0x010fce00078e000e */
        /* <DEDUP_REMOVED lines=8> */
[C---:B-12---:R-:W-:Y:S02]  /*1e900*/  @!P1 IMAD.WIDE R14, R23.reuse, 0x2, R12 ;  /* 0x00000002170e9825 */ /* 0x046fe400078e020c */
        /* <DEDUP_REMOVED lines=32> */
.L_x_1379:
[----:B------:R-:W-:Y:S05]  /*1eb10*/  BSYNC B0 ;  /* 0x0000000000007941 */ /* 0x000fea0003800000 */
.L_x_1378:
[----:B-1----:R-:W-:Y:S01]  /*1eb20*/  IADD3 R12, R97, -c[0x0][0x20], RZ ;  /* 0x80000800610c7a10 */ /* 0x002fe20007ffe0ff */
[----:B------:R-:W-:-:S04]  /*1eb30*/  DEPBAR.LE SB0, 0x1 ;  /* 0x000080400000791a */ /* 0x000fc80000000000 */
[----:B--2---:R1:W2:Y:S04]  /*1eb40*/  LDL.64 R2, [R12+0x20] ;  /* 0x000020000c027983 */ /* 0x0042a80000100a00 */
[----:B-1----:R-:W4:Y:S01]  /*1eb50*/  LDL.64 R12, [R12+0x28] ;  /* 0x000028000c0c7983 */ /* 0x002f220000100a00 */
[----:B------:R-:W-:Y:S03]  /*1eb60*/  WARPSYNC 0xffffffff ;  /* 0xffffffff00007948 */ /* 0x000fe60003800000 */
[----:B------:R-:W-:Y:S06]  /*1eb70*/  BAR.SYNC.DEFER_BLOCKING 0x0 ;  /* 0x0000000000007b1d */ /* 0x000fec0000010000 */
[----:B--2---:R1:W2:Y:S04]  /*1eb80*/  LD.E R14, [R2.64] ;  /* 0x00000004020e7980 */ /* 0x0042a8000c101900 */
[----:B---34-:R3:W4:Y:S01]  /*1eb90*/  LD.E.64 R24, [R12.64] ;  /* 0x000000040c187980 */ /* 0x018722000c101b00 */
[----:B-----5:R-:W-:Y:S01]  /*1eba0*/  IMAD.MOV.U32 R11, RZ, RZ, R93 ;  /* 0x000000ffff0b7224 */ /* 0x020fe200078e005d */
[----:B------:R-:W-:Y:S01]  /*1ebb0*/  SHF.R.S32.HI R15, RZ, 0x1f, R35 ;  /* 0x0000001fff0f7819 */ /* 0x000fe20000011423 */
[----:B-1----:R-:W-:Y:S01]  /*1ebc0*/  IMAD.MOV.U32 R2, RZ, RZ, R92 ;  /* 0x000000ffff027224 */ /* 0x002fe200078e005c */
[----:B------:R-:W-:Y:S01]  /*1ebd0*/  BSSY B1, `(.L_x_1380) ;  /* 0x00000f3000017945 */ /* 0x000fe20003800000 */
[----:B------:R-:W-:-:S03]  /*1ebe0*/  IMAD.MOV.U32 R3, RZ, RZ, R86 ;  /* 0x000000ffff037224 */ /* 0x000fc600078e0056 */
[----:B------:R-:W-:Y:S01]  /*1ebf0*/  PRMT R123, R123, 0x5410, R2 ;  /* 0x000054107b7b7816 */ /* 0x000fe20000000002 */
[----:B------:R-:W-:-:S03]  /*1ec00*/  IMAD.MOV.U32 R2, RZ, RZ, R87 ;  /* 0x000000ffff027224 */ /* 0x000fc600078e0057 */
[----:B------:R-:W-:Y:S02]  /*1ec10*/  PRMT R123, R11, 0x7610, R123 ;  /* 0x000076100b7b7816 */ /* 0x000fe4000000007b */
[-C--:B------:R-:W-:Y:S02]  /*1ec20*/  LEA.HI R11, R15, R35.reuse, RZ, 0x3 ;  /* 0x000000230f0b7211 */ /* 0x080fe400078f18ff */
[----:B------:R-:W-:Y:S01]  /*1ec30*/  PRMT R121, R2, 0x5410, R3 ;  /* 0x0000541002797816 */ /* 0x000fe20000000003 */
[----:B------:R-:W-:Y:S01]  /*1ec40*/  IMAD.MOV.U32 R3, RZ, RZ, R82 ;  /* 0x000000ffff037224 */ /* 0x000fe200078e0052 */
[----:B------:R-:W-:Y:S01]  /*1ec50*/  LOP3.LUT R11, R11, 0xfffffff8, RZ, 0xc0, !PT ;  /* 0xfffffff80b0b7812 */ /* 0x000fe200078ec0ff */
[----:B------:R-:W-:Y:S01]  /*1ec60*/  IMAD.MOV.U32 R2, RZ, RZ, R83 ;  /* 0x000000ffff027224 */ /* 0x000fe200078e0053 */
[----:B------:R-:W-:-:S03]  /*1ec70*/  LEA.HI R15, R15, R35, RZ, 0x6 ;  /* 0x000000230f0f7211 */ /* 0x000fc600078f30ff */
[----:B------:R-:W-:Y:S01]  /*1ec80*/  IMAD.IADD R11, R35, 0x1, -R11 ;  /* 0x00000001230b7824 */ /* 0x000fe200078e0a0b */
[----:B------:R-:W-:Y:S01]  /*1ec90*/  PRMT R97, R2, 0x5410, R3 ;  /* 0x0000541002617816 */ /* 0x000fe20000000003 */
[----:B---3--:R-:W-:Y:S02]  /*1eca0*/  IMAD.SHL.U32 R12, R96, 0x40, RZ ;  /* 0x00000040600c7824 */ /* 0x008fe400078e00ff */
[----:B------:R-:W-:Y:S02]  /*1ecb0*/  IMAD.SHL.U32 R3, R11, 0x8, RZ ;  /* 0x000000080b037824 */ /* 0x000fe400078e00ff */
[----:B------:R-:W-:Y:S01]  /*1ecc0*/  IMAD.MOV.U32 R13, RZ, RZ, R80 ;  /* 0x000000ffff0d7224 */ /* 0x000fe200078e0050 */
[----:B------:R-:W-:Y:S01]  /*1ecd0*/  LOP3.LUT R2, R12, 0x1c0, RZ, 0xc0, !PT ;  /* 0x000001c00c027812 */ /* 0x000fe200078ec0ff */
[----:B------:R-:W-:Y:S02]  /*1ece0*/  IMAD.MOV.U32 R12, RZ, RZ, R81 ;  /* 0x000000ffff0c7224 */ /* 0x000fe400078e0051 */
[----:B------:R-:W-:Y:S01]  /*1ecf0*/  IMAD.MOV.U32 R11, RZ, RZ, R90 ;  /* 0x000000ffff0b7224 */ /* 0x000fe200078e005a */
[----:B------:R-:W-:-:S02]  /*1ed00*/  LOP3.LUT R3, R2, 0x38, R3, 0xf8, !PT ;  /* 0x0000003802037812 */ /* 0x000fc400078ef803 */
[----:B------:R-:W-:Y:S02]  /*1ed10*/  SHF.R.U32.HI R2, RZ, 0x3, R2 ;  /* 0x00000003ff027819 */ /* 0x000fe40000011602 */
[----:B------:R-:W-:Y:S01]  /*1ed20*/  PRMT R37, R12, 0x5410, R13 ;  /* 0x000054100c257816 */ /* 0x000fe2000000000d */
[----:B------:R-:W-:Y:S01]  /*1ed30*/  IMAD.SHL.U32 R13, R15, 0x8, RZ ;  /* 0x000000080f0d7824 */ /* 0x000fe200078e00ff */
[----:B------:R-:W-:Y:S01]  /*1ed40*/  PRMT R122, R122, 0x5410, R11 ;  /* 0x000054107a7a7816 */ /* 0x000fe2000000000b */
[----:B------:R-:W-:Y:S01]  /*1ed50*/  IMAD.MOV.U32 R11, RZ, RZ, R91 ;  /* 0x000000ffff0b7224 */ /* 0x000fe200078e005b */
[----:B------:R-:W-:Y:S01]  /*1ed60*/  LOP3.LUT R12, R3, R2, RZ, 0x3c, !PT ;  /* 0x00000002030c7212 */ /* 0x000fe200078e3cff */
[----:B------:R-:W-:Y:S02]  /*1ed70*/  IMAD.MOV.U32 R3, RZ, RZ, R88 ;  /* 0x000000ffff037224 */ /* 0x000fe400078e0058 */
[----:B------:R-:W-:Y:S01]  /*1ed80*/  IMAD.MOV.U32 R2, RZ, RZ, R89 ;  /* 0x000000ffff027224 */ /* 0x000fe200078e0059 */
[----:B------:R-:W-:Y:S01]  /*1ed90*/  PRMT R122, R11, 0x7610, R122 ;  /* 0x000076100b7a7816 */ /* 0x000fe2000000007a */
[----:B------:R-:W-:Y:S01]  /*1eda0*/  IMAD.MOV.U32 R11, RZ, RZ, R85 ;  /* 0x000000ffff0b7224 */ /* 0x000fe200078e0055 */
[----:B------:R-:W-:Y:S01]  /*1edb0*/  LOP3.LUT R13, R12, 0xfffffe00, R13, 0xf8, !PT ;  /* 0xfffffe000c0d7812 */ /* 0x000fe200078ef80d */
[----:B------:R-:W-:Y:S01]  /*1edc0*/  IMAD.MOV.U32 R12, RZ, RZ, R84 ;  /* 0x000000ffff0c7224 */ /* 0x000fe200078e0054 */
[----:B------:R-:W-:Y:S01]  /*1edd0*/  PRMT R120, R2, 0x5410, R3 ;  /* 0x0000541002787816 */ /* 0x000fe20000000003 */
[----:B------:R-:W-:-:S02]  /*1ede0*/  IMAD.MOV.U32 R3, RZ, RZ, R76 ;  /* 0x000000ffff037224 */ /* 0x000fc400078e004c */
[----:B------:R-:W-:-:S05]  /*1edf0*/  IMAD.MOV.U32 R2, RZ, RZ, R77 ;  /* 0x000000ffff027224 */ /* 0x000fca00078e004d */
[----:B------:R-:W-:Y:S01]  /*1ee00*/  PRMT R35, R2, 0x5410, R3 ;  /* 0x0000541002237816 */ /* 0x000fe20000000003 */
[----:B--2---:R-:W-:Y:S01]  /*1ee10*/  IMAD R14, R14, -0x80, R48 ;  /* 0xffffff800e0e7824 */ /* 0x004fe200078e0230 */
[----:B------:R-:W-:-:S04]  /*1ee20*/  PRMT R48, R11, 0x5410, R12 ;  /* 0x000054100b307816 */ /* 0x000fc8000000000c */
[----:B------:R-:W-:-:S04]  /*1ee30*/  IMNMX R34, R14, 0x80, PT ;  /* 0x000000800e227817 */ /* 0x000fc80003800200 */
[----:B------:R-:W-:Y:S01]  /*1ee40*/  ISETP.GE.AND P0, PT, R96, R34, PT ;  /* 0x000000226000720c */ /* 0x000fe20003f06270 */
[----:B----4-:R-:W-:-:S12]  /*1ee50*/  IMAD.WIDE.U32 R24, R13, 0x2, R24 ;  /* 0x000000020d187825 */ /* 0x010fd800078e0018 */
[----:B------:R-:W-:Y:S05]  /*1ee60*/  @P0 BRA `(.L_x_1381) ;  /* 0x00000c9000000947 */ /* 0x000fea0003800000 */
[----:B------:R-:W-:Y:S01]  /*1ee70*/  ISETP.GE.AND P0, PT, R23, R36, PT ;  /* 0x000000241700720c */ /* 0x000fe20003f06270 */
[----:B------:R-:W-:-:S12]  /*1ee80*/  BSSY B0, `(.L_x_1382) ;  /* 0x0000030000007945 */ /* 0x000fd80003800000 */
[----:B------:R-:W-:Y:S05]  /*1ee90*/  @P0 BRA `(.L_x_1383) ;  /* 0x000002e000000947 */ /* 0x000fea0003800000 */
[----:B------:R-:W2:Y:S01]  /*1eea0*/  LD.E.128 R12, [R24.64] ;  /* 0x00000004180c7980 */ /* 0x000ea2000c101d00 */
[----:B------:R-:W-:Y:S02]  /*1eeb0*/  SHF.R.U32.HI R16, RZ, 0x10, R21 ;  /* 0x00000010ff107819 */ /* 0x000fe40000011615 */
[----:B------:R-:W-:Y:S02]  /*1eec0*/  SHF.R.U32.HI R17, RZ, 0x10, R27 ;  /* 0x00000010ff117819 */ /* 0x000fe4000001161b */
[----:B------:R-:W-:Y:S02]  /*1eed0*/  PRMT R16, R49, 0x5410, R16 ;  /* 0x0000541031107816 */ /* 0x000fe40000000010 */
[----:B------:R-:W-:Y:S02]  /*1eee0*/  PRMT R17, R94, 0x5410, R17 ;  /* 0x000054105e117816 */ /* 0x000fe40000000011 */
[----:B------:R-:W-:Y:S01]  /*1eef0*/  SHF.R.U64 R2, R26, 0x10, R27 ;  /* 0x000000101a027819 */ /* 0x000fe2000000121b */
[----:B------:R-:W-:Y:S01]  /*1ef00*/  IMAD.U32 R27, R16, 0x10000, RZ ;  /* 0x00010000101b7824 */ /* 0x000fe200078e00ff */
[----:B------:R-:W-:Y:S01]  /*1ef10*/  SHF.R.U64 R19, R20, 0x10, R21 ;  /* 0x0000001014137819 */ /* 0x000fe20000001215 */
[C---:B------:R-:W-:Y:S01]  /*1ef20*/  IMAD.U32 R26, R17.reuse, 0x10000, RZ ;  /* 0x00010000111a7824 */ /* 0x040fe200078e00ff */
[----:B------:R-:W-:-:S02]  /*1ef30*/  LOP3.LUT R17, R17, 0xffff0000, RZ, 0xc0, !PT ;  /* 0xffff000011117812 */ /* 0x000fc400078ec0ff */
[----:B------:R-:W-:Y:S02]  /*1ef40*/  PRMT R19, R49, 0x5432, R19 ;  /* 0x0000543231137816 */ /* 0x000fe40000000013 */
[----:B------:R-:W-:Y:S02]  /*1ef50*/  PRMT R22, R94, 0x5432, R2 ;  /* 0x000054325e167816 */ /* 0x000fe40000000002 */
[----:B------:R-:W-:Y:S02]  /*1ef60*/  LOP3.LUT R16, R16, 0xffff0000, RZ, 0xc0, !PT ;  /* 0xffff000010107812 */ /* 0x000fe400078ec0ff */
[C---:B--2---:R-:W-:Y:S01]  /*1ef70*/  LOP3.LUT R18, R14.reuse, 0xffff0000, RZ, 0xc0, !PT ;  /* 0xffff00000e127812 */ /* 0x044fe200078ec0ff */
[----:B------:R-:W-:Y:S01]  /*1ef80*/  IMAD.U32 R21, R14, 0x10000, RZ ;  /* 0x000100000e157824 */ /* 0x000fe200078e00ff */
[C---:B------:R-:W-:Y:S01]  /*1ef90*/  LOP3.LUT R14, R15.reuse, 0xffff0000, RZ, 0xc0, !PT ;  /* 0xffff00000f0e7812 */ /* 0x040fe200078ec0ff */
[----:B------:R-:W-:Y:S01]  /*1efa0*/  IMAD.U32 R20, R15, 0x10000, RZ ;  /* 0x000100000f147824 */ /* 0x000fe200078e00ff */
[----:B------:R-:W-:Y:S01]  /*1efb0*/  SHF.L.U32 R11, R12, 0x10, RZ ;  /* 0x000000100c0b7819 */ /* 0x000fe200000006ff */
[-C--:B------:R-:W-:Y:S01]  /*1efc0*/  FMUL.FTZ R15, R18, R27.reuse ;  /* 0x0000001b120f7220 */ /* 0x080fe20000410000 */
[----:B------:R-:W-:Y:S01]  /*1efd0*/  LOP3.LUT R3, R12, 0xffff0000, RZ, 0xc0, !PT ;  /* 0xffff00000c037812 */ /* 0x000fe200078ec0ff */
[-C--:B------:R-:W-:Y:S01]  /*1efe0*/  FMUL.FTZ R18, R18, R26.reuse ;  /* 0x0000001a12127220 */ /* 0x080fe20000410000 */
[----:B------:R-:W-:Y:S01]  /*1eff0*/  SHF.L.U32 R2, R13, 0x10, RZ ;  /* 0x000000100d027819 */ /* 0x000fe200000006ff */
[----:B------:R-:W-:Y:S01]  /*1f000*/  FFMA.FTZ R26, R21, R26, -R15 ;  /* 0x0000001a151a7223 */ /* 0x000fe2000001080f */
[----:B------:R-:W-:Y:S01]  /*1f010*/  LOP3.LUT R12, R13, 0xffff0000, RZ, 0xc0, !PT ;  /* 0xffff00000d0c7812 */ /* 0x000fe200078ec0ff */
[----:B------:R-:W-:Y:S01]  /*1f020*/  FFMA.FTZ R18, R21, R27, R18 ;  /* 0x0000001b15127223 */ /* 0x000fe20000010012 */
[----:B------:R-:W-:Y:S01]  /*1f030*/  SHF.L.U32 R21, R22, 0x10, RZ ;  /* 0x0000001016157819 */ /* 0x000fe200000006ff */
[----:B------:R-:W-:Y:S01]  /*1f040*/  FMUL.FTZ R15, R14, R17 ;  /* 0x000000110e0f7220 */ /* 0x000fe20000410000 */
[----:B------:R-:W-:Y:S01]  /*1f050*/  LOP3.LUT R22, R22, 0xffff0000, RZ, 0xc0, !PT ;  /* 0xffff000016167812 */ /* 0x000fe200078ec0ff */
[C---:B------:R-:W-:Y:S01]  /*1f060*/  IMAD.U32 R27, R19.reuse, 0x10000, RZ ;  /* 0x00010000131b7824 */ /* 0x040fe200078e00ff */
[----:B------:R-:W-:Y:S01]  /*1f070*/  LOP3.LUT R19, R19, 0xffff0000, RZ, 0xc0, !PT ;  /* 0xffff000013137812 */ /* 0x000fe200078ec0ff */
[----:B------:R-:W-:-:S02]  /*1f080*/  FMUL.FTZ R13, R14, R16 ;  /* 0x000000100e0d7220 */ /* 0x000fc40000410000 */
[C---:B------:R-:W-:Y:S02]  /*1f090*/  FFMA.FTZ R15, R20.reuse, R16, R15 ;  /* 0x00000010140f7223 */ /* 0x040fe4000001000f */
[C---:B------:R-:W-:Y:S02]  /*1f0a0*/  FMUL.FTZ R16, R3.reuse, R27 ;  /* 0x0000001b03107220 */ /* 0x040fe40000410000 */
[----:B------:R-:W-:Y:S02]  /*1f0b0*/  FFMA.FTZ R17, R20, R17, -R13 ;  /* 0x0000001114117223 */ /* 0x000fe4000001080d */
[----:B------:R-:W-:Y:S02]  /*1f0c0*/  FMUL.FTZ R3, R3, R21 ;  /* 0x0000001503037220 */ /* 0x000fe40000410000 */
[C---:B------:R-:W-:Y:S01]  /*1f0d0*/  FMUL.FTZ R14, R12.reuse, R19 ;  /* 0x000000130c0e7220 */ /* 0x040fe20000410000 */
[----:B------:R-:W-:Y:S01]  /*1f0e0*/  F2FP.BF16.PACK_AB R15, R15, R17 ;  /* 0x000000110f0f723e */ /* 0x000fe200000010ff */
[----:B------:R-:W-:-:S02]  /*1f0f0*/  FMUL.FTZ R13, R12, R22 ;  /* 0x000000160c0d7220 */ /* 0x000fc40000410000 */
[C---:B------:R-:W-:Y:S02]  /*1f100*/  FFMA.FTZ R12, R11.reuse, R27, R3 ;  /* 0x0000001b0b0c7223 */ /* 0x040fe40000010003 */
[----:B------:R-:W-:Y:S02]  /*1f110*/  FFMA.FTZ R16, R11, R21, -R16 ;  /* 0x000000150b107223 */ /* 0x000fe40000010810 */
[----:B------:R-:W-:Y:S01]  /*1f120*/  FFMA.FTZ R3, R2, R22, -R14 ;  /* 0x0000001602037223 */ /* 0x000fe2000001080e */
[----:B------:R-:W-:Y:S01]  /*1f130*/  F2FP.BF16.PACK_AB R14, R18, R26 ;  /* 0x0000001a120e723e */ /* 0x000fe200000010ff */
[----:B------:R-:W-:Y:S01]  /*1f140*/  FFMA.FTZ R13, R2, R19, R13 ;  /* 0x00000013020d7223 */ /* 0x000fe2000001000d */
[----:B------:R-:W-:-:S04]  /*1f150*/  F2FP.BF16.PACK_AB R12, R12, R16 ;  /* 0x000000100c0c723e */ /* 0x000fc800000010ff */
[----:B------:R-:W-:-:S05]  /*1f160*/  F2FP.BF16.PACK_AB R13, R13, R3 ;  /* 0x000000030d0d723e */ /* 0x000fca00000010ff */
[----:B------:R1:W-:Y:S02]  /*1f170*/  ST.E.128 [R24.64], R12 ;  /* 0x0000000c18007985 */ /* 0x0003e4000c101d04 */
.L_x_1383:
[----:B------:R-:W-:Y:S05]  /*1f180*/  BSYNC B0 ;  /* 0x0000000000007941 */ /* 0x000fea0003800000 */
.L_x_1382:
[----:B------:R-:W-:Y:S01]  /*1f190*/  IADD3 R2, R23, 0x20, RZ ;  /* 0x0000002017027810 */ /* 0x000fe20007ffe0ff */
[----:B------:R-:W-:Y:S03]  /*1f1a0*/  BSSY B0, `(.L_x_1384) ;  /* 0x0000031000007945 */ /* 0x000fe60003800000 */
[----:B------:R-:W-:-:S13]  /*1f1b0*/  ISETP.GE.AND P0, PT, R2, R36, PT ;  /* 0x000000240200720c */ /* 0x000fda0003f06270 */
[----:B------:R-:W-:Y:S05]  /*1f1c0*/  @P0 BRA `(.L_x_1385) ;  /* 0x000002e000000947 */ /* 0x000fea0003800000 */
[----:B-1----:R-:W2:Y:S01]  /*1f1d0*/  LD.E.128 R12, [R24.64+0x4000] ;  /* 0x00400004180c7980 */ /* 0x002ea2000c101d00 */
        /* <DEDUP_REMOVED lines=44> */
[----:B------:R1:W-:Y:S02]  /*1f4a0*/  ST.E.128 [R24.64+0x4000], R12 ;  /* 0x0040000c18007985 */ /* 0x0003e4000c101d04 */
.L_x_1385:
[----:B------:R-:W-:Y:S05]  /*1f4b0*/  BSYNC B0 ;  /* 0x0000000000007941 */ /* 0x000fea0003800000 */
.L_x_1384:
        /* <DEDUP_REMOVED lines=50> */
.L_x_1387:
[----:B------:R-:W-:Y:S05]  /*1f7e0*/  BSYNC B0 ;  /* 0x0000000000007941 */ /* 0x000fea0003800000 */
.L_x_1386:
[----:B------:R-:W-:-:S04]  /*1f7f0*/  IADD3 R2, R23, 0x60, RZ ;  /* 0x0000006017027810 */ /* 0x000fc80007ffe0ff */
        /* <DEDUP_REMOVED lines=48> */
.L_x_1381:
[----:B------:R-:W-:Y:S05]  /*1fb00*/  BSYNC B1 ;  /* 0x0000000000017941 */ /* 0x000fea0003800000 */
.L_x_1380:
[----:B------:R-:W-:Y:S01]  /*1fb10*/  IADD3 R2, R96, 0x20, RZ ;  /* 0x0000002060027810 */ /* 0x000fe20007ffe0ff */
[----:B------:R-:W-:Y:S03]  /*1fb20*/  BSSY B1, `(.L_x_1388) ;  /* 0x00000cc000017945 */ /* 0x000fe60003800000 */
[----:B------:R-:W-:-:S13]  /*1fb30*/  ISETP.GE.AND P0, PT, R2, R34, PT ;  /* 0x000000220200720c */ /* 0x000fda0003f06270 */
[----:B------:R-:W-:Y:S05]  /*1fb40*/  @P0 BRA `(.L_x_1389) ;  /* 0x00000c9000000947 */ /* 0x000fea0003800000 */
[----:B------:R-:W-:Y:S01]  /*1fb50*/  ISETP.GE.AND P0, PT, R23, R36, PT ;  /* 0x000000241700720c */ /* 0x000fe20003f06270 */
[----:B------:R-:W-:-:S12]  /*1fb60*/  BSSY B0, `(.L_x_1390) ;  /* 0x0000030000007945 */ /* 0x000fd80003800000 */
        /* <DEDUP_REMOVED lines=47> */
.L_x_1391:
[----:B------:R-:W-:Y:S05]  /*1fe60*/  BSYNC B0 ;  /* 0x0000000000007941 */ /* 0x000fea0003800000 */
.L_x_1390:
        /* <DEDUP_REMOVED lines=50> */
.L_x_1393:
[----:B------:R-:W-:Y:S05]  /*20190*/  BSYNC B0 ;  /* 0x0000000000007941 */ /* 0x000fea0003800000 */
.L_x_1392:
        /* <DEDUP_REMOVED lines=50> */
.L_x_1395:
[----:B------:R-:W-:Y:S05]  /*204c0*/  BSYNC B0 ;  /* 0x0000000000007941 */ /* 0x000fea0003800000 */
.L_x_1394:
        /* <DEDUP_REMOVED lines=49> */
.L_x_1389:
[----:B------:R-:W-:Y:S05]  /*207e0*/  BSYNC B1 ;  /* 0x0000000000017941 */ /* 0x000fea0003800000 */
.L_x_1388:
        /* <DEDUP_REMOVED lines=53> */
.L_x_1399:
[----:B------:R-:W-:Y:S05]  /*20b40*/  BSYNC B0 ;  /* 0x0000000000007941 */ /* 0x000fea0003800000 */
.L_x_1398:
        /* <DEDUP_REMOVED lines=50> */
.L_x_1401:
[----:B------:R-:W-:Y:S05]  /*20e70*/  BSYNC B0 ;  /* 0x0000000000007941 */ /* 0x000fea0003800000 */
.L_x_1400:
        /* <DEDUP_REMOVED lines=50> */
.L_x_1403:
[----:B------:R-:W-:Y:S05]  /*211a0*/  BSYNC B0 ;  /* 0x0000000000007941 */ /* 0x000fea0003800000 */
.L_x_1402:
        /* <DEDUP_REMOVED lines=49> */
.L_x_1397:
[----:B------:R-:W-:Y:S05]  /*214c0*/  BSYNC B1 ;  /* 0x0000000000017941 */ /* 0x000fea0003800000 */
.L_x_1396:
[----:B------:R-:W-:Y:S01]  /*214d0*/  IADD3 R2, R96, 0x60, RZ ;  /* 0x0000006060027810 */ /* 0x000fe20007ffe0ff */
[----:B------:R-:W-:-:S03]  /*214e0*/  IMAD.MOV.U32 R3, RZ, RZ, 0x0 ;  /* 0x00000000ff037424 */ /* 0x000fc600078e00ff */
[----:B------:R-:W-:Y:S01]  /*214f0*/  ISETP.GE.AND P0, PT, R2, R34, PT ;  /* 0x000000220200720c */ /* 0x000fe20003f06270 */
[----:B------:R-:W-:-:S12]  /*21500*/  IMAD.MOV.U32 R2, RZ, RZ, R143 ;  /* 0x000000ffff027224 */ /* 0x000fd800078e008f */
[----:B------:R-:W-:Y:S05]  /*21510*/  @P0 RET.REL.NODEC R2 `(_ZN7cutlass13device_kernelIN5flash19enable_sm80_to_sm89INS1_16FlashAttnFwdSm80INS1_25CollectiveMainloopFwdSm80ILi8ELi1ELb0EN4cute5tupleIJNS5_1CILi128EEENS7_ILi48EEENS7_ILi256EEEEEELi256ENS_10bfloat16_tEfNS_4arch4Sm80ELb0ELb1ELb1ELb1ELb1ELb1ELb1ELb0EEENS1_21CollectiveEpilogueFwdINS6_IJS8_SA_S9_EEENS6_IJNS7_ILi1EEESI_SI_EEESC_SE_Li256ELb1ELb1ELb0ELb0EEENS1_19SingleTileSchedulerILb1ELb0ELb1ELi128EEEEEEEEEvNT_6ParamsE) ;  /* 0xfffdeae002000950 */ /* 0x000fea0003c3ffff */
        /* <DEDUP_REMOVED lines=49> */
.L_x_1405:
[----:B------:R-:W-:Y:S05]  /*21830*/  BSYNC B0 ;  /* 0x0000000000007941 */ /* 0x000fea0003800000 */
.L_x_1404:
        /* <DEDUP_REMOVED lines=50> */
.L_x_1407:
[----:B------:R-:W-:Y:S05]  /*21b60*/  BSYNC B0 ;  /* 0x0000000000007941 */ /* 0x000fea0003800000 */
.L_x_1406:
        /* <DEDUP_REMOVED lines=50> */
.L_x_1409:
[----:B------:R-:W-:Y:S05]  /*21e90*/  BSYNC B0 ;  /* 0x0000000000007941 */ /* 0x000fea0003800000 */
.L_x_1408:
[----:B------:R-:W-:Y:S01]  /*21ea0*/  IADD3 R23, R23, 0x60, RZ ;  /* 0x0000006017177810 */ /* 0x000fe20007ffe0ff */
[----:B------:R-:W-:Y:S02]  /*21eb0*/  IMAD.MOV.U32 R2, RZ, RZ, R143 ;  /* 0x000000ffff027224 */ /* 0x000fe400078e008f */
[----:B------:R-:W-:Y:S01]  /*21ec0*/  IMAD.MOV.U32 R3, RZ, RZ, 0x0 ;  /* 0x00000000ff037424 */ /* 0x000fe200078e00ff */
[----:B------:R-:W-:-:S13]  /*21ed0*/  ISETP.GE.AND P0, PT, R23, R36, PT ;  /* 0x000000241700720c */ /* 0x000fda0003f06270 */
[----:B------:R-:W-:Y:S05]  /*21ee0*/  @P0 RET.REL.NODEC R2 `(_ZN7cutlass13device_kernelIN5flash19enable_sm80_to_sm89INS1_16FlashAttnFwdSm80INS1_25CollectiveMainloopFwdSm80ILi8ELi1ELb0EN4cute5tupleIJNS5_1CILi128EEENS7_ILi48EEENS7_ILi256EEEEEELi256ENS_10bfloat16_tEfNS_4arch4Sm80ELb0ELb1ELb1ELb1ELb1ELb1ELb1ELb0EEENS1_21CollectiveEpilogueFwdINS6_IJS8_SA_S9_EEENS6_IJNS7_ILi1EEESI_SI_EEESC_SE_Li256ELb1ELb1ELb0ELb0EEENS1_19SingleTileSchedulerILb1ELb0ELb1ELi128EEEEEEEEEvNT_6ParamsE) ;  /* 0xfffde11002000950 */ /* 0x000fea0003c3ffff */
        /* <DEDUP_REMOVED lines=43> */
[----:B------:R-:W-:Y:S01]  /*221a0*/  F2FP.BF16.PACK_AB R12, R12, R16 ;  /* 0x000000100c0c723e */ /* 0x000fe200000010ff */
[----:B------:R-:W-:-:S03]  /*221b0*/  IMAD.MOV.U32 R2, RZ, RZ, R143 ;  /* 0x000000ffff027224 */ /* 0x000fc600078e008f */
[----:B------:R-:W-:Y:S02]  /*221c0*/  F2FP.BF16.PACK_AB R13, R13, R3 ;  /* 0x000000030d0d723e */ /* 0x000fe400000010ff */
[----:B------:R-:W-:-:S03]  /*221d0*/  MOV R3, 0x0 ;  /* 0x0000000000037802 */ /* 0x000fc60000000f00 */
[----:B------:R1:W-:Y:S01]  /*221e0*/  ST.E.128 [R24.64+0xf000], R12 ;  /* 0x00f0000c18007985 */ /* 0x0003e2000c101d04 */
[----:B------:R-:W-:Y:S05]  /*221f0*/  RET.REL.NODEC R2 `(_ZN7cutlass13device_kernelIN5flash19enable_sm80_to_sm89INS1_16FlashAttnFwdSm80INS1_25CollectiveMainloopFwdSm80ILi8ELi1ELb0EN4cute5tupleIJNS5_1CILi128EEENS7_ILi48EEENS7_ILi256EEEEEELi256ENS_10bfloat16_tEfNS_4arch4Sm80ELb0ELb1ELb1ELb1ELb1ELb1ELb1ELb0EEENS1_21CollectiveEpilogueFwdINS6_IJS8_SA_S9_EEENS6_IJNS7_ILi1EEESI_SI_EEESC_SE_Li256ELb1ELb1ELb0ELb0EEENS1_19SingleTileSchedulerILb1ELb0ELb1ELi128EEEEEEEEEvNT_6ParamsE) ;  /* 0xfffdde0002007950 */ /* 0x000fea0003c3ffff */
.L_x_1364:
        /* <DEDUP_REMOVED lines=28> */
.L_x_1446:
[----:B------:R-:W-:Y:S05]  /*223c0*/  BRA.DIV ~URZ, `(.L_x_1411) ;  /* 0x000056e27f007947 */ /* 0x000fea000b800000 */
[----:B------:R3:W4:Y:S01]  /*223d0*/  SHFL.IDX PT, R12, R28, RZ, 0x181f ;  /* 0x00181fff1c0c7589 */ /* 0x00072200000e0000 */
[----:B--2---:R-:W-:-:S03]  /*223e0*/  MOV R13, R11 ;  /* 0x0000000b000d7202 */ /* 0x004fc60000000f00 */
[----:B------:R3:W2:Y:S04]  /*223f0*/  SHFL.IDX PT, R14, R19, RZ, 0x181f ;  /* 0x00181fff130e7589 */ /* 0x0006a800000e0000 */
[----:B------:R3:W1:Y:S02]  /*22400*/  SHFL.IDX PT, R3, R29, RZ, 0x181f ;  /* 0x00181fff1d037589 */ /* 0x00066400000e0000 */
.L_x_1447:
[----:B------:R-:W-:Y:S01]  /*22410*/  IMAD R30, R26, R25, RZ ;  /* 0x000000191a1e7224 */ /* 0x000fe200078e02ff */
[----:B------:R-:W-:Y:S01]  /*22420*/  SHF.R.S32.HI R2, RZ, 0x1f, R35 ;  /* 0x0000001fff027819 */ /* 0x000fe20000011423 */
[----:B------:R-:W-:Y:S01]  /*22430*/  BSSY B0, `(.L_x_1412) ;  /* 0x0000028000007945 */ /* 0x000fe20003800000 */
[----:B------:R-:W-:Y:S01]  /*22440*/  CS2R R74, SRZ ;  /* 0x00000000004a7805 */ /* 0x000fe2000001ff00 */
[----:B------:R-:W-:Y:S01]  /*22450*/  CS2R R46, SRZ ;  /* 0x00000000002e7805 */ /* 0x000fe2000001ff00 */
[----:B------:R-:W-:Y:S01]  /*22460*/  ISETP.GE.AND P0, PT, R66, R30, PT ;  /* 0x0000001e4200720c */ /* 0x000fe20003f06270 */
[----:B------:R-:W-:Y:S01]  /*22470*/  CS2R R44, SRZ ;  /* 0x00000000002c7805 */ /* 0x000fe2000001ff00 */
[----:B------:R-:W-:Y:S01]  /*22480*/  LEA.HI R2, R2, R35, RZ, 0x3 ;  /* 0x0000002302027211 */ /* 0x000fe200078f18ff */
[----:B------:R-:W-:Y:S01]  /*22490*/  CS2R R22, SRZ ;  /* 0x0000000000167805 */ /* 0x000fe2000001ff00 */
[----:B------:R-:W-:Y:S01]  /*224a0*/  CS2R R20, SRZ ;  /* 0x0000000000147805 */ /* 0x000fe2000001ff00 */
[----:B------:R-:W-:Y:S01]  /*224b0*/  CS2R R50, SRZ ;  /* 0x0000000000327805 */ /* 0x000fe2000001ff00 */
[----:B------:R-:W-:Y:S01]  /*224c0*/  LOP3.LUT R2, R2, 0xfffffff8, RZ, 0xc0, !PT ;  /* 0xfffffff802027812 */ /* 0x000fe200078ec0ff */
[----:B------:R-:W-:Y:S01]  /*224d0*/  CS2R R48, SRZ ;  /* 0x0000000000307805 */ /* 0x000fe2000001ff00 */
[----:B------:R-:W-:Y:S01]  /*224e0*/  CS2R R26, SRZ ;  /* 0x00000000001a7805 */ /* 0x000fe2000001ff00 */
[----:B------:R-:W-:-:S02]  /*224f0*/  CS2R R24, SRZ ;  /* 0x0000000000187805 */ /* 0x000fc4000001ff00 */
[----:B------:R-:W-:Y:S01]  /*22500*/  IMAD.IADD R54, R35, 0x1, -R2 ;  /* 0x0000000123367824 */ /* 0x000fe200078e0a02 */
[----:B-1----:R-:W-:Y:S01]  /*22510*/  MOV R2, R3 ;  /* 0x0000000300027202 */ /* 0x002fe20000000f00 */
[----:B--2---:R-:W-:Y:S02]  /*22520*/  IMAD.MOV.U32 R3, RZ, RZ, R14 ;  /* 0x000000ffff037224 */ /* 0x004fe400078e000e */
[----:B------:R-:W-:Y:S01]  /*22530*/  IMAD.SHL.U32 R64, R54, 0x8, RZ ;  /* 0x0000000836407824 */ /* 0x000fe200078e00ff */
[----:B------:R-:W-:Y:S05]  /*22540*/  @P0 BRA `(.L_x_1413) ;  /* 0x0000016000000947 */ /* 0x000fea0003800000 */
[C---:B------:R-:W-:Y:S01]  /*22550*/  IADD3 R14, R64.reuse, 0x40, RZ ;  /* 0x00000040400e7810 */ /* 0x040fe20007ffe0ff */
[----:B------:R-:W-:Y:S01]  /*22560*/  CS2R R22, SRZ ;  /* 0x0000000000167805 */ /* 0x000fe2000001ff00 */
[-C--:B------:R-:W-:Y:S01]  /*22570*/  ISETP.GE.AND P1, PT, R64, R36.reuse, PT ;  /* 0x000000244000720c */ /* 0x080fe20003f26270 */
[----:B------:R-:W-:Y:S01]  /*22580*/  CS2R R20, SRZ ;  /* 0x0000000000147805 */ /* 0x000fe2000001ff00 */
[----:B------:R-:W-:Y:S01]  /*22590*/  ISETP.GE.AND P0, PT, R14, R36, PT ;  /* 0x000000240e00720c */ /* 0x000fe20003f06270 */
[----:B------:R-:W-:Y:S01]  /*225a0*/  CS2R R26, SRZ ;  /* 0x00000000001a7805 */ /* 0x000fe2000001ff00 */
[----:B------:R-:W-:Y:S01]  /*225b0*/  CS2R R24, SRZ ;  /* 0x0000000000187805 */ /* 0x000fe2000001ff00 */
[----:B------:R-:W-:Y:S01]  /*225c0*/  CS2R R46, SRZ ;  /* 0x00000000002e7805 */ /* 0x000fe2000001ff00 */
[----:B------:R-:W-:Y:S01]  /*225d0*/  CS2R R44, SRZ ;  /* 0x00000000002c7805 */ /* 0x000fe2000001ff00 */
[----:B------:R-:W-:Y:S01]  /*225e0*/  CS2R R50, SRZ ;  /* 0x0000000000327805 */ /* 0x000fe2000001ff00 */
[----:B------:R-:W-:-:S05]  /*225f0*/  CS2R R48, SRZ ;  /* 0x0000000000307805 */ /* 0x000fca000001ff00 */
[----:B----4-:R-:W-:Y:S02]  /*22600*/  @!P1 IMAD.WIDE R16, R64, 0x2, R12 ;  /* 0x0000000240109825 */ /* 0x010fe400078e020c */
[----:B------:R-:W-:-:S03]  /*22610*/  @!P0 SHF.R.S32.HI R11, RZ, 0x1f, R14 ;  /* 0x0000001fff0b8819 */ /* 0x000fc6000001140e */
[----:B------:R1:W5:Y:S01]  /*22620*/  @!P1 LD.E.128 R20, [R16.64] ;  /* 0x0000000410149980 */ /* 0x000362000c101d00 */
[----:B------:R-:W-:-:S04]  /*22630*/  @!P0 LEA.HI R11, R11, R14, RZ, 0x3 ;  /* 0x0000000e0b0b8211 */ /* 0x000fc800078f18ff */
[----:B------:R-:W-:-:S05]  /*22640*/  @!P0 LOP3.LUT R11, R11, 0xfffffff8, RZ, 0xc0, !PT ;  /* 0xfffffff80b0b8812 */ /* 0x000fca00078ec0ff */
[----:B------:R-:W-:-:S04]  /*22650*/  @!P0 IMAD.WIDE R14, R11, 0x2, R12 ;  /* 0x000000020b0e8825 */ /* 0x000fc800078e020c */
[--C-:B------:R-:W-:Y:S01]  /*22660*/  @!P0 IMAD.WIDE R12, R11, 0x2, R2.reuse ;  /* 0x000000020b0c8825 */ /* 0x100fe200078e0202 */
[----:B------:R1:W5:Y:S03]  /*22670*/  @!P0 LD.E.128 R44, [R14.64] ;  /* 0x000000040e2c8980 */ /* 0x000366000c101d00 */
[----:B------:R-:W-:Y:S01]  /*22680*/  @!P1 IMAD.WIDE R2, R64, 0x2, R2 ;  /* 0x0000000240029825 */ /* 0x000fe200078e0202 */
[----:B------:R1:W5:Y:S04]  /*22690*/  @!P0 LD.E.128 R48, [R12.64] ;  /* 0x000000040c308980 */ /* 0x000368000c101d00 */
[----:B------:R1:W5:Y:S02]  /*226a0*/  @!P1 LD.E.128 R24, [R2.64] ;  /* 0x0000000402189980 */ /* 0x000364000c101d00 */
.L_x_1413:
[----:B------:R-:W-:Y:S05]  /*226b0*/  BSYNC B0 ;  /* 0x0000000000007941 */ /* 0x000fea0003800000 */
.L_x_1412:
[----:B-1--45:R-:W-:Y:S02]  /*226c0*/  IMAD.MOV.U32 R12, RZ, RZ, R46 ;  /* 0x000000ffff0c7224 */ /* 0x032fe400078e002e */
[----:B------:R-:W-:-:S02]  /*226d0*/  IMAD.MOV.U32 R11, RZ, RZ, R47 ;  /* 0x000000ffff0b7224 */ /* 0x000fc400078e002f */
[----:B------:R-:W-:Y:S02]  /*226e0*/  IMAD.MOV.U32 R3, RZ, RZ, R44 ;  /* 0x000000ffff037224 */ /* 0x000fe400078e002c */
[----:B------:R-:W-:Y:S01]  /*226f0*/  IMAD.MOV.U32 R2, RZ, RZ, R45 ;  /* 0x000000ffff027224 */ /* 0x000fe200078e002d */
[----:B------:R-:W-:Y:S01]  /*22700*/  PRMT R113, R11, 0x5410, R12 ;  /* 0x000054100b717816 */ /* 0x000fe2000000000c */
[----:B------:R-:W-:Y:S01]  /*22710*/  IMAD.MOV.U32 R11, RZ, RZ, R23 ;  /* 0x000000ffff0b7224 */ /* 0x000fe200078e0017 */
[----:B------:R-:W-:Y:S02]  /*22720*/  MOV R12, R22 ;  /* 0x00000016000c7202 */ /* 0x000fe40000000f00 */
        /* <DEDUP_REMOVED lines=8> */
[----:B------:R-:W-:-:S02]  /*227b0*/  PRMT R33, R2, 0x7610, R33 ;  /* 0x0000761002217816 */ /* 0x000fc40000000021 */
[----:B------:R-:W-:Y:S02]  /*227c0*/  MOV R12, R50 ;  /* 0x00000032000c7202 */ /* 0x000fe40000000f00 */
[----:B------:R-:W-:Y:S02]  /*227d0*/  MOV R2, R49 ;  /* 0x0000003100027202 */ /* 0x000fe40000000f00 */
[----:B------:R-:W-:Y:S01]  /*227e0*/  PRMT R98, R11, 0x5410, R12 ;  /* 0x000054100b627816 */ /* 0x000fe2000000000c */
[----:B------:R-:W-:Y:S01]  /*227f0*/  IMAD.MOV.U32 R12, RZ, RZ, R26 ;  /* 0x000000ffff0c7224 */ /* 0x000fe200078e001a */
[----:B------:R-:W-:Y:S01]  /*22800*/  PRMT R67, R2, 0x5410, R3 ;  /* 0x0000541002437816 */ /* 0x000fe20000000003 */
[----:B------:R-:W-:Y:S01]  /*22810*/  IMAD.MOV.U32 R11, RZ, RZ, R27 ;  /* 0x000000ffff0b7224 */ /* 0x000fe200078e001b */
[----:B------:R-:W-:Y:S01]  /*22820*/  MOV R3, R24 ;  /* 0x0000001800037202 */ /* 0x000fe20000000f00 */
[----:B------:R-:W-:-:S03]  /*22830*/  IMAD.MOV.U32 R2, RZ, RZ, R25 ;  /* 0x000000ffff027224 */ /* 0x000fc600078e0019 */
[----:B------:R-:W-:Y:S02]  /*22840*/  PRMT R37, R11, 0x5410, R12 ;  /* 0x000054100b257816 */ /* 0x000fe4000000000c */
[----:B------:R-:W-:Y:S01]  /*22850*/  PRMT R31, R2, 0x5410, R3 ;  /* 0x00005410021f7816 */ /* 0x000fe20000000003 */
[----:B------:R-:W-:Y:S05]  /*22860*/  BRA.DIV ~URZ, `(.L_x_1414) ;  /* 0x000053b27f007947 */ /* 0x000fea000b800000 */
[----:B------:R1:W2:Y:S04]  /*22870*/  SHFL.IDX PT, R13, R18, 0x1, 0x181f ;  /* 0x00381f00120d7f89 */ /* 0x0002a800000e0000 */
[----:B------:R1:W4:Y:S04]  /*22880*/  SHFL.IDX PT, R12, R28, 0x1, 0x181f ;  /* 0x00381f001c0c7f89 */ /* 0x00032800000e0000 */
[----:B------:R1:W3:Y:S04]  /*22890*/  SHFL.IDX PT, R11, R19, 0x1, 0x181f ;  /* 0x00381f00130b7f89 */ /* 0x0002e800000e0000 */
[----:B------:R1:W1:Y:S02]  /*228a0*/  SHFL.IDX PT, R2, R29, 0x1, 0x181f ;  /* 0x00381f001d027f89 */ /* 0x00026400000e0000 */
.L_x_1448:
        /* <DEDUP_REMOVED lines=23> */
[----:B--2-4-:R-:W-:Y:S02]  /*22a20*/  @!P1 IMAD.WIDE R16, R64, 0x2, R12 ;  /* 0x0000000240109825 */ /* 0x014fe400078e020c */
[----:B------:R-:W-:-:S03]  /*22a30*/  @!P0 SHF.R.S32.HI R11, RZ, 0x1f, R14 ;  /* 0x0000001fff0b8819 */ /* 0x000fc6000001140e */
[----:B------:R2:W5:Y:S01]  /*22a40*/  @!P1 LD.E.128 R56, [R16.64] ;  /* 0x0000000410389980 */ /* 0x000562000c101d00 */
[----:B------:R-:W-:-:S04]  /*22a50*/  @!P0 LEA.HI R11, R11, R14, RZ, 0x3 ;  /* 0x0000000e0b0b8211 */ /* 0x000fc800078f18ff */
[----:B------:R-:W-:-:S05]  /*22a60*/  @!P0 LOP3.LUT R11, R11, 0xfffffff8, RZ, 0xc0, !PT ;  /* 0xfffffff80b0b8812 */ /* 0x000fca00078ec0ff */
[----:B------:R-:W-:-:S04]  /*22a70*/  @!P0 IMAD.WIDE R14, R11, 0x2, R12 ;  /* 0x000000020b0e8825 */ /* 0x000fc800078e020c */
[--C-:B-1----:R-:W-:Y:S01]  /*22a80*/  @!P0 IMAD.WIDE R12, R11, 0x2, R2.reuse ;  /* 0x000000020b0c8825 */ /* 0x102fe200078e0202 */
[----:B------:R2:W5:Y:S03]  /*22a90*/  @!P0 LD.E.128 R72, [R14.64] ;  /* 0x000000040e488980 */ /* 0x000566000c101d00 */
[----:B------:R-:W-:Y:S01]  /*22aa0*/  @!P1 IMAD.WIDE R2, R64, 0x2, R2 ;  /* 0x0000000240029825 */ /* 0x000fe200078e0202 */
[----:B------:R2:W5:Y:S04]  /*22ab0*/  @!P0 LD.E.128 R68, [R12.64] ;  /* 0x000000040c448980 */ /* 0x000568000c101d00 */
[----:B------:R2:W5:Y:S02]  /*22ac0*/  @!P1 LD.E.128 R60, [R2.64] ;  /* 0x00000004023c9980 */ /* 0x000564000c101d00 */
.L_x_1416:
[----:B------:R-:W-:Y:S05]  /*22ad0*/  BSYNC B0 ;  /* 0x0000000000007941 */ /* 0x000fea0003800000 */
.L_x_1415:
[----:B--2-45:R-:W-:Y:S01]  /*22ae0*/  IMAD.MOV.U32 R12, RZ, RZ, R74 ;  /* 0x000000ffff0c7224 */ /* 0x034fe200078e004a */
[----:B-1----:R-:W-:Y:S01]  /*22af0*/  MOV R2, R73 ;  /* 0x0000004900027202 */ /* 0x002fe20000000f00 */
        /* <DEDUP_REMOVED lines=24> */
.L_x_1449:
[----:B------:R-:W-:Y:S05]  /*22c80*/  BRA.DIV ~URZ, `(.L_x_1418) ;  /* 0x000051e27f007947 */ /* 0x000fea000b800000 */
[----:B------:R3:W4:Y:S01]  /*22c90*/  SHFL.IDX PT, R12, R28, 0x2, 0x181f ;  /* 0x00581f001c0c7f89 */ /* 0x00072200000e0000 */
[----:B--2---:R-:W-:-:S03]  /*22ca0*/  MOV R13, R11 ;  /* 0x0000000b000d7202 */ /* 0x004fc60000000f00 */
[----:B------:R3:W2:Y:S04]  /*22cb0*/  SHFL.IDX PT, R14, R19, 0x2, 0x181f ;  /* 0x00581f00130e7f89 */ /* 0x0006a800000e0000 */
[----:B------:R3:W1:Y:S02]  /*22cc0*/  SHFL.IDX PT, R2, R29, 0x2, 0x181f ;  /* 0x00581f001d027f89 */ /* 0x00066400000e0000 */
.L_x_1450:
        /* <DEDUP_REMOVED lines=35> */
.L_x_1420:
[----:B------:R-:W-:Y:S05]  /*22f00*/  BSYNC B0 ;  /* 0x0000000000007941 */ /* 0x000fea0003800000 */
.L_x_1419:
[----:B--2-45:R-:W-:Y:S01]  /*22f10*/  IMAD.MOV.U32 R12, RZ, RZ, R90 ;  /* 0x000000ffff0c7224 */ /* 0x034fe200078e005a */
[----:B-1----:R-:W-:Y:S01]  /*22f20*/  MOV R2, R89 ;  /* 0x0000005900027202 */ /* 0x002fe20000000f00 */
        /* <DEDUP_REMOVED lines=25> */
.L_x_1451:
[----:B------:R-:W-:Y:S01]  /*230c0*/  SHF.R.S32.HI R2, RZ, 0x1f, R35 ;  /* 0x0000001fff027819 */ /* 0x000fe20000011423 */
[----:B------:R-:W-:-:S03]  /*230d0*/  IMAD.SHL.U32 R3, R76, 0x80, RZ ;  /* 0x000000804c037824 */ /* 0x000fc600078e00ff */
[----:B------:R-:W-:-:S04]  /*230e0*/  LEA.HI R2, R2, R35, RZ, 0x3 ;  /* 0x0000002302027211 */ /* 0x000fc800078f18ff */
[----:B------:R-:W-:Y:S01]  /*230f0*/  LEA.HI.SX32 R11, R2, R3, 0x1d ;  /* 0x00000003020b7211 */ /* 0x000fe200078feaff */
[----:B------:R-:W-:Y:S05]  /*23100*/  BRA.DIV ~URZ, `(.L_x_1422) ;  /* 0x00004f527f007947 */ /* 0x000fea000b800000 */
[----:B------:R4:W1:Y:S04]  /*23110*/  SHFL.IDX PT, R12, R28, 0x3, 0x181f ;  /* 0x00781f001c0c7f89 */ /* 0x00086800000e0000 */
[----:B------:R4:W3:Y:S04]  /*23120*/  SHFL.IDX PT, R14, R19, 0x3, 0x181f ;  /* 0x00781f00130e7f89 */ /* 0x0008e800000e0000 */
[----:B------:R4:W2:Y:S02]  /*23130*/  SHFL.IDX PT, R2, R29, 0x3, 0x181f ;  /* 0x00781f001d027f89 */ /* 0x0008a400000e0000 */
.L_x_1452:
        /* <DEDUP_REMOVED lines=23> */
[----:B-12---:R-:W-:Y:S02]  /*232b0*/  @!P1 IMAD.WIDE R16, R64, 0x2, R12 ;  /* 0x0000000240109825 */ /* 0x006fe400078e020c */
        /* <DEDUP_REMOVED lines=10> */
.L_x_1424:
[----:B------:R-:W-:Y:S05]  /*23360*/  BSYNC B0 ;  /* 0x0000000000007941 */ /* 0x000fea0003800000 */
.L_x_1423:
[----:B------:R-:W-:Y:S01]  /*23370*/  IADD3 R11, R97, -c[0x0][0x20], RZ ;  /* 0x80000800610b7a10 */ /* 0x000fe20007ffe0ff */
[----:B------:R-:W-:-:S04]  /*23380*/  DEPBAR.LE SB0, 0x1 ;  /* 0x000080400000791a */ /* 0x000fc80000000000 */
[----:B-12---:R-:W2:Y:S01]  /*23390*/  LDL.64 R2, [R11+0x20] ;  /* 0x000020000b027983 */ /* 0x006ea20000100a00 */
[----:B------:R-:W-:Y:S03]  /*233a0*/  WARPSYNC 0xffffffff ;  /* 0xffffffff00007948 */ /* 0x000fe60003800000 */
[----:B------:R-:W-:Y:S06]  /*233b0*/  BAR.SYNC.DEFER_BLOCKING 0x0 ;  /* 0x0000000000007b1d */ /* 0x000fec0000010000 */
[----:B------:R1:W3:Y:S04]  /*233c0*/  LDL.64 R12, [R11+0x28] ;  /* 0x000028000b0c7983 */ /* 0x0002e80000100a00 */
[----:B--2-4-:R2:W4:Y:S01]  /*233d0*/  LD.E R14, [R2.64] ;  /* 0x00000004020e7980 */ /* 0x014522000c101900 */
[----:B-1---5:R-:W-:-:S03]  /*233e0*/  IMAD.MOV.U32 R11, RZ, RZ, R111 ;  /* 0x000000ffff0b7224 */ /* 0x022fc600078e006f */
[----:B---3--:R1:W5:Y:S01]  /*233f0*/  LD.E.64 R52, [R12.64] ;  /* 0x000000040c347980 */ /* 0x008362000c101b00 */
[----:B------:R-:W-:Y:S01]  /*23400*/  BSSY B1, `(.L_x_1425) ;  /* 0x000010a000017945 */ /* 0x000fe20003800000 */
[----:B--2---:R-:W-:Y:S02]  /*23410*/  IMAD.MOV.U32 R3, RZ, RZ, R108 ;  /* 0x000000ffff037224 */ /* 0x004fe400078e006c */
[----:B------:R-:W-:-:S05]  /*23420*/  IMAD.MOV.U32 R2, RZ, RZ, R109 ;  /* 0x000000ffff027224 */ /* 0x000fca00078e006d */
[----:B------:R-:W-:Y:S01]  /*23430*/  PRMT R136, R2, 0x5410, R3 ;  /* 0x0000541002887816 */ /* 0x000fe20000000003 */
[----:B------:R-:W-:Y:S02]  /*23440*/  IMAD.MOV.U32 R3, RZ, RZ, R76 ;  /* 0x000000ffff037224 */ /* 0x000fe400078e004c */
[----:B-1----:R-:W-:Y:S02]  /*23450*/  IMAD.MOV.U32 R12, RZ, RZ, R110 ;  /* 0x000000ffff0c7224 */ /* 0x002fe400078e006e */
[----:B------:R-:W-:-:S03]  /*23460*/  IMAD.MOV.U32 R2, RZ, RZ, R77 ;  /* 0x000000ffff027224 */ /* 0x000fc600078e004d */
[----:B------:R-:W-:Y:S01]  /*23470*/  PRMT R137, R11, 0x5410, R12 ;  /* 0x000054100b897816 */ /* 0x000fe2000000000c */
[----:B------:R-:W-:Y:S01]  /*23480*/  IMAD.MOV.U32 R11, RZ, RZ, R79 ;  /* 0x000000ffff0b7224 */ /* 0x000fe200078e004f */
[----:B------:R-:W-:Y:S02]  /*23490*/  MOV R12, R78 ;  /* 0x0000004e000c7202 */ /* 0x000fe40000000f00 */
[----:B------:R-:W-:Y:S01]  /*234a0*/  PRMT R132, R2, 0x5410, R3 ;  /* 0x0000541002847816 */ /* 0x000fe20000000003 */
[----:B------:R-:W-:Y:S01]  /*234b0*/  IMAD.MOV.U32 R3, RZ, RZ, R104 ;  /* 0x000000ffff037224 */ /* 0x000fe200078e0068 */
[----:B------:R-:W-:Y:S01]  /*234c0*/  PRMT R133, R11, 0x5410, R12 ;  /* 0x000054100b857816 */ /* 0x000fe2000000000c */
[----:B------:R-:W-:Y:S01]  /*234d0*/  IMAD.MOV.U32 R11, RZ, RZ, R107 ;  /* 0x000000ffff0b7224 */ /* 0x000fe200078e006b */
[----:B------:R-:W-:-:S04]  /*234e0*/  MOV R2, R106 ;  /* 0x0000006a00027202 */ /* 0x000fc80000000f00 */
[----:B------:R-:W-:Y:S01]  /*234f0*/  PRMT R135, R11, 0x5410, R2 ;  /* 0x000054100b877816 */ /* 0x000fe20000000002 */
[----:B------:R-:W-:Y:S01]  /*23500*/  IMAD.MOV.U32 R11, RZ, RZ, R103 ;  /* 0x000000ffff0b7224 */ /* 0x000fe200078e0067 */
[----:B------:R-:W-:-:S04]  /*23510*/  MOV R2, R105 ;  /* 0x0000006900027202 */ /* 0x000fc80000000f00 */
[----:B------:R-:W-:Y:S01]  /*23520*/  PRMT R134, R2, 0x5410, R3 ;  /* 0x0000541002867816 */ /* 0x000fe20000000003 */
[----:B------:R-:W-:Y:S01]  /*23530*/  IMAD.MOV.U32 R2, RZ, RZ, R101 ;  /* 0x000000ffff027224 */ /* 0x000fe200078e0065 */
[----:B------:R-:W-:-:S04]  /*23540*/  MOV R3, R100 ;  /* 0x0000006400037202 */ /* 0x000fc80000000f00 */
[----:B------:R-:W-:Y:S01]  /*23550*/  PRMT R97, R2, 0x5410, R3 ;  /* 0x0000541002617816 */ /* 0x000fe20000000003 */
[----:B----4-:R-:W-:-:S05]  /*23560*/  IMAD R12, R14, -0x80, R30 ;  /* 0xffffff800e0c7824 */ /* 0x010fca00078e021e */
[----:B------:R-:W-:Y:S01]  /*23570*/  IMNMX R66, R12, 0x80, PT ;  /* 0x000000800c427817 */ /* 0x000fe20003800200 */
[----:B------:R-:W-:-:S03]  /*23580*/  IMAD.MOV.U32 R12, RZ, RZ, R102 ;  /* 0x000000ffff0c7224 */ /* 0x000fc600078e0066 */
[----:B------:R-:W-:Y:S02]  /*23590*/  ISETP.GE.AND P0, PT, R96, R66, PT ;  /* 0x000000426000720c */ /* 0x000fe40003f06270 */
[----:B------:R-:W-:-:S11]  /*235a0*/  PRMT R131, R11, 0x5410, R12 ;  /* 0x000054100b837816 */ /* 0x000fd6000000000c */
[----:B------:R-:W-:Y:S05]  /*235b0*/  @P0 BRA `(.L_x_1426) ;  /* 0x00000ee000000947 */ /* 0x000fea0003800000 */
[----:B------:R-:W-:Y:S01]  /*235c0*/  ISETP.GE.AND P0, PT, R64, R36, PT ;  /* 0x000000244000720c */ /* 0x000fe20003f06270 */
[----:B------:R-:W-:-:S12]  /*235d0*/  BSSY B0, `(.L_x_1427) ;  /* 0x0000072000007945 */ /* 0x000fd80003800000 */
[----:B------:R-:W-:Y:S05]  /*235e0*/  @P0 BRA `(.L_x_1428) ;  /* 0x0000070000000947 */ /* 0x000fea0003800000 */
[----:B------:R-:W-:Y:S01]  /*235f0*/  SHF.R.S32.HI R3, RZ, 0x1f, R35 ;  /* 0x0000001fff037819 */ /* 0x000fe20000011423 */
[----:B------:R-:W-:Y:S01]  /*23600*/  IMAD.SHL.U32 R2, R96, 0x40, RZ ;  /* 0x0000004060027824 */ /* 0x000fe200078e00ff */
[----:B------:R-:W-:Y:S02]  /*23610*/  LEA.HI R12, R36, R54, RZ, 0x1d ;  /* 0x00000036240c7211 */ /* 0x000fe400078fe8ff */
[----:B------:R-:W-:Y:S02]  /*23620*/  LEA.HI R3, R3, R35, RZ, 0x6 ;  /* 0x0000002303037211 */ /* 0x000fe400078f30ff */
[----:B------:R-:W-:Y:S02]  /*23630*/  SHF.R.S32.HI R13, RZ, 0x1f, R12 ;  /* 0x0000001fff0d7819 */ /* 0x000fe4000001140c */
[----:B------:R-:W-:Y:S01]  /*23640*/  LOP3.LUT R2, R2, 0x1c0, RZ, 0xc0, !PT ;  /* 0x000001c002027812 */ /* 0x000fe200078ec0ff */
[----:B------:R-:W-:Y:S01]  /*23650*/  IMAD.SHL.U32 R11, R3, 0x8, RZ ;  /* 0x00000008030b7824 */ /* 0x000fe200078e00ff */
[----:B------:R-:W-:Y:S01]  /*23660*/  LEA.HI R13, R13, R12, RZ, 0x3 ;  /* 0x0000000c0d0d7211 */ /* 0x000fe200078f18ff */
[----:B------:R-:W-:Y:S01]  /*23670*/  IMAD.SHL.U32 R12, R12, 0x8, RZ ;  /* 0x000000080c0c7824 */ /* 0x000fe200078e00ff */
[----:B------:R-:W-:-:S02]  /*23680*/  LOP3.LUT R14, R2, 0x38, R64, 0xf8, !PT ;  /* 0x00000038020e7812 */ /* 0x000fc400078ef840 */
[----:B------:R-:W-:Y:S02]  /*23690*/  SHF.R.U32.HI R3, RZ, 0x3, R2 ;  /* 0x00000003ff037819 */ /* 0x000fe40000011602 */
[----:B------:R-:W-:Y:S02]  /*236a0*/  LOP3.LUT R11, R11, 0xfffffe00, RZ, 0xc0, !PT ;  /* 0xfffffe000b0b7812 */ /* 0x000fe400078ec0ff */
[----:B------:R-:W-:Y:S01]  /*236b0*/  LOP3.LUT R2, R2, 0x38, R12, 0xf8, !PT ;  /* 0x0000003802027812 */ /* 0x000fe200078ef80c */
[----:B------:R-:W-:Y:S01]  /*236c0*/  IMAD.SHL.U32 R12, R13, 0x400, RZ ;  /* 0x000004000d0c7824 */ /* 0x000fe200078e00ff */
[----:B------:R-:W-:Y:S02]  /*236d0*/  LOP3.LUT R13, R11, R14, R3, 0xf6, !PT ;  /* 0x0000000e0b0d7212 */ /* 0x000fe400078ef603 */
[----:B------:R-:W-:Y:S02]  /*236e0*/  LOP3.LUT R3, R2, R3, RZ, 0x3c, !PT ;  /* 0x0000000302037212 */ /* 0x000fe400078e3cff */
[----:B------:R-:W-:Y:S01]  /*236f0*/  LOP3.LUT R2, R12, 0xffffe000, RZ, 0xc0, !PT ;  /* 0xffffe0000c027812 */ /* 0x000fe200078ec0ff */
[----:B-----5:R-:W-:-:S03]  /*23700*/  IMAD.WIDE.U32 R40, R13, 0x2, R52 ;  /* 0x000000020d287825 */ /* 0x020fc600078e0034 */
[----:B------:R-:W-:Y:S02]  /*23710*/  IADD3 R2, R3, R2, R11 ;  /* 0x0000000203027210 */ /* 0x000fe40007ffe00b */
[----:B------:R-:W2:Y:S03]  /*23720*/  LD.E.128 R16, [R40.64] ;  /* 0x0000000428107980 */ /* 0x000ea6000c101d00 */
[----:B------:R-:W-:-:S05]  /*23730*/  IMAD.WIDE.U32 R38, R2, 0x2, R52 ;  /* 0x0000000202267825 */ /* 0x000fca00078e0034 */
[----:B------:R-:W3:Y:S01]  /*23740*/  LD.E.128 R12, [R38.64] ;  /* 0x00000004260c7980 */ /* 0x000ee2000c101d00 */
[--C-:B------:R-:W-:Y:S02]  /*23750*/  SHF.R.U64 R2, R20, 0x10, R21.reuse ;  /* 0x0000001014027819 */ /* 0x100fe40000001215 */
[----:B------:R-:W-:Y:S02]  /*23760*/  SHF.R.U32.HI R3, RZ, 0x10, R21 ;  /* 0x00000010ff037819 */ /* 0x000fe40000011615 */
[----:B------:R-:W-:Y:S02]  /*23770*/  SHF.R.U64 R21, R24, 0x10, R25 ;  /* 0x0000001018157819 */ /* 0x000fe40000001219 */
[--C-:B------:R-:W-:Y:S02]  /*23780*/  SHF.R.U64 R11, R22, 0x10, R23.reuse ;  /* 0x00000010160b7819 */ /* 0x100fe40000001217 */
[----:B------:R-:W-:Y:S02]  /*23790*/  SHF.R.U32.HI R20, RZ, 0x10, R23 ;  /* 0x00000010ff147819 */ /* 0x000fe40000011617 */
[----:B------:R-:W-:-:S02]  /*237a0*/  SHF.R.U32.HI R23, RZ, 0x10, R25 ;  /* 0x00000010ff177819 */ /* 0x000fc40000011619 */
[C---:B------:R-:W-:Y:S02]  /*237b0*/  PRMT R29, R31.reuse, 0x5432, R21 ;  /* 0x000054321f1d7816 */ /* 0x040fe40000000015 */
[----:B------:R-:W-:Y:S02]  /*237c0*/  SHF.R.U64 R22, R26, 0x10, R27 ;  /* 0x000000101a167819 */ /* 0x000fe4000000121b */
[----:B------:R-:W-:Y:S02]  /*237d0*/  PRMT R23, R31, 0x5410, R23 ;  /* 0x000054101f177816 */ /* 0x000fe40000000017 */
[----:B------:R-:W-:Y:S02]  /*237e0*/  SHF.R.U32.HI R27, RZ, 0x10, R27 ;  /* 0x00000010ff1b7819 */ /* 0x000fe4000001161b */
[----:B------:R-:W-:Y:S01]  /*237f0*/  PRMT R34, R34, 0x5410, R2 ;  /* 0x0000541022227816 */ /* 0x000fe20000000002 */
[----:B------:R-:W-:Y:S01]  /*23800*/  IMAD.U32 R43, R23, 0x10000, RZ ;  /* 0x00010000172b7824 */ /* 0x000fe200078e00ff */
[----:B------:R-:W-:Y:S01]  /*23810*/  PRMT R30, R42, 0x5410, R20 ;  /* 0x000054102a1e7816 */ /* 0x000fe20000000014 */
[----:B------:R-:W-:Y:S01]  /*23820*/  IMAD.U32 R42, R29, 0x10000, RZ ;  /* 0x000100001d2a7824 */ /* 0x000fe200078e00ff */
[----:B------:R-:W-:-:S02]  /*23830*/  PRMT R28, R37, 0x5432, R22 ;  /* 0x00005432251c7816 */ /* 0x000fc40000000016 */
[----:B------:R-:W-:Y:S02]  /*23840*/  PRMT R32, R32, 0x5410, R11 ;  /* 0x0000541020207816 */ /* 0x000fe4000000000b */
[----:B------:R-:W-:Y:S01]  /*23850*/  PRMT R27, R37, 0x5410, R27 ;  /* 0x00005410251b7816 */ /* 0x000fe2000000001b */
[C---:B------:R-:W-:Y:S01]  /*23860*/  IMAD.U32 R37, R34.reuse, 0x10000, RZ ;  /* 0x0001000022257824 */ /* 0x040fe200078e00ff */
[----:B------:R-:W-:Y:S02]  /*23870*/  LOP3.LUT R55, R29, 0xffff0000, RZ, 0xc0, !PT ;  /* 0xffff00001d377812 */ /* 0x000fe400078ec0ff */
[----:B------:R-:W-:Y:S02]  /*23880*/  PRMT R33, R33, 0x5410, R3 ;  /* 0x0000541021217816 */ /* 0x000fe40000000003 */
[----:B------:R-:W-:Y:S02]  /*23890*/  LOP3.LUT R29, R34, 0xffff0000, RZ, 0xc0, !PT ;  /* 0xffff0000221d7812 */ /* 0x000fe400078ec0ff */
[----:B------:R-:W-:Y:S01]  /*238a0*/  LOP3.LUT R23, R23, 0xffff0000, RZ, 0xc0, !PT ;  /* 0xffff000017177812 */ /* 0x000fe200078ec0ff */
[C---:B--2---:R-:W-:Y:S01]  /*238b0*/  IMAD.U32 R21, R18.reuse, 0x10000, RZ ;  /* 0x0001000012157824 */ /* 0x044fe200078e00ff */
[----:B------:R-:W-:Y:S01]  /*238c0*/  LOP3.LUT R31, R18, 0xffff0000, RZ, 0xc0, !PT ;  /* 0xffff0000121f7812 */ /* 0x000fe200078ec0ff */
[C---:B------:R-:W-:Y:S01]  /*238d0*/  IMAD.U32 R24, R17.reuse, 0x10000, RZ ;  /* 0x0001000011187824 */ /* 0x040fe200078e00ff */
[----:B------:R-:W-:Y:S01]  /*238e0*/  LOP3.LUT R22, R17, 0xffff0000, RZ, 0xc0, !PT ;  /* 0xffff000011167812 */ /* 0x000fe200078ec0ff */
[C---:B------:R-:W-:Y:S01]  /*238f0*/  IMAD.U32 R26, R16.reuse, 0x10000, RZ ;  /* 0x00010000101a7824 */ /* 0x040fe200078e00ff */
[----:B------:R-:W-:Y:S01]  /*23900*/  LOP3.LUT R25, R16, 0xffff0000, RZ, 0xc0, !PT ;  /* 0xffff000010197812 */ /* 0x000fe200078ec0ff */
[C---:B------:R-:W-:Y:S01]  /*23910*/  IMAD.U32 R20, R19.reuse, 0x10000, RZ ;  /* 0x0001000013147824 */ /* 0x040fe200078e00ff */
[----:B------:R-:W-:Y:S01]  /*23920*/  LOP3.LUT R19, R19, 0xffff0000, RZ, 0xc0, !PT ;  /* 0xffff000013137812 */ /* 0x000fe200078ec0ff */
[C---:B---3--:R-:W-:Y:S01]  /*23930*/  IMAD.U32 R18, R12.reuse, 0x10000, RZ ;  /* 0x000100000c127824 */ /* 0x048fe200078e00ff */
[----:B------:R-:W-:Y:S01]  /*23940*/  LOP3.LUT R17, R12, 0xffff0000, RZ, 0xc0, !PT ;  /* 0xffff00000c117812 */ /* 0x000fe200078ec0ff */
[C---:B------:R-:W-:Y:S01]  /*23950*/  IMAD.U32 R12, R14.reuse, 0x10000, RZ ;  /* 0x000100000e0c7824 */ /* 0x040fe200078e00ff */
[----:B------:R-:W-:Y:S01]  /*23960*/  LOP3.LUT R11, R14, 0xffff0000, RZ, 0xc0, !PT ;  /* 0xffff00000e0b7812 */ /* 0x000fe200078ec0ff */
[----:B------:R-:W-:Y:S01]  /*23970*/  FMUL.FTZ R14, R18, R42 ;  /* 0x0000002a120e7220 */ /* 0x000fe20000410000 */
[C---:B------:R-:W-:Y:S01]  /*23980*/  LOP3.LUT R2, R15.reuse, 0xffff0000, RZ, 0xc0, !PT ;  /* 0xffff00000f027812 */ /* 0x040fe200078ec0ff */
[----:B------:R-:W-:-:S02]  /*23990*/  IMAD.U32 R3, R15, 0x10000, RZ ;  /* 0x000100000f037824 */ /* 0x000fc400078e00ff */
[-C--:B------:R-:W-:Y:S02]  /*239a0*/  FFMA.FTZ R65, R26, R37.reuse, -R14 ;  /* 0x000000251a417223 */ /* 0x080fe4000001080e */
[----:B------:R-:W-:Y:S02]  /*239b0*/  FMUL.FTZ R15, R18, R37 ;  /* 0x00000025120f7220 */ /* 0x000fe40000410000 */
[----:B------:R-:W-:Y:S02]  /*239c0*/  FMUL.FTZ R14, R17, R55 ;  /* 0x00000037110e7220 */ /* 0x000fe40000410000 */
[C---:B------:R-:W-:Y:S01]  /*239d0*/  IMAD.U32 R16, R13.reuse, 0x10000, RZ ;  /* 0x000100000d107824 */ /* 0x040fe200078e00ff */
[----:B------:R-:W-:Y:S01]  /*239e0*/  LOP3.LUT R13, R13, 0xffff0000, RZ, 0xc0, !PT ;  /* 0xffff00000d0d7812 */ /* 0x000fe200078ec0ff */
[----:B------:R-:W-:Y:S02]  /*239f0*/  IMAD.U32 R18, R33, 0x10000, RZ ;  /* 0x0001000021127824 */ /* 0x000fe400078e00ff */
[----:B------:R-:W-:-:S02]  /*23a00*/  FFMA.FTZ R37, R25, R29, -R14 ;  /* 0x0000001d19257223 */ /* 0x000fc4000001080e */
[----:B------:R-:W-:Y:S02]  /*23a10*/  FFMA.FTZ R42, R26, R42, R15 ;  /* 0x0000002a1a2a7223 */ /* 0x000fe4000001000f */
[C---:B------:R-:W-:Y:S02]  /*23a20*/  FMUL.FTZ R14, R16.reuse, R18 ;  /* 0x00000012100e7220 */ /* 0x040fe40000410000 */
[----:B------:R-:W-:Y:S02]  /*23a30*/  FMUL.FTZ R17, R17, R29 ;  /* 0x0000001d11117220 */ /* 0x000fe40000410000 */
[-C--:B------:R-:W-:Y:S01]  /*23a40*/  FMUL.FTZ R15, R16, R43.reuse ;  /* 0x0000002b100f7220 */ /* 0x080fe20000410000 */
[----:B------:R-:W-:Y:S01]  /*23a50*/  LOP3.LUT R16, R33, 0xffff0000, RZ, 0xc0, !PT ;  /* 0xffff000021107812 */ /* 0x000fe200078ec0ff */
[----:B------:R-:W-:Y:S02]  /*23a60*/  FFMA.FTZ R26, R24, R43, R14 ;  /* 0x0000002b181a7223 */ /* 0x000fe4000001000e */
[----:B------:R-:W-:-:S02]  /*23a70*/  FFMA.FTZ R34, R25, R55, R17 ;  /* 0x0000003719227223 */ /* 0x000fc40000010011 */
[----:B------:R-:W-:Y:S02]  /*23a80*/  FFMA.FTZ R29, R24, R18, -R15 ;  /* 0x00000012181d7223 */ /* 0x000fe4000001080f */
[----:B------:R-:W-:Y:S02]  /*23a90*/  FMUL.FTZ R14, R13, R23 ;  /* 0x000000170d0e7220 */ /* 0x000fe40000410000 */
[----:B------:R-:W-:Y:S02]  /*23aa0*/  IMAD.U32 R17, R32, 0x10000, RZ ;  /* 0x0001000020117824 */ /* 0x000fe400078e00ff */
[----:B------:R-:W-:Y:S02]  /*23ab0*/  IMAD.U32 R24, R28, 0x10000, RZ ;  /* 0x000100001c187824 */ /* 0x000fe400078e00ff */
[----:B------:R-:W-:Y:S02]  /*23ac0*/  IMAD.U32 R33, R27, 0x10000, RZ ;  /* 0x000100001b217824 */ /* 0x000fe400078e00ff */
[----:B------:R-:W-:-:S02]  /*23ad0*/  FMUL.FTZ R15, R13, R16 ;  /* 0x000000100d0f7220 */ /* 0x000fc40000410000 */
[----:B------:R-:W-:Y:S02]  /*23ae0*/  FFMA.FTZ R25, R22, R16, -R14 ;  /* 0x0000001016197223 */ /* 0x000fe4000001080e */
[C---:B------:R-:W-:Y:S02]  /*23af0*/  FMUL.FTZ R14, R12.reuse, R24 ;  /* 0x000000180c0e7220 */ /* 0x040fe40000410000 */
[----:B------:R-:W-:Y:S02]  /*23b00*/  FMUL.FTZ R13, R12, R17 ;  /* 0x000000110c0d7220 */ /* 0x000fe40000410000 */
[----:B------:R-:W-:Y:S02]  /*23b10*/  IMAD.U32 R16, R30, 0x10000, RZ ;  /* 0x000100001e107824 */ /* 0x000fe400078e00ff */
[----:B------:R-:W-:Y:S02]  /*23b20*/  FMUL.FTZ R12, R3, R33 ;  /* 0x00000021030c7220 */ /* 0x000fe40000410000 */
[----:B------:R-:W-:-:S02]  /*23b30*/  FFMA.FTZ R23, R22, R23, R15 ;  /* 0x0000001716177223 */ /* 0x000fc4000001000f */
[C---:B------:R-:W-:Y:S01]  /*23b40*/  FFMA.FTZ R18, R21.reuse, R17, -R14 ;  /* 0x0000001115127223 */ /* 0x040fe2000001080e */
[----:B------:R-:W-:Y:S01]  /*23b50*/  LOP3.LUT R17, R28, 0xffff0000, RZ, 0xc0, !PT ;  /* 0xffff00001c117812 */ /* 0x000fe200078ec0ff */
[----:B------:R-:W-:Y:S01]  /*23b60*/  FFMA.FTZ R22, R21, R24, R13 ;  /* 0x0000001815167223 */ /* 0x000fe2000001000d */
[----:B------:R-:W-:Y:S01]  /*23b70*/  LOP3.LUT R14, R32, 0xffff0000, RZ, 0xc0, !PT ;  /* 0xffff0000200e7812 */ /* 0x000fe200078ec0ff */
[-C--:B------:R-:W-:Y:S01]  /*23b80*/  FMUL.FTZ R3, R3, R16.reuse ;  /* 0x0000001003037220 */ /* 0x080fe20000410000 */
[----:B------:R-:W-:Y:S01]  /*23b90*/  LOP3.LUT R13, R30, 0xffff0000, RZ, 0xc0, !PT ;  /* 0xffff00001e0d7812 */ /* 0x000fe200078ec0ff */
[C---:B------:R-:W-:Y:S01]  /*23ba0*/  FFMA.FTZ R21, R20.reuse, R16, -R12 ;  /* 0x0000001014157223 */ /* 0x040fe2000001080c */
[----:B------:R-:W-:Y:S01]  /*23bb0*/  LOP3.LUT R16, R27, 0xffff0000, RZ, 0xc0, !PT ;  /* 0xffff00001b107812 */ /* 0x000fe200078ec0ff */
[----:B------:R-:W-:Y:S02]  /*23bc0*/  FFMA.FTZ R15, R20, R33, R3 ;  /* 0x00000021140f7223 */ /* 0x000fe40000010003 */
[----:B------:R-:W-:-:S02]  /*23bd0*/  FMUL.FTZ R12, R11, R17 ;  /* 0x000000110b0c7220 */ /* 0x000fc40000410000 */
[C---:B------:R-:W-:Y:S02]  /*23be0*/  FMUL.FTZ R3, R2.reuse, R16 ;  /* 0x0000001002037220 */ /* 0x040fe40000410000 */
        /* <DEDUP_REMOVED lines=14> */
[----:B------:R1:W-:Y:S04]  /*23cd0*/  ST.E.128 [R40.64], R16 ;  /* 0x0000001028007985 */ /* 0x0003e8000c101d04 */
[----:B------:R1:W-:Y:S02]  /*23ce0*/  ST.E.128 [R38.64], R12 ;  /* 0x0000000c26007985 */ /* 0x0003e4000c101d04 */
.L_x_1428:
[----:B------:R-:W-:Y:S05]  /*23cf0*/  BSYNC B0 ;  /* 0x0000000000007941 */ /* 0x000fea0003800000 */
.L_x_1427:
[----:B------:R-:W-:-:S04]  /*23d00*/  IADD3 R3, R64, 0x40, RZ ;  /* 0x0000004040037810 */ /* 0x000fc80007ffe0ff */
[----:B------:R-:W-:-:S13]  /*23d10*/  ISETP.GE.AND P0, PT, R3, R36, PT ;  /* 0x000000240300720c */ /* 0x000fda0003f06270 */
[----:B------:R-:W-:Y:S05]  /*23d20*/  @P0 BRA `(.L_x_1426) ;  /* 0x0000077000000947 */ /* 0x000fea0003800000 */
[----:B-1----:R-:W-:Y:S01]  /*23d30*/  SHF.R.S32.HI R12, RZ, 0x1f, R3 ;  /* 0x0000001fff0c7819 */ /* 0x002fe20000011403 */
[----:B------:R-:W-:Y:S01]  /*23d40*/  IMAD.SHL.U32 R14, R96, 0x40, RZ ;  /* 0x00000040600e7824 */ /* 0x000fe200078e00ff */
[----:B------:R-:W-:Y:S02]  /*23d50*/  SHF.R.S32.HI R2, RZ, 0x1f, R35 ;  /* 0x0000001fff027819 */ /* 0x000fe40000011423 */
[CC--:B------:R-:W-:Y:S02]  /*23d60*/  LEA.HI R11, R12.reuse, R3.reuse, RZ, 0x3 ;  /* 0x000000030c0b7211 */ /* 0x0c0fe400078f18ff */
[----:B------:R-:W-:Y:S02]  /*23d70*/  LEA.HI R3, R12, R3, RZ, 0x6 ;  /* 0x000000030c037211 */ /* 0x000fe400078f30ff */
[----:B------:R-:W-:Y:S02]  /*23d80*/  LEA.HI R13, R2, R35, RZ, 0x6 ;  /* 0x00000023020d7211 */ /* 0x000fe400078f30ff */
[----:B------:R-:W-:Y:S01]  /*23d90*/  SHF.R.S32.HI R12, RZ, 0x3, R11 ;  /* 0x00000003ff0c7819 */ /* 0x000fe2000001140b */
[----:B------:R-:W-:Y:S01]  /*23da0*/  IMAD.SHL.U32 R15, R3, 0x80, RZ ;  /* 0x00000080030f7824 */ /* 0x000fe200078e00ff */
[----:B------:R-:W-:Y:S01]  /*23db0*/  LOP3.LUT R2, R14, 0x1c0, RZ, 0xc0, !PT ;  /* 0x000001c00e027812 */ /* 0x000fe200078ec0ff */
[----:B------:R-:W-:Y:S01]  /*23dc0*/  IMAD.SHL.U32 R14, R13, 0x8, RZ ;  /* 0x000000080d0e7824 */ /* 0x000fe200078e00ff */
[----:B------:R-:W-:-:S02]  /*23dd0*/  LEA.HI R3, R36, R12, RZ, 0x1d ;  /* 0x0000000c24037211 */ /* 0x000fc400078fe8ff */
[----:B------:R-:W-:Y:S02]  /*23de0*/  LOP3.LUT R13, R2, 0x38, R11, 0xf8, !PT ;  /* 0x00000038020d7812 */ /* 0x000fe400078ef80b */
[----:B------:R-:W-:Y:S02]  /*23df0*/  SHF.R.U32.HI R16, RZ, 0x3, R2 ;  /* 0x00000003ff107819 */ /* 0x000fe40000011602 */
[----:B------:R-:W-:Y:S02]  /*23e00*/  SHF.R.S32.HI R12, RZ, 0x1f, R3 ;  /* 0x0000001fff0c7819 */ /* 0x000fe40000011403 */
[----:B------:R-:W-:Y:S02]  /*23e10*/  LOP3.LUT R11, R14, 0xfffffe00, RZ, 0xc0, !PT ;  /* 0xfffffe000e0b7812 */ /* 0x000fe400078ec0ff */
[----:B------:R-:W-:Y:S01]  /*23e20*/  LOP3.LUT R14, R13, R16, RZ, 0x3c, !PT ;  /* 0x000000100d0e7212 */ /* 0x000fe200078e3cff */
[----:B------:R-:W-:Y:S01]  /*23e30*/  IMAD.SHL.U32 R13, R3, 0x8, RZ ;  /* 0x00000008030d7824 */ /* 0x000fe200078e00ff */
[----:B------:R-:W-:-:S02]  /*23e40*/  LEA.HI R3, R12, R3, RZ, 0x3 ;  /* 0x000000030c037211 */ /* 0x000fc400078f18ff */
[----:B------:R-:W-:Y:S02]  /*23e50*/  LOP3.LUT R15, R15, 0xffffe000, RZ, 0xc0, !PT ;  /* 0xffffe0000f0f7812 */ /* 0x000fe400078ec0ff */
[----:B------:R-:W-:Y:S01]  /*23e60*/  LOP3.LUT R12, R2, 0x38, R13, 0xf8, !PT ;  /* 0x00000038020c7812 */ /* 0x000fe200078ef80d */
[----:B------:R-:W-:Y:S01]  /*23e70*/  IMAD.SHL.U32 R2, R3, 0x400, RZ ;  /* 0x0000040003027824 */ /* 0x000fe200078e00ff */
[----:B------:R-:W-:Y:S02]  /*23e80*/  IADD3 R14, R14, R15, R11 ;  /* 0x0000000f0e0e7210 */ /* 0x000fe40007ffe00b */
[----:B------:R-:W-:Y:S02]  /*23e90*/  LOP3.LUT R3, R12, R16, RZ, 0x3c, !PT ;  /* 0x000000100c037212 */ /* 0x000fe400078e3cff */
[----:B------:R-:W-:Y:S01]  /*23ea0*/  LOP3.LUT R2, R2, 0xffffe000, RZ, 0xc0, !PT ;  /* 0xffffe00002027812 */ /* 0x000fe200078ec0ff */
[----:B-----5:R-:W-:-:S03]  /*23eb0*/  IMAD.WIDE.U32 R40, R14, 0x2, R52 ;  /* 0x000000020e287825 */ /* 0x020fc600078e0034 */
[----:B------:R-:W-:Y:S02]  /*23ec0*/  IADD3 R2, R3, R2, R11 ;  /* 0x0000000203027210 */ /* 0x000fe40007ffe00b */
[----:B------:R-:W2:Y:S03]  /*23ed0*/  LD.E.128 R16, [R40.64] ;  /* 0x0000000428107980 */ /* 0x000ea6000c101d00 */
[----:B------:R-:W-:-:S05]  /*23ee0*/  IMAD.WIDE.U32 R38, R2, 0x2, R52 ;  /* 0x0000000202267825 */ /* 0x000fca00078e0034 */
[----:B------:R-:W3:Y:S01]  /*23ef0*/  LD.E.128 R12, [R38.64] ;  /* 0x00000004260c7980 */ /* 0x000ee2000c101d00 */
[----:B------:R-:W-:Y:S02]  /*23f00*/  SHF.R.U64 R21, R48, 0x10, R49 ;  /* 0x0000001030157819 */ /* 0x000fe40000001231 */
[----:B------:R-:W-:Y:S02]  /*23f10*/  SHF.R.U64 R2, R44, 0x10, R45 ;  /* 0x000000102c027819 */ /* 0x000fe4000000122d */
[----:B------:R-:W-:Y:S02]  /*23f20*/  PRMT R29, R67, 0x5432, R21 ;  /* 0x00005432431d7816 */ /* 0x000fe40000000015 */
[----:B------:R-:W-:Y:S02]  /*23f30*/  SHF.R.U64 R22, R50, 0x10, R51 ;  /* 0x0000001032167819 */ /* 0x000fe40000001233 */
[----:B------:R-:W-:Y:S01]  /*23f40*/  SHF.R.U64 R11, R46, 0x10, R47 ;  /* 0x000000102e0b7819 */ /* 0x000fe2000000122f */
[----:B------:R-:W-:Y:S01]  /*23f50*/  IMAD.U32 R37, R29, 0x10000, RZ ;  /* 0x000100001d257824 */ /* 0x000fe200078e00ff */
[----:B------:R-:W-:-:S02]  /*23f60*/  PRMT R34, R112, 0x5432, R2 ;  /* 0x0000543270227816 */ /* 0x000fc40000000002 */
[----:B------:R-:W-:Y:S02]  /*23f70*/  PRMT R28, R98, 0x5432, R22 ;  /* 0x00005432621c7816 */ /* 0x000fe40000000016 */
[----:B------:R-:W-:Y:S01]  /*23f80*/  SHF.R.U32.HI R3, RZ, 0x10, R45 ;  /* 0x00000010ff037819 */ /* 0x000fe2000001162d */
[----:B------:R-:W-:Y:S01]  /*23f90*/  IMAD.U32 R35, R34, 0x10000, RZ ;  /* 0x0001000022237824 */ /* 0x000fe200078e00ff */
[----:B------:R-:W-:Y:S02]  /*23fa0*/  SHF.R.U32.HI R23, RZ, 0x10, R49 ;  /* 0x00000010ff177819 */ /* 0x000fe40000011631 */
[----:B------:R-:W-:Y:S02]  /*23fb0*/  PRMT R32, R113, 0x5432, R11 ;  /* 0x0000543271207816 */ /* 0x000fe4000000000b */
[----:B------:R-:W-:Y:S02]  /*23fc0*/  LOP3.LUT R42, R29, 0xffff0000, RZ, 0xc0, !PT ;  /* 0xffff00001d2a7812 */ /* 0x000fe400078ec0ff */
[----:B------:R-:W-:-:S02]  /*23fd0*/  PRMT R33, R112, 0x5410, R3 ;  /* 0x0000541070217816 */ /* 0x000fc40000000003 */
[----:B------:R-:W-:Y:S02]  /*23fe0*/  PRMT R23, R67, 0x5410, R23 ;  /* 0x0000541043177816 */ /* 0x000fe40000000017 */
[----:B------:R-:W-:Y:S02]  /*23ff0*/  LOP3.LUT R29, R34, 0xffff0000, RZ, 0xc0, !PT ;  /* 0xffff0000221d7812 */ /* 0x000fe400078ec0ff */
[----:B------:R-:W-:Y:S01]  /*24000*/  SHF.R.U32.HI R27, RZ, 0x10, R51 ;  /* 0x00000010ff1b7819 */ /* 0x000fe20000011633 */
[C---:B------:R-:W-:Y:S01]  /*24010*/  IMAD.U32 R34, R23.reuse, 0x10000, RZ ;  /* 0x0001000017227824 */ /* 0x040fe200078e00ff */
[----:B------:R-:W-:Y:S02]  /*24020*/  LOP3.LUT R23, R23, 0xffff0000, RZ, 0xc0, !PT ;  /* 0xffff000017177812 */ /* 0x000fe400078ec0ff */
[----:B------:R-:W-:Y:S02]  /*24030*/  SHF.R.U32.HI R20, RZ, 0x10, R47 ;  /* 0x00000010ff147819 */ /* 0x000fe4000001162f */
[----:B------:R-:W-:-:S02]  /*24040*/  PRMT R27, R98, 0x5410, R27 ;  /* 0x00005410621b7816 */ /* 0x000fc4000000001b */
[----:B------:R-:W-:Y:S01]  /*24050*/  PRMT R30, R113, 0x5410, R20 ;  /* 0x00005410711e7816 */ /* 0x000fe20000000014 */
        /* <DEDUP_REMOVED lines=68> */
.L_x_1426:
[----:B------:R-:W-:Y:S05]  /*244a0*/  BSYNC B1 ;  /* 0x0000000000017941 */ /* 0x000fea0003800000 */
.L_x_1425:
[----:B------:R-:W-:Y:S01]  /*244b0*/  IADD3 R46, R96, 0x20, RZ ;  /* 0x00000020602e7810 */ /* 0x000fe20007ffe0ff */
[----:B------:R-:W-:Y:S03]  /*244c0*/  BSSY B1, `(.L_x_1429) ;  /* 0x00000f1000017945 */ /* 0x000fe60003800000 */
[----:B------:R-:W-:-:S13]  /*244d0*/  ISETP.GE.AND P0, PT, R46, R66, PT ;  /* 0x000000422e00720c */ /* 0x000fda0003f06270 */
[----:B------:R-:W-:Y:S05]  /*244e0*/  @P0 BRA `(.L_x_1430) ;  /* 0x00000ee000000947 */ /* 0x000fea0003800000 */
[----:B------:R-:W-:Y:S01]  /*244f0*/  ISETP.GE.AND P0, PT, R64, R36, PT ;  /* 0x000000244000720c */ /* 0x000fe20003f06270 */
[----:B------:R-:W-:-:S12]  /*24500*/  BSSY B0, `(.L_x_1431) ;  /* 0x0000072000007945 */ /* 0x000fd80003800000 */
[----:B------:R-:W-:Y:S05]  /*24510*/  @P0 BRA `(.L_x_1432) ;  /* 0x0000070000000947 */ /* 0x000fea0003800000 */
[----:B------:R-:W-:Y:S01]  /*24520*/  SHF.R.S32.HI R3, RZ, 0x1f, R46 ;  /* 0x0000001fff037819 */ /* 0x000fe2000001142e */
[----:B------:R-:W-:Y:S01]  /*24530*/  IMAD.SHL.U32 R2, R46, 0x40, RZ ;  /* 0x000000402e027824 */ /* 0x000fe200078e00ff */
[----:B-1----:R-:W-:Y:S02]  /*24540*/  LEA.HI R12, R36, R54, RZ, 0x1d ;  /* 0x00000036240c7211 */ /* 0x002fe400078fe8ff */
        /* <DEDUP_REMOVED lines=109> */
.L_x_1432:
[----:B------:R-:W-:Y:S05]  /*24c20*/  BSYNC B0 ;  /* 0x0000000000007941 */ /* 0x000fea0003800000 */
.L_x_1431:
[----:B------:R-:W-:-:S04]  /*24c30*/  IADD3 R3, R64, 0x40, RZ ;  /* 0x0000004040037810 */ /* 0x000fc80007ffe0ff */
[----:B------:R-:W-:-:S13]  /*24c40*/  ISETP.GE.AND P0, PT, R3, R36, PT ;  /* 0x000000240300720c */ /* 0x000fda0003f06270 */
[----:B------:R-:W-:Y:S05]  /*24c50*/  @P0 BRA `(.L_x_1430) ;  /* 0x0000077000000947 */ /* 0x000fea0003800000 */
[----:B------:R-:W-:Y:S01]  /*24c60*/  SHF.R.S32.HI R2, RZ, 0x1f, R3 ;  /* 0x0000001fff027819 */ /* 0x000fe20000011403 */
[----:B-1----:R-:W-:Y:S01]  /*24c70*/  IMAD.SHL.U32 R14, R46, 0x40, RZ ;  /* 0x000000402e0e7824 */ /* 0x002fe200078e00ff */
[----:B------:R-:W-:Y:S02]  /*24c80*/  SHF.R.S32.HI R12, RZ, 0x1f, R46 ;  /* 0x0000001fff0c7819 */ /* 0x000fe4000001142e */
[CC--:B------:R-:W-:Y:S02]  /*24c90*/  LEA.HI R11, R2.reuse, R3.reuse, RZ, 0x3 ;  /* 0x00000003020b7211 */ /* 0x0c0fe400078f18ff */
[----:B------:R-:W-:Y:S02]  /*24ca0*/  LEA.HI R3, R2, R3, RZ, 0x6 ;  /* 0x0000000302037211 */ /* 0x000fe400078f30ff */
[----:B------:R-:W-:Y:S02]  /*24cb0*/  SHF.R.S32.HI R13, RZ, 0x3, R11 ;  /* 0x00000003ff0d7819 */ /* 0x000fe4000001140b */
[----:B------:R-:W-:-:S02]  /*24cc0*/  LEA.HI R12, R12, R46, RZ, 0x3 ;  /* 0x0000002e0c0c7211 */ /* 0x000fc400078f18ff */
[----:B------:R-:W-:Y:S01]  /*24cd0*/  LOP3.LUT R2, R14, 0x1c0, RZ, 0xc0, !PT ;  /* 0x000001c00e027812 */ /* 0x000fe200078ec0ff */
[----:B------:R-:W-:Y:S01]  /*24ce0*/  IMAD.SHL.U32 R14, R3, 0x80, RZ ;  /* 0x00000080030e7824 */ /* 0x000fe200078e00ff */
[----:B------:R-:W-:Y:S01]  /*24cf0*/  LEA.HI R3, R36, R13, RZ, 0x1d ;  /* 0x0000000d24037211 */ /* 0x000fe200078fe8ff */
[----:B------:R-:W-:Y:S01]  /*24d00*/  IMAD.SHL.U32 R15, R12, 0x40, RZ ;  /* 0x000000400c0f7824 */ /* 0x000fe200078e00ff */
[----:B------:R-:W-:Y:S02]  /*24d10*/  LOP3.LUT R13, R2, 0x38, R11, 0xf8, !PT ;  /* 0x00000038020d7812 */ /* 0x000fe400078ef80b */
[----:B------:R-:W-:Y:S02]  /*24d20*/  SHF.R.U32.HI R17, RZ, 0x3, R2 ;  /* 0x00000003ff117819 */ /* 0x000fe40000011602 */
[----:B------:R-:W-:Y:S02]  /*24d30*/  SHF.R.S32.HI R12, RZ, 0x1f, R3 ;  /* 0x0000001fff0c7819 */ /* 0x000fe40000011403 */
[----:B------:R-:W-:-:S02]  /*24d40*/  LOP3.LUT R16, R14, 0xffffe000, RZ, 0xc0, !PT ;  /* 0xffffe0000e107812 */ /* 0x000fc400078ec0ff */
[----:B------:R-:W-:Y:S01]  /*24d50*/  LOP3.LUT R14, R13, R17, RZ, 0x3c, !PT ;  /* 0x000000110d0e7212 */ /* 0x000fe200078e3cff */
[----:B------:R-:W-:Y:S01]  /*24d60*/  IMAD.SHL.U32 R13, R3, 0x8, RZ ;  /* 0x00000008030d7824 */ /* 0x000fe200078e00ff */
[----:B------:R-:W-:Y:S02]  /*24d70*/  LEA.HI R3, R12, R3, RZ, 0x3 ;  /* 0x000000030c037211 */ /* 0x000fe400078f18ff */
[----:B------:R-:W-:Y:S02]  /*24d80*/  LOP3.LUT R11, R15, 0xfffffe00, RZ, 0xc0, !PT ;  /* 0xfffffe000f0b7812 */ /* 0x000fe400078ec0ff */
[----:B------:R-:W-:Y:S01]  /*24d90*/  LOP3.LUT R12, R2, 0x38, R13, 0xf8, !PT ;  /* 0x00000038020c7812 */ /* 0x000fe200078ef80d */
[----:B------:R-:W-:Y:S01]  /*24da0*/  IMAD.SHL.U32 R2, R3, 0x400, RZ ;  /* 0x0000040003027824 */ /* 0x000fe200078e00ff */
[----:B------:R-:W-:Y:S02]  /*24db0*/  IADD3 R14, R14, R16, R11 ;  /* 0x000000100e0e7210 */ /* 0x000fe40007ffe00b */
[----:B------:R-:W-:-:S02]  /*24dc0*/  LOP3.LUT R3, R12, R17, RZ, 0x3c, !PT ;  /* 0x000000110c037212 */ /* 0x000fc400078e3cff */
        /* <DEDUP_REMOVED lines=96> */
.L_x_1430:
[----:B------:R-:W-:Y:S05]  /*253d0*/  BSYNC B1 ;  /* 0x0000000000017941 */ /* 0x000fea0003800000 */
.L_x_1429:
        /* <DEDUP_REMOVED lines=119> */
.L_x_1436:
[----:B------:R-:W-:Y:S05]  /*25b50*/  BSYNC B0 ;  /* 0x0000000000007941 */ /* 0x000fea0003800000 */
.L_x_1435:
        /* <DEDUP_REMOVED lines=122> */
.L_x_1434:
[----:B------:R-:W-:Y:S05]  /*26300*/  BSYNC B1 ;  /* 0x0000000000017941 */ /* 0x000fea0003800000 */
.L_x_1433:
[----:B------:R-:W-:Y:S01]  /*26310*/  IADD3 R2, R96, 0x60, RZ ;  /* 0x0000006060027810 */ /* 0x000fe20007ffe0ff */
[----:B-1----:R-:W-:-:S02]  /*26320*/  IMAD.MOV.U32 R12, RZ, RZ, R143 ;  /* 0x000000ffff0c7224 */ /* 0x002fc400078e008f */
[----:B------:R-:W-:Y:S01]  /*26330*/  IMAD.MOV.U32 R13, RZ, RZ, 0x0 ;  /* 0x00000000ff0d7424 */ /* 0x000fe200078e00ff */
[----:B------:R-:W-:-:S13]  /*26340*/  ISETP.GE.AND P0, PT, R2, R66, PT ;  /* 0x000000420200720c */ /* 0x000fda0003f06270 */
[----:B------:R-:W-:Y:S05]  /*26350*/  @P0 RET.REL.NODEC R12 `(_ZN7cutlass13device_kernelIN5flash19enable_sm80_to_sm89INS1_16FlashAttnFwdSm80INS1_25CollectiveMainloopFwdSm80ILi8ELi1ELb0EN4cute5tupleIJNS5_1CILi128EEENS7_ILi48EEENS7_ILi256EEEEEELi256ENS_10bfloat16_tEfNS_4arch4Sm80ELb0ELb1ELb1ELb1ELb1ELb1ELb1ELb0EEENS1_21CollectiveEpilogueFwdINS6_IJS8_SA_S9_EEENS6_IJNS7_ILi1EEESI_SI_EEESC_SE_Li256ELb1ELb1ELb0ELb0EEENS1_19SingleTileSchedulerILb1ELb0ELb1ELi128EEEEEEEEEvNT_6ParamsE) ;  /* 0xfffd9ca00c000950 */ /* 0x000fea0003c3ffff */
        /* <DEDUP_REMOVED lines=27> */
[----:B------:R-:W-:Y:S02]  /*26510*/  SHF.R.U64 R3, R76, 0x10, R77 ;  /* 0x000000104c037819 */ /* 0x000fe4000000124d */
[----:B------:R-:W-:Y:S02]  /*26520*/  SHF.R.U32.HI R23, RZ, 0x10, R101 ;  /* 0x00000010ff177819 */ /* 0x000fe40000011665 */
[----:B------:R-:W-:Y:S02]  /*26530*/  PRMT R26, R97, 0x5432, R22 ;  /* 0x00005432611a7816 */ /* 0x000fe40000000016 */
[----:B------:R-:W-:-:S02]  /*26540*/  SHF.R.U32.HI R21, RZ, 0x10, R79 ;  /* 0x00000010ff157819 */ /* 0x000fc4000001164f */
[----:B------:R-:W-:Y:S01]  /*26550*/  SHF.R.U32.HI R27, RZ, 0x10, R103 ;  /* 0x00000010ff1b7819 */ /* 0x000fe20000011667 */
[----:B------:R-:W-:Y:S01]  /*26560*/  IMAD.U32 R42, R26, 0x10000, RZ ;  /* 0x000100001a2a7824 */ /* 0x000fe200078e00ff */
[----:B------:R-:W-:Y:S02]  /*26570*/  PRMT R33, R133, 0x5432, R20 ;  /* 0x0000543285217816 */ /* 0x000fe40000000014 */
[----:B------:R-:W-:Y:S02]  /*26580*/  PRMT R35, R132, 0x5432, R3 ;  /* 0x0000543284237816 */ /* 0x000fe40000000003 */
[----:B------:R-:W-:Y:S02]  /*26590*/  PRMT R25, R97, 0x5410, R23 ;  /* 0x0000541061197816 */ /* 0x000fe40000000017 */
[----:B------:R-:W-:Y:S01]  /*265a0*/  PRMT R32, R133, 0x5410, R21 ;  /* 0x0000541085207816 */ /* 0x000fe20000000015 */
[----:B------:R-:W-:Y:S01]  /*265b0*/  IMAD.U32 R37, R35, 0x10000, RZ ;  /* 0x0001000023257824 */ /* 0x000fe200078e00ff */
[----:B------:R-:W-:-:S02]  /*265c0*/  PRMT R23, R131, 0x5410, R27 ;  /* 0x0000541083177816 */ /* 0x000fc4000000001b */
[----:B------:R-:W-:Y:S02]  /*265d0*/  SHF.R.U32.HI R11, RZ, 0x10, R77 ;  /* 0x00000010ff0b7819 */ /* 0x000fe4000001164d */
[----:B------:R-:W-:Y:S02]  /*265e0*/  LOP3.LUT R43, R26, 0xffff0000, RZ, 0xc0, !PT ;  /* 0xffff00001a2b7812 */ /* 0x000fe400078ec0ff */
[----:B------:R-:W-:Y:S02]  /*265f0*/  PRMT R34, R132, 0x5410, R11 ;  /* 0x0000541084227816 */ /* 0x000fe4000000000b */
[----:B------:R-:W-:Y:S01]  /*26600*/  LOP3.LUT R26, R35, 0xffff0000, RZ, 0xc0, !PT ;  /* 0xffff0000231a7812 */ /* 0x000fe200078ec0ff */
[C---:B------:R-:W-:Y:S01]  /*26610*/  IMAD.U32 R35, R25.reuse, 0x10000, RZ ;  /* 0x0001000019237824 */ /* 0x040fe200078e00ff */
[----:B------:R-:W-:Y:S02]  /*26620*/  SHF.R.U64 R24, R102, 0x10, R103 ;  /* 0x0000001066187819 */ /* 0x000fe40000001267 */
[----:B------:R-:W-:-:S02]  /*26630*/  LOP3.LUT R25, R25, 0xffff0000, RZ, 0xc0, !PT ;  /* 0xffff000019197812 */ /* 0x000fc400078ec0ff */
        /* <DEDUP_REMOVED lines=13> */
[C---:B------:R-:W-:Y:S01]  /*26710*/  IMAD.U32 R13, R14.reuse, 0x10000, RZ ;  /* 0x000100000e0d7824 */ /* 0x040fe200078e00ff */
[----:B------:R-:W-:Y:S01]  /*26720*/  LOP3.LUT R12, R14, 0xffff0000, RZ, 0xc0, !PT ;  /* 0xffff00000e0c7812 */ /* 0x000fe200078ec0ff */
[----:B------:R-:W-:Y:S01]  /*26730*/  FMUL.FTZ R14, R19, R42 ;  /* 0x0000002a130e7220 */ /* 0x000fe20000410000 */
[C---:B------:R-:W-:Y:S01]  /*26740*/  LOP3.LUT R3, R15.reuse, 0xffff0000, RZ, 0xc0, !PT ;  /* 0xffff00000f037812 */ /* 0x040fe200078ec0ff */
[----:B------:R-:W-:-:S02]  /*26750*/  IMAD.U32 R11, R15, 0x10000, RZ ;  /* 0x000100000f0b7824 */ /* 0x000fc400078e00ff */
[-C--:B------:R-:W-:Y:S02]  /*26760*/  FMUL.FTZ R15, R19, R37.reuse ;  /* 0x00000025130f7220 */ /* 0x080fe40000410000 */
[C---:B------:R-:W-:Y:S02]  /*26770*/  FFMA.FTZ R45, R29.reuse, R37, -R14 ;  /* 0x000000251d2d7223 */ /* 0x040fe4000001080e */
[----:B------:R-:W-:Y:S02]  /*26780*/  FMUL.FTZ R14, R18, R43 ;  /* 0x0000002b120e7220 */ /* 0x000fe40000410000 */
[----:B------:R-:W-:Y:S02]  /*26790*/  IMAD.U32 R19, R34, 0x10000, RZ ;  /* 0x0001000022137824 */ /* 0x000fe400078e00ff */
[----:B------:R-:W-:Y:S02]  /*267a0*/  FFMA.FTZ R44, R29, R42, R15 ;  /* 0x0000002a1d2c7223 */ /* 0x000fe4000001000f */
[----:B------:R-:W-:-:S02]  /*267b0*/  FFMA.FTZ R42, R28, R26, -R14 ;  /* 0x0000001a1c2a7223 */ /* 0x000fc4000001080e */
[C---:B------:R-:W-:Y:S02]  /*267c0*/  FMUL.FTZ R15, R17.reuse, R35 ;  /* 0x00000023110f7220 */ /* 0x040fe40000410000 */
[-C--:B------:R-:W-:Y:S02]  /*267d0*/  FMUL.FTZ R14, R17, R19.reuse ;  /* 0x00000013110e7220 */ /* 0x080fe40000410000 */
[----:B------:R-:W-:Y:S02]  /*267e0*/  FMUL.FTZ R18, R18, R26 ;  /* 0x0000001a12127220 */ /* 0x000fe40000410000 */
[C---:B------:R-:W-:Y:S01]  /*267f0*/  FFMA.FTZ R29, R27.reuse, R19, -R15 ;  /* 0x000000131b1d7223 */ /* 0x040fe2000001080f */
[----:B------:R-:W-:Y:S01]  /*26800*/  LOP3.LUT R15, R34, 0xffff0000, RZ, 0xc0, !PT ;  /* 0xffff0000220f7812 */ /* 0x000fe200078ec0ff */
[----:B------:R-:W-:Y:S02]  /*26810*/  FFMA.FTZ R27, R27, R35, R14 ;  /* 0x000000231b1b7223 */ /* 0x000fe4000001000e */
[----:B------:R-:W-:-:S02]  /*26820*/  FFMA.FTZ R37, R28, R43, R18 ;  /* 0x0000002b1c257223 */ /* 0x000fc40000010012 */
[----:B------:R-:W-:Y:S02]  /*26830*/  FMUL.FTZ R14, R16, R25 ;  /* 0x00000019100e7220 */ /* 0x000fe40000410000 */
[----:B------:R-:W-:Y:S02]  /*26840*/  IMAD.U32 R18, R24, 0x10000, RZ ;  /* 0x0001000018127824 */ /* 0x000fe400078e00ff */
[----:B------:R-:W-:Y:S02]  /*26850*/  IMAD.U32 R17, R33, 0x10000, RZ ;  /* 0x0001000021117824 */ /* 0x000fe400078e00ff */
[-C--:B------:R-:W-:Y:S02]  /*26860*/  FMUL.FTZ R16, R16, R15.reuse ;  /* 0x0000000f10107220 */ /* 0x080fe40000410000 */
[----:B------:R-:W-:Y:S02]  /*26870*/  FFMA.FTZ R26, R22, R15, -R14 ;  /* 0x0000000f161a7223 */ /* 0x000fe4000001080e */
[----:B------:R-:W-:-:S02]  /*26880*/  IMAD.U32 R28, R23, 0x10000, RZ ;  /* 0x00010000171c7824 */ /* 0x000fc400078e00ff */
[C---:B------:R-:W-:Y:S02]  /*26890*/  FMUL.FTZ R15, R13.reuse, R18 ;  /* 0x000000120d0f7220 */ /* 0x040fe40000410000 */
[----:B------:R-:W-:Y:S02]  /*268a0*/  FMUL.FTZ R14, R13, R17 ;  /* 0x000000110d0e7220 */ /* 0x000fe40000410000 */
[----:B------:R-:W-:Y:S02]  /*268b0*/  IMAD.U32 R19, R32, 0x10000, RZ ;  /* 0x0001000020137824 */ /* 0x000fe400078e00ff */
[----:B------:R-:W-:Y:S01]  /*268c0*/  FFMA.FTZ R25, R22, R25, R16 ;  /* 0x0000001916197223 */ /* 0x000fe20000010010 */
[----:B------:R-:W-:Y:S01]  /*268d0*/  LOP3.LUT R16, R33, 0xffff0000, RZ, 0xc0, !PT ;  /* 0xffff000021107812 */ /* 0x000fe200078ec0ff */
[----:B------:R-:W-:Y:S02]  /*268e0*/  FMUL.FTZ R13, R11, R28 ;  /* 0x0000001c0b0d7220 */ /* 0x000fe40000410000 */
[----:B------:R-:W-:Y:S01]  /*268f0*/  FFMA.FTZ R22, R21, R17, -R15 ;  /* 0x0000001115167223 */ /* 0x000fe2000001080f */
[----:B------:R-:W-:Y:S01]  /*26900*/  LOP3.LUT R17, R23, 0xffff0000, RZ, 0xc0, !PT ;  /* 0xffff000017117812 */ /* 0x000fe200078ec0ff */
[----:B------:R-:W-:Y:S01]  /*26910*/  FFMA.FTZ R21, R21, R18, R14 ;  /* 0x0000001215157223 */ /* 0x000fe2000001000e */
[----:B------:R-:W-:Y:S01]  /*26920*/  LOP3.LUT R18, R24, 0xffff0000, RZ, 0xc0, !PT ;  /* 0xffff000018127812 */ /* 0x000fe200078ec0ff */
[----:B------:R-:W-:-:S02]  /*26930*/  FMUL.FTZ R11, R11, R19 ;  /* 0x000000130b0b7220 */ /* 0x000fc40000410000 */
[----:B------:R-:W-:Y:S01]  /*26940*/  FFMA.FTZ R19, R20, R19, -R13 ;  /* 0x0000001314137223 */ /* 0x000fe2000001080d */
[----:B------:R-:W-:Y:S01]  /*26950*/  LOP3.LUT R13, R32, 0xffff0000, RZ, 0xc0, !PT ;  /* 0xffff0000200d7812 */ /* 0x000fe200078ec0ff */
[----:B------:R-:W-:Y:S02]  /*26960*/  FFMA.FTZ R20, R20, R28, R11 ;  /* 0x0000001c14147223 */ /* 0x000fe4000001000b */
[C---:B------:R-:W-:Y:S02]  /*26970*/  FMUL.FTZ R14, R12.reuse, R18 ;  /* 0x000000120c0e7220 */ /* 0x040fe40000410000 */
[----:B------:R-:W-:Y:S02]  /*26980*/  FMUL.FTZ R11, R12, R16 ;  /* 0x000000100c0b7220 */ /* 0x000fe40000410000 */
[C---:B------:R-:W-:Y:S02]  /*26990*/  FMUL.FTZ R12, R3.reuse, R17 ;  /* 0x00000011030c7220 */ /* 0x040fe40000410000 */
[----:B------:R-:W-:-:S02]  /*269a0*/  FMUL.FTZ R15, R3, R13 ;  /* 0x0000000d030f7220 */ /* 0x000fc40000410000 */
[C---:B------:R-:W-:Y:S02]  /*269b0*/  FFMA.FTZ R3, R31.reuse, R18, R11 ;  /* 0x000000121f037223 */ /* 0x040fe4000001000b */
[----:B------:R-:W-:Y:S01]  /*269c0*/  FFMA.FTZ R14, R31, R16, -R14 ;  /* 0x000000101f0e7223 */ /* 0x000fe2000001080e */
[----:B------:R-:W-:Y:S01]  /*269d0*/  F2FP.BF16.PACK_AB R16, R42, R45 ;  /* 0x0000002d2a10723e */ /* 0x000fe200000010ff */
[C---:B------:R-:W-:Y:S01]  /*269e0*/  FFMA.FTZ R11, R30.reuse, R13, -R12 ;  /* 0x0000000d1e0b7223 */ /* 0x040fe2000001080c */
[----:B------:R-:W-:Y:S01]  /*269f0*/  F2FP.BF16.PACK_AB R12, R37, R44 ;  /* 0x0000002c250c723e */ /* 0x000fe200000010ff */
[----:B------:R-:W-:Y:S01]  /*26a00*/  FFMA.FTZ R15, R30, R17, R15 ;  /* 0x000000111e0f7223 */ /* 0x000fe2000001000f */
[----:B------:R-:W-:Y:S02]  /*26a10*/  F2FP.BF16.PACK_AB R17, R26, R29 ;  /* 0x0000001d1a11723e */ /* 0x000fe400000010ff */
[----:B------:R-:W-:Y:S02]  /*26a20*/  F2FP.BF16.PACK_AB R18, R14, R22 ;  /* 0x000000160e12723e */ /* 0x000fe400000010ff */
[----:B------:R-:W-:-:S02]  /*26a30*/  F2FP.BF16.PACK_AB R19, R11, R19 ;  /* 0x000000130b13723e */ /* 0x000fc400000010ff */
[----:B------:R-:W-:Y:S02]  /*26a40*/  F2FP.BF16.PACK_AB R13, R25, R27 ;  /* 0x0000001b190d723e */ /* 0x000fe400000010ff */
[----:B------:R-:W-:Y:S01]  /*26a50*/  F2FP.BF16.PACK_AB R14, R3, R21 ;  /* 0x00000015030e723e */ /* 0x000fe200000010ff */
[----:B------:R1:W-:Y:S01]  /*26a60*/  ST.E.128 [R40.64], R16 ;  /* 0x0000001028007985 */ /* 0x0003e2000c101d04 */
[----:B------:R-:W-:-:S05]  /*26a70*/  F2FP.BF16.PACK_AB R15, R15, R20 ;  /* 0x000000140f0f723e */ /* 0x000fca00000010ff */
[----:B------:R1:W-:Y:S02]  /*26a80*/  ST.E.128 [R38.64], R12 ;  /* 0x0000000c26007985 */ /* 0x0003e4000c101d04 */
.L_x_1438:
[----:B------:R-:W-:Y:S05]  /*26a90*/  BSYNC B0 ;  /* 0x0000000000007941 */ /* 0x000fea0003800000 */
.L_x_1437:
[----:B------:R-:W-:Y:S01]  /*26aa0*/  IADD3 R3, R64, 0x40, RZ ;  /* 0x0000004040037810 */ /* 0x000fe20007ffe0ff */
[----:B-1----:R-:W-:Y:S02]  /*26ab0*/  IMAD.MOV.U32 R12, RZ, RZ, R143 ;  /* 0x000000ffff0c7224 */ /* 0x002fe400078e008f */
[----:B------:R-:W-:Y:S01]  /*26ac0*/  IMAD.MOV.U32 R13, RZ, RZ, 0x0 ;  /* 0x00000000ff0d7424 */ /* 0x000fe200078e00ff */
[----:B------:R-:W-:-:S13]  /*26ad0*/  ISETP.GE.AND P0, PT, R3, R36, PT ;  /* 0x000000240300720c */ /* 0x000fda0003f06270 */
[----:B------:R-:W-:Y:S05]  /*26ae0*/  @P0 RET.REL.NODEC R12 `(_ZN7cutlass13device_kernelIN5flash19enable_sm80_to_sm89INS1_16FlashAttnFwdSm80INS1_25CollectiveMainloopFwdSm80ILi8ELi1ELb0EN4cute5tupleIJNS5_1CILi128EEENS7_ILi48EEENS7_ILi256EEEEEELi256ENS_10bfloat16_tEfNS_4arch4Sm80ELb0ELb1ELb1ELb1ELb1ELb1ELb1ELb0EEENS1_21CollectiveEpilogueFwdINS6_IJS8_SA_S9_EEENS6_IJNS7_ILi1EEESI_SI_EEESC_SE_Li256ELb1ELb1ELb0ELb0EEENS1_19SingleTileSchedulerILb1ELb0ELb1ELi128EEEEEEEEEvNT_6ParamsE) ;  /* 0xfffd95100c000950 */ /* 0x000fea0003c3ffff */
[----:B------:R-:W-:Y:S01]  /*26af0*/  SHF.R.S32.HI R12, RZ, 0x1f, R3 ;  /* 0x0000001fff0c7819 */ /* 0x000fe20000011403 */
[----:B------:R-:W-:Y:S01]  /*26b00*/  IMAD.SHL.U32 R13, R2, 0x40, RZ ;  /* 0x00000040020d7824 */ /* 0x000fe200078e00ff */
[----:B------:R-:W-:Y:S02]  /*26b10*/  SHF.R.S32.HI R15, RZ, 0x1f, R2 ;  /* 0x0000001fff0f7819 */ /* 0x000fe40000011402 */
[CC--:B------:R-:W-:Y:S02]  /*26b20*/  LEA.HI R11, R12.reuse, R3.reuse, RZ, 0x3 ;  /* 0x000000030c0b7211 */ /* 0x0c0fe400078f18ff */
[----:B------:R-:W-:Y:S02]  /*26b30*/  LEA.HI R12, R12, R3, RZ, 0x6 ;  /* 0x000000030c0c7211 */ /* 0x000fe400078f30ff */
[----:B------:R-:W-:Y:S02]  /*26b40*/  SHF.R.S32.HI R14, RZ, 0x3, R11 ;  /* 0x00000003ff0e7819 */ /* 0x000fe4000001140b */
[----:B------:R-:W-:Y:S01]  /*26b50*/  LOP3.LUT R3, R13, 0x1c0, RZ, 0xc0, !PT ;  /* 0x000001c00d037812 */ /* 0x000fe200078ec0ff */
[----:B------:R-:W-:Y:S01]  /*26b60*/  IMAD.SHL.U32 R12, R12, 0x80, RZ ;  /* 0x000000800c0c7824 */ /* 0x000fe200078e00ff */
[----:B------:R-:W-:-:S02]  /*26b70*/  LEA.HI R13, R15, R2, RZ, 0x3 ;  /* 0x000000020f0d7211 */ /* 0x000fc400078f18ff */
[----:B------:R-:W-:Y:S02]  /*26b80*/  LEA.HI R2, R36, R14, RZ, 0x1d ;  /* 0x0000000e24027211 */ /* 0x000fe400078fe8ff */
[----:B------:R-:W-:Y:S02]  /*26b90*/  LOP3.LUT R15, R12, 0xffffe000, RZ, 0xc0, !PT ;  /* 0xffffe0000c0f7812 */ /* 0x000fe400078ec0ff */
[----:B------:R-:W-:Y:S02]  /*26ba0*/  SHF.R.S32.HI R12, RZ, 0x1f, R2 ;  /* 0x0000001fff0c7819 */ /* 0x000fe40000011402 */
[----:B------:R-:W-:Y:S01]  /*26bb0*/  LOP3.LUT R14, R3, 0x38, R11, 0xf8, !PT ;  /* 0x00000038030e7812 */ /* 0x000fe200078ef80b */
[----:B------:R-:W-:Y:S01]  /*26bc0*/  IMAD.SHL.U32 R11, R13, 0x40, RZ ;  /* 0x000000400d0b7824 */ /* 0x000fe200078e00ff */
[----:B------:R-:W-:Y:S01]  /*26bd0*/  SHF.R.U32.HI R16, RZ, 0x3, R3 ;  /* 0x00000003ff107819 */ /* 0x000fe20000011603 */
[----:B------:R-:W-:Y:S01]  /*26be0*/  IMAD.SHL.U32 R13, R2, 0x8, RZ ;  /* 0x00000008020d7824 */ /* 0x000fe200078e00ff */
[----:B------:R-:W-:-:S02]  /*26bf0*/  LEA.HI R2, R12, R2, RZ, 0x3 ;  /* 0x000000020c027211 */ /* 0x000fc400078f18ff */
[----:B------:R-:W-:Y:S02]  /*26c00*/  LOP3.LUT R11, R11, 0xfffffe00, RZ, 0xc0, !PT ;  /* 0xfffffe000b0b7812 */ /* 0x000fe400078ec0ff */
[----:B------:R-:W-:Y:S01]  /*26c10*/  LOP3.LUT R3, R3, 0x38, R13, 0xf8, !PT ;  /* 0x0000003803037812 */ /* 0x000fe200078ef80d */
[----:B------:R-:W-:Y:S01]  /*26c20*/  IMAD.SHL.U32 R2, R2, 0x400, RZ ;  /* 0x0000040002027824 */ /* 0x000fe200078e00ff */
[-C--:B------:R-:W-:Y:S02]  /*26c30*/  LOP3.LUT R14, R14, R16.reuse, RZ, 0x3c, !PT ;  /* 0x000000100e0e7212 */ /* 0x080fe400078e3cff */
[----:B------:R-:W-:Y:S02]  /*26c40*/  LOP3.LUT R3, R3, R16, RZ, 0x3c, !PT ;  /* 0x0000001003037212 */ /* 0x000fe400078e3cff */
[----:B------:R-:W-:Y:S02]  /*26c50*/  LOP3.LUT R2, R2, 0xffffe000, RZ, 0xc0, !PT ;  /* 0xffffe00002027812 */ /* 0x000fe400078ec0ff */
[----:B------:R-:W-:-:S02]  /*26c60*/  IADD3 R14, R14, R15, R11 ;  /* 0x0000000f0e0e7210 */ /* 0x000fc40007ffe00b */
[----:B------:R-:W-:-:S03]  /*26c70*/  IADD3 R2, R3, R2, R11 ;  /* 0x0000000203027210 */ /* 0x000fc60007ffe00b */
[----:B-----5:R-:W-:-:S04]  /*26c80*/  IMAD.WIDE.U32 R38, R14, 0x2, R52 ;  /* 0x000000020e267825 */ /* 0x020fc800078e0034 */
[----:B------:R-:W-:Y:S01]  /*26c90*/  IMAD.WIDE.U32 R36, R2, 0x2, R52 ;  /* 0x0000000202247825 */ /* 0x000fe200078e0034 */
[----:B------:R-:W2:Y:S04]  /*26ca0*/  LD.E.128 R16, [R38.64] ;  /* 0x0000000426107980 */ /* 0x000ea8000c101d00 */
[----:B------:R-:W3:Y:S01]  /*26cb0*/  LD.E.128 R12, [R36.64] ;  /* 0x00000004240c7980 */ /* 0x000ee2000c101d00 */
[----:B------:R-:W-:Y:S02]  /*26cc0*/  SHF.R.U64 R21, R104, 0x10, R105 ;  /* 0x0000001068157819 */ /* 0x000fe40000001269 */
[----:B------:R-:W-:Y:S02]  /*26cd0*/  SHF.R.U64 R2, R108, 0x10, R109 ;  /* 0x000000106c027819 */ /* 0x000fe4000000126d */
[----:B------:R-:W-:-:S02]  /*26ce0*/  PRMT R29, R134, 0x5432, R21 ;  /* 0x00005432861d7816 */ /* 0x000fc40000000015 */
[----:B------:R-:W-:Y:S02]  /*26cf0*/  PRMT R34, R136, 0x5432, R2 ;  /* 0x0000543288227816 */ /* 0x000fe40000000002 */
[----:B------:R-:W-:Y:S01]  /*26d00*/  SHF.R.U32.HI R23, RZ, 0x10, R105 ;  /* 0x00000010ff177819 */ /* 0x000fe20000011669 */
[C---:B------:R-:W-:Y:S01]  /*26d10*/  IMAD.U32 R40, R29.reuse, 0x10000, RZ ;  /* 0x000100001d287824 */ /* 0x040fe200078e00ff */
[----:B------:R-:W-:Y:S01]  /*26d20*/  SHF.R.U32.HI R3, RZ, 0x10, R109 ;  /* 0x00000010ff037819 */ /* 0x000fe2000001166d */
[----:B------:R-:W-:Y:S01]  /*26d30*/  IMAD.U32 R35, R34, 0x10000, RZ ;  /* 0x0001000022237824 */ /* 0x000fe200078e00ff */
[----:B------:R-:W-:Y:S02]  /*26d40*/  LOP3.LUT R41, R29, 0xffff0000, RZ, 0xc0, !PT ;  /* 0xffff00001d297812 */ /* 0x000fe400078ec0ff */
[----:B------:R-:W-:Y:S02]  /*26d50*/  PRMT R23, R134, 0x5410, R23 ;  /* 0x0000541086177816 */ /* 0x000fe40000000017 */
[----:B------:R-:W-:-:S02]  /*26d60*/  SHF.R.U64 R11, R110, 0x10, R111 ;  /* 0x000000106e0b7819 */ /* 0x000fc4000000126f */
[----:B------:R-:W-:Y:S01]  /*26d70*/  LOP3.LUT R34, R34, 0xffff0000, RZ, 0xc0, !PT ;  /* 0xffff000022227812 */ /* 0x000fe200078ec0ff */
[----:B------:R-:W-:Y:S01]  /*26d80*/  IMAD.U32 R29, R23, 0x10000, RZ ;  /* 0x00010000171d7824 */ /* 0x000fe200078e00ff */
[----:B------:R-:W-:Y:S02]  /*26d90*/  PRMT R33, R136, 0x5410, R3 ;  /* 0x0000541088217816 */ /* 0x000fe40000000003 */
[----:B------:R-:W-:Y:S02]  /*26da0*/  PRMT R32, R137, 0x5432, R11 ;  /* 0x0000543289207816 */ /* 0x000fe4000000000b */
[--C-:B------:R-:W-:Y:S02]  /*26db0*/  SHF.R.U64 R28, R106, 0x10, R107.reuse ;  /* 0x000000106a1c7819 */ /* 0x100fe4000000126b */
[----:B------:R-:W-:Y:S02]  /*26dc0*/  SHF.R.U32.HI R27, RZ, 0x10, R107 ;  /* 0x00000010ff1b7819 */ /* 0x000fe4000001166b */
[----:B------:R-:W-:-:S02]  /*26dd0*/  SHF.R.U32.HI R20, RZ, 0x10, R111 ;  /* 0x00000010ff147819 */ /* 0x000fc4000001166f */
[C---:B------:R-:W-:Y:S02]  /*26de0*/  PRMT R28, R135.reuse, 0x5432, R28 ;  /* 0x00005432871c7816 */ /* 0x040fe4000000001c */
[----:B------:R-:W-:Y:S02]  /*26df0*/  PRMT R27, R135, 0x5410, R27 ;  /* 0x00005410871b7816 */ /* 0x000fe4000000001b */
[----:B------:R-:W-:Y:S01]  /*26e00*/  PRMT R30, R137, 0x5410, R20 ;  /* 0x00005410891e7816 */ /* 0x000fe20000000014 */
[C---:B--2---:R-:W-:Y:S01]  /*26e10*/  IMAD.U32 R21, R18.reuse, 0x10000, RZ ;  /* 0x0001000012157824 */ /* 0x044fe200078e00ff */
[----:B------:R-:W-:Y:S01]  /*26e20*/  LOP3.LUT R31, R18, 0xffff0000, RZ, 0xc0, !PT ;  /* 0xffff0000121f7812 */ /* 0x000fe200078ec0ff */
[C---:B------:R-:W-:Y:S01]  /*26e30*/  IMAD.U32 R24, R17.reuse, 0x10000, RZ ;  /* 0x0001000011187824 */ /* 0x040fe200078e00ff */
[----:B------:R-:W-:Y:S01]  /*26e40*/  LOP3.LUT R22, R17, 0xffff0000, RZ, 0xc0, !PT ;  /* 0xffff000011167812 */ /* 0x000fe200078ec0ff */
[----:B---3--:R-:W-:Y:S01]  /*26e50*/  IMAD.U32 R18, R12, 0x10000, RZ ;  /* 0x000100000c127824 */ /* 0x008fe200078e00ff */
[C---:B------:R-:W-:Y:S01]  /*26e60*/  LOP3.LUT R25, R16.reuse, 0xffff0000, RZ, 0xc0, !PT ;  /* 0xffff000010197812 */ /* 0x040fe200078ec0ff */
[----:B------:R-:W-:Y:S01]  /*26e70*/  IMAD.U32 R26, R16, 0x10000, RZ ;  /* 0x00010000101a7824 */ /* 0x000fe200078e00ff */
[----:B------:R-:W-:Y:S01]  /*26e80*/  LOP3.LUT R17, R12, 0xffff0000, RZ, 0xc0, !PT ;  /* 0xffff00000c117812 */ /* 0x000fe200078ec0ff */
[C---:B------:R-:W-:Y:S01]  /*26e90*/  IMAD.U32 R16, R13.reuse, 0x10000, RZ ;  /* 0x000100000d107824 */ /* 0x040fe200078e00ff */
[----:B------:R-:W-:Y:S01]  /*26ea0*/  LOP3.LUT R12, R13, 0xffff0000, RZ, 0xc0, !PT ;  /* 0xffff00000d0c7812 */ /* 0x000fe200078ec0ff */
[----:B------:R-:W-:Y:S01]  /*26eb0*/  FMUL.FTZ R13, R18, R40 ;  /* 0x00000028120d7220 */ /* 0x000fe20000410000 */
[----:B------:R-:W-:Y:S01]  /*26ec0*/  LOP3.LUT R3, R14, 0xffff0000, RZ, 0xc0, !PT ;  /* 0xffff00000e037812 */ /* 0x000fe200078ec0ff */
[----:B------:R-:W-:-:S02]  /*26ed0*/  FMUL.FTZ R18, R18, R35 ;  /* 0x0000002312127220 */ /* 0x000fc40000410000 */
[----:B------:R-:W-:Y:S02]  /*26ee0*/  FFMA.FTZ R35, R26, R35, -R13 ;  /* 0x000000231a237223 */ /* 0x000fe4000001080d */
[----:B------:R-:W-:Y:S02]  /*26ef0*/  FMUL.FTZ R13, R17, R41 ;  /* 0x00000029110d7220 */ /* 0x000fe40000410000 */
[----:B------:R-:W-:Y:S01]  /*26f00*/  IMAD.U32 R11, R14, 0x10000, RZ ;  /* 0x000100000e0b7824 */ /* 0x000fe200078e00ff */
[C---:B------:R-:W-:Y:S01]  /*26f10*/  LOP3.LUT R14, R15.reuse, 0xffff0000, RZ, 0xc0, !PT ;  /* 0xffff00000f0e7812 */ /* 0x040fe200078ec0ff */
[----:B------:R-:W-:Y:S02]  /*26f20*/  IMAD.U32 R2, R15, 0x10000, RZ ;  /* 0x000100000f027824 */ /* 0x000fe400078e00ff */
[----:B------:R-:W-:Y:S02]  /*26f30*/  FMUL.FTZ R17, R17, R34 ;  /* 0x0000002211117220 */ /* 0x000fe40000410000 */
[----:B------:R-:W-:Y:S01]  /*26f40*/  FFMA.FTZ R40, R26, R40, R18 ;  /* 0x000000281a287223 */ /* 0x000fe20000010012 */
[----:B------:R-:W-:Y:S01]  /*26f50*/  LOP3.LUT R18, R23, 0xffff0000, RZ, 0xc0, !PT ;  /* 0xffff000017127812 */ /* 0x000fe200078ec0ff */
[C---:B------:R-:W-:Y:S01]  /*26f60*/  IMAD.U32 R15, R33.reuse, 0x10000, RZ ;  /* 0x00010000210f7824 */ /* 0x040fe200078e00ff */
[----:B------:R-:W-:Y:S01]  /*26f70*/  LOP3.LUT R33, R33, 0xffff0000, RZ, 0xc0, !PT ;  /* 0xffff000021217812 */ /* 0x000fe200078ec0ff */
[----:B------:R-:W-:-:S02]  /*26f80*/  FFMA.FTZ R34, R25, R34, -R13 ;  /* 0x0000002219227223 */ /* 0x000fc4000001080d */
[C---:B------:R-:W-:Y:S02]  /*26f90*/  FMUL.FTZ R13, R16.reuse, R29 ;  /* 0x0000001d100d7220 */ /* 0x040fe40000410000 */
[-C--:B------:R-:W-:Y:S02]  /*26fa0*/  FMUL.FTZ R16, R16, R15.reuse ;  /* 0x0000000f10107220 */ /* 0x080fe40000410000 */
[----:B------:R-:W-:Y:S02]  /*26fb0*/  FFMA.FTZ R26, R24, R15, -R13 ;  /* 0x0000000f181a7223 */ /* 0x000fe4000001080d */
[----:B------:R-:W-:Y:S02]  /*26fc0*/  FFMA.FTZ R41, R25, R41, R17 ;  /* 0x0000002919297223 */ /* 0x000fe40000010011 */
[----:B------:R-:W-:Y:S02]  /*26fd0*/  FMUL.FTZ R13, R12, R18 ;  /* 0x000000120c0d7220 */ /* 0x000fe40000410000 */
[C---:B------:R-:W-:Y:S01]  /*26fe0*/  IMAD.U32 R17, R32.reuse, 0x10000, RZ ;  /* 0x0001000020117824 */ /* 0x040fe200078e00ff */
[----:B------:R-:W-:Y:S01]  /*26ff0*/  LOP3.LUT R32, R32, 0xffff0000, RZ, 0xc0, !PT ;  /* 0xffff000020207812 */ /* 0x000fe200078ec0ff */
[C---:B------:R-:W-:Y:S01]  /*27000*/  IMAD.U32 R23, R28.reuse, 0x10000, RZ ;  /* 0x000100001c177824 */ /* 0x040fe200078e00ff */
[----:B------:R-:W-:Y:S01]  /*27010*/  LOP3.LUT R28, R28, 0xffff0000, RZ, 0xc0, !PT ;  /* 0xffff00001c1c7812 */ /* 0x000fe200078ec0ff */
[----:B------:R-:W-:-:S02]  /*27020*/  FFMA.FTZ R29, R24, R29, R16 ;  /* 0x0000001d181d7223 */ /* 0x000fc40000010010 */
[-C--:B------:R-:W-:Y:S02]  /*27030*/  FMUL.FTZ R15, R12, R33.reuse ;  /* 0x000000210c0f7220 */ /* 0x080fe40000410000 */
[----:B------:R-:W-:Y:S02]  /*27040*/  IMAD.U32 R25, R27, 0x10000, RZ ;  /* 0x000100001b197824 */ /* 0x000fe400078e00ff */
[C---:B------:R-:W-:Y:S01]  /*27050*/  IMAD.U32 R16, R30.reuse, 0x10000, RZ ;  /* 0x000100001e107824 */ /* 0x040fe200078e00ff */
[----:B------:R-:W-:Y:S01]  /*27060*/  LOP3.LUT R30, R30, 0xffff0000, RZ, 0xc0, !PT ;  /* 0xffff00001e1e7812 */ /* 0x000fe200078ec0ff */
[----:B------:R-:W-:Y:S02]  /*27070*/  FFMA.FTZ R33, R22, R33, -R13 ;  /* 0x0000002116217223 */ /* 0x000fe4000001080d */
[C---:B------:R-:W-:Y:S02]  /*27080*/  FMUL.FTZ R13, R11.reuse, R23 ;  /* 0x000000170b0d7220 */ /* 0x040fe40000410000 */
[----:B------:R-:W-:-:S02]  /*27090*/  FMUL.FTZ R12, R11, R17 ;  /* 0x000000110b0c7220 */ /* 0x000fc40000410000 */
[C---:B------:R-:W-:Y:S01]  /*270a0*/  IMAD.U32 R20, R19.reuse, 0x10000, RZ ;  /* 0x0001000013147824 */ /* 0x040fe200078e00ff */
[----:B------:R-:W-:Y:S01]  /*270b0*/  LOP3.LUT R19, R19, 0xffff0000, RZ, 0xc0, !PT ;  /* 0xffff000013137812 */ /* 0x000fe200078ec0ff */
[----:B------:R-:W-:Y:S01]  /*270c0*/  FFMA.FTZ R24, R22, R18, R15 ;  /* 0x0000001216187223 */ /* 0x000fe2000001000f */
[----:B------:R-:W-:Y:S01]  /*270d0*/  LOP3.LUT R15, R27, 0xffff0000, RZ, 0xc0, !PT ;  /* 0xffff00001b0f7812 */ /* 0x000fe200078ec0ff */
[C---:B------:R-:W-:Y:S02]  /*270e0*/  FMUL.FTZ R11, R2.reuse, R25 ;  /* 0x00000019020b7220 */ /* 0x040fe40000410000 */
[----:B------:R-:W-:Y:S02]  /*270f0*/  FMUL.FTZ R2, R2, R16 ;  /* 0x0000001002027220 */ /* 0x000fe40000410000 */
[----:B------:R-:W-:Y:S01]  /*27100*/  FFMA.FTZ R18, R21, R17, -R13 ;  /* 0x0000001115127223 */ /* 0x000fe2000001080d */
[----:B------:R-:W-:Y:S01]  /*27110*/  F2FP.BF16.PACK_AB R17, R33, R26 ;  /* 0x0000001a2111723e */ /* 0x000fe200000010ff */
[----:B------:R-:W-:Y:S01]  /*27120*/  FFMA.FTZ R22, R21, R23, R12 ;  /* 0x0000001715167223 */ /* 0x000fe2000001000c */
[----:B------:R-:W-:Y:S01]  /*27130*/  F2FP.BF16.PACK_AB R12, R41, R40 ;  /* 0x00000028290c723e */ /* 0x000fe200000010ff */
[----:B------:R-:W-:Y:S01]  /*27140*/  FFMA.FTZ R21, R20, R16, -R11 ;  /* 0x0000001014157223 */ /* 0x000fe2000001080b */
[----:B------:R-:W-:Y:S01]  /*27150*/  F2FP.BF16.PACK_AB R16, R34, R35 ;  /* 0x000000232210723e */ /* 0x000fe200000010ff */
[----:B------:R-:W-:Y:S01]  /*27160*/  FFMA.FTZ R20, R20, R25, R2 ;  /* 0x0000001914147223 */ /* 0x000fe20000010002 */
[----:B------:R-:W-:Y:S01]  /*27170*/  F2FP.BF16.PACK_AB R13, R24, R29 ;  /* 0x0000001d180d723e */ /* 0x000fe200000010ff */
[----:B------:R-:W-:-:S02]  /*27180*/  FMUL.FTZ R11, R3, R28 ;  /* 0x0000001c030b7220 */ /* 0x000fc40000410000 */
[CC--:B------:R-:W-:Y:S02]  /*27190*/  FMUL.FTZ R2, R14.reuse, R15.reuse ;  /* 0x0000000f0e027220 */ /* 0x0c0fe40000410000 */
[----:B------:R-:W-:Y:S02]  /*271a0*/  FMUL.FTZ R3, R3, R32 ;  /* 0x0000002003037220 */ /* 0x000fe40000410000 */
[----:B------:R-:W-:Y:S02]  /*271b0*/  FMUL.FTZ R14, R14, R30 ;  /* 0x0000001e0e0e7220 */ /* 0x000fe40000410000 */
[----:B------:R-:W-:Y:S02]  /*271c0*/  FFMA.FTZ R11, R31, R32, -R11 ;  /* 0x000000201f0b7223 */ /* 0x000fe4000001080b */
[----:B------:R-:W-:Y:S02]  /*271d0*/  FFMA.FTZ R2, R19, R30, -R2 ;  /* 0x0000001e13027223 */ /* 0x000fe40000010802 */
[----:B------:R-:W-:Y:S01]  /*271e0*/  FFMA.FTZ R3, R31, R28, R3 ;  /* 0x0000001c1f037223 */ /* 0x000fe20000010003 */
[----:B------:R-:W-:Y:S01]  /*271f0*/  F2FP.BF16.PACK_AB R18, R11, R18 ;  /* 0x000000120b12723e */ /* 0x000fe200000010ff */
[----:B------:R-:W-:Y:S01]  /*27200*/  FFMA.FTZ R15, R19, R15, R14 ;  /* 0x0000000f130f7223 */ /* 0x000fe2000001000e */
[----:B------:R-:W-:Y:S01]  /*27210*/  F2FP.BF16.PACK_AB R19, R2, R21 ;  /* 0x000000150213723e */ /* 0x000fe200000010ff */
[----:B------:R-:W-:Y:S01]  /*27220*/  IMAD.MOV.U32 R2, RZ, RZ, R143 ;  /* 0x000000ffff027224 */ /* 0x000fe200078e008f */
[----:B------:R-:W-:Y:S01]  /*27230*/  F2FP.BF16.PACK_AB R14, R3, R22 ;  /* 0x00000016030e723e */ /* 0x000fe200000010ff */
[----:B------:R-:W-:Y:S01]  /*27240*/  IMAD.MOV.U32 R3, RZ, RZ, 0x0 ;  /* 0x00000000ff037424 */ /* 0x000fe200078e00ff */
[----:B------:R-:W-:Y:S01]  /*27250*/  F2FP.BF16.PACK_AB R15, R15, R20 ;  /* 0x000000140f0f723e */ /* 0x000fe200000010ff */
[----:B------:R1:W-:Y:S04]  /*27260*/  ST.E.128 [R38.64], R16 ;  /* 0x0000001026007985 */ /* 0x0003e8000c101d04 */
[----:B------:R1:W-:Y:S01]  /*27270*/  ST.E.128 [R36.64], R12 ;  /* 0x0000000c24007985 */ /* 0x0003e2000c101d04 */
[----:B------:R-:W-:Y:S05]  /*27280*/  RET.REL.NODEC R2 `(_ZN7cutlass13device_kernelIN5flash19enable_sm80_to_sm89INS1_16FlashAttnFwdSm80INS1_25CollectiveMainloopFwdSm80ILi8ELi1ELb0EN4cute5tupleIJNS5_1CILi128EEENS7_ILi48EEENS7_ILi256EEEEEELi256ENS_10bfloat16_tEfNS_4arch4Sm80ELb0ELb1ELb1ELb1ELb1ELb1ELb1ELb0EEENS1_21CollectiveEpilogueFwdINS6_IJS8_SA_S9_EEENS6_IJNS7_ILi1EEESI_SI_EEESC_SE_Li256ELb1ELb1ELb0ELb0EEENS1_19SingleTileSchedulerILb1ELb0ELb1ELi128EEEEEEEEEvNT_6ParamsE) ;  /* 0xfffd8d7002007950 */ /* 0x000fea0003c3ffff */
.L_x_1365:
        /* <DEDUP_REMOVED lines=8> */
.L_x_1366:
[----:B------:R-:W-:Y:S01]  /*27310*/  IMAD.MOV.U32 R188, RZ, RZ, R34 ;  /* 0x000000ffffbc7224 */ /* 0x000fe200078e0022 */
[----:B------:R-:W-:Y:S01]  /*27320*/  MOV R3, 0x181f ;  /* 0x0000181f00037802 */ /* 0x000fe20000000f00 */
[----:B------:R-:W-:Y:S01]  /*27330*/  IMAD.MOV.U32 R189, RZ, RZ, RZ ;  /* 0x000000ffffbd7224 */ /* 0x000fe200078e00ff */
[----:B------:R-:W-:Y:S02]  /*27340*/  MOV R191, 0xffffffff ;  /* 0xffffffff00bf7802 */ /* 0x000fe40000000f00 */
[----:B------:R-:W-:Y:S02]  /*27350*/  MOV R2, 0x27370 ;  /* 0x0002737000027802 */ /* 0x000fe40000000f00 */
[----:B-12---:R-:W-:Y:S05]  /*27360*/  CALL.REL.NOINC `($__internal_6_$__cuda_sm70_shflsync_idx_p) ;  /* 0x00000eb000007944 */ /* 0x006fea0003c00000 */
[----:B------:R-:W-:Y:S01]  /*27370*/  IMAD.MOV.U32 R188, RZ, RZ, R24 ;  /* 0x000000ffffbc7224 */ /* 0x000fe200078e0018 */
[----:B------:R-:W-:Y:S01]  /*27380*/  MOV R3, 0x181f ;  /* 0x0000181f00037802 */ /* 0x000fe20000000f00 */
[----:B------:R-:W-:Y:S01]  /*27390*/  IMAD.MOV.U32 R189, RZ, RZ, RZ ;  /* 0x000000ffffbd7224 */ /* 0x000fe200078e00ff */
[----:B------:R-:W-:Y:S01]  /*273a0*/  MOV R12, R190 ;  /* 0x000000be000c7202 */ /* 0x000fe20000000f00 */
[----:B------:R-:W-:Y:S01]  /*273b0*/  IMAD.MOV.U32 R191, RZ, RZ, -0x1 ;  /* 0xffffffffffbf7424 */ /* 0x000fe200078e00ff */
[----:B------:R-:W-:-:S02]  /*273c0*/  MOV R13, R11 ;  /* 0x0000000b000d7202 */ /* 0x000fc40000000f00 */
[----:B------:R-:W-:Y:S02]  /*273d0*/  MOV R2, 0x273f0 ;  /* 0x000273f000027802 */ /* 0x000fe40000000f00 */
[----:B------:R-:W-:Y:S05]  /*273e0*/  CALL.REL.NOINC `($__internal_6_$__cuda_sm70_shflsync_idx_p) ;  /* 0x00000e3000007944 */ /* 0x000fea0003c00000 */
[----:B------:R-:W-:Y:S01]  /*273f0*/  IMAD.MOV.U32 R14, RZ, RZ, R190 ;  /* 0x000000ffff0e7224 */ /* 0x000fe200078e00be */
[----:B------:R-:W-:Y:S01]  /*27400*/  MOV R188, R37 ;  /* 0x0000002500bc7202 */ /* 0x000fe20000000f00 */
[----:B------:R-:W-:Y:S01]  /*27410*/  IMAD.MOV.U32 R189, RZ, RZ, RZ ;  /* 0x000000ffffbd7224 */ /* 0x000fe200078e00ff */
[----:B------:R-:W-:Y:S01]  /*27420*/  MOV R3, 0x181f ;  /* 0x0000181f00037802 */ /* 0x000fe20000000f00 */
[----:B------:R-:W-:Y:S01]  /*27430*/  IMAD.MOV.U32 R191, RZ, RZ, -0x1 ;  /* 0xffffffffffbf7424 */ /* 0x000fe200078e00ff */
[----:B------:R-:W-:Y:S02]  /*27440*/  MOV R2, 0x27460 ;  /* 0x0002746000027802 */ /* 0x000fe40000000f00 */
[----:B------:R-:W-:Y:S05]  /*27450*/  CALL.REL.NOINC `($__internal_6_$__cuda_sm70_shflsync_idx_p) ;  /* 0x00000dc000007944 */ /* 0x000fea0003c00000 */
[----:B------:R-:W-:Y:S01]  /*27460*/  MOV R3, R190 ;  /* 0x000000be00037202 */ /* 0x000fe20000000f00 */
[----:B------:R-:W-:Y:S05]  /*27470*/  BRA `(.L_x_1440) ;  /* 0xffff62e000007947 */ /* 0x000fea000383ffff */
.L_x_1369:
[----:B------:R-:W-:Y:S01]  /*27480*/  IMAD.MOV.U32 R188, RZ, RZ, R22 ;  /* 0x000000ffffbc7224 */ /* 0x000fe200078e0016 */
[----:B------:R-:W-:Y:S01]  /*27490*/  MOV R3, 0x181f ;  /* 0x0000181f00037802 */ /* 0x000fe20000000f00 */
[----:B------:R-:W-:Y:S01]  /*274a0*/  IMAD.MOV.U32 R189, RZ, RZ, 0x1 ;  /* 0x00000001ffbd7424 */ /* 0x000fe200078e00ff */
[----:B------:R-:W-:Y:S02]  /*274b0*/  MOV R191, 0xffffffff ;  /* 0xffffffff00bf7802 */ /* 0x000fe40000000f00 */
[----:B------:R-:W-:-:S02]  /*274c0*/  MOV R2, 0x274e0 ;  /* 0x000274e000027802 */ /* 0x000fc40000000f00 */
[----:B---3--:R-:W-:Y:S05]  /*274d0*/  CALL.REL.NOINC `($__internal_6_$__cuda_sm70_shflsync_idx_p) ;  /* 0x00000d4000007944 */ /* 0x008fea0003c00000 */
[----:B------:R-:W-:Y:S01]  /*274e0*/  IMAD.MOV.U32 R11, RZ, RZ, R190 ;  /* 0x000000ffff0b7224 */ /* 0x000fe200078e00be */
[----:B------:R-:W-:Y:S01]  /*274f0*/  MOV R188, R34 ;  /* 0x0000002200bc7202 */ /* 0x000fe20000000f00 */
[----:B------:R-:W-:Y:S01]  /*27500*/  IMAD.MOV.U32 R189, RZ, RZ, 0x1 ;  /* 0x00000001ffbd7424 */ /* 0x000fe200078e00ff */
[----:B------:R-:W-:Y:S01]  /*27510*/  MOV R3, 0x181f ;  /* 0x0000181f00037802 */ /* 0x000fe20000000f00 */
[----:B------:R-:W-:Y:S01]  /*27520*/  IMAD.MOV.U32 R191, RZ, RZ, -0x1 ;  /* 0xffffffffffbf7424 */ /* 0x000fe200078e00ff */
[----:B------:R-:W-:-:S02]  /*27530*/  MOV R2, 0x27550 ;  /* 0x0002755000027802 */ /* 0x000fc40000000f00 */
[----:B------:R-:W-:Y:S05]  /*27540*/  CALL.REL.NOINC `($__internal_6_$__cuda_sm70_shflsync_idx_p) ;  /* 0x00000cd000007944 */ /* 0x000fea0003c00000 */
[----:B------:R-:W-:Y:S01]  /*27550*/  IMAD.MOV.U32 R188, RZ, RZ, R24 ;  /* 0x000000ffffbc7224 */ /* 0x000fe200078e0018 */
[----:B------:R-:W-:Y:S01]  /*27560*/  MOV R3, 0x181f ;  /* 0x0000181f00037802 */ /* 0x000fe20000000f00 */
[----:B------:R-:W-:Y:S01]  /*27570*/  IMAD.MOV.U32 R189, RZ, RZ, 0x1 ;  /* 0x00000001ffbd7424 */ /* 0x000fe200078e00ff */
[----:B------:R-:W-:Y:S01]  /*27580*/  MOV R12, R190 ;  /* 0x000000be000c7202 */ /* 0x000fe20000000f00 */
[----:B------:R-:W-:Y:S01]  /*27590*/  IMAD.MOV.U32 R191, RZ, RZ, -0x1 ;  /* 0xffffffffffbf7424 */ /* 0x000fe200078e00ff */
[----:B------:R-:W-:-:S02]  /*275a0*/  MOV R13, R11 ;  /* 0x0000000b000d7202 */ /* 0x000fc40000000f00 */
[----:B------:R-:W-:Y:S02]  /*275b0*/  MOV R2, 0x275d0 ;  /* 0x000275d000027802 */ /* 0x000fe40000000f00 */
[----:B------:R-:W-:Y:S05]  /*275c0*/  CALL.REL.NOINC `($__internal_6_$__cuda_sm70_shflsync_idx_p) ;  /* 0x00000c5000007944 */ /* 0x000fea0003c00000 */
        /* <DEDUP_REMOVED lines=9> */
.L_x_1372:
[----:B------:R-:W-:Y:S01]  /*27660*/  IMAD.MOV.U32 R188, RZ, RZ, R22 ;  /* 0x000000ffffbc7224 */ /* 0x000fe200078e0016 */
[----:B------:R-:W-:Y:S01]  /*27670*/  MOV R3, 0x181f ;  /* 0x0000181f00037802 */ /* 0x000fe20000000f00 */
[----:B------:R-:W-:Y:S01]  /*27680*/  IMAD.MOV.U32 R189, RZ, RZ, 0x2 ;  /* 0x00000002ffbd7424 */ /* 0x000fe200078e00ff */
[----:B------:R-:W-:Y:S02]  /*27690*/  MOV R191, 0xffffffff ;  /* 0xffffffff00bf7802 */ /* 0x000fe40000000f00 */
[----:B------:R-:W-:-:S02]  /*276a0*/  MOV R2, 0x276c0 ;  /* 0x000276c000027802 */ /* 0x000fc40000000f00 */
[----:B--2---:R-:W-:Y:S05]  /*276b0*/  CALL.REL.NOINC `($__internal_6_$__cuda_sm70_shflsync_idx_p) ;  /* 0x00000b6000007944 */ /* 0x004fea0003c00000 */
[----:B------:R-:W-:Y:S01]  /*276c0*/  MOV R11, R190 ;  /* 0x000000be000b7202 */ /* 0x000fe20000000f00 */
[----:B------:R-:W-:Y:S05]  /*276d0*/  BRA `(.L_x_1442) ;  /* 0xffff6b1000007947 */ /* 0x000fea000383ffff */
.L_x_1373:
[----:B------:R-:W-:Y:S01]  /*276e0*/  IMAD.MOV.U32 R188, RZ, RZ, R34 ;  /* 0x000000ffffbc7224 */ /* 0x000fe200078e0022 */
[----:B------:R-:W-:Y:S01]  /*276f0*/  MOV R3, 0x181f ;  /* 0x0000181f00037802 */ /* 0x000fe20000000f00 */
[----:B------:R-:W-:Y:S01]  /*27700*/  IMAD.MOV.U32 R189, RZ, RZ, 0x2 ;  /* 0x00000002ffbd7424 */ /* 0x000fe200078e00ff */
[----:B------:R-:W-:-:S02]  /*27710*/  MOV R191, 0xffffffff ;  /* 0xffffffff00bf7802 */ /* 0x000fc40000000f00 */
[----:B------:R-:W-:Y:S02]  /*27720*/  MOV R2, 0x27740 ;  /* 0x0002774000027802 */ /* 0x000fe40000000f00 */
[----:B-123--:R-:W-:Y:S05]  /*27730*/  CALL.REL.NOINC `($__internal_6_$__cuda_sm70_shflsync_idx_p) ;  /* 0x00000ae000007944 */ /* 0x00efea0003c00000 */
[----:B------:R-:W-:Y:S01]  /*27740*/  IMAD.MOV.U32 R188, RZ, RZ, R24 ;  /* 0x000000ffffbc7224 */ /* 0x000fe200078e0018 */
[----:B------:R-:W-:Y:S01]  /*27750*/  MOV R3, 0x181f ;  /* 0x0000181f00037802 */ /* 0x000fe20000000f00 */
[----:B------:R-:W-:Y:S01]  /*27760*/  IMAD.MOV.U32 R189, RZ, RZ, 0x2 ;  /* 0x00000002ffbd7424 */ /* 0x000fe200078e00ff */
[----:B------:R-:W-:Y:S01]  /*27770*/  MOV R12, R190 ;  /* 0x000000be000c7202 */ /* 0x000fe20000000f00 */
[----:B------:R-:W-:Y:S01]  /*27780*/  IMAD.MOV.U32 R191, RZ, RZ, -0x1 ;  /* 0xffffffffffbf7424 */ /* 0x000fe200078e00ff */
[----:B------:R-:W-:Y:S02]  /*27790*/  MOV R13, R11 ;  /* 0x0000000b000d7202 */ /* 0x000fe40000000f00 */
[----:B------:R-:W-:Y:S02]  /*277a0*/  MOV R2, 0x277c0 ;  /* 0x000277c000027802 */ /* 0x000fe40000000f00 */
[----:B------:R-:W-:Y:S05]  /*277b0*/  CALL.REL.NOINC `($__internal_6_$__cuda_sm70_shflsync_idx_p) ;  /* 0x00000a6000007944 */ /* 0x000fea0003c00000 */
        /* <DEDUP_REMOVED lines=9> */
.L_x_1376:
[----:B------:R-:W-:Y:S01]  /*27850*/  IMAD.MOV.U32 R188, RZ, RZ, R22 ;  /* 0x000000ffffbc7224 */ /* 0x000fe200078e0016 */
[----:B------:R-:W-:Y:S01]  /*27860*/  MOV R3, 0x181f ;  /* 0x0000181f00037802 */ /* 0x000fe20000000f00 */
[----:B------:R-:W-:Y:S01]  /*27870*/  IMAD.MOV.U32 R189, RZ, RZ, 0x3 ;  /* 0x00000003ffbd7424 */ /* 0x000fe200078e00ff */
[----:B------:R-:W-:-:S02]  /*27880*/  MOV R191, 0xffffffff ;  /* 0xffffffff00bf7802 */ /* 0x000fc40000000f00 */
[----:B------:R-:W-:Y:S02]  /*27890*/  MOV R2, 0x278b0 ;  /* 0x000278b000027802 */ /* 0x000fe40000000f00 */
[----:B----4-:R-:W-:Y:S05]  /*278a0*/  CALL.REL.NOINC `($__internal_6_$__cuda_sm70_shflsync_idx_p) ;  /* 0x0000097000007944 */ /* 0x010fea0003c00000 */
[----:B------:R-:W-:Y:S01]  /*278b0*/  MOV R13, R190 ;  /* 0x000000be000d7202 */ /* 0x000fe20000000f00 */
[----:B------:R-:W-:Y:S05]  /*278c0*/  BRA `(.L_x_1444) ;  /* 0xffff6e8000007947 */ /* 0x000fea000383ffff */
.L_x_1377:
[----:B------:R-:W-:Y:S01]  /*278d0*/  IMAD.MOV.U32 R188, RZ, RZ, R34 ;  /* 0x000000ffffbc7224 */ /* 0x000fe200078e0022 */
[----:B------:R-:W-:Y:S01]  /*278e0*/  MOV R3, 0x181f ;  /* 0x0000181f00037802 */ /* 0x000fe20000000f00 */
[----:B------:R-:W-:Y:S01]  /*278f0*/  IMAD.MOV.U32 R189, RZ, RZ, 0x3 ;  /* 0x00000003ffbd7424 */ /* 0x000fe200078e00ff */
[----:B------:R-:W-:Y:S02]  /*27900*/  MOV R191, 0xffffffff ;  /* 0xffffffff00bf7802 */ /* 0x000fe40000000f00 */
[----:B------:R-:W-:Y:S02]  /*27910*/  MOV R2, 0x27930 ;  /* 0x0002793000027802 */ /* 0x000fe40000000f00 */
[----:B-12-4-:R-:W-:Y:S05]  /*27920*/  CALL.REL.NOINC `($__internal_6_$__cuda_sm70_shflsync_idx_p) ;  /* 0x000008f000007944 */ /* 0x016fea0003c00000 */
[----:B------:R-:W-:Y:S01]  /*27930*/  IMAD.MOV.U32 R188, RZ, RZ, R24 ;  /* 0x000000ffffbc7224 */ /* 0x000fe200078e0018 */
[----:B------:R-:W-:Y:S01]  /*27940*/  MOV R189, 0x3 ;  /* 0x0000000300bd7802 */ /* 0x000fe20000000f00 */
[----:B------:R-:W-:Y:S01]  /*27950*/  IMAD.MOV.U32 R3, RZ, RZ, 0x181f ;  /* 0x0000181fff037424 */ /* 0x000fe200078e00ff */
[----:B------:R-:W-:Y:S01]  /*27960*/  MOV R191, 0xffffffff ;  /* 0xffffffff00bf7802 */ /* 0x000fe20000000f00 */
[----:B------:R-:W-:Y:S01]  /*27970*/  IMAD.MOV.U32 R12, RZ, RZ, R190 ;  /* 0x000000ffff0c7224 */ /* 0x000fe200078e00be */
[----:B------:R-:W-:-:S02]  /*27980*/  MOV R2, 0x279a0 ;  /* 0x000279a000027802 */ /* 0x000fc40000000f00 */
        /* <DEDUP_REMOVED lines=10> */
.L_x_1410:
        /* <DEDUP_REMOVED lines=8> */
.L_x_1411:
        /* <DEDUP_REMOVED lines=23> */
.L_x_1414:
        /* <DEDUP_REMOVED lines=29> */
.L_x_1417:
[----:B------:R-:W-:Y:S01]  /*27df0*/  IMAD.MOV.U32 R188, RZ, RZ, R18 ;  /* 0x000000ffffbc7224 */ /* 0x000fe200078e0012 */
[----:B------:R-:W-:Y:S01]  /*27e00*/  MOV R3, 0x181f ;  /* 0x0000181f00037802 */ /* 0x000fe20000000f00 */
[----:B------:R-:W-:Y:S01]  /*27e10*/  IMAD.MOV.U32 R189, RZ, RZ, 0x2 ;  /* 0x00000002ffbd7424 */ /* 0x000fe200078e00ff */
[----:B------:R-:W-:-:S02]  /*27e20*/  MOV R191, 0xffffffff ;  /* 0xffffffff00bf7802 */ /* 0x000fc40000000f00 */
[----:B------:R-:W-:Y:S02]  /*27e30*/  MOV R2, 0x27e50 ;  /* 0x00027e5000027802 */ /* 0x000fe40000000f00 */
[----:B------:R-:W-:Y:S05]  /*27e40*/  CALL.REL.NOINC `($__internal_6_$__cuda_sm70_shflsync_idx_p) ;  /* 0x000003d000007944 */ /* 0x000fea0003c00000 */
[----:B------:R-:W-:Y:S01]  /*27e50*/  MOV R11, R190 ;  /* 0x000000be000b7202 */ /* 0x000fe20000000f00 */
[----:B------:R-:W-:Y:S05]  /*27e60*/  BRA `(.L_x_1449) ;  /* 0xffffae1000007947 */ /* 0x000fea000383ffff */
.L_x_1418:
[----:B------:R-:W-:Y:S01]  /*27e70*/  IMAD.MOV.U32 R188, RZ, RZ, R28 ;  /* 0x000000ffffbc7224 */ /* 0x000fe200078e001c */
[----:B------:R-:W-:Y:S01]  /*27e80*/  MOV R3, 0x181f ;  /* 0x0000181f00037802 */ /* 0x000fe20000000f00 */
[----:B------:R-:W-:Y:S01]  /*27e90*/  IMAD.MOV.U32 R189, RZ, RZ, 0x2 ;  /* 0x00000002ffbd7424 */ /* 0x000fe200078e00ff */
[----:B------:R-:W-:Y:S02]  /*27ea0*/  MOV R191, 0xffffffff ;  /* 0xffffffff00bf7802 */ /* 0x000fe40000000f00 */
[----:B------:R-:W-:Y:S02]  /*27eb0*/  MOV R2, 0x27ed0 ;  /* 0x00027ed000027802 */ /* 0x000fe40000000f00 */
[----:B-12---:R-:W-:Y:S05]  /*27ec0*/  CALL.REL.NOINC `($__internal_6_$__cuda_sm70_shflsync_idx_p) ;  /* 0x0000035000007944 */ /* 0x006fea0003c00000 */
        /* <DEDUP_REMOVED lines=17> */
.L_x_1421:
[----:B------:R-:W-:Y:S01]  /*27fe0*/  IMAD.MOV.U32 R188, RZ, RZ, R18 ;  /* 0x000000ffffbc7224 */ /* 0x000fe200078e0012 */
[----:B------:R-:W-:Y:S01]  /*27ff0*/  MOV R3, 0x181f ;  /* 0x0000181f00037802 */ /* 0x000fe20000000f00 */
[----:B------:R-:W-:Y:S01]  /*28000*/  IMAD.MOV.U32 R189, RZ, RZ, 0x3 ;  /* 0x00000003ffbd7424 */ /* 0x000fe200078e00ff */
[----:B------:R-:W-:Y:S02]  /*28010*/  MOV R191, 0xffffffff ;  /* 0xffffffff00bf7802 */ /* 0x000fe40000000f00 */
[----:B------:R-:W-:-:S02]  /*28020*/  MOV R2, 0x28040 ;  /* 0x0002804000027802 */ /* 0x000fc40000000f00 */
[----:B---3--:R-:W-:Y:S05]  /*28030*/  CALL.REL.NOINC `($__internal_6_$__cuda_sm70_shflsync_idx_p) ;  /* 0x000001e000007944 */ /* 0x008fea0003c00000 */
[----:B------:R-:W-:Y:S01]  /*28040*/  MOV R13, R190 ;  /* 0x000000be000d7202 */ /* 0x000fe20000000f00 */
[----:B------:R-:W-:Y:S05]  /*28050*/  BRA `(.L_x_1451) ;  /* 0xffffb06000007947 */ /* 0x000fea000383ffff */
.L_x_1422:
        /* <DEDUP_REMOVED lines=9> */
[----:B------:R-:W-:Y:S01]  /*280f0*/  MOV R191, 0xffffffff ;  /* 0xffffffff00bf7802 */ /* 0x000fe20000000f00 */
[----:B------:R-:W-:Y:S01]  /*28100*/  IMAD.MOV.U32 R12, RZ, RZ, R190 ;  /* 0x000000ffff0c7224 */ /* 0x000fe200078e00be */
        /* <DEDUP_REMOVED lines=11> */
        .weak           $__internal_5_$__cuda_sm70_shflsync_bfly_p
        .type           $__internal_5_$__cuda_sm70_shflsync_bfly_p,@function
        .size           $__internal_5_$__cuda_sm70_shflsync_bfly_p,($__internal_6_$__cuda_sm70_shflsync_idx_p - $__internal_5_$__cuda_sm70_shflsync_bfly_p)
$__internal_5_$__cuda_sm70_shflsync_bfly_p:
[----:B------:R-:W-:Y:S02]  /*281c0*/  MOV R23, 0xffffffff ;  /* 0xffffffff00177802 */ /* 0x000fe40000000f00 */
[----:B------:R-:W-:-:S02]  /*281d0*/  MOV R3, 0x1f ;  /* 0x0000001f00037802 */ /* 0x000fc40000000f00 */
[----:B------:R-:W-:Y:S04]  /*281e0*/  WARPSYNC R23 ;  /* 0x0000001700007348 */ /* 0x000fe80003800000 */
[----:B------:R1:W2:Y:S02]  /*281f0*/  SHFL.BFLY PT, R0, R4, R0, R3 ;  /* 0x0c00000004007389 */ /* 0x0002a400000e0003 */
[----:B-1----:R-:W-:-:S04]  /*28200*/  MOV R3, 0x0 ;  /* 0x0000000000037802 */ /* 0x002fc80000000f00 */
[----:B--2---:R-:W-:Y:S05]  /*28210*/  RET.REL.NODEC R2 `(_ZN7cutlass13device_kernelIN5flash19enable_sm80_to_sm89INS1_16FlashAttnFwdSm80INS1_25CollectiveMainloopFwdSm80ILi8ELi1ELb0EN4cute5tupleIJNS5_1CILi128EEENS7_ILi48EEENS7_ILi256EEEEEELi256ENS_10bfloat16_tEfNS_4arch4Sm80ELb0ELb1ELb1ELb1ELb1ELb1ELb1ELb0EEENS1_21CollectiveEpilogueFwdINS6_IJS8_SA_S9_EEENS6_IJNS7_ILi1EEESI_SI_EEESC_SE_Li256ELb1ELb1ELb0ELb0EEENS1_19SingleTileSchedulerILb1ELb0ELb1ELi128EEEEEEEEEvNT_6ParamsE) ;  /* 0xfffd7de002007950 */ /* 0x004fea0003c3ffff */
        .weak           $__internal_6_$__cuda_sm70_shflsync_idx_p
        .type           $__internal_6_$__cuda_sm70_shflsync_idx_p,@function
        .size           $__internal_6_$__cuda_sm70_shflsync_idx_p,(.L_x_1785 - $__internal_6_$__cuda_sm70_shflsync_idx_p)
$__internal_6_$__cuda_sm70_shflsync_idx_p:
[----:B------:R-:W-:Y:S04]  /*28220*/  WARPSYNC R191 ;  /* 0x000000bf00007348 */ /* 0x000fe80003800000 */
[----:B------:R1:W2:Y:S02]  /*28230*/  SHFL.IDX PT, R190, R188, R189, R3 ;  /* 0x000000bdbcbe7389 */ /* 0x0002a400000e0003 */
[----:B-1----:R-:W-:-:S04]  /*28240*/  MOV R3, 0x0 ;  /* 0x0000000000037802 */ /* 0x002fc80000000f00 */
[----:B--2---:R-:W-:Y:S05]  /*28250*/  RET.REL.NODEC R2 `(_ZN7cutlass13device_kernelIN5flash19enable_sm80_to_sm89INS1_16FlashAttnFwdSm80INS1_25CollectiveMainloopFwdSm80ILi8ELi1ELb0EN4cute5tupleIJNS5_1CILi128EEENS7_ILi48EEENS7_ILi256EEEEEELi256ENS_10bfloat16_tEfNS_4arch4Sm80ELb0ELb1ELb1ELb1ELb1ELb1ELb1ELb0EEENS1_21CollectiveEpilogueFwdINS6_IJS8_SA_S9_EEENS6_IJNS7_ILi1EEESI_SI_EEESC_SE_Li256ELb1ELb1ELb0ELb0EEENS1_19SingleTileSchedulerILb1ELb0ELb1ELi128EEEEEEEEEvNT_6ParamsE) ;  /* 0xfffd7da002007950 */ /* 0x004fea0003c3ffff */
.L_x_1453:
        /* <DEDUP_REMOVED lines=10> */
.L_x_1785:


//--------------------- .text._ZN7cutlass13device_kernelIN5flash19enable_sm80_to_sm89INS1_16FlashAttnFwdSm80INS1_25CollectiveMainloopFwdSm80ILi8ELi1ELb0EN4cute5tupleIJNS5_1CILi128EEENS7_ILi96EEENS7_ILi256EEEEEELi256ENS_10bfloat16_tEfNS_4arch4Sm80ELb1ELb0ELb1ELb0ELb1ELb0ELb1ELb0EEENS1_21CollectiveEpilogueFwdINS6_IJS8_SA_S9_EEENS6_IJNS7_ILi1EEESI_SI_EEESC_SE_Li256ELb0ELb1ELb0ELb0EEENS1_30DynamicPersistentTileSchedulerILi256ELi256ELb0ELb1ELb0EEEEEEEEEvNT_6ParamsE --------------------------
	.section	.text._ZN7cutlass13device_kernelIN5flash19enable_sm80_to_sm89INS1_16FlashAttnFwdSm80INS1_25CollectiveMainloopFwdSm80ILi8ELi1ELb0EN4cute5tupleIJNS5_1CILi128EEENS7_ILi96EEENS7_ILi256EEEEEELi256ENS_10bfloat16_tEfNS_4arch4Sm80ELb1ELb0ELb1ELb0ELb1ELb0ELb1ELb0EEENS1_21CollectiveEpilogueFwdINS6_IJS8_SA_S9_EEENS6_IJNS7_ILi1EEESI_SI_EEESC_SE_Li256ELb0ELb1ELb0ELb0EEENS1_30DynamicPersistentTileSchedulerILi256ELi256ELb0ELb1ELb0EEEEEEEEEvNT_6ParamsE,"ax",@progbits
	.sectioninfo	@"SHI_REGISTERS=255"
	.align	128
.text._ZN7cutlass13device_kernelIN5flash19enable_sm80_to_sm89INS1_16FlashAttnFwdSm80INS1_25CollectiveMainloopFwdSm80ILi8ELi1ELb0EN4cute5tupleIJNS5_1CILi128EEENS7_ILi96EEENS7_ILi256EEEEEELi256ENS_10bfloat16_tEfNS_4arch4Sm80ELb1ELb0ELb1ELb0ELb1ELb0ELb1ELb0EEENS1_21CollectiveEpilogueFwdINS6_IJS8_SA_S9_EEENS6_IJNS7_ILi1EEESI_SI_EEESC_SE_Li256ELb0ELb1ELb0ELb0EEENS1_30DynamicPersistentTileSchedulerILi256ELi256ELb0ELb1ELb0EEEEEEEEEvNT_6ParamsE:
        .type           _ZN7cutlass13device_kernelIN5flash19enable_sm80_to_sm89INS1_16FlashAttnFwdSm80INS1_25CollectiveMainloopFwdSm80ILi8ELi1ELb0EN4cute5tupleIJNS5_1CILi128EEENS7_ILi96EEENS7_ILi256EEEEEELi256ENS_10bfloat16_tEfNS_4arch4Sm80ELb1ELb0ELb1ELb0ELb1ELb0ELb1ELb0EEENS1_21CollectiveEpilogueFwdINS6_IJS8_SA_S9_EEENS6_IJNS7_ILi1EEESI_SI_EEESC_SE_Li256ELb0ELb1ELb0ELb0EEENS1_30DynamicPersistentTileSchedulerILi256ELi256ELb0ELb1ELb0EEEEEEEEEvNT_6ParamsE,@function
        .size           _ZN7cutlass13device_kernelIN5flash19enable_sm80_to_sm89INS1_16FlashAttnFwdSm80INS1_25CollectiveMainloopFwdSm80ILi8ELi1ELb0EN4cute5tupleIJNS5_1CILi128EEENS7_ILi96EEENS7_ILi256EEEEEELi256ENS_10bfloat16_tEfNS_4arch4Sm80ELb1ELb0ELb1ELb0ELb1ELb0ELb1ELb0EEENS1_21CollectiveEpilogueFwdINS6_IJS8_SA_S9_EEENS6_IJNS7_ILi1EEESI_SI_EEESC_SE_Li256ELb0ELb1ELb0ELb0EEENS1_30DynamicPersistentTileSchedulerILi256ELi256ELb0ELb1ELb0EEEEEEEEEvNT_6ParamsE,(.L_x_1789 - _ZN7cutlass13device_kernelIN5flash19enable_sm80_to_sm89INS1_16FlashAttnFwdSm80INS1_25CollectiveMainloopFwdSm80ILi8ELi1ELb0EN4cute5tupleIJNS5_1CILi128EEENS7_ILi96EEENS7_ILi256EEEEEELi256ENS_10bfloat16_tEfNS_4arch4Sm80ELb1ELb0ELb1ELb0ELb1ELb0ELb1ELb0EEENS1_21CollectiveEpilogueFwdINS6_IJS8_SA_S9_EEENS6_IJNS7_ILi1EEESI_SI_EEESC_SE_Li256ELb0ELb1ELb0ELb0EEENS1_30DynamicPersistentTileSchedulerILi256ELi256ELb0ELb1ELb0EEEEEEEEEvNT_6ParamsE)
        .other          _ZN7cutlass13device_kernelIN5flash19enable_sm80_to_sm89INS1_16FlashAttnFwdSm80INS1_25CollectiveMainloopFwdSm80ILi8ELi1ELb0EN4cute5tupleIJNS5_1CILi128EEENS7_ILi96EEENS7_ILi256EEEEEELi256ENS_10bfloat16_tEfNS_4arch4Sm80ELb1ELb0ELb1ELb0ELb1ELb0ELb1ELb0EEENS1_21CollectiveEpilogueFwdINS6_IJS8_SA_S9_EEENS6_IJNS7_ILi1EEESI_SI_EEESC_SE_Li256ELb0ELb1ELb0ELb0EEENS1_30DynamicPersistentTileSchedulerILi256ELi256ELb0ELb1ELb0EEEEEEEEEvNT_6ParamsE,@"STO_CUDA_ENTRY STV_DEFAULT"
_ZN7cutlass13device_kernelIN5flash19enable_sm80_to_sm89INS1_16FlashAttnFwdSm80INS1_25CollectiveMainloopFwdSm80ILi8ELi1ELb0EN4cute5tupleIJNS5_1CILi128EEENS7_ILi96EEENS7_ILi256EEEEEELi256ENS_10bfloat16_tEfNS_4arch4Sm80ELb1ELb0ELb1ELb0ELb1ELb0ELb1ELb0EEENS1_21CollectiveEpilogueFwdINS6_IJS8_SA_S9_EEENS6_IJNS7_ILi1EEESI_SI_EEESC_SE_Li256ELb0ELb1ELb0ELb0EEENS1_30DynamicPersistentTileSchedulerILi256ELi256ELb0ELb1ELb0EEEEEEEEEvNT_6ParamsE:
        /* <DEDUP_REMOVED lines=13> */
[----:B------:R-:W-:Y:S01]  /*00d0*/  ULDC.64 UR6, c[0x0][0x118] ;  /* 0x0000460000067ab9 */ /* 0x000fe20000000a00 */
[----:B------:R-:W-:Y:S01]  /*00e0*/  IMAD.MOV.U32 R233, RZ, RZ, 0x40 ;  /* 0x00000040ffe97424 */ /* 0x000fe200078e00ff */
[CC--:B------:R-:W-:Y:S02]  /*00f0*/  LEA.HI R2, R13.reuse, R19.reuse, RZ, 0x4 ;  /* 0x000000130d027211 */ /* 0x0c0fe400078f20ff */
[----:B------:R-:W-:Y:S02]  /*0100*/  LEA.HI R8, R13, R19, RZ, 0x3 ;  /* 0x000000130d087211 */ /* 0x000fe400078f18ff */
[----:B------:R-:W-:Y:S02]  /*0110*/  SHF.R.S32.HI R3, RZ, 0x4, R2 ;  /* 0x00000004ff037819 */ /* 0x000fe40000011402 */
[----:B------:R-:W-:-:S02]  /*0120*/  SHF.R.S32.HI R18, RZ, 0x3, R8 ;  /* 0x00000003ff127819 */ /* 0x000fc40000011408 */
[----:B------:R-:W-:Y:S02]  /*0130*/  LEA.HI R0, R2, R3, RZ, 0x1 ;  /* 0x0000000302007211 */ /* 0x000fe400078f08ff */
[----:B------:R-:W-:Y:S01]  /*0140*/  LOP3.LUT R4, R8, 0xfffffff8, RZ, 0xc0, !PT ;  /* 0xfffffff808047812 */ /* 0x000fe200078ec0ff */
[----:B------:R-:W-:Y:S01]  /*0150*/  IMAD.SHL.U32 R5, R18, 0x40, RZ ;  /* 0x0000004012057824 */ /* 0x000fe200078e00ff */
[----:B------:R-:W-:Y:S02]  /*0160*/  LOP3.LUT R0, R0, 0xfffffffe, RZ, 0xc0, !PT ;  /* 0xfffffffe00007812 */ /* 0x000fe400078ec0ff */
[-C--:B------:R-:W-:Y:S01]  /*0170*/  LEA.HI R10, R13, R19.reuse, RZ, 0x2 ;  /* 0x000000130d0a7211 */ /* 0x080fe200078f10ff */
[----:B------:R-:W-:Y:S01]  /*0180*/  IMAD.IADD R17, R19, 0x1, -R4 ;  /* 0x0000000113117824 */ /* 0x000fe200078e0a04 */
[----:B------:R-:W-:Y:S01]  /*0190*/  LEA.HI R9, R13, R19, RZ, 0x5 ;  /* 0x000000130d097211 */ /* 0x000fe200078f28ff */
[----:B------:R-:W-:Y:S01]  /*01a0*/  IMAD.IADD R12, R3, 0x1, -R0 ;  /* 0x00000001030c7824 */ /* 0x000fe200078e0a00 */
[----:B------:R-:W-:Y:S01]  /*01b0*/  LOP3.LUT R0, R2, 0xfffffff0, RZ, 0xc0, !PT ;  /* 0xfffffff002007812 */ /* 0x000fe200078ec0ff */
[----:B------:R-:W-:Y:S01]  /*01c0*/  IMAD.SHL.U32 R245, R17, 0x8, RZ ;  /* 0x0000000811f57824 */ /* 0x000fe200078e00ff */
[----:B------:R-:W-:-:S02]  /*01d0*/  SHF.R.S32.HI R7, RZ, 0x2, R10 ;  /* 0x00000002ff077819 */ /* 0x000fc4000001140a */
[----:B------:R-:W-:Y:S01]  /*01e0*/  SHF.R.S32.HI R3, RZ, 0x1f, R10 ;  /* 0x0000001fff037819 */ /* 0x000fe2000001140a */
[----:B------:R-:W-:Y:S01]  /*01f0*/  IMAD.IADD R2, R19, 0x1, -R0 ;  /* 0x0000000113027824 */ /* 0x000fe200078e0a00 */
[----:B------:R-:W-:Y:S01]  /*0200*/  LOP3.LUT R0, R5, 0x1c0, RZ, 0xc0, !PT ;  /* 0x000001c005007812 */ /* 0x000fe200078ec0ff */
[----:B------:R-:W-:Y:S01]  /*0210*/  IMAD.SHL.U32 R5, R17, 0x40, RZ ;  /* 0x0000004011057824 */ /* 0x000fe200078e00ff */
[----:B------:R-:W-:Y:S02]  /*0220*/  LEA.HI R3, R3, R7, RZ, 0x3 ;  /* 0x0000000703037211 */ /* 0x000fe400078f18ff */
[----:B------:R-:W-:Y:S02]  /*0230*/  SHF.R.U32.HI R4, RZ, 0x3, R0 ;  /* 0x00000003ff047819 */ /* 0x000fe40000011600 */
[----:B------:R-:W-:Y:S02]  /*0240*/  LOP3.LUT R0, R0, 0x38, R245, 0xf8, !PT ;  /* 0x0000003800007812 */ /* 0x000fe400078ef8f5 */
[----:B------:R-:W-:-:S02]  /*0250*/  SHF.R.S32.HI R6, RZ, 0x1f, R2 ;  /* 0x0000001fff067819 */ /* 0x000fc40000011402 */
[----:B------:R-:W-:Y:S02]  /*0260*/  LOP3.LUT R3, R3, 0xfffffff8, RZ, 0xc0, !PT ;  /* 0xfffffff803037812 */ /* 0x000fe400078ec0ff */
[----:B------:R-:W-:Y:S02]  /*0270*/  LOP3.LUT R11, R0, R4, RZ, 0x3c, !PT ;  /* 0x00000004000b7212 */ /* 0x000fe400078e3cff */
[----:B------:R-:W-:Y:S01]  /*0280*/  LOP3.LUT R0, R5, 0x1c0, RZ, 0xc0, !PT ;  /* 0x000001c005007812 */ /* 0x000fe200078ec0ff */
[----:B------:R-:W-:Y:S01]  /*0290*/  IMAD.IADD R7, R7, 0x1, -R3 ;  /* 0x0000000107077824 */ /* 0x000fe200078e0a03 */
[----:B------:R-:W-:Y:S02]  /*02a0*/  LEA.HI R231, R6, R2, RZ, 0x3 ;  /* 0x0000000206e77211 */ /* 0x000fe400078f18ff */
[----:B------:R-:W-:Y:S02]  /*02b0*/  LOP3.LUT R6, R0, 0x8, R8, 0xf8, !PT ;  /* 0x0000000800067812 */ /* 0x000fe400078ef808 */
[----:B------:R-:W-:-:S02]  /*02c0*/  SHF.R.U32.HI R4, RZ, 0x3, R0 ;  /* 0x00000003ff047819 */ /* 0x000fc40000011600 */
[C---:B------:R-:W-:Y:S01]  /*02d0*/  LOP3.LUT R5, R231.reuse, 0xfffffff8, RZ, 0xc0, !PT ;  /* 0xfffffff8e7057812 */ /* 0x040fe200078ec0ff */
[----:B------:R-:W-:Y:S01]  /*02e0*/  IMAD.SHL.U32 R231, R231, 0x40, RZ ;  /* 0x00000040e7e77824 */ /* 0x000fe200078e00ff */
[----:B------:R-:W-:Y:S02]  /*02f0*/  LOP3.LUT R0, R9, 0xffffffe0, RZ, 0xc0, !PT ;  /* 0xffffffe009007812 */ /* 0x000fe400078ec0ff */
[----:B------:R-:W-:Y:S01]  /*0300*/  LOP3.LUT R3, R7, 0x1, RZ, 0xc0, !PT ;  /* 0x0000000107037812 */ /* 0x000fe200078ec0ff */
[----:B------:R-:W-:Y:S01]  /*0310*/  IMAD.IADD R8, R2, 0x1, -R5 ;  /* 0x0000000102087824 */ /* 0x000fe200078e0a05 */
[--C-:B------:R-:W-:Y:S01]  /*0320*/  SHF.R.S32.HI R239, RZ, 0x5, R9.reuse ;  /* 0x00000005ffef7819 */ /* 0x100fe20000011409 */
[----:B------:R-:W-:Y:S01]  /*0330*/  IMAD.IADD R16, R19, 0x1, -R0 ;  /* 0x0000000113107824 */ /* 0x000fe200078e0a00 */
[----:B------:R-:W-:Y:S02]  /*0340*/  SHF.R.S32.HI R2, RZ, 0x1f, R9 ;  /* 0x0000001fff027819 */ /* 0x000fe40000011409 */
[----:B------:R-:W-:-:S02]  /*0350*/  ISETP.NE.U32.AND P0, PT, R3, 0x1, PT ;  /* 0x000000010300780c */ /* 0x000fc40003f05070 */
[----:B------:R-:W-:Y:S02]  /*0360*/  LOP3.LUT R3, R10, 0xfffffffc, RZ, 0xc0, !PT ;  /* 0xfffffffc0a037812 */ /* 0x000fe400078ec0ff */
[----:B------:R-:W-:Y:S01]  /*0370*/  LEA.HI R0, R2, R239, RZ, 0x3 ;  /* 0x000000ef02007211 */ /* 0x000fe200078f18ff */
[----:B------:R-:W-:Y:S01]  /*0380*/  IMAD.SHL.U32 R2, R8, 0x40, RZ ;  /* 0x0000004008027824 */ /* 0x000fe200078e00ff */
[----:B------:R-:W-:Y:S02]  /*0390*/  SHF.R.S32.HI R10, RZ, 0x1f, R16 ;  /* 0x0000001fff0a7819 */ /* 0x000fe40000011410 */
[----:B------:R-:W-:Y:S01]  /*03a0*/  LOP3.LUT R228, R6, R4, RZ, 0x3c, !PT ;  /* 0x0000000406e47212 */ /* 0x000fe200078e3cff */
[----:B------:R-:W-:Y:S01]  /*03b0*/  IMAD.SHL.U32 R6, R12, 0x8, RZ ;  /* 0x000000080c067824 */ /* 0x000fe200078e00ff */
[----:B------:R-:W-:Y:S01]  /*03c0*/  LOP3.LUT R4, R0, 0xffffff8, RZ, 0xc0, !PT ;  /* 0x0ffffff800047812 */ /* 0x000fe200078ec0ff */
[----:B------:R-:W-:Y:S01]  /*03d0*/  IMAD.IADD R0, R19, 0x1, -R3 ;  /* 0x0000000113007824 */ /* 0x000fe200078e0a03 */
[----:B------:R-:W-:Y:S01]  /*03e0*/  LEA.HI R10, R10, R16, RZ, 0x2 ;  /* 0x000000100a0a7211 */ /* 0x000fe200078f10ff */
[----:B------:R-:W-:Y:S01]  /*03f0*/  IMAD R228, R12, 0x200, R228 ;  /* 0x000002000ce47824 */ /* 0x000fe200078e02e4 */
[----:B------:R-:W-:Y:S01]  /*0400*/  LOP3.LUT R2, R2, 0x1c0, RZ, 0xc0, !PT ;  /* 0x000001c002027812 */ /* 0x000fe200078ec0ff */
[C---:B------:R-:W-:Y:S01]  /*0410*/  IMAD.IADD R4, R239.reuse, 0x1, -R4 ;  /* 0x00000001ef047824 */ /* 0x040fe200078e0a04 */
[----:B------:R-:W-:Y:S01]  /*0420*/  SHF.R.S32.HI R3, RZ, 0x2, R10 ;  /* 0x00000002ff037819 */ /* 0x000fe2000001140a */
[----:B------:R-:W-:Y:S01]  /*0430*/  IMAD.SHL.U32 R239, R239, 0x400, RZ ;  /* 0x00000400efef7824 */ /* 0x000fe200078e00ff */
[----:B------:R-:W-:-:S02]  /*0440*/  LOP3.LUT R6, R2, 0x8, R6, 0xf8, !PT ;  /* 0x0000000802067812 */ /* 0x000fc400078ef806 */
[----:B------:R-:W-:Y:S01]  /*0450*/  SHF.R.U32.HI R5, RZ, 0x3, R2 ;  /* 0x00000003ff057819 */ /* 0x000fe20000011602 */
[----:B------:R-:W-:Y:S01]  /*0460*/  IMAD R15, R4, 0x10, R3 ;  /* 0x00000010040f7824 */ /* 0x000fe200078e0203 */
[----:B------:R-:W-:Y:S01]  /*0470*/  LEA.HI R2, R0, R0, RZ, 0x1 ;  /* 0x0000000000027211 */ /* 0x000fe200078f08ff */
[----:B------:R-:W-:Y:S01]  /*0480*/  IMAD.SHL.U32 R3, R7, 0x40, RZ ;  /* 0x0000004007037824 */ /* 0x000fe200078e00ff */
[----:B------:R-:W-:Y:S02]  /*0490*/  LOP3.LUT R5, R6, R5, RZ, 0x3c, !PT ;  /* 0x0000000506057212 */ /* 0x000fe400078e3cff */
[----:B------:R-:W-:Y:S01]  /*04a0*/  LOP3.LUT R2, R2, 0x1ffffffe, RZ, 0xc0, !PT ;  /* 0x1ffffffe02027812 */ /* 0x000fe200078ec0ff */
[----:B------:R-:W-:Y:S01]  /*04b0*/  STL [R1+0x7c], R15 ;  /* 0x00007c0f01007387 */ /* 0x000fe20000100800 */
[----:B------:R-:W-:Y:S02]  /*04c0*/  LOP3.LUT R3, R3, 0x1c0, RZ, 0xc0, !PT ;  /* 0x000001c003037812 */ /* 0x000fe400078ec0ff */
[----:B------:R-:W-:Y:S01]  /*04d0*/  LOP3.LUT R231, R231, 0xfffffe00, RZ, 0xc0, !PT ;  /* 0xfffffe00e7e77812 */ /* 0x000fe200078ec0ff */
[C---:B------:R-:W-:Y:S01]  /*04e0*/  IMAD.IADD R6, R0.reuse, 0x1, -R2 ;  /* 0x0000000100067824 */ /* 0x040fe200078e0a02 */
[----:B------:R-:W-:Y:S01]  /*04f0*/  STL [R1+0x54], R14 ;  /* 0x0000540e01007387 */ /* 0x000fe20000100800 */
[----:B------:R-:W-:Y:S01]  /*0500*/  IMAD R2, R0, 0x2, R239 ;  /* 0x0000000200027824 */ /* 0x000fe200078e02ef */
[----:B------:R-:W-:-:S02]  /*0510*/  LEA.HI R0, R3, R3, RZ, 0x1d ;  /* 0x0000000303007211 */ /* 0x000fc400078fe8ff */
[CC--:B------:R-:W-:Y:S02]  /*0520*/  IADD3 R239, R5.reuse, R231.reuse, R239 ;  /* 0x000000e705ef7210 */ /* 0x0c0fe40007ffe0ef */
[----:B------:R-:W-:Y:S01]  /*0530*/  LOP3.LUT R231, R5, R231, RZ, 0xfc, !PT ;  /* 0x000000e705e77212 */ /* 0x000fe200078efcff */
[----:B------:R-:W-:Y:S01]  /*0540*/  IMAD.IADD R4, R2, 0x1, R0 ;  /* 0x0000000102047824 */ /* 0x000fe200078e0200 */
[----:B------:R-:W-:Y:S02]  /*0550*/  LEA.HI R0, R13, R19, RZ, 0x7 ;  /* 0x000000130d007211 */ /* 0x000fe400078f38ff */
[----:B------:R-:W-:Y:S02]  /*0560*/  IADD3 R5, R245, 0x40, RZ ;  /* 0x00000040f5057810 */ /* 0x000fe40007ffe0ff */
[----:B------:R-:W-:Y:S01]  /*0570*/  SHF.R.S32.HI R2, RZ, 0x7, R0 ;  /* 0x00000007ff027819 */ /* 0x000fe20000011400 */
[----:B------:R-:W-:Y:S01]  /*0580*/  IMAD R0, R17, 0x20, R18 ;  /* 0x0000002011007824 */ /* 0x000fe200078e0212 */
[----:B------:R-:W-:-:S02]  /*0590*/  IADD3 R3, R245, 0x80, RZ ;  /* 0x00000080f5037810 */ /* 0x000fc40007ffe0ff */
[----:B------:R-:W-:Y:S02]  /*05a0*/  R2P PR, R7, 0x6 ;  /* 0x0000000607007804 */ /* 0x000fe40000000000 */
[----:B------:R1:W-:Y:S01]  /*05b0*/  STL [R1+0x10], R0 ;  /* 0x0000100001007387 */ /* 0x0003e20000100800 */
[----:B------:R-:W-:Y:S02]  /*05c0*/  IADD3 R2, R245, 0xc0, RZ ;  /* 0x000000c0f5027810 */ /* 0x000fe40007ffe0ff */
[----:B------:R-:W-:Y:S02]  /*05d0*/  SHF.R.S32.HI R7, RZ, 0x1f, R245 ;  /* 0x0000001fff077819 */ /* 0x000fe400000114f5 */
[----:B------:R-:W-:Y:S02]  /*05e0*/  SHF.R.S32.HI R7, RZ, 0x1f, R5 ;  /* 0x0000001fff077819 */ /* 0x000fe40000011405 */
[----:B------:R-:W-:Y:S02]  /*05f0*/  SHF.R.S32.HI R5, RZ, 0x1f, R3 ;  /* 0x0000001fff057819 */ /* 0x000fe40000011403 */
[----:B------:R-:W-:-:S02]  /*0600*/  SHF.R.S32.HI R3, RZ, 0x1f, R2 ;  /* 0x0000001fff037819 */ /* 0x000fc40000011402 */
[----:B------:R-:W-:Y:S02]  /*0610*/  SEL R2, R232, 0xffffffe0, !P1 ;  /* 0xffffffe0e8027807 */ /* 0x000fe40004800000 */
[----:B------:R-:W-:Y:S02]  /*0620*/  LEA R5, R4, 0x80, 0x1 ;  /* 0x0000008004057811 */ /* 0x000fe400078e08ff */
[----:B------:R-:W-:Y:S02]  /*0630*/  SEL R3, R233, 0xffffffc0, !P2 ;  /* 0xffffffc0e9037807 */ /* 0x000fe40005000000 */
[C---:B------:R-:W-:Y:S02]  /*0640*/  IADD3 R4, R5.reuse, -0x10, RZ ;  /* 0xfffffff005047810 */ /* 0x040fe40007ffe0ff */
[----:B------:R-:W-:Y:S02]  /*0650*/  @P0 IADD3 R4, R5, 0x10, RZ ;  /* 0x0000001005040810 */ /* 0x000fe40007ffe0ff */
[----:B------:R-:W-:-:S02]  /*0660*/  LEA.HI R9, R13, R19, RZ, 0x6 ;  /* 0x000000130d097211 */ /* 0x000fc400078f30ff */
[----:B------:R-:W-:Y:S02]  /*0670*/  LOP3.LUT P4, RZ, R8, 0x2, RZ, 0xc0, !PT ;  /* 0x0000000208ff7812 */ /* 0x000fe4000788c0ff */
[----:B-1----:R-:W-:Y:S01]  /*0680*/  LOP3.LUT R0, R10, 0x7ffffffc, RZ, 0xc0, !PT ;  /* 0x7ffffffc0a007812 */ /* 0x002fe200078ec0ff */
[----:B------:R-:W-:Y:S01]  /*0690*/  IMAD.SHL.U32 R9, R9, 0x8, RZ ;  /* 0x0000000809097824 */ /* 0x000fe200078e00ff */
[----:B------:R-:W-:Y:S02]  /*06a0*/  LOP3.LUT P3, RZ, R8, 0x4, RZ, 0xc0, !PT ;  /* 0x0000000408ff7812 */ /* 0x000fe4000786c0ff */
[----:B------:R-:W-:Y:S01]  /*06b0*/  SEL R232, R232, 0xffffffe0, !P4 ;  /* 0xffffffe0e8e87807 */ /* 0x000fe20006000000 */
[----:B------:R-:W-:Y:S01]  /*06c0*/  IMAD.IADD R0, R16, 0x1, -R0 ;  /* 0x0000000110007824 */ /* 0x000fe200078e0a00 */
[----:B------:R-:W-:Y:S02]  /*06d0*/  LEA R239, R239, 0x18100, 0x1 ;  /* 0x00018100efef7811 */ /* 0x000fe400078e08ff */
[----:B------:R-:W-:Y:S01]  /*06e0*/  LEA R231, R231, 0x100, 0x1 ;  /* 0x00000100e7e77811 */ /* 0x000fe200078e08ff */
[----:B------:R-:W-:Y:S01]  /*06f0*/  IMAD.SHL.U32 R7, R0, 0x2, RZ ;  /* 0x0000000200077824 */ /* 0x000fe200078e00ff */
[----:B------:R-:W-:Y:S01]  /*0700*/  SEL R233, R233, 0xffffffc0, !P3 ;  /* 0xffffffc0e9e97807 */ /* 0x000fe20005800000 */
[----:B------:R-:W-:Y:S01]  /*0710*/  IMAD R0, R6, 0x8, R15 ;  /* 0x0000000806007824 */ /* 0x000fe200078e020f */
[----:B------:R-:W-:Y:S01]  /*0720*/  LOP3.LUT R9, R11, 0x7ffffe00, R9, 0xf8, !PT ;  /* 0x7ffffe000b097812 */ /* 0x000fe200078ef809 */
[----:B------:R-:W-:Y:S01]  /*0730*/  IMAD.IADD R6, R5, 0x1, R3 ;  /* 0x0000000105067824 */ /* 0x000fe200078e0203 */
[----:B------:R-:W-:Y:S01]  /*0740*/  STL [R1+0x50], R7 ;  /* 0x0000500701007387 */ /* 0x000fe20000100800 */
[C---:B------:R-:W-:Y:S01]  /*0750*/  IMAD.IADD R240, R239.reuse, 0x1, R232 ;  /* 0x00000001eff07824 */ /* 0x040fe200078e02e8 */
[----:B------:R-:W-:Y:S01]  /*0760*/  LEA R228, R228, 0xc100, 0x1 ;  /* 0x0000c100e4e47811 */ /* 0x000fe200078e08ff */
[----:B------:R-:W-:Y:S01]  /*0770*/  IMAD.IADD R232, R232, 0x1, R231 ;  /* 0x00000001e8e87824 */ /* 0x000fe200078e02e7 */
[----:B------:R1:W-:Y:S01]  /*0780*/  STL [R1+0x4c], R0 ;  /* 0x00004c0001007387 */ /* 0x0003e20000100800 */
[----:B------:R-:W-:-:S02]  /*0790*/  IMAD.IADD R242, R239, 0x1, R233 ;  /* 0x00000001eff27824 */ /* 0x000fc400078e02e9 */
[----:B------:R-:W-:Y:S01]  /*07a0*/  IMAD.IADD R234, R233, 0x1, R231 ;  /* 0x00000001e9ea7824 */ /* 0x000fe200078e02e7 */
[----:B------:R-:W-:Y:S01]  /*07b0*/  STL [R1+0x58], R5 ;  /* 0x0000580501007387 */ /* 0x000fe20000100800 */
[----:B------:R-:W-:Y:S02]  /*07c0*/  IMAD.IADD R241, R240, 0x1, R233 ;  /* 0x00000001f0f17824 */ /* 0x000fe400078e02e9 */
[----:B------:R-:W-:Y:S02]  /*07d0*/  IMAD.SHL.U32 R243, R9, 0x2, RZ ;  /* 0x0000000209f37824 */ /* 0x000fe400078e00ff */
[----:B------:R-:W-:Y:S02]  /*07e0*/  IMAD.IADD R233, R233, 0x1, R232 ;  /* 0x00000001e9e97824 */ /* 0x000fe400078e02e8 */
[----:B-1----:R-:W-:-:S05]  /*07f0*/  IMAD.IADD R0, R5, 0x1, R2 ;  /* 0x0000000105007824 */ /* 0x002fca00078e0202 */
[----:B------:R1:W-:Y:S04]  /*0800*/  STL [R1+0x64], R0 ;  /* 0x0000640001007387 */ /* 0x0003e80000100800 */
[----:B------:R-:W-:Y:S01]  /*0810*/  STL [R1+0x74], R6 ;  /* 0x0000740601007387 */ /* 0x000fe20000100800 */
[----:B-1----:R-:W-:-:S05]  /*0820*/  IMAD.IADD R0, R0, 0x1, R3 ;  /* 0x0000000100007824 */ /* 0x002fca00078e0203 */
[----:B------:R1:W-:Y:S04]  /*0830*/  STL [R1+0x70], R0 ;  /* 0x0000700001007387 */ /* 0x0003e80000100800 */
[----:B------:R-:W-:Y:S01]  /*0840*/  STL [R1+0x5c], R4 ;  /* 0x00005c0401007387 */ /* 0x000fe20000100800 */
[--C-:B-1----:R-:W-:Y:S02]  /*0850*/  IMAD.IADD R0, R2, 0x1, R4.reuse ;  /* 0x0000000102007824 */ /* 0x102fe400078e0204 */
[----:B------:R-:W-:-:S05]  /*0860*/  IMAD.IADD R2, R3, 0x1, R4 ;  /* 0x0000000103027824 */ /* 0x000fca00078e0204 */
[----:B------:R-:W-:Y:S04]  /*0870*/  STL [R1+0x6c], R2 ;  /* 0x00006c0201007387 */ /* 0x000fe80000100800 */
[----:B------:R1:W-:Y:S02]  /*0880*/  STL [R1+0x60], R0 ;  /* 0x0000600001007387 */ /* 0x0003e40000100800 */
[----:B-1----:R-:W-:-:S05]  /*0890*/  IMAD.IADD R0, R0, 0x1, R3 ;  /* 0x0000000100007824 */ /* 0x002fca00078e0203 */
[----:B------:R1:W-:Y:S02]  /*08a0*/  STL [R1+0x68], R0 ;  /* 0x0000680001007387 */ /* 0x0003e40000100800 */
.L_x_1527:
[----:B------:R-:W2:Y:S01]  /*08b0*/  LDL R4, [R1+0x54] ;  /* 0x0000540001047983 */ /* 0x000ea20000100800 */
[----:B-1----:R-:W-:Y:S01]  /*08c0*/  IMAD.MOV.U32 R0, RZ, RZ, c[0x0][0x560] ;  /* 0x00015800ff007624 */ /* 0x002fe200078e00ff */
        /* <DEDUP_REMOVED lines=17> */
.L_x_1455:
[----:B------:R-:W-:-:S04]  /*09e0*/  MOV R0, c[0x0][0x554] ;  /* 0x0001550000007a02 */ /* 0x000fc80000000f00 */
[----:B------:R-:W-:Y:S02]  /*09f0*/  ISETP.NE.AND P0, PT, R0, 0x1, PT ;  /* 0x000000010000780c */ /* 0x000fe40003f05270 */
[----:B------:R-:W-:-:S11]  /*0a00*/  MOV R0, R2 ;  /* 0x0000000200007202 */ /* 0x000fd60000000f00 */
[----:B------:R-:W-:-:S05]  /*0a10*/  @P0 IMAD.HI.U32 R4, R2, c[0x0][0x558], RZ ;  /* 0x0001560002040a27 */ /* 0x000fca00078e00ff */
[----:B------:R-:W-:-:S05]  /*0a20*/  @P0 SHF.R.U32.HI R0, RZ, c[0x0][0x55c], R4 ;  /* 0x00015700ff000a19 */ /* 0x000fca0000011604 */
[----:B------:R-:W-:Y:S02]  /*0a30*/  IMAD R4, R0, c[0x0][0x554], RZ ;  /* 0x0001550000047a24 */ /* 0x000fe400078e02ff */
.L_x_1456:
[----:B------:R-:W-:Y:S05]  /*0a40*/  BSYNC B0 ;  /* 0x0000000000007941 */ /* 0x000fea0003800000 */
.L_x_1454:
        /* <DEDUP_REMOVED lines=13> */
[----:B------:R-:W-:Y:S04]  /*0b20*/  STL [R1+0x44], R12 ;  /* 0x0000440c01007387 */ /* 0x000fe80000100800 */
[----:B------:R1:W2:Y:S01]  /*0b30*/  @P0 LDG.E R6, [R2.64] ;  /* 0x0000000602060981 */ /* 0x0002a2000c1e1900 */
[----:B------:R-:W-:Y:S01]  /*0b40*/  IMAD.MOV.U32 R4, RZ, RZ, c[0x0][0x2c4] ;  /* 0x0000b100ff047624 */ /* 0x000fe200078e00ff */
[----:B------:R-:W-:Y:S01]  /*0b50*/  IADD3 R0, R0, c[0x0][0x53c], RZ ;  /* 0x00014f0000007a10 */ /* 0x000fe20007ffe0ff */
[----:B------:R-:W-:Y:S01]  /*0b60*/  CS2R R130, SRZ ;  /* 0x0000000000827805 */ /* 0x000fe2000001ff00 */
[----:B------:R-:W-:Y:S01]  /*0b70*/  CS2R R128, SRZ ;  /* 0x0000000000807805 */ /* 0x000fe2000001ff00 */
[----:B------:R-:W-:Y:S01]  /*0b80*/  CS2R R126, SRZ ;  /* 0x00000000007e7805 */ /* 0x000fe2000001ff00 */
[----:B------:R-:W-:Y:S01]  /*0b90*/  ISETP.NE.AND P2, PT, R4, 0x1, PT ;  /* 0x000000010400780c */ /* 0x000fe20003f45270 */
[----:B------:R-:W-:Y:S01]  /*0ba0*/  IMAD.MOV.U32 R4, RZ, RZ, c[0x0][0x168] ;  /* 0x00005a00ff047624 */ /* 0x000fe200078e00ff */
[----:B------:R-:W-:Y:S01]  /*0bb0*/  SHF.L.U32 R55, R0, 0x7, RZ ;  /* 0x0000000700377819 */ /* 0x000fe200000006ff */
[----:B------:R-:W-:Y:S01]  /*0bc0*/  CS2R R124, SRZ ;  /* 0x00000000007c7805 */ /* 0x000fe2000001ff00 */
[----:B------:R-:W-:Y:S01]  /*0bd0*/  IMAD.MOV.U32 R122, RZ, RZ, RZ ;  /* 0x000000ffff7a7224 */ /* 0x000fe200078e00ff */
[----:B------:R-:W-:Y:S01]  /*0be0*/  CS2R R120, SRZ ;  /* 0x0000000000787805 */ /* 0x000fe2000001ff00 */
[----:B------:R-:W-:Y:S01]  /*0bf0*/  IADD3 R0, R55, 0x7f, RZ ;  /* 0x0000007f37007810 */ /* 0x000fe20007ffe0ff */
[----:B------:R-:W-:Y:S01]  /*0c00*/  STL [R1+0x40], R55 ;  /* 0x0000403701007387 */ /* 0x000fe20000100800 */
[----:B------:R-:W-:Y:S01]  /*0c10*/  IADD3 R4, -R4, 0x60, RZ ;  /* 0x0000006004047810 */ /* 0x000fe20007ffe1ff */
[----:B------:R-:W-:Y:S01]  /*0c20*/  CS2R R116, SRZ ;  /* 0x0000000000747805 */ /* 0x000fe2000001ff00 */
[----:B------:R-:W-:Y:S01]  /*0c30*/  MOV R118, RZ ;  /* 0x000000ff00767202 */ /* 0x000fe20000000f00 */
[----:B------:R-:W-:Y:S01]  /*0c40*/  CS2R R8, SRZ ;  /* 0x0000000000087805 */ /* 0x000fe2000001ff00 */
[----:B------:R-:W-:Y:S01]  /*0c50*/  IMAD.MOV.U32 R114, RZ, RZ, RZ ;  /* 0x000000ffff727224 */ /* 0x000fe200078e00ff */
[----:B------:R-:W-:Y:S01]  /*0c60*/  CS2R R10, SRZ ;  /* 0x00000000000a7805 */ /* 0x000fe2000001ff00 */
[----:B------:R-:W-:Y:S01]  /*0c70*/  IMAD.MOV.U32 R112, RZ, RZ, RZ ;  /* 0x000000ffff707224 */ /* 0x000fe200078e00ff */
[----:B------:R-:W-:Y:S01]  /*0c80*/  MOV R110, RZ ;  /* 0x000000ff006e7202 */ /* 0x000fe20000000f00 */
[----:B------:R-:W-:Y:S01]  /*0c90*/  CS2R R108, SRZ ;  /* 0x00000000006c7805 */ /* 0x000fe2000001ff00 */
[----:B------:R-:W-:Y:S01]  /*0ca0*/  IMAD.MOV.U32 R13, RZ, RZ, RZ ;  /* 0x000000ffff0d7224 */ /* 0x000fe200078e00ff */
[----:B------:R-:W-:Y:S01]  /*0cb0*/  CS2R R14, SRZ ;  /* 0x00000000000e7805 */ /* 0x000fe2000001ff00 */
[----:B-1----:R-:W-:Y:S01]  /*0cc0*/  IMAD.MOV.U32 R2, RZ, RZ, c[0x0][0x2ac] ;  /* 0x0000ab00ff027624 */ /* 0x002fe200078e00ff */
[----:B------:R-:W-:Y:S01]  /*0cd0*/  MOV R104, RZ ;  /* 0x000000ff00687202 */ /* 0x000fe20000000f00 */
[----:B------:R-:W-:Y:S01]  /*0ce0*/  @P2 IMAD.HI.U32 R3, R0, c[0x0][0x2c8], RZ ;  /* 0x0000b20000032a27 */ /* 0x000fe200078e00ff */
[----:B------:R-:W-:Y:S01]  /*0cf0*/  CS2R R16, SRZ ;  /* 0x0000000000107805 */ /* 0x000fe2000001ff00 */
[----:B------:R-:W-:Y:S01]  /*0d00*/  MOV R98, RZ ;  /* 0x000000ff00627202 */ /* 0x000fe20000000f00 */
[----:B------:R-:W-:Y:S01]  /*0d10*/  CS2R R18, SRZ ;  /* 0x0000000000127805 */ /* 0x000fe2000001ff00 */
[----:B------:R-:W-:Y:S01]  /*0d20*/  IMAD.MOV.U32 R106, RZ, RZ, RZ ;  /* 0x000000ffff6a7224 */ /* 0x000fe200078e00ff */
[----:B------:R-:W-:Y:S01]  /*0d30*/  @P2 SHF.R.U32.HI R0, RZ, c[0x0][0x2cc], R3 ;  /* 0x0000b300ff002a19 */ /* 0x000fe20000011603 */
[----:B------:R-:W-:Y:S01]  /*0d40*/  IMAD.MOV.U32 R102, RZ, RZ, RZ ;  /* 0x000000ffff667224 */ /* 0x000fe200078e00ff */
[----:B------:R-:W-:Y:S01]  /*0d50*/  MOV R94, RZ ;  /* 0x000000ff005e7202 */ /* 0x000fe20000000f00 */
        /* <DEDUP_REMOVED lines=63> */
[----:B--2---:R1:W-:Y:S02]  /*1150*/  STL [R1+0x18], R6 ;  /* 0x0000180601007387 */ /* 0x0043e40000100800 */
[----:B-1----:R-:W-:-:S02]  /*1160*/  IMAD R6, R2, c[0x0][0x1d0], RZ ;  /* 0x0000740002067a24 */ /* 0x002fc400078e02ff */
[----:B------:R-:W-:-:S03]  /*1170*/  IMAD R2, R2, c[0x0][0x1d0], R4 ;  /* 0x0000740002027a24 */ /* 0x000fc600078e0204 */
[----:B------:R-:W-:Y:S02]  /*1180*/  IADD3 R3, R6, 0x5f, RZ ;  /* 0x0000005f06037810 */ /* 0x000fe40007ffe0ff */
[----:B------:R-:W-:-:S03]  /*1190*/  IADD3 R2, R2, R0, RZ ;  /* 0x0000000002027210 */ /* 0x000fc60007ffe0ff */
[----:B------:R-:W-:-:S04]  /*11a0*/  IMAD.HI R0, R3, 0x2aaaaaab, RZ ;  /* 0x2aaaaaab03007827 */ /* 0x000fc800078e02ff */
[----:B------:R-:W-:Y:S01]  /*11b0*/  IMAD.HI R4, R2, 0x2aaaaaab, RZ ;  /* 0x2aaaaaab02047827 */ /* 0x000fe200078e02ff */
[----:B------:R-:W-:-:S03]  /*11c0*/  SHF.R.U32.HI R2, RZ, 0x1f, R0 ;  /* 0x0000001fff027819 */ /* 0x000fc60000011600 */
[----:B------:R-:W-:Y:S01]  /*11d0*/  IMAD.MOV R3, RZ, RZ, -R12 ;  /* 0x000000ffff037224 */ /* 0x000fe200078e0a0c */
[----:B------:R-:W-:Y:S02]  /*11e0*/  SHF.R.U32.HI R6, RZ, 0x1f, R4 ;  /* 0x0000001fff067819 */ /* 0x000fe40000011604 */
[----:B------:R-:W-:Y:S01]  /*11f0*/  LEA.HI.SX32 R0, R0, R2, 0x1c ;  /* 0x0000000200007211 */ /* 0x000fe200078fe2ff */
[----:B------:R-:W-:Y:S01]  /*1200*/  IMAD R52, R3, c[0x0][0x548], R5 ;  /* 0x0001520003347a24 */ /* 0x000fe200078e0205 */
[----:B------:R-:W-:Y:S01]  /*1210*/  LEA.HI.SX32 R2, R4, R6, 0x1c ;  /* 0x0000000604027211 */ /* 0x000fe200078fe2ff */
[----:B------:R-:W-:Y:S01]  /*1220*/  IMAD.MOV.U32 R6, RZ, RZ, RZ ;  /* 0x000000ffff067224 */ /* 0x000fe200078e00ff */
[----:B------:R-:W-:Y:S02]  /*1230*/  CS2R R4, SRZ ;  /* 0x0000000000047805 */ /* 0x000fe4000001ff00 */
[----:B------:R-:W-:Y:S01]  /*1240*/  IMNMX R54, R0, R2, PT ;  /* 0x0000000200367217 */ /* 0x000fe20003800200 */
[----:B------:R1:W-:Y:S01]  /*1250*/  STL [R1+0x48], R52 ;  /* 0x0000483401007387 */ /* 0x0003e20000100800 */
[----:B------:R-:W-:-:S02]  /*1260*/  PRMT R0, RZ, 0x7610, R0 ;  /* 0x00007610ff007816 */ /* 0x000fc40000000000 */
[----:B------:R-:W-:Y:S01]  /*1270*/  ISETP.GE.AND P0, PT, R54, 0x1, PT ;  /* 0x000000013600780c */ /* 0x000fe20003f06270 */
[----:B------:R1:W-:-:S12]  /*1280*/  STL [R1+0x4], R54 ;  /* 0x0000043601007387 */ /* 0x0003d80000100800 */
[----:B------:R-:W-:Y:S05]  /*1290*/  @!P0 BRA `(.L_x_1457) ;  /* 0x00011dd000008947 */ /* 0x000fea0003800000 */
[----:B-1----:R-:W2:Y:S01]  /*12a0*/  LDL R54, [R1+0x10] ;  /* 0x0000100001367983 */ /* 0x002ea20000100800 */
[----:B------:R-:W-:-:S04]  /*12b0*/  ISETP.NE.U32.AND P0, PT, RZ, c[0x0][0x340], PT ;  /* 0x0000d000ff007a0c */ /* 0x000fc80003f05070 */
[----:B------:R-:W-:-:S13]  /*12c0*/  ISETP.NE.AND.EX P0, PT, RZ, c[0x0][0x344], PT, P0 ;  /* 0x0000d100ff007a0c */ /* 0x000fda0003f05300 */
[----:B------:R-:W-:-:S04]  /*12d0*/  @P0 IMAD.MOV.U32 R2, RZ, RZ, 0x4 ;  /* 0x00000004ff020424 */ /* 0x000fc800078e00ff */
[----:B------:R-:W-:-:S05]  /*12e0*/  @P0 IMAD.WIDE R2, R12, R2, c[0x0][0x340] ;  /* 0x0000d0000c020625 */ /* 0x000fca00078e0202 */
[----:B------:R1:W5:Y:S01]  /*12f0*/  @P0 LDG.E R14, [R2.64] ;  /* 0x00000006020e0981 */ /* 0x000362000c1e1900 */
[----:B------:R-:W-:Y:S02]  /*1300*/  SHF.R.S32.HI R15, RZ, 0x1f, R52 ;  /* 0x0000001fff0f7819 */ /* 0x000fe40000011434 */
[----:B------:R-:W-:Y:S02]  /*1310*/  SHF.R.S32.HI R6, RZ, 0x1f, R12 ;  /* 0x0000001fff067819 */ /* 0x000fe4000001140c */
[----:B------:R-:W-:Y:S01]  /*1320*/  ISETP.GE.AND P6, PT, R245, c[0x0][0x198], PT ;  /* 0x00006600f5007a0c */ /* 0x000fe20003fc6270 */
[----:B------:R-:W-:-:S04]  /*1330*/  IMAD R0, R15, c[0x0][0x1b8], RZ ;  /* 0x00006e000f007a24 */ /* 0x000fc800078e02ff */
[C---:B------:R-:W-:Y:S02]  /*1340*/  IMAD R5, R52.reuse, c[0x0][0x1bc], R0 ;  /* 0x00006f0034057a24 */ /* 0x040fe400078e0200 */
[----:B-1----:R-:W-:Y:S01]  /*1350*/  IMAD.WIDE.U32 R2, R52, c[0x0][0x1b8], RZ ;  /* 0x00006e0034027a25 */ /* 0x002fe200078e00ff */
[----:B------:R-:W-:-:S04]  /*1360*/  IADD3 R52, R245, 0xc0, RZ ;  /* 0x000000c0f5347810 */ /* 0x000fc80007ffe0ff */
[----:B------:R-:W-:Y:S01]  /*1370*/  IADD3 R3, R3, R5, RZ ;  /* 0x0000000503037210 */ /* 0x000fe20007ffe0ff */
[----:B------:R-:W-:Y:S01]  /*1380*/  IMAD R5, R6, c[0x0][0x1c0], RZ ;  /* 0x0000700006057a24 */ /* 0x000fe200078e02ff */
[----:B------:R-:W-:-:S03]  /*1390*/  ISETP.GE.AND P3, PT, R52, c[0x0][0x198], PT ;  /* 0x0000660034007a0c */ /* 0x000fc60003f66270 */
[C---:B------:R-:W-:Y:S02]  /*13a0*/  IMAD R6, R12.reuse, c[0x0][0x1c4], R5 ;  /* 0x000071000c067a24 */ /* 0x040fe400078e0205 */
[----:B------:R-:W-:-:S05]  /*13b0*/  IMAD.WIDE.U32 R2, R12, c[0x0][0x1c0], R2 ;  /* 0x000070000c027a25 */ /* 0x000fca00078e0002 */
[----:B------:R-:W-:Y:S02]  /*13c0*/  IADD3 R3, R3, R6, RZ ;  /* 0x0000000603037210 */ /* 0x000fe40007ffe0ff */
[----:B--2---:R-:W-:Y:S02]  /*13d0*/  IADD3 R4, R54, R55, RZ ;  /* 0x0000003736047210 */ /* 0x004fe40007ffe0ff */
[C---:B------:R-:W-:Y:S02]  /*13e0*/  IADD3 R55, R245.reuse, 0x40, RZ ;  /* 0x00000040f5377810 */ /* 0x040fe40007ffe0ff */
[----:B------:R-:W-:Y:S01]  /*13f0*/  IADD3 R54, R245, 0x80, RZ ;  /* 0x00000080f5367810 */ /* 0x000fe20007ffe0ff */
[----:B------:R-:W-:Y:S01]  /*1400*/  @P2 IMAD.HI.U32 R7, R4, c[0x0][0x2c8], RZ ;  /* 0x0000b20004072a27 */ /* 0x000fe200078e00ff */
[----:B------:R-:W-:Y:S02]  /*1410*/  ISETP.GE.AND P5, PT, R55, c[0x0][0x198], PT ;  /* 0x0000660037007a0c */ /* 0x000fe40003fa6270 */
[----:B------:R-:W-:Y:S01]  /*1420*/  ISETP.GE.AND P4, PT, R54, c[0x0][0x198], PT ;  /* 0x0000660036007a0c */ /* 0x000fe20003f86270 */
[----:B------:R-:W-:Y:S01]  /*1430*/  IMAD.MOV.U32 R0, RZ, RZ, R4 ;  /* 0x000000ffff007224 */ /* 0x000fe200078e0004 */
[----:B------:R-:W-:-:S04]  /*1440*/  @P2 SHF.R.U32.HI R0, RZ, c[0x0][0x2cc], R7 ;  /* 0x0000b300ff002a19 */ /* 0x000fc80000011607 */
[--C-:B------:R-:W-:Y:S01]  /*1450*/  SHF.R.S32.HI R7, RZ, 0x1f, R0.reuse ;  /* 0x0000001fff077819 */ /* 0x100fe20000011400 */
[----:B------:R-:W-:Y:S02]  /*1460*/  IMAD.MOV R5, RZ, RZ, -R0 ;  /* 0x000000ffff057224 */ /* 0x000fe400078e0a00 */
[----:B------:R-:W-:-:S04]  /*1470*/  IMAD.WIDE.U32 R2, R0, c[0x0][0x1b0], R2 ;  /* 0x00006c0000027a25 */ /* 0x000fc800078e0002 */
[----:B------:R-:W-:Y:S02]  /*1480*/  IMAD R4, R5, c[0x0][0x2c4], R4 ;  /* 0x0000b10005047a24 */ /* 0x000fe400078e0204 */
[----:B------:R-:W-:-:S04]  /*1490*/  IMAD R5, R7, c[0x0][0x1b0], RZ ;  /* 0x00006c0007057a24 */ /* 0x000fc800078e02ff */
[----:B------:R-:W-:Y:S01]  /*14a0*/  IMAD R6, R0, c[0x0][0x1b4], R5 ;  /* 0x00006d0000067a24 */ /* 0x000fe200078e0205 */
[----:B------:R-:W-:Y:S01]  /*14b0*/  SHF.R.S32.HI R5, RZ, 0x1f, R4 ;  /* 0x0000001fff057819 */ /* 0x000fe20000011404 */
[----:B------:R-:W-:Y:S02]  /*14c0*/  @!P0 IMAD.MOV.U32 R14, RZ, RZ, R12 ;  /* 0x000000ffff0e8224 */ /* 0x000fe400078e000c */
[----:B------:R-:W-:Y:S02]  /*14d0*/  IMAD.IADD R3, R3, 0x1, R6 ;  /* 0x0000000103037824 */ /* 0x000fe400078e0206 */
[----:B------:R-:W-:Y:S02]  /*14e0*/  IMAD R0, R5, c[0x0][0x1a8], RZ ;  /* 0x00006a0005007a24 */ /* 0x000fe400078e02ff */
[----:B------:R-:W-:-:S04]  /*14f0*/  IMAD.WIDE.U32 R2, R4, c[0x0][0x1a8], R2 ;  /* 0x00006a0004027a25 */ /* 0x000fc800078e0002 */
[----:B------:R-:W-:Y:S01]  /*1500*/  IMAD R0, R4, c[0x0][0x1ac], R0 ;  /* 0x00006b0004007a24 */ /* 0x000fe200078e0200 */
[----:B------:R-:W-:-:S04]  /*1510*/  LEA R13, P1, R2, c[0x0][0x160], 0x1 ;  /* 0x00005800020d7a11 */ /* 0x000fc800078208ff */
[----:B------:R-:W-:-:S04]  /*1520*/  IADD3 R0, R3, R0, RZ ;  /* 0x0000000003007210 */ /* 0x000fc80007ffe0ff */
[----:B------:R-:W-:Y:S01]  /*1530*/  LEA.HI.X R5, R2, c[0x0][0x164], R0, 0x1, P1 ;  /* 0x0000590002057a11 */ /* 0x000fe200008f0c00 */
[----:B------:R-:W-:Y:S05]  /*1540*/  BRA.DIV ~URZ, `(.L_x_1458) ;  /* 0x000141527f007947 */ /* 0x000fea000b800000 */
[----:B------:R1:W2:Y:S02]  /*1550*/  SHFL.IDX PT, R4, R5, RZ, 0x181f ;  /* 0x00181fff05047589 */ /* 0x0002a400000e0000 */
.L_x_1528:
[----:B------:R-:W-:Y:S05]  /*1560*/  BRA.DIV ~URZ, `(.L_x_1459) ;  /* 0x000141a27f007947 */ /* 0x000fea000b800000 */
[----:B------:R3:W4:Y:S02]  /*1570*/  SHFL.IDX PT, R0, R13, RZ, 0x181f ;  /* 0x00181fff0d007589 */ /* 0x00072400000e0000 */
.L_x_1529:
[----:B---3--:R-:W3:Y:S04]  /*1580*/  LDL R3, [R1+0x40] ;  /* 0x0000400001037983 */ /* 0x008ee80000100800 */
[----:B------:R-:W1:Y:S01]  /*1590*/  S2R R6, SR_TID.X ;  /* 0x0000000000067919 */ /* 0x000e620000002100 */
[----:B------:R-:W-:-:S04]  /*15a0*/  IMAD.MOV.U32 R16, RZ, RZ, c[0x0][0x2c4] ;  /* 0x0000b100ff107624 */ /* 0x000fc800078e00ff */
[----:B------:R-:W-:Y:S01]  /*15b0*/  IMAD R16, R16, c[0x0][0x168], RZ ;  /* 0x00005a0010107a24 */ /* 0x000fe200078e02ff */
[----:B-1----:R-:W-:-:S04]  /*15c0*/  SHF.R.S32.HI R2, RZ, 0x1f, R6 ;  /* 0x0000001fff027819 */ /* 0x002fc80000011406 */
[----:B------:R-:W-:-:S04]  /*15d0*/  LEA.HI R2, R2, R6, RZ, 0x3 ;  /* 0x0000000602027211 */ /* 0x000fc800078f18ff */
[----:B------:R-:W-:Y:S01]  /*15e0*/  SHF.R.S32.HI R2, RZ, 0x3, R2 ;  /* 0x00000003ff027819 */ /* 0x000fe20000011402 */
[----:B------:R-:W-:Y:S04]  /*15f0*/  BSSY B0, `(.L_x_1460) ;  /* 0x000001d000007945 */ /* 0x000fe80003800000 */
[----:B---3--:R-:W-:-:S05]  /*1600*/  IMAD.IADD R12, R2, 0x1, R3 ;  /* 0x00000001020c7824 */ /* 0x008fca00078e0203 */
[----:B------:R-:W-:-:S13]  /*1610*/  ISETP.GE.AND P0, PT, R12, R16, PT ;  /* 0x000000100c00720c */ /* 0x000fda0003f06270 */
[----:B------:R-:W-:Y:S05]  /*1620*/  @P0 BRA `(.L_x_1461) ;  /* 0x0000019000000947 */ /* 0x000fea0003800000 */
[C---:B----4-:R-:W-:Y:S02]  /*1630*/  LEA R10, P0, R245.reuse, R0, 0x1 ;  /* 0x00000000f50a7211 */ /* 0x050fe400078008ff */
[----:B------:R-:W-:Y:S02]  /*1640*/  SHF.R.S32.HI R3, RZ, 0x1f, R245 ;  /* 0x0000001fff037819 */ /* 0x000fe400000114f5 */
[C---:B------:R-:W-:Y:S02]  /*1650*/  IADD3 R2, R245.reuse, 0x40, RZ ;  /* 0x00000040f5027810 */ /* 0x040fe40007ffe0ff */
[C---:B--2---:R-:W-:Y:S02]  /*1660*/  LEA.HI.X R11, R245.reuse, R4, R3, 0x1, P0 ;  /* 0x00000004f50b7211 */ /* 0x044fe400000f0c03 */
[C---:B------:R-:W-:Y:S02]  /*1670*/  IADD3 R3, R245.reuse, 0x40, RZ ;  /* 0x00000040f5037810 */ /* 0x040fe40007ffe0ff */
[----:B------:R-:W-:Y:S01]  /*1680*/  IADD3 R19, R245, 0x80, RZ ;  /* 0x00000080f5137810 */ /* 0x000fe20007ffe0ff */
[----:B------:R-:W-:Y:S01]  /*1690*/  @!PT LDS RZ, [RZ] ;  /* 0x00000000fffff984 */ /* 0x000fe20000000800 */
[----:B------:R-:W-:Y:S01]  /*16a0*/  @!PT LDS RZ, [RZ] ;  /* 0x00000000fffff984 */ /* 0x000fe20000000800 */
[----:B------:R-:W-:Y:S01]  /*16b0*/  @!PT LDS RZ, [RZ] ;  /* 0x00000000fffff984 */ /* 0x000fe20000000800 */
[----:B------:R1:W-:Y:S01]  /*16c0*/  LDGSTS.E.BYPASS.LTC128B.128 [R243+0x18100], [R10.64], !P6 ;  /* 0x181000000af37fae */ /* 0x0003e2000f101d46 */
[----:B------:R-:W-:-:S02]  /*16d0*/  LEA R8, P2, R2, R0, 0x1 ;  /* 0x0000000002087211 */ /* 0x000fc400078408ff */
[----:B------:R-:W-:Y:S02]  /*16e0*/  SHF.R.S32.HI R3, RZ, 0x1f, R3 ;  /* 0x0000001fff037819 */ /* 0x000fe40000011403 */
[C---:B------:R-:W-:Y:S02]  /*16f0*/  IADD3 R20, R245.reuse, 0x80, RZ ;  /* 0x00000080f5147810 */ /* 0x040fe40007ffe0ff */
[C---:B------:R-:W-:Y:S02]  /*1700*/  IADD3 R17, R245.reuse, 0xc0, RZ ;  /* 0x000000c0f5117810 */ /* 0x040fe40007ffe0ff */
[----:B------:R-:W-:Y:S02]  /*1710*/  IADD3 R18, R245, 0xc0, RZ ;  /* 0x000000c0f5127810 */ /* 0x000fe40007ffe0ff */
[----:B------:R-:W-:Y:S02]  /*1720*/  LEA R6, P1, R19, R0, 0x1 ;  /* 0x0000000013067211 */ /* 0x000fe400078208ff */
[----:B------:R-:W-:-:S02]  /*1730*/  SHF.R.S32.HI R20, RZ, 0x1f, R20 ;  /* 0x0000001fff147819 */ /* 0x000fc40000011414 */
[----:B------:R-:W-:Y:S02]  /*1740*/  LEA.HI.X R9, R2, R4, R3, 0x1, P2 ;  /* 0x0000000402097211 */ /* 0x000fe400010f0c03 */
[----:B------:R-:W-:Y:S02]  /*1750*/  SHF.R.S32.HI R18, RZ, 0x1f, R18 ;  /* 0x0000001fff127819 */ /* 0x000fe40000011412 */
[----:B------:R-:W-:Y:S01]  /*1760*/  LEA R2, P0, R17, R0, 0x1 ;  /* 0x0000000011027211 */ /* 0x000fe200078008ff */
[----:B------:R1:W-:Y:S01]  /*1770*/  LDGSTS.E.BYPASS.LTC128B.128 [R243+0x1c100], [R8.64], !P5 ;  /* 0x1c10000008f37fae */ /* 0x0003e2000e901d46 */
[-C--:B------:R-:W-:Y:S02]  /*1780*/  LEA.HI.X R7, R19, R4.reuse, R20, 0x1, P1 ;  /* 0x0000000413077211 */ /* 0x080fe400008f0c14 */
[----:B------:R-:W-:-:S03]  /*1790*/  LEA.HI.X R3, R17, R4, R18, 0x1, P0 ;  /* 0x0000000411037211 */ /* 0x000fc600000f0c12 */
[----:B------:R1:W-:Y:S04]  /*17a0*/  LDGSTS.E.BYPASS.LTC128B.128 [R243+0x20100], [R6.64], !P4 ;  /* 0x2010000006f37fae */ /* 0x0003e8000e101d46 */
[----:B------:R1:W-:Y:S02]  /*17b0*/  LDGSTS.E.BYPASS.LTC128B.128 [R243+0x24100], [R2.64], !P3 ;  /* 0x2410000002f37fae */ /* 0x0003e4000d901d46 */
.L_x_1461:
[----:B------:R-:W-:Y:S05]  /*17c0*/  BSYNC B0 ;  /* 0x0000000000007941 */ /* 0x000fea0003800000 */
.L_x_1460:
[----:B------:R-:W-:Y:S05]  /*17d0*/  BRA.DIV ~URZ, `(.L_x_1462) ;  /* 0x00013fa27f007947 */ /* 0x000fea000b800000 */
[----:B--2---:R2:W3:Y:S04]  /*17e0*/  SHFL.IDX PT, R4, R5, 0x1, 0x181f ;  /* 0x00381f0005047f89 */ /* 0x0044e800000e0000 */
[----:B----4-:R2:W4:Y:S02]  /*17f0*/  SHFL.IDX PT, R0, R13, 0x1, 0x181f ;  /* 0x00381f000d007f89 */ /* 0x01052400000e0000 */
.L_x_1530:
[----:B-1----:R-:W-:Y:S01]  /*1800*/  IADD3 R2, R12, 0x20, RZ ;  /* 0x000000200c027810 */ /* 0x002fe20007ffe0ff */
[----:B------:R-:W-:Y:S03]  /*1810*/  BSSY B0, `(.L_x_1463) ;  /* 0x000001c000007945 */ /* 0x000fe60003800000 */
[----:B------:R-:W-:-:S13]  /*1820*/  ISETP.GE.AND P0, PT, R2, R16, PT ;  /* 0x000000100200720c */ /* 0x000fda0003f06270 */
[----:B------:R-:W-:Y:S05]  /*1830*/  @P0 BRA `(.L_x_1464) ;  /* 0x0000019000000947 */ /* 0x000fea0003800000 */
[C---:B------:R-:W-:Y:S02]  /*1840*/  IADD3 R3, R245.reuse, 0x40, RZ ;  /* 0x00000040f5037810 */ /* 0x040fe40007ffe0ff */
[C---:B----4-:R-:W-:Y:S02]  /*1850*/  LEA R10, P0, R245.reuse, R0, 0x1 ;  /* 0x00000000f50a7211 */ /* 0x050fe400078008ff */
[----:B------:R-:W-:Y:S02]  /*1860*/  SHF.R.S32.HI R6, RZ, 0x1f, R245 ;  /* 0x0000001fff067819 */ /* 0x000fe400000114f5 */
[C---:B------:R-:W-:Y:S02]  /*1870*/  IADD3 R21, R245.reuse, 0x40, RZ ;  /* 0x00000040f5157810 */ /* 0x040fe40007ffe0ff */
[C---:B------:R-:W-:Y:S02]  /*1880*/  IADD3 R19, R245.reuse, 0x80, RZ ;  /* 0x00000080f5137810 */ /* 0x040fe40007ffe0ff */
[----:B------:R-:W-:-:S02]  /*1890*/  IADD3 R20, R245, 0x80, RZ ;  /* 0x00000080f5147810 */ /* 0x000fc40007ffe0ff */
[C---:B------:R-:W-:Y:S02]  /*18a0*/  IADD3 R17, R245.reuse, 0xc0, RZ ;  /* 0x000000c0f5117810 */ /* 0x040fe40007ffe0ff */
[----:B------:R-:W-:Y:S02]  /*18b0*/  IADD3 R18, R245, 0xc0, RZ ;  /* 0x000000c0f5127810 */ /* 0x000fe40007ffe0ff */
[----:B------:R-:W-:Y:S02]  /*18c0*/  LEA R8, P2, R3, R0, 0x1 ;  /* 0x0000000003087211 */ /* 0x000fe400078408ff */
[----:B---3--:R-:W-:Y:S02]  /*18d0*/  LEA.HI.X R11, R245, R4, R6, 0x1, P0 ;  /* 0x00000004f50b7211 */ /* 0x008fe400000f0c06 */
[----:B------:R-:W-:Y:S02]  /*18e0*/  SHF.R.S32.HI R21, RZ, 0x1f, R21 ;  /* 0x0000001fff157819 */ /* 0x000fe40000011415 */
[----:B------:R-:W-:Y:S01]  /*18f0*/  LEA R6, P1, R19, R0, 0x1 ;  /* 0x0000000013067211 */ /* 0x000fe200078208ff */
[----:B------:R-:W-:Y:S01]  /*1900*/  @!PT LDS RZ, [RZ] ;  /* 0x00000000fffff984 */ /* 0x000fe20000000800 */
[----:B------:R-:W-:Y:S01]  /*1910*/  @!PT LDS RZ, [RZ] ;  /* 0x00000000fffff984 */ /* 0x000fe20000000800 */
[----:B------:R-:W-:Y:S01]  /*1920*/  @!PT LDS RZ, [RZ] ;  /* 0x00000000fffff984 */ /* 0x000fe20000000800 */
[----:B------:R1:W-:Y:S01]  /*1930*/  LDGSTS.E.BYPASS.LTC128B.128 [R243+0x19100], [R10.64], !P6 ;  /* 0x191000000af37fae */ /* 0x0003e2000f101d46 */
[----:B------:R-:W-:-:S02]  /*1940*/  SHF.R.S32.HI R20, RZ, 0x1f, R20 ;  /* 0x0000001fff147819 */ /* 0x000fc40000011414 */
[----:B------:R-:W-:Y:S02]  /*1950*/  SHF.R.S32.HI R18, RZ, 0x1f, R18 ;  /* 0x0000001fff127819 */ /* 0x000fe40000011412 */
[----:B------:R-:W-:Y:S02]  /*1960*/  LEA R2, P0, R17, R0, 0x1 ;  /* 0x0000000011027211 */ /* 0x000fe400078008ff */
[-C--:B------:R-:W-:Y:S02]  /*1970*/  LEA.HI.X R9, R3, R4.reuse, R21, 0x1, P2 ;  /* 0x0000000403097211 */ /* 0x080fe400010f0c15 */
[-C--:B------:R-:W-:Y:S02]  /*1980*/  LEA.HI.X R7, R19, R4.reuse, R20, 0x1, P1 ;  /* 0x0000000413077211 */ /* 0x080fe400008f0c14 */
[----:B------:R-:W-:Y:S01]  /*1990*/  LEA.HI.X R3, R17, R4, R18, 0x1, P0 ;  /* 0x0000000411037211 */ /* 0x000fe200000f0c12 */
[----:B------:R1:W-:Y:S04]  /*19a0*/  LDGSTS.E.BYPASS.LTC128B.128 [R243+0x1d100], [R8.64], !P5 ;  /* 0x1d10000008f37fae */ /* 0x0003e8000e901d46 */
[----:B------:R1:W-:Y:S04]  /*19b0*/  LDGSTS.E.BYPASS.LTC128B.128 [R243+0x21100], [R6.64], !P4 ;  /* 0x2110000006f37fae */ /* 0x0003e8000e101d46 */
[----:B------:R1:W-:Y:S02]  /*19c0*/  LDGSTS.E.BYPASS.LTC128B.128 [R243+0x25100], [R2.64], !P3 ;  /* 0x2510000002f37fae */ /* 0x0003e4000d901d46 */
.L_x_1464:
[----:B------:R-:W-:Y:S05]  /*19d0*/  BSYNC B0 ;  /* 0x0000000000007941 */ /* 0x000fea0003800000 */
.L_x_1463:
[----:B------:R-:W-:Y:S05]  /*19e0*/  BRA.DIV ~URZ, `(.L_x_1465) ;  /* 0x00013e827f007947 */ /* 0x000fea000b800000 */
[----:B---3--:R3:W1:Y:S02]  /*19f0*/  SHFL.IDX PT, R4, R5, 0x2, 0x181f ;  /* 0x00581f0005047f89 */ /* 0x00866400000e0000 */
.L_x_1531:
[----:B------:R-:W-:Y:S05]  /*1a00*/  BRA.DIV ~URZ, `(.L_x_1466) ;  /* 0x00013ee27f007947 */ /* 0x000fea000b800000 */
[----:B----4-:R4:W2:Y:S02]  /*1a10*/  SHFL.IDX PT, R0, R13, 0x2, 0x181f ;  /* 0x00581f000d007f89 */ /* 0x0108a400000e0000 */
.L_x_1532:
[----:B-1----:R-:W-:Y:S01]  /*1a20*/  IADD3 R2, R12, 0x40, RZ ;  /* 0x000000400c027810 */ /* 0x002fe20007ffe0ff */
[----:B------:R-:W-:Y:S03]  /*1a30*/  BSSY B0, `(.L_x_1467) ;  /* 0x000001c000007945 */ /* 0x000fe60003800000 */
[----:B------:R-:W-:-:S13]  /*1a40*/  ISETP.GE.AND P0, PT, R2, R16, PT ;  /* 0x000000100200720c */ /* 0x000fda0003f06270 */
[----:B------:R-:W-:Y:S05]  /*1a50*/  @P0 BRA `(.L_x_1468) ;  /* 0x0000019000000947 */ /* 0x000fea0003800000 */
[C---:B------:R-:W-:Y:S02]  /*1a60*/  IADD3 R3, R245.reuse, 0x40, RZ ;  /* 0x00000040f5037810 */ /* 0x040fe40007ffe0ff */
[C---:B--2---:R-:W-:Y:S02]  /*1a70*/  LEA R10, P0, R245.reuse, R0, 0x1 ;  /* 0x00000000f50a7211 */ /* 0x044fe400078008ff */
[----:B------:R-:W-:Y:S02]  /*1a80*/  SHF.R.S32.HI R6, RZ, 0x1f, R245 ;  /* 0x0000001fff067819 */ /* 0x000fe400000114f5 */
[C---:B------:R-:W-:Y:S02]  /*1a90*/  IADD3 R21, R245.reuse, 0x40, RZ ;  /* 0x00000040f5157810 */ /* 0x040fe40007ffe0ff */
[C---:B------:R-:W-:Y:S02]  /*1aa0*/  IADD3 R19, R245.reuse, 0x80, RZ ;  /* 0x00000080f5137810 */ /* 0x040fe40007ffe0ff */
[----:B------:R-:W-:-:S02]  /*1ab0*/  IADD3 R20, R245, 0x80, RZ ;  /* 0x00000080f5147810 */ /* 0x000fc40007ffe0ff */
[C---:B------:R-:W-:Y:S02]  /*1ac0*/  IADD3 R17, R245.reuse, 0xc0, RZ ;  /* 0x000000c0f5117810 */ /* 0x040fe40007ffe0ff */
[----:B------:R-:W-:Y:S02]  /*1ad0*/  IADD3 R18, R245, 0xc0, RZ ;  /* 0x000000c0f5127810 */ /* 0x000fe40007ffe0ff */
[----:B------:R-:W-:Y:S02]  /*1ae0*/  LEA R8, P2, R3, R0, 0x1 ;  /* 0x0000000003087211 */ /* 0x000fe400078408ff */
[----:B------:R-:W-:Y:S02]  /*1af0*/  LEA.HI.X R11, R245, R4, R6, 0x1, P0 ;  /* 0x00000004f50b7211 */ /* 0x000fe400000f0c06 */
        /* <DEDUP_REMOVED lines=15> */
.L_x_1468:
[----:B------:R-:W-:Y:S05]  /*1bf0*/  BSYNC B0 ;  /* 0x0000000000007941 */ /* 0x000fea0003800000 */
.L_x_1467:
[----:B------:R-:W-:Y:S05]  /*1c00*/  BRA.DIV ~URZ, `(.L_x_1469) ;  /* 0x00013d627f007947 */ /* 0x000fea000b800000 */
[----:B------:R1:W3:Y:S04]  /*1c10*/  SHFL.IDX PT, R4, R5, 0x3, 0x181f ;  /* 0x00781f0005047f89 */ /* 0x0002e800000e0000 */
[----:B--2---:R1:W2:Y:S02]  /*1c20*/  SHFL.IDX PT, R0, R13, 0x3, 0x181f ;  /* 0x00781f000d007f89 */ /* 0x0042a400000e0000 */
.L_x_1533:
[----:B-1----:R-:W-:Y:S01]  /*1c30*/  IADD3 R2, R12, 0x60, RZ ;  /* 0x000000600c027810 */ /* 0x002fe20007ffe0ff */
[----:B-----5:R-:W-:Y:S01]  /*1c40*/  IMAD.WIDE.U32 R164, R14, c[0x0][0x2b0], RZ ;  /* 0x0000ac000ea47a25 */ /* 0x020fe200078e00ff */
[----:B------:R-:W-:-:S02]  /*1c50*/  SHF.R.S32.HI R20, RZ, 0x1f, R245 ;  /* 0x0000001fff147819 */ /* 0x000fc400000114f5 */
[----:B------:R-:W-:Y:S02]  /*1c60*/  ISETP.GE.AND P0, PT, R2, R16, PT ;  /* 0x000000100200720c */ /* 0x000fe40003f06270 */
[C---:B------:R-:W-:Y:S01]  /*1c70*/  IADD3 R31, R245.reuse, 0x40, RZ ;  /* 0x00000040f51f7810 */ /* 0x040fe20007ffe0ff */
[----:B------:R1:W-:Y:S01]  /*1c80*/  STL.64 [R1+0x28], R164 ;  /* 0x000028a401007387 */ /* 0x0003e20000100a00 */
[C---:B------:R-:W-:Y:S02]  /*1c90*/  IADD3 R19, R245.reuse, 0x40, RZ ;  /* 0x00000040f5137810 */ /* 0x040fe40007ffe0ff */
[C---:B------:R-:W-:Y:S02]  /*1ca0*/  IADD3 R30, R245.reuse, 0x80, RZ ;  /* 0x00000080f51e7810 */ /* 0x040fe40007ffe0ff */
[----:B------:R-:W-:Y:S02]  /*1cb0*/  SHF.R.S32.HI R19, RZ, 0x1f, R19 ;  /* 0x0000001fff137819 */ /* 0x000fe40000011413 */
[----:B------:R-:W-:-:S02]  /*1cc0*/  IADD3 R18, R245, 0x80, RZ ;  /* 0x00000080f5127810 */ /* 0x000fc40007ffe0ff */
[C---:B------:R-:W-:Y:S02]  /*1cd0*/  IADD3 R29, R245.reuse, 0xc0, RZ ;  /* 0x000000c0f51d7810 */ /* 0x040fe40007ffe0ff */
[C---:B--2---:R-:W-:Y:S02]  /*1ce0*/  @!P0 LEA R10, P1, R245.reuse, R0, 0x1 ;  /* 0x00000000f50a8211 */ /* 0x044fe400078208ff */
[----:B------:R-:W-:Y:S02]  /*1cf0*/  SHF.R.S32.HI R18, RZ, 0x1f, R18 ;  /* 0x0000001fff127819 */ /* 0x000fe40000011412 */
[----:B---3--:R-:W-:Y:S02]  /*1d00*/  @!P0 LEA.HI.X R11, R245, R4, R20, 0x1, P1 ;  /* 0x00000004f50b8211 */ /* 0x008fe400008f0c14 */
[----:B------:R-:W-:Y:S02]  /*1d10*/  @!P0 LEA R8, P1, R31, R0, 0x1 ;  /* 0x000000001f088211 */ /* 0x000fe400078208ff */
[----:B------:R-:W-:Y:S01]  /*1d20*/  IADD3 R17, R245, 0xc0, RZ ;  /* 0x000000c0f5117810 */ /* 0x000fe20007ffe0ff */
[----:B------:R-:W-:Y:S01]  /*1d30*/  @!PT LDS RZ, [RZ] ;  /* 0x00000000fffff984 */ /* 0x000fe20000000800 */
[----:B------:R-:W-:Y:S01]  /*1d40*/  @!PT LDS RZ, [RZ] ;  /* 0x00000000fffff984 */ /* 0x000fe20000000800 */
[----:B------:R-:W-:Y:S01]  /*1d50*/  @!PT LDS RZ, [RZ] ;  /* 0x00000000fffff984 */ /* 0x000fe20000000800 */
[----:B------:R1:W-:Y:S01]  /*1d60*/  @!P0 LDGSTS.E.BYPASS.LTC128B.128 [R243+0x1b100], [R10.64], !P6 ;  /* 0x1b1000000af38fae */ /* 0x0003e2000f101d46 */
[----:B------:R-:W-:-:S02]  /*1d70*/  @!P0 LEA.HI.X R9, R31, R4, R19, 0x1, P1 ;  /* 0x000000041f098211 */ /* 0x000fc400008f0c13 */
[C---:B------:R-:W-:Y:S02]  /*1d80*/  @!P0 LEA R6, P1, R30.reuse, R0, 0x1 ;  /* 0x000000001e068211 */ /* 0x040fe400078208ff */
[----:B------:R-:W-:Y:S01]  /*1d90*/  SHF.R.S32.HI R17, RZ, 0x1f, R17 ;  /* 0x0000001fff117819 */ /* 0x000fe20000011411 */
[----:B------:R1:W-:Y:S01]  /*1da0*/  @!P0 LDGSTS.E.BYPASS.LTC128B.128 [R243+0x1f100], [R8.64], !P5 ;  /* 0x1f10000008f38fae */ /* 0x0003e2000e901d46 */
[----:B------:R-:W-:Y:S02]  /*1db0*/  @!P0 LEA.HI.X R7, R30, R4, R18, 0x1, P1 ;  /* 0x000000041e078211 */ /* 0x000fe400008f0c12 */
[C---:B------:R-:W-:Y:S02]  /*1dc0*/  @!P0 LEA R2, P1, R29.reuse, R0, 0x1 ;  /* 0x000000001d028211 */ /* 0x040fe400078208ff */
[----:B------:R-:W-:Y:S01]  /*1dd0*/  SHF.R.S32.HI R0, RZ, 0x1f, R14 ;  /* 0x0000001fff007819 */ /* 0x000fe2000001140e */
[----:B------:R1:W-:Y:S01]  /*1de0*/  @!P0 LDGSTS.E.BYPASS.LTC128B.128 [R243+0x23100], [R6.64], !P4 ;  /* 0x2310000006f38fae */ /* 0x0003e2000e101d46 */
[----:B------:R-:W-:-:S03]  /*1df0*/  @!P0 LEA.HI.X R3, R29, R4, R17, 0x1, P1 ;  /* 0x000000041d038211 */ /* 0x000fc600008f0c11 */
[----:B------:R-:W-:Y:S02]  /*1e00*/  IMAD R0, R0, c[0x0][0x2b0], RZ ;  /* 0x0000ac0000007a24 */ /* 0x000fe400078e02ff */
[----:B------:R1:W-:Y:S02]  /*1e10*/  @!P0 LDGSTS.E.BYPASS.LTC128B.128 [R243+0x27100], [R2.64], !P3 ;  /* 0x2710000002f38fae */ /* 0x0003e4000d901d46 */
[----:B------:R-:W-:Y:S02]  /*1e20*/  IMAD R0, R14, c[0x0][0x2b4], R0 ;  /* 0x0000ad000e007a24 */ /* 0x000fe400078e0200 */
[----:B------:R-:W0:Y:S01]  /*1e30*/  LDGDEPBAR ;  /* 0x00000000000079af */ /* 0x000e220000000000 */
[----:B------:R-:W-:Y:S01]  /*1e40*/  WARPSYNC 0xffffffff ;  /* 0xffffffff00007948 */ /* 0x000fe20003800000 */
[----:B------:R-:W-:-:S05]  /*1e50*/  IMAD.IADD R162, R165, 0x1, R0 ;  /* 0x00000001a5a27824 */ /* 0x000fca00078e0200 */
[----:B------:R1:W-:Y:S02]  /*1e60*/  STL [R1+0x38], R162 ;  /* 0x000038a201007387 */ /* 0x0003e40000100800 */
[----:B------:R-:W2:Y:S04]  /*1e70*/  LDL R168, [R1+0x4] ;  /* 0x0000040001a87983 */ /* 0x000ea80000100800 */
[----:B------:R-:W3:Y:S04]  /*1e80*/  LDL R163, [R1+0x10] ;  /* 0x0000100001a37983 */ /* 0x000ee80000100800 */
[----:B------:R-:W5:Y:S01]  /*1e90*/  LDL R166, [R1+0x18] ;  /* 0x0000180001a67983 */ /* 0x000f620000100800 */
[----:B-1----:R-:W-:Y:S02]  /*1ea0*/  IMAD.MOV.U32 R6, RZ, RZ, 0x60 ;  /* 0x00000060ff067424 */ /* 0x002fe400078e00ff */
[----:B------:R-:W-:Y:S01]  /*1eb0*/  IMAD.MOV.U32 R167, RZ, RZ, c[0x0][0x2b8] ;  /* 0x0000ae00ffa77624 */ /* 0x000fe200078e00ff */
[----:B----4-:R-:W4:Y:S01]  /*1ec0*/  LDL R21, [R1+0x48] ;  /* 0x0000480001157983 */ /* 0x010f220000100800 */
[----:B------:R-:W-:-:S03]  /*1ed0*/  IMAD.MOV.U32 R5, RZ, RZ, c[0x0][0x2ac] ;  /* 0x0000ab00ff057624 */ /* 0x000fc600078e00ff */
[----:B------:R-:W-:Y:S01]  /*1ee0*/  ISETP.NE.AND P1, PT, R167, 0x1, PT ;  /* 0x00000001a700780c */ /* 0x000fe20003f25270 */
[----:B------:R-:W-:Y:S02]  /*1ef0*/  IMAD R5, R5, c[0x0][0x1d0], RZ ;  /* 0x0000740005057a24 */ /* 0x000fe400078e02ff */
[----:B------:R-:W-:Y:S01]  /*1f00*/  IMAD.MOV.U32 R246, RZ, RZ, RZ ;  /* 0x000000fffff67224 */ /* 0x000fe200078e00ff */
[----:B------:R-:W-:Y:S01]  /*1f10*/  BAR.SYNC.DEFER_BLOCKING 0x0 ;  /* 0x0000000000007b1d */ /* 0x000fe20000010000 */
[----:B--2---:R-:W-:-:S04]  /*1f20*/  IMAD R154, R168, R6, -0x60 ;  /* 0xffffffa0a89a7424 */ /* 0x004fc800078e0206 */
[----:B---3--:R-:W-:-:S05]  /*1f30*/  IMAD.IADD R2, R163, 0x1, R154 ;  /* 0x00000001a3027824 */ /* 0x008fca00078e029a */
[C---:B------:R-:W-:Y:S01]  /*1f40*/  ISETP.GE.AND P0, PT, R2.reuse, R5, PT ;  /* 0x000000050200720c */ /* 0x040fe20003f06270 */
[----:B-----5:R-:W-:-:S03]  /*1f50*/  IMAD.IADD R2, R2, 0x1, R166 ;  /* 0x0000000102027824 */ /* 0x020fc600078e02a6 */
        /* <DEDUP_REMOVED lines=9> */
[----:B------:R-:W-:-:S04]  /*1ff0*/  IMAD.MOV R0, RZ, RZ, -R0 ;  /* 0x000000ffff007224 */ /* 0x000fc800078e0a00 */
[----:B------:R-:W-:Y:S01]  /*2000*/  IMAD R252, R0, c[0x0][0x2b8], R2 ;  /* 0x0000ae0000fc7a24 */ /* 0x000fe200078e0202 */
[----:B------:R-:W3:Y:S04]  /*2010*/  S2R R13, SR_TID.X ;  /* 0x00000000000d7919 */ /* 0x000ee80000002100 */
[----:B------:R-:W-:Y:S01]  /*2020*/  SHF.R.S32.HI R10, RZ, 0x1f, R252 ;  /* 0x0000001fff0a7819 */ /* 0x000fe200000114fc */
[----:B------:R-:W-:-:S04]  /*2030*/  IMAD.WIDE.U32 R2, R252, c[0x0][0x1e0], RZ ;  /* 0x00007800fc027a25 */ /* 0x000fc800078e00ff */
[----:B------:R-:W-:-:S04]  /*2040*/  IMAD R0, R10, c[0x0][0x1e0], RZ ;  /* 0x000078000a007a24 */ /* 0x000fc800078e02ff */
[----:B------:R-:W-:-:S04]  /*2050*/  IMAD R0, R252, c[0x0][0x1e4], R0 ;  /* 0x00007900fc007a24 */ /* 0x000fc800078e0200 */
[----:B------:R-:W-:Y:S02]  /*2060*/  IMAD.IADD R3, R3, 0x1, R0 ;  /* 0x0000000103037824 */ /* 0x000fe400078e0200 */
[----:B------:R-:W-:Y:S02]  /*2070*/  IMAD R0, R15, c[0x0][0x1e8], RZ ;  /* 0x00007a000f007a24 */ /* 0x000fe400078e02ff */
[----:B----4-:R-:W-:-:S04]  /*2080*/  IMAD.WIDE.U32 R160, R21, c[0x0][0x1e8], RZ ;  /* 0x00007a0015a07a25 */ /* 0x010fc800078e00ff */
[----:B------:R-:W-:Y:S01]  /*2090*/  IMAD R0, R21, c[0x0][0x1ec], R0 ;  /* 0x00007b0015007a24 */ /* 0x000fe200078e0200 */
[----:B---3--:R-:W-:-:S03]  /*20a0*/  SHF.R.S32.HI R7, RZ, 0x1f, R13 ;  /* 0x0000001fff077819 */ /* 0x008fc6000001140d */
[----:B------:R-:W-:Y:S01]  /*20b0*/  IMAD.IADD R159, R161, 0x1, R0 ;  /* 0x00000001a19f7824 */ /* 0x000fe200078e0200 */
[----:B------:R-:W-:Y:S01]  /*20c0*/  LEA.HI R7, R7, R13, RZ, 0x3 ;  /* 0x0000000d07077211 */ /* 0x000fe200078f18ff */
[----:B------:R-:W-:Y:S02]  /*20d0*/  IMAD.MOV.U32 R153, RZ, RZ, c[0x0][0x2ac] ;  /* 0x0000ab00ff997624 */ /* 0x000fe400078e00ff */
[----:B-1----:R-:W-:Y:S01]  /*20e0*/  IMAD R5, R168, -0x60, R6 ;  /* 0xffffffa0a8057824 */ /* 0x002fe200078e0206 */
[----:B------:R-:W-:-:S03]  /*20f0*/  SHF.R.S32.HI R7, RZ, 0x3, R7 ;  /* 0x00000003ff077819 */ /* 0x000fc60000011407 */
[----:B------:R-:W-:-:S05]  /*2100*/  IMAD R153, R153, c[0x0][0x1d0], R5 ;  /* 0x0000740099997a24 */ /* 0x000fca00078e0205 */
[----:B------:R-:W-:Y:S01]  /*2110*/  IADD3 R26, -R7, R153, RZ ;  /* 0x00000099071a7210 */ /* 0x000fe20007ffe1ff */
[----:B------:R-:W-:Y:S01]  /*2120*/  IMAD.WIDE.U32 R22, R21, c[0x0][0x210], RZ ;  /* 0x0000840015167a25 */ /* 0x000fe200078e00ff */
[----:B------:R-:W-:Y:S04]  /*2130*/  STL.64 [R1+0x20], R160 ;  /* 0x000020a001007387 */ /* 0x000fe80000100a00 */
[----:B------:R-:W-:Y:S04]  /*2140*/  STL [R1+0x1c], R159 ;  /* 0x00001c9f01007387 */ /* 0x000fe80000100800 */
[----:B------:R-:W-:Y:S01]  /*2150*/  STL.64 [R1+0x30], R22 ;  /* 0x0000301601007387 */ /* 0x000fe20000100a00 */
[----:B------:R-:W-:-:S02]  /*2160*/  IMAD.SHL.U32 R156, R31, 0x2, RZ ;  /* 0x000000021f9c7824 */ /* 0x000fc400078e00ff */
[C---:B------:R-:W-:Y:S01]  /*2170*/  IMAD.SHL.U32 R157, R30.reuse, 0x2, RZ ;  /* 0x000000021e9d7824 */ /* 0x040fe200078e00ff */
[C---:B------:R-:W-:Y:S01]  /*2180*/  SHF.L.U64.HI R132, R245.reuse, 0x1, R20 ;  /* 0x00000001f5847819 */ /* 0x040fe20000010214 */
[----:B------:R-:W-:Y:S01]  /*2190*/  IMAD.SHL.U32 R155, R245, 0x2, RZ ;  /* 0x00000002f59b7824 */ /* 0x000fe200078e00ff */
[----:B------:R-:W-:Y:S02]  /*21a0*/  SHF.L.U64.HI R133, R31, 0x1, R19 ;  /* 0x000000011f857819 */ /* 0x000fe40000010213 */
[----:B------:R-:W-:Y:S02]  /*21b0*/  SHF.L.U64.HI R134, R30, 0x1, R18 ;  /* 0x000000011e867819 */ /* 0x000fe40000010212 */
[----:B------:R-:W-:Y:S01]  /*21c0*/  IADD3 R135, R228, 0x20, RZ ;  /* 0x00000020e4877810 */ /* 0x000fe20007ffe0ff */
[C---:B------:R-:W-:Y:S01]  /*21d0*/  IMAD.SHL.U32 R158, R29.reuse, 0x2, RZ ;  /* 0x000000021d9e7824 */ /* 0x040fe200078e00ff */
[----:B------:R-:W-:Y:S02]  /*21e0*/  SHF.L.U64.HI R152, R29, 0x1, R17 ;  /* 0x000000011d987819 */ /* 0x000fe40000010211 */
[----:B--2---:R-:W-:Y:S01]  /*21f0*/  SHF.R.S32.HI R12, RZ, 0x1f, R246 ;  /* 0x0000001fff0c7819 */ /* 0x004fe200000114f6 */
[----:B------:R-:W-:-:S04]  /*2200*/  IMAD.WIDE.U32 R2, R246, c[0x0][0x1f0], R2 ;  /* 0x00007c00f6027a25 */ /* 0x000fc800078e0002 */
[----:B------:R-:W-:Y:S01]  /*2210*/  IMAD R4, R12, c[0x0][0x1f0], RZ ;  /* 0x00007c000c047a24 */ /* 0x000fe200078e02ff */
[----:B------:R-:W-:-:S03]  /*2220*/  IADD3 R0, P0, R2, R160, RZ ;  /* 0x000000a002007210 */ /* 0x000fc60007f1e0ff */
[----:B------:R-:W-:-:S05]  /*2230*/  IMAD R4, R246, c[0x0][0x1f4], R4 ;  /* 0x00007d00f6047a24 */ /* 0x000fca00078e0204 */
[----:B------:R-:W-:Y:S02]  /*2240*/  IADD3.X R2, R159, R3, R4, P0, !PT ;  /* 0x000000039f027210 */ /* 0x000fe400007fe404 */
[----:B------:R-:W-:-:S04]  /*2250*/  LEA R9, P0, R0, c[0x0][0x1c8], 0x1 ;  /* 0x0000720000097a11 */ /* 0x000fc800078008ff */
[----:B------:R-:W-:Y:S02]  /*2260*/  LEA.HI.X R13, R0, c[0x0][0x1cc], R2, 0x1, P0 ;  /* 0x00007300000d7a11 */ /* 0x000fe400000f0c02 */
[----:B------:R-:W1:Y:S01]  /*2270*/  SHFL.IDX PT, R0, R9, RZ, 0x181f ;  /* 0x00181fff09007589 */ /* 0x000e6200000e0000 */
[----:B------:R-:W-:-:S03]  /*2280*/  ISETP.GE.AND P0, PT, R26, 0x1, PT ;  /* 0x000000011a00780c */ /* 0x000fc60003f06270 */
[----:B------:R-:W2:Y:S04]  /*2290*/  SHFL.IDX PT, R2, R13, RZ, 0x181f ;  /* 0x00181fff0d027589 */ /* 0x000ea800000e0000 */
[----:B------:R-:W3:Y:S06]  /*22a0*/  SHFL.IDX PT, R8, R9, 0x1, 0x181f ;  /* 0x00381f0009087f89 */ /* 0x000eec00000e0000 */
[----:B------:R-:W-:-:S02]  /*22b0*/  @P0 ISETP.GE.AND P3, PT, R245, c[0x0][0x1d4], PT ;  /* 0x00007500f5000a0c */ /* 0x000fc40003f66270 */
[----:B------:R-:W-:Y:S01]  /*22c0*/  @P0 ISETP.GE.AND P4, PT, R31, c[0x0][0x1d4], PT ;  /* 0x000075001f000a0c */ /* 0x000fe20003f86270 */
[----:B------:R-:W4:Y:S01]  /*22d0*/  SHFL.IDX PT, R11, R13, 0x1, 0x181f ;  /* 0x00381f000d0b7f89 */ /* 0x000f2200000e0000 */
[-C--:B-1----:R-:W-:Y:S02]  /*22e0*/  @P0 LEA R4, P2, R245, R0.reuse, 0x1 ;  /* 0x00000000f5040211 */ /* 0x082fe400078408ff */
[----:B------:R-:W-:Y:S02]  /*22f0*/  @P0 LEA R6, P1, R31, R0, 0x1 ;  /* 0x000000001f060211 */ /* 0x000fe400078208ff */
[-C--:B--2---:R-:W-:Y:S02]  /*2300*/  @P0 LEA.HI.X R5, R245, R2.reuse, R20, 0x1, P2 ;  /* 0x00000002f5050211 */ /* 0x084fe400010f0c14 */
[----:B------:R-:W-:Y:S02]  /*2310*/  @P0 LEA.HI.X R7, R31, R2, R19, 0x1, P1 ;  /* 0x000000021f070211 */ /* 0x000fe400008f0c13 */
[----:B------:R-:W-:Y:S01]  /*2320*/  ISETP.GE.AND P1, PT, R26, 0x21, PT ;  /* 0x000000211a00780c */ /* 0x000fe20003f26270 */
[----:B------:R1:W-:Y:S01]  /*2330*/  @P0 LDGSTS.E.BYPASS.LTC128B.128 [R243+0xc100], [R4.64], !P3 ;  /* 0x0c10000004f30fae */ /* 0x0003e2000d901d46 */
[----:B------:R-:W-:-:S03]  /*2340*/  @P0 ISETP.GE.AND P5, PT, R30, c[0x0][0x1d4], PT ;  /* 0x000075001e000a0c */ /* 0x000fc60003fa6270 */
[----:B------:R2:W-:Y:S01]  /*2350*/  @P0 LDGSTS.E.BYPASS.LTC128B.128 [R243+0xf100], [R6.64], !P4 ;  /* 0x0f10000006f30fae */ /* 0x0005e2000e101d46 */
[----:B------:R-:W-:Y:S02]  /*2360*/  @P0 ISETP.GE.AND P4, PT, R29, c[0x0][0x1d4], PT ;  /* 0x000075001d000a0c */ /* 0x000fe40003f86270 */
[----:B-1----:R-:W-:-:S04]  /*2370*/  @P0 LEA R4, P2, R30, R0, 0x1 ;  /* 0x000000001e040211 */ /* 0x002fc800078408ff */
[----:B------:R-:W-:Y:S02]  /*2380*/  @P0 LEA.HI.X R5, R30, R2, R18, 0x1, P2 ;  /* 0x000000021e050211 */ /* 0x000fe400010f0c12 */
[----:B--2---:R-:W-:-:S03]  /*2390*/  @P0 LEA R6, P2, R29, R0, 0x1 ;  /* 0x000000001d060211 */ /* 0x004fc600078408ff */
[----:B------:R3:W-:Y:S01]  /*23a0*/  @P0 LDGSTS.E.BYPASS.LTC128B.128 [R243+0x12100], [R4.64], !P5 ;  /* 0x1210000004f30fae */ /* 0x0007e2000e901d46 */
[----:B------:R-:W-:Y:S02]  /*23b0*/  @P0 LEA.HI.X R7, R29, R2, R17, 0x1, P2 ;  /* 0x000000021d070211 */ /* 0x000fe400010f0c11 */
[----:B------:R-:W-:Y:S01]  /*23c0*/  @P1 ISETP.GE.AND P2, PT, R245, c[0x0][0x1d4], PT ;  /* 0x00007500f5001a0c */ /* 0x000fe20003f46270 */
[----:B------:R-:W-:Y:S02]  /*23d0*/  IMAD R0, R10, c[0x0][0x208], RZ ;  /* 0x000082000a007a24 */ /* 0x000fe400078e02ff */
[----:B------:R1:W-:Y:S01]  /*23e0*/  @P0 LDGSTS.E.BYPASS.LTC128B.128 [R243+0x15100], [R6.64], !P4 ;  /* 0x1510000006f30fae */ /* 0x0003e2000e101d46 */
[----:B------:R-:W-:Y:S01]  /*23f0*/  @P1 ISETP.GE.AND P4, PT, R31, c[0x0][0x1d4], PT ;  /* 0x000075001f001a0c */ /* 0x000fe20003f86270 */
[----:B------:R-:W-:Y:S02]  /*2400*/  IMAD.WIDE.U32 R2, R252, c[0x0][0x208], RZ ;  /* 0x00008200fc027a25 */ /* 0x000fe400078e00ff */
[----:B------:R-:W-:Y:S01]  /*2410*/  SHFL.IDX PT, R10, R13, 0x2, 0x181f ;  /* 0x00581f000d0a7f89 */ /* 0x000fe200000e0000 */
[----:B---3--:R-:W-:-:S04]  /*2420*/  @P1 LEA R4, P3, R245, R8, 0x1 ;  /* 0x00000008f5041211 */ /* 0x008fc800078608ff */
[----:B----4-:R-:W-:Y:S01]  /*2430*/  @P1 LEA.HI.X R5, R245, R11, R20, 0x1, P3 ;  /* 0x0000000bf5051211 */ /* 0x010fe200018f0c14 */
[----:B-1----:R-:W-:Y:S02]  /*2440*/  IMAD R7, R252, c[0x0][0x20c], R0 ;  /* 0x00008300fc077a24 */ /* 0x002fe400078e0200 */
[----:B------:R-:W1:Y:S01]  /*2450*/  SHFL.IDX PT, R0, R9, 0x2, 0x181f ;  /* 0x00581f0009007f89 */ /* 0x000e6200000e0000 */
[----:B------:R-:W-:-:S03]  /*2460*/  @P1 LEA R6, P0, R31, R8, 0x1 ;  /* 0x000000081f061211 */ /* 0x000fc600078008ff */
[----:B------:R2:W-:Y:S01]  /*2470*/  @P1 LDGSTS.E.BYPASS.LTC128B.128 [R243+0xd100], [R4.64], !P2 ;  /* 0x0d10000004f31fae */ /* 0x0005e2000d101d46 */
[----:B------:R-:W-:Y:S01]  /*2480*/  @P1 ISETP.GE.AND P2, PT, R30, c[0x0][0x1d4], PT ;  /* 0x000075001e001a0c */ /* 0x000fe20003f46270 */
[----:B------:R-:W-:Y:S01]  /*2490*/  IMAD.IADD R3, R3, 0x1, R7 ;  /* 0x0000000103037824 */ /* 0x000fe200078e0207 */
[----:B------:R-:W-:Y:S02]  /*24a0*/  @P1 LEA.HI.X R7, R31, R11, R19, 0x1, P0 ;  /* 0x0000000b1f071211 */ /* 0x000fe400000f0c13 */
[----:B------:R-:W-:-:S03]  /*24b0*/  ISETP.GE.AND P0, PT, R26, 0x41, PT ;  /* 0x000000411a00780c */ /* 0x000fc60003f06270 */
[----:B------:R3:W-:Y:S01]  /*24c0*/  @P1 LDGSTS.E.BYPASS.LTC128B.128 [R243+0x10100], [R6.64], !P4 ;  /* 0x1010000006f31fae */ /* 0x0007e2000e101d46 */
[----:B------:R-:W-:Y:S01]  /*24d0*/  @P1 ISETP.GE.AND P4, PT, R29, c[0x0][0x1d4], PT ;  /* 0x000075001d001a0c */ /* 0x000fe20003f86270 */
[----:B------:R-:W-:Y:S01]  /*24e0*/  IMAD.WIDE.U32 R2, R246, c[0x0][0x218], R2 ;  /* 0x00008600f6027a25 */ /* 0x000fe200078e0002 */
[----:B--2---:R-:W-:-:S04]  /*24f0*/  @P1 LEA R4, P3, R30, R8, 0x1 ;  /* 0x000000081e041211 */ /* 0x004fc800078608ff */
[----:B------:R-:W-:Y:S01]  /*2500*/  @P1 LEA.HI.X R5, R30, R11, R18, 0x1, P3 ;  /* 0x0000000b1e051211 */ /* 0x000fe200018f0c12 */
[----:B---3--:R-:W-:-:S04]  /*2510*/  IMAD R6, R15, c[0x0][0x210], RZ ;  /* 0x000084000f067a24 */ /* 0x008fc800078e02ff */
[----:B------:R2:W-:Y:S02]  /*2520*/  @P1 LDGSTS.E.BYPASS.LTC128B.128 [R243+0x13100], [R4.64], !P2 ;  /* 0x1310000004f31fae */ /* 0x0005e4000d101d46 */
[----:B--2---:R-:W-:Y:S01]  /*2530*/  IMAD R5, R21, c[0x0][0x214], R6 ;  /* 0x0000850015057a24 */ /* 0x004fe200078e0206 */
[----:B------:R-:W-:Y:S01]  /*2540*/  @P1 LEA R6, P3, R29, R8, 0x1 ;  /* 0x000000081d061211 */ /* 0x000fe200078608ff */
[----:B------:R-:W-:Y:S01]  /*2550*/  IMAD R8, R12, c[0x0][0x218], RZ ;  /* 0x000086000c087a24 */ /* 0x000fe200078e02ff */
[----:B-1----:R-:W-:Y:S02]  /*2560*/  @P0 LEA R4, P2, R245, R0, 0x1 ;  /* 0x00000000f5040211 */ /* 0x002fe400078408ff */
[----:B------:R-:W-:Y:S02]  /*2570*/  @P1 LEA.HI.X R7, R29, R11, R17, 0x1, P3 ;  /* 0x0000000b1d071211 */ /* 0x000fe400018f0c11 */
[----:B------:R-:W-:Y:S01]  /*2580*/  @P0 ISETP.GE.AND P3, PT, R245, c[0x0][0x1d4], PT ;  /* 0x00007500f5000a0c */ /* 0x000fe20003f66270 */
[----:B------:R-:W-:Y:S01]  /*2590*/  IMAD.IADD R9, R23, 0x1, R5 ;  /* 0x0000000117097824 */ /* 0x000fe200078e0205 */
[----:B------:R-:W-:Y:S01]  /*25a0*/  @P0 LEA.HI.X R5, R245, R10, R20, 0x1, P2 ;  /* 0x0000000af5050211 */ /* 0x000fe200010f0c14 */
[----:B------:R-:W-:Y:S01]  /*25b0*/  IMAD R8, R246, c[0x0][0x21c], R8 ;  /* 0x00008700f6087a24 */ /* 0x000fe200078e0208 */
[----:B------:R-:W-:Y:S01]  /*25c0*/  IADD3 R2, P2, R2, R22, RZ ;  /* 0x0000001602027210 */ /* 0x000fe20007f5e0ff */
[----:B------:R-:W1:Y:S03]  /*25d0*/  S2R R21, SR_TID.X ;  /* 0x0000000000157919 */ /* 0x000e660000002100 */
[----:B------:R-:W-:Y:S01]  /*25e0*/  IADD3.X R3, R9, R3, R8, P2, !PT ;  /* 0x0000000309037210 */ /* 0x000fe200017fe408 */
[----:B------:R2:W-:Y:S01]  /*25f0*/  @P1 LDGSTS.E.BYPASS.LTC128B.128 [R243+0x16100], [R6.64], !P4 ;  /* 0x1610000006f31fae */ /* 0x0005e2000e101d46 */
[----:B------:R-:W-:-:S02]  /*2600*/  @P0 LEA R8, P2, R31, R0, 0x1 ;  /* 0x000000001f080211 */ /* 0x000fc400078408ff */
[C---:B------:R-:W-:Y:S01]  /*2610*/  LEA R27, P1, R2.reuse, c[0x0][0x1f8], 0x1 ;  /* 0x00007e00021b7a11 */ /* 0x040fe200078208ff */
[----:B------:R3:W-:Y:S01]  /*2620*/  STL [R1+0x3c], R9 ;  /* 0x00003c0901007387 */ /* 0x0007e20000100800 */
[----:B------:R-:W-:Y:S02]  /*2630*/  @P0 ISETP.GE.AND P4, PT, R31, c[0x0][0x1d4], PT ;  /* 0x000075001f000a0c */ /* 0x000fe40003f86270 */
[----:B------:R-:W-:Y:S01]  /*2640*/  LEA.HI.X R28, R2, c[0x0][0x1fc], R3, 0x1, P1 ;  /* 0x00007f00021c7a11 */ /* 0x000fe200008f0c03 */
[----:B------:R4:W-:Y:S01]  /*2650*/  @P0 LDGSTS.E.BYPASS.LTC128B.128 [R243+0xe100], [R4.64], !P3 ;  /* 0x0e10000004f30fae */ /* 0x0009e2000d901d46 */
[----:B------:R-:W-:Y:S02]  /*2660*/  @P0 ISETP.GE.AND P1, PT, R29, c[0x0][0x1d4], PT ;  /* 0x000075001d000a0c */ /* 0x000fe40003f26270 */
[----:B--2---:R-:W-:Y:S02]  /*2670*/  @P0 LEA R6, P3, R30, R0, 0x1 ;  /* 0x000000001e060211 */ /* 0x004fe400078608ff */
[----:B---3--:R-:W-:-:S02]  /*2680*/  @P0 LEA.HI.X R9, R31, R10, R19, 0x1, P2 ;  /* 0x0000000a1f090211 */ /* 0x008fc400010f0c13 */
[C---:B------:R-:W-:Y:S02]  /*2690*/  @P0 ISETP.GE.AND P2, PT, R30.reuse, c[0x0][0x1d4], PT ;  /* 0x000075001e000a0c */ /* 0x040fe40003f46270 */
[----:B------:R-:W-:Y:S01]  /*26a0*/  @P0 LEA.HI.X R7, R30, R10, R18, 0x1, P3 ;  /* 0x0000000a1e070211 */ /* 0x000fe200018f0c12 */
[----:B------:R2:W-:Y:S01]  /*26b0*/  @P0 LDGSTS.E.BYPASS.LTC128B.128 [R243+0x11100], [R8.64], !P4 ;  /* 0x1110000008f30fae */ /* 0x0005e2000e101d46 */
[----:B----4-:R-:W-:-:S04]  /*26c0*/  @P0 LEA R4, P3, R29, R0, 0x1 ;  /* 0x000000001d040211 */ /* 0x010fc800078608ff */
[----:B------:R-:W-:Y:S02]  /*26d0*/  @P0 LEA.HI.X R5, R29, R10, R17, 0x1, P3 ;  /* 0x0000000a1d050211 */ /* 0x000fe400018f0c11 */
[----:B-1----:R-:W-:-:S03]  /*26e0*/  SHF.R.S32.HI R13, RZ, 0x1f, R21 ;  /* 0x0000001fff0d7819 */ /* 0x002fc60000011415 */
[----:B------:R1:W-:Y:S04]  /*26f0*/  @P0 LDGSTS.E.BYPASS.LTC128B.128 [R243+0x14100], [R6.64], !P2 ;  /* 0x1410000006f30fae */ /* 0x0003e8000d101d46 */
[----:B------:R1:W-:Y:S04]  /*2700*/  @P0 LDGSTS.E.BYPASS.LTC128B.128 [R243+0x17100], [R4.64], !P1 ;  /* 0x1710000004f30fae */ /* 0x0003e8000c901d46 */
[----:B------:R-:W0:Y:S01]  /*2710*/  LDGDEPBAR ;  /* 0x00000000000079af */ /* 0x000e220000000000 */
[----:B------:R-:W-:-:S03]  /*2720*/  LEA.HI R13, R13, R21, RZ, 0x3 ;  /* 0x000000150d0d7211 */ /* 0x000fc600078f18ff */
[----:B------:R-:W3:Y:S01]  /*2730*/  SHFL.IDX PT, R0, R27, RZ, 0x181f ;  /* 0x00181fff1b007589 */ /* 0x000ee200000e0000 */
[----:B------:R-:W-:-:S03]  /*2740*/  LOP3.LUT R13, R13, 0xfffffff8, RZ, 0xc0, !PT ;  /* 0xfffffff80d0d7812 */ /* 0x000fc600078ec0ff */
[----:B------:R-:W4:Y:S04]  /*2750*/  SHFL.IDX PT, R2, R28, RZ, 0x181f ;  /* 0x00181fff1c027589 */ /* 0x000f2800000e0000 */
[----:B--2---:R-:W2:Y:S01]  /*2760*/  SHFL.IDX PT, R8, R27, 0x1, 0x181f ;  /* 0x00381f001b087f89 */ /* 0x004ea200000e0000 */
[----:B------:R-:W-:-:S03]  /*2770*/  IMAD.IADD R13, R21, 0x1, -R13 ;  /* 0x00000001150d7824 */ /* 0x000fc600078e0a0d */
[----:B------:R-:W5:Y:S02]  /*2780*/  SHFL.IDX PT, R3, R28, 0x1, 0x181f ;  /* 0x00381f001c037f89 */ /* 0x000f6400000e0000 */
[----:B------:R-:W-:Y:S01]  /*2790*/  R2P PR, R13, 0x6 ;  /* 0x000000060d007804 */ /* 0x000fe20000000000 */
[----:B------:R-:W-:-:S04]  /*27a0*/  DEPBAR.LE SB0, 0x1 ;  /* 0x000080400000791a */ /* 0x000fc80000000000 */
[----:B------:R-:W-:-:S04]  /*27b0*/  DEPBAR.LE SB0, 0x0 ;  /* 0x000080000000791a */ /* 0x000fc80000000000 */
[----:B------:R-:W-:Y:S01]  /*27c0*/  BAR.SYNC.DEFER_BLOCKING 0x0 ;  /* 0x0000000000007b1d */ /* 0x000fe20000010000 */
[CC--:B---3--:R-:W-:Y:S02]  /*27d0*/  IADD3 R20, P0, R0.reuse, R156.reuse, RZ ;  /* 0x0000009c00147210 */ /* 0x0c8fe40007f1e0ff */
[----:B------:R-:W-:Y:S02]  /*27e0*/  IADD3 R18, P4, R0, R157, RZ ;  /* 0x0000009d00127210 */ /* 0x000fe40007f9e0ff */
[----:B------:R-:W-:Y:S01]  /*27f0*/  @P1 IADD3 R135, R228, -0x20, RZ ;  /* 0xffffffe0e4871810 */ /* 0x000fe20007ffe0ff */
[----:B----4-:R-:W-:Y:S01]  /*2800*/  IMAD.X R21, R2, 0x1, R133, P0 ;  /* 0x0000000102157824 */ /* 0x010fe200000e0685 */
[----:B--2---:R-:W-:Y:S01]  /*2810*/  IADD3 R10, P1, R8, R155, RZ ;  /* 0x0000009b080a7210 */ /* 0x004fe20007f3e0ff */
[----:B------:R-:W-:Y:S01]  /*2820*/  IMAD.X R19, R2, 0x1, R134, P4 ;  /* 0x0000000102137824 */ /* 0x000fe200020e0686 */
[----:B------:R-:W-:Y:S02]  /*2830*/  IADD3 R24, P0, R8, R156, RZ ;  /* 0x0000009c08187210 */ /* 0x000fe40007f1e0ff */
[----:B------:R-:W-:-:S02]  /*2840*/  ISETP.GE.AND P5, PT, R245, c[0x0][0x1d4], PT ;  /* 0x00007500f5007a0c */ /* 0x000fc40003fa6270 */
[----:B------:R-:W-:Y:S01]  /*2850*/  ISETP.GE.AND P4, PT, R31, c[0x0][0x1d4], PT ;  /* 0x000075001f007a0c */ /* 0x000fe20003f86270 */
[C---:B-----5:R-:W-:Y:S01]  /*2860*/  IMAD.X R11, R3.reuse, 0x1, R132, P1 ;  /* 0x00000001030b7824 */ /* 0x060fe200008e0684 */
[----:B------:R-:W-:Y:S01]  /*2870*/  IADD3 R22, P3, R0, R155, RZ ;  /* 0x0000009b00167210 */ /* 0x000fe20007f7e0ff */
[----:B------:R-:W-:Y:S01]  /*2880*/  IMAD.X R25, R3, 0x1, R133, P0 ;  /* 0x0000000103197824 */ /* 0x000fe200000e0685 */
[C---:B------:R-:W-:Y:S02]  /*2890*/  ISETP.LT.OR P1, PT, R26.reuse, 0x1, P5 ;  /* 0x000000011a00780c */ /* 0x040fe40002f21670 */
[----:B------:R-:W-:Y:S02]  /*28a0*/  ISETP.LT.OR P0, PT, R26, 0x1, P4 ;  /* 0x000000011a00780c */ /* 0x000fe40002701670 */
[----:B------:R-:W-:Y:S02]  /*28b0*/  IADD3.X R23, R2, R132, RZ, P3, !PT ;  /* 0x0000008402177210 */ /* 0x000fe40001ffe4ff */
[----:B------:R-:W-:Y:S01]  /*28c0*/  IADD3 R16, P3, R0, R158, RZ ;  /* 0x0000009e00107210 */ /* 0x000fe20007f7e0ff */
[----:B-1----:R-:W-:Y:S04]  /*28d0*/  LDSM.16.M88.4 R4, [R239] ;  /* 0x00000000ef04783b */ /* 0x002fe80000000200 */
[----:B------:R-:W-:Y:S01]  /*28e0*/  IMAD.X R17, R2, 0x1, R152, P3 ;  /* 0x0000000102117824 */ /* 0x000fe200018e0698 */
[----:B------:R-:W-:Y:S01]  /*28f0*/  ISETP.GE.AND P3, PT, R30, c[0x0][0x1d4], PT ;  /* 0x000075001e007a0c */ /* 0x000fe20003f66270 */
[----:B------:R-:W-:Y:S04]  /*2900*/  LDSM.16.M88.4 R40, [R228] ;  /* 0x00000000e428783b */ /* 0x000fe80000000200 */
[----:B------:R-:W-:Y:S04]  /*2910*/  LDSM.16.M88.4 R32, [R228+0x800] ;  /* 0x00080000e420783b */ /* 0x000fe80000000200 */
[----:B------:R-:W-:Y:S04]  /*2920*/  LDSM.16.M88.4 R44, [R228+0x1000] ;  /* 0x00100000e42c783b */ /* 0x000fe80000000200 */
[----:B------:R-:W-:Y:S04]  /*2930*/  LDSM.16.M88.4 R52, [R228+0x1800] ;  /* 0x00180000e434783b */ /* 0x000fe80000000200 */
[----:B------:R-:W-:Y:S04]  /*2940*/  LDSM.16.M88.4 R60, [R228+0x2000] ;  /* 0x00200000e43c783b */ /* 0x000fe80000000200 */
[----:B------:R-:W-:Y:S04]  /*2950*/  LDSM.16.M88.4 R72, [R228+0x2800] ;  /* 0x00280000e448783b */ /* 0x000fe80000000200 */
[----:B------:R-:W-:Y:S04]  /*2960*/  LDSM.16.M88.4 R12, [R240] ;  /* 0x00000000f00c783b */ /* 0x000fe80000000200 */
[----:B------:R-:W-:Y:S04]  /*2970*/  LDSM.16.M88.4 R64, [R135] ;  /* 0x000000008740783b */ /* 0x000fe80000000200 */
[----:B------:R-:W-:Y:S04]  /*2980*/  LDSM.16.M88.4 R68, [R135+0x800] ;  /* 0x000800008744783b */ /* 0x000fe80000000200 */
[----:B------:R-:W-:Y:S04]  /*2990*/  LDSM.16.M88.4 R76, [R135+0x1000] ;  /* 0x00100000874c783b */ /* 0x000fe80000000200 */
[----:B------:R-:W-:Y:S04]  /*29a0*/  LDSM.16.M88.4 R92, [R135+0x1800] ;  /* 0x00180000875c783b */ /* 0x000fe80000000200 */
[----:B------:R-:W-:Y:S04]  /*29b0*/  LDSM.16.M88.4 R96, [R135+0x2000] ;  /* 0x002000008760783b */ /* 0x000fe80000000200 */
[----:B------:R-:W-:Y:S04]  /*29c0*/  LDSM.16.M88.4 R112, [R135+0x2800] ;  /* 0x002800008770783b */ /* 0x000fe80000000200 */
[----:B------:R-:W-:Y:S01]  /*29d0*/  @!PT LDS RZ, [RZ] ;  /* 0x00000000fffff984 */ /* 0x000fe20000000800 */
[----:B------:R-:W-:Y:S01]  /*29e0*/  @!PT LDS RZ, [RZ] ;  /* 0x00000000fffff984 */ /* 0x000fe20000000800 */
[----:B------:R-:W-:Y:S01]  /*29f0*/  @!PT LDS RZ, [RZ] ;  /* 0x00000000fffff984 */ /* 0x000fe20000000800 */
[----:B------:R1:W-:Y:S04]  /*2a00*/  LDGSTS.E.BYPASS.LTC128B.128 [R243+0x100], [R22.64], !P1 ;  /* 0x0010000016f37fae */ /* 0x0003e8000c901d46 */
[----:B------:R1:W-:Y:S01]  /*2a10*/  LDGSTS.E.BYPASS.LTC128B.128 [R243+0x3100], [R20.64], !P0 ;  /* 0x0310000014f37fae */ /* 0x0003e2000c101d46 */
[----:B------:R-:W-:-:S02]  /*2a20*/  ISETP.LT.OR P0, PT, R26, 0x1, P3 ;  /* 0x000000011a00780c */ /* 0x000fc40001f01670 */
[----:B------:R-:W-:-:S11]  /*2a30*/  ISETP.GE.AND P1, PT, R29, c[0x0][0x1d4], PT ;  /* 0x000075001d007a0c */ /* 0x000fd60003f26270 */
[----:B------:R2:W-:Y:S01]  /*2a40*/  LDGSTS.E.BYPASS.LTC128B.128 [R243+0x6100], [R18.64], !P0 ;  /* 0x0610000012f37fae */ /* 0x0005e2000c101d46 */
[----:B------:R-:W-:-:S13]  /*2a50*/  ISETP.LT.OR P0, PT, R26, 0x1, P1 ;  /* 0x000000011a00780c */ /* 0x000fda0000f01670 */
[----:B------:R3:W-:Y:S04]  /*2a60*/  LDGSTS.E.BYPASS.LTC128B.128 [R243+0x9100], [R16.64], !P0 ;  /* 0x0910000010f37fae */ /* 0x0007e8000c101d46 */
[----:B------:R-:W4:Y:S01]  /*2a70*/  SHFL.IDX PT, R0, R27, 0x2, 0x181f ;  /* 0x00581f001b007f89 */ /* 0x000f2200000e0000 */
[----:B---3--:R-:W-:-:S05]  /*2a80*/  IADD3 R16, P0, R8, R157, RZ ;  /* 0x0000009d08107210 */ /* 0x008fca0007f1e0ff */
[----:B------:R-:W-:Y:S01]  /*2a90*/  IMAD.X R17, R3, 0x1, R134, P0 ;  /* 0x0000000103117824 */ /* 0x000fe200000e0686 */
[----:B------:R-:W-:Y:S01]  /*2aa0*/  ISETP.LT.OR P0, PT, R26, 0x21, P5 ;  /* 0x000000211a00780c */ /* 0x000fe20002f01670 */
[----:B------:R-:W3:-:S12]  /*2ab0*/  SHFL.IDX PT, R2, R28, 0x2, 0x181f ;  /* 0x00581f001c027f89 */ /* 0x000ed800000e0000 */
[----:B------:R5:W-:Y:S02]  /*2ac0*/  LDGSTS.E.BYPASS.LTC128B.128 [R243+0x1100], [R10.64], !P0 ;  /* 0x011000000af37fae */ /* 0x000be4000c101d46 */
[----:B-----5:R-:W-:-:S05]  /*2ad0*/  IADD3 R10, P0, R8, R158, RZ ;  /* 0x0000009e080a7210 */ /* 0x020fca0007f1e0ff */
[----:B------:R-:W-:Y:S01]  /*2ae0*/  IMAD.X R11, R3, 0x1, R152, P0 ;  /* 0x00000001030b7824 */ /* 0x000fe200000e0698 */
[----:B------:R-:W-:-:S13]  /*2af0*/  ISETP.LT.OR P0, PT, R26, 0x21, P4 ;  /* 0x000000211a00780c */ /* 0x000fda0002701670 */
[----:B------:R5:W-:Y:S01]  /*2b00*/  LDGSTS.E.BYPASS.LTC128B.128 [R243+0x4100], [R24.64], !P0 ;  /* 0x0410000018f37fae */ /* 0x000be2000c101d46 */
[----:B----4-:R-:W-:-:S04]  /*2b10*/  IADD3 R8, P0, R0, R155, RZ ;  /* 0x0000009b00087210 */ /* 0x010fc80007f1e0ff */
[----:B---3--:R-:W-:Y:S02]  /*2b20*/  IADD3.X R9, R2, R132, RZ, P0, !PT ;  /* 0x0000008402097210 */ /* 0x008fe400007fe4ff */
[----:B------:R-:W-:-:S13]  /*2b30*/  ISETP.LT.OR P0, PT, R26, 0x21, P3 ;  /* 0x000000211a00780c */ /* 0x000fda0001f01670 */
[----:B------:R3:W-:Y:S01]  /*2b40*/  LDGSTS.E.BYPASS.LTC128B.128 [R243+0x7100], [R16.64], !P0 ;  /* 0x0710000010f37fae */ /* 0x0007e2000c101d46 */
[----:B------:R-:W-:Y:S01]  /*2b50*/  HMMA.16816.F32.BF16 R48, R4, R40, RZ ;  /* 0x000000280430723c */ /* 0x000fe200000418ff */
[----:B---3--:R-:W-:-:S05]  /*2b60*/  IADD3 R16, P0, R0, R156, RZ ;  /* 0x0000009c00107210 */ /* 0x008fca0007f1e0ff */
[----:B------:R-:W-:Y:S01]  /*2b70*/  IMAD.X R17, R2, 0x1, R133, P0 ;  /* 0x0000000102117824 */ /* 0x000fe200000e0685 */
[----:B------:R-:W-:Y:S01]  /*2b80*/  ISETP.LT.OR P0, PT, R26, 0x21, P1 ;  /* 0x000000211a00780c */ /* 0x000fe20000f01670 */
[C---:B------:R-:W-:Y:S11]  /*2b90*/  HMMA.16816.F32.BF16 R40, R4.reuse, R42, RZ ;  /* 0x0000002a0428723c */ /* 0x040ff600000418ff */
[----:B------:R-:W-:Y:S01]  /*2ba0*/  @!UPT UIADD3 URZ, URZ, URZ, URZ ;  /* 0x0000003f3f3ff290 */ /* 0x000fe2000fffe03f */
[----:B------:R3:W-:Y:S01]  /*2bb0*/  LDGSTS.E.BYPASS.LTC128B.128 [R243+0xa100], [R10.64], !P0 ;  /* 0x0a1000000af37fae */ /* 0x0007e2000c101d46 */
[C---:B------:R-:W-:Y:S08]  /*2bc0*/  HMMA.16816.F32.BF16 R28, R4.reuse, R44, RZ ;  /* 0x0000002c041c723c */ /* 0x040ff000000418ff */
[C---:B-1----:R-:W-:Y:S08]  /*2bd0*/  HMMA.16816.F32.BF16 R20, R4.reuse, R46, RZ ;  /* 0x0000002e0414723c */ /* 0x042ff000000418ff */
[----:B------:R-:W-:Y:S01]  /*2be0*/  HMMA.16816.F32.BF16 R36, R4, R32, RZ ;  /* 0x000000200424723c */ /* 0x000fe200000418ff */
[----:B---3--:R-:W-:-:S07]  /*2bf0*/  IADD3 R10, P0, R0, R157, RZ ;  /* 0x0000009d000a7210 */ /* 0x008fce0007f1e0ff */
[----:B------:R-:W-:Y:S01]  /*2c00*/  HMMA.16816.F32.BF16 R44, R4, R52, RZ ;  /* 0x00000034042c723c */ /* 0x000fe200000418ff */
[----:B------:R-:W-:Y:S01]  /*2c10*/  IMAD.X R11, R2, 0x1, R134, P0 ;  /* 0x00000001020b7824 */ /* 0x000fe200000e0686 */
[----:B------:R-:W-:-:S06]  /*2c20*/  ISETP.LT.OR P0, PT, R26, 0x41, P5 ;  /* 0x000000411a00780c */ /* 0x000fcc0002f01670 */
[----:B------:R-:W-:Y:S01]  /*2c30*/  HMMA.16816.F32.BF16 R32, R4, R34, RZ ;  /* 0x000000220420723c */ /* 0x000fe200000418ff */
[C---:B------:R-:W-:Y:S01]  /*2c40*/  ISETP.LT.OR P4, PT, R26.reuse, 0x41, P4 ;  /* 0x000000411a00780c */ /* 0x040fe20002781670 */
[----:B------:R-:W-:Y:S01]  /*2c50*/  IMAD.MOV.U32 R3, RZ, RZ, 0x40 ;  /* 0x00000040ff037424 */ /* 0x000fe200078e00ff */
[C---:B------:R-:W-:Y:S02]  /*2c60*/  ISETP.LT.OR P3, PT, R26.reuse, 0x41, P3 ;  /* 0x000000411a00780c */ /* 0x040fe40001f61670 */
[----:B------:R-:W-:-:S03]  /*2c70*/  ISETP.LT.OR P1, PT, R26, 0x41, P1 ;  /* 0x000000411a00780c */ /* 0x000fc60000f21670 */
[C---:B------:R-:W-:Y:S01]  /*2c80*/  HMMA.16816.F32.BF16 R84, R4.reuse, R72, RZ ;  /* 0x000000480454723c */ /* 0x040fe200000418ff */
[----:B------:R1:W-:Y:S05]  /*2c90*/  LDGSTS.E.BYPASS.LTC128B.128 [R243+0x2100], [R8.64], !P0 ;  /* 0x0210000008f37fae */ /* 0x0003ea000c101d46 */
[----:B------:R2:W-:Y:S02]  /*2ca0*/  LDGSTS.E.BYPASS.LTC128B.128 [R243+0x5100], [R16.64], !P4 ;  /* 0x0510000010f37fae */ /* 0x0005e4000e101d46 */
[C---:B------:R-:W-:Y:S02]  /*2cb0*/  HMMA.16816.F32.BF16 R52, R4.reuse, R54, RZ ;  /* 0x000000360434723c */ /* 0x040fe400000418ff */
[----:B------:R1:W-:Y:S06]  /*2cc0*/  LDGSTS.E.BYPASS.LTC128B.128 [R243+0x8100], [R10.64], !P3 ;  /* 0x081000000af37fae */ /* 0x0003ec000d901d46 */
[C---:B------:R-:W-:Y:S08]  /*2cd0*/  HMMA.16816.F32.BF16 R56, R4.reuse, R60, RZ ;  /* 0x0000003c0438723c */ /* 0x040ff000000418ff */
[C---:B------:R-:W-:Y:S08]  /*2ce0*/  HMMA.16816.F32.BF16 R80, R4.reuse, R62, RZ ;  /* 0x0000003e0450723c */ /* 0x040ff000000418ff */
[----:B------:R-:W-:Y:S07]  /*2cf0*/  HMMA.16816.F32.BF16 R72, R4, R74, RZ ;  /* 0x0000004a0448723c */ /* 0x000fee00000418ff */
[----:B------:R-:W-:-:S02]  /*2d00*/  IADD3 R4, P0, R0, R158, RZ ;  /* 0x0000009e00047210 */ /* 0x000fc40007f1e0ff */
[----:B------:R-:W-:-:S03]  /*2d10*/  SEL R0, R3, 0xffffffc0, !P2 ;  /* 0xffffffc003007807 */ /* 0x000fc60005000000 */
[----:B------:R-:W-:Y:S02]  /*2d20*/  IMAD.X R5, R2, 0x1, R152, P0 ;  /* 0x0000000102057824 */ /* 0x000fe400000e0698 */
[----:B------:R-:W-:Y:S01]  /*2d30*/  IMAD.IADD R230, R228, 0x1, R0 ;  /* 0x00000001e4e67824 */ /* 0x000fe200078e0200 */
[C---:B------:R-:W-:Y:S02]  /*2d40*/  HMMA.16816.F32.BF16 R108, R12.reuse, R64, R48 ;  /* 0x000000400c6c723c */ /* 0x040fe40000041830 */
[----:B------:R3:W-:Y:S04]  /*2d50*/  LDGSTS.E.BYPASS.LTC128B.128 [R243+0xb100], [R4.64], !P1 ;  /* 0x0b10000004f37fae */ /* 0x0007e8000c901d46 */
[----:B-1----:R-:W-:Y:S02]  /*2d60*/  LDSM.16.M88.4 R8, [R242] ;  /* 0x00000000f208783b */ /* 0x002fe40000000200 */
[C---:B------:R-:W-:Y:S02]  /*2d70*/  HMMA.16816.F32.BF16 R104, R12.reuse, R66, R40 ;  /* 0x000000420c68723c */ /* 0x040fe40000041828 */
[----:B------:R-:W1:Y:S04]  /*2d80*/  LDSM.16.M88.4 R40, [R230+0x800] ;  /* 0x00080000e628783b */ /* 0x000e680000000200 */
[----:B------:R-:W-:Y:S02]  /*2d90*/  LDSM.16.M88.4 R100, [R230+0x2800] ;  /* 0x00280000e664783b */ /* 0x000fe40000000200 */
[----:B------:R-:W-:Y:S02]  /*2da0*/  HMMA.16816.F32.BF16 R88, R12, R68, R36 ;  /* 0x000000440c58723c */ /* 0x000fe40000041824 */
[----:B------:R-:W-:Y:S01]  /*2db0*/  LDSM.16.M88.4 R36, [R230+0x1000] ;  /* 0x00100000e624783b */ /* 0x000fe20000000200 */
[----:B------:R-:W-:-:S03]  /*2dc0*/  IADD3 R2, R135, 0x9000, RZ ;  /* 0x0000900087027810 */ /* 0x000fc60007ffe0ff */
[----:B------:R-:W-:Y:S02]  /*2dd0*/  LDSM.16.M88.4 R120, [R228+0x4000] ;  /* 0x00400000e478783b */ /* 0x000fe40000000200 */
[C---:B------:R-:W-:Y:S02]  /*2de0*/  HMMA.16816.F32.BF16 R48, R12.reuse, R92, R44 ;  /* 0x0000005c0c30723c */ /* 0x040fe4000004182c */
[----:B------:R-:W4:Y:S04]  /*2df0*/  LDSM.16.M88.4 R44, [R230] ;  /* 0x00000000e62c783b */ /* 0x000f280000000200 */
[----:B---3--:R-:W-:Y:S02]  /*2e00*/  LDSM.16.M88.4 R4, [R241] ;  /* 0x00000000f104783b */ /* 0x008fe40000000200 */
[C---:B------:R-:W-:Y:S02]  /*2e10*/  HMMA.16816.F32.BF16 R68, R12.reuse, R70, R32 ;  /* 0x000000460c44723c */ /* 0x040fe40000041820 */
[----:B------:R-:W3:Y:S04]  /*2e20*/  LDSM.16.M88.4 R32, [R230+0x1800] ;  /* 0x00180000e620783b */ /* 0x000ee80000000200 */
[----:B------:R-:W-:Y:S02]  /*2e30*/  LDSM.16.M88.4 R144, [R135+0x9000] ;  /* 0x009000008790783b */ /* 0x000fe40000000200 */
[----:B------:R-:W-:Y:S02]  /*2e40*/  HMMA.16816.F32.BF16 R64, R12, R76, R28 ;  /* 0x0000004c0c40723c */ /* 0x000fe4000004181c */
[----:B------:R-:W1:Y:S01]  /*2e50*/  LDSM.16.M88.4 R28, [R230+0x2000] ;  /* 0x00200000e61c783b */ /* 0x000e620000000200 */
[----:B------:R-:W-:-:S03]  /*2e60*/  IMAD.IADD R229, R2, 0x1, R0 ;  /* 0x0000000102e57824 */ /* 0x000fc600078e0200 */
[----:B------:R-:W-:Y:S02]  /*2e70*/  LDSM.16.M88.4 R148, [R230+0x9000] ;  /* 0x00900000e694783b */ /* 0x000fe40000000200 */
[C---:B------:R-:W-:Y:S02]  /*2e80*/  HMMA.16816.F32.BF16 R60, R12.reuse, R78, R20 ;  /* 0x0000004e0c3c723c */ /* 0x040fe40000041814 */
[----:B------:R-:W1:Y:S04]  /*2e90*/  LDSM.16.M88.4 R116, [R229+-0x8800] ;  /* 0xff780000e574783b */ /* 0x000e680000000200 */
[----:B------:R-:W-:Y:S02]  /*2ea0*/  LDSM.16.M88.4 R124, [R229+-0x8000] ;  /* 0xff800000e57c783b */ /* 0x000fe40000000200 */
[C---:B------:R-:W-:Y:S02]  /*2eb0*/  HMMA.16816.F32.BF16 R20, R12.reuse, R96, R56 ;  /* 0x000000600c14723c */ /* 0x040fe40000041838 */
[----:B------:R-:W-:Y:S04]  /*2ec0*/  LDSM.16.M88.4 R136, [R229+-0x2800] ;  /* 0xffd80000e588783b */ /* 0x000fe80000000200 */
[----:B------:R-:W-:Y:S02]  /*2ed0*/  LDSM.16.M88.4 R128, [R135+0x9800] ;  /* 0x009800008780783b */ /* 0x000fe40000000200 */
[C---:B--2---:R-:W-:Y:S02]  /*2ee0*/  HMMA.16816.F32.BF16 R16, R12.reuse, R98, R80 ;  /* 0x000000620c10723c */ /* 0x044fe40000041850 */
[----:B------:R-:W-:Y:S04]  /*2ef0*/  LDSM.16.M88.4 R140, [R229] ;  /* 0x00000000e58c783b */ /* 0x000fe80000000200 */
[----:B------:R-:W0:Y:S02]  /*2f00*/  LDGDEPBAR ;  /* 0x00000000000079af */ /* 0x000e240000000000 */
[C---:B-----5:R-:W-:Y:S02]  /*2f10*/  HMMA.16816.F32.BF16 R24, R12.reuse, R94, R52 ;  /* 0x0000005e0c18723c */ /* 0x060fe40000041834 */
[----:B------:R-:W2:Y:S04]  /*2f20*/  LDSM.16.M88.4 R92, [R229+-0x9000] ;  /* 0xff700000e55c783b */ /* 0x000ea80000000200 */
[----:B------:R-:W-:Y:S02]  /*2f30*/  LDSM.16.M88.4 R52, [R229+-0x7000] ;  /* 0xff900000e534783b */ /* 0x000fe40000000200 */
[C---:B------:R-:W-:Y:S08]  /*2f40*/  HMMA.16816.F32.BF16 R96, R12.reuse, R112, R84 ;  /* 0x000000700c60723c */ /* 0x040ff00000041854 */
[----:B------:R-:W-:Y:S01]  /*2f50*/  HMMA.16816.F32.BF16 R12, R12, R114, R72 ;  /* 0x000000720c0c723c */ /* 0x000fe20000041848 */
[----:B------:R-:W-:Y:S07]  /*2f60*/  LDSM.16.M88.4 R112, [R228+0x3800] ;  /* 0x00380000e470783b */ /* 0x000fee0000000200 */
[C---:B-1----:R-:W-:Y:S08]  /*2f70*/  HMMA.16816.F32.BF16 R80, R8.reuse, R42, R68 ;  /* 0x0000002a0850723c */ /* 0x042ff00000041844 */
[C---:B----4-:R-:W-:Y:S01]  /*2f80*/  HMMA.16816.F32.BF16 R76, R8.reuse, R44, R108 ;  /* 0x0000002c084c723c */ /* 0x050fe2000004186c */
[----:B------:R-:W1:Y:S07]  /*2f90*/  LDSM.16.M88.4 R108, [R229+-0x7800] ;  /* 0xff880000e56c783b */ /* 0x000e6e0000000200 */
[C---:B------:R-:W-:Y:S08]  /*2fa0*/  HMMA.16816.F32.BF16 R68, R8.reuse, R36, R64 ;  /* 0x000000240844723c */ /* 0x040ff00000041840 */
[C---:B---3--:R-:W-:Y:S01]  /*2fb0*/  HMMA.16816.F32.BF16 R64, R8.reuse, R32, R48 ;  /* 0x000000200840723c */ /* 0x048fe20000041830 */
[----:B------:R-:W3:Y:S07]  /*2fc0*/  LDSM.16.M88.4 R48, [R229+-0x6800] ;  /* 0xff980000e530783b */ /* 0x000eee0000000200 */
[C---:B------:R-:W-:Y:S08]  /*2fd0*/  HMMA.16816.F32.BF16 R84, R8.reuse, R46, R104 ;  /* 0x0000002e0854723c */ /* 0x040ff00000041868 */
[C---:B------:R-:W-:Y:S01]  /*2fe0*/  HMMA.16816.F32.BF16 R72, R8.reuse, R38, R60 ;  /* 0x000000260848723c */ /* 0x040fe2000004183c */
[----:B------:R-:W-:Y:S07]  /*2ff0*/  LDSM.16.M88.4 R36, [R228+0x3000] ;  /* 0x00300000e424783b */ /* 0x000fee0000000200 */
[C---:B------:R-:W-:Y:S08]  /*3000*/  HMMA.16816.F32.BF16 R88, R8.reuse, R40, R88 ;  /* 0x000000280858723c */ /* 0x040ff00000041858 */
[C---:B------:R-:W-:Y:S08]  /*3010*/  HMMA.16816.F32.BF16 R60, R8.reuse, R34, R24 ;  /* 0x00000022083c723c */ /* 0x040ff00000041818 */
[C---:B------:R-:W-:Y:S08]  /*3020*/  HMMA.16816.F32.BF16 R56, R8.reuse, R28, R20 ;  /* 0x0000001c0838723c */ /* 0x040ff00000041814 */
[C---:B------:R-:W-:Y:S01]  /*3030*/  HMMA.16816.F32.BF16 R44, R8.reuse, R30, R16 ;  /* 0x0000001e082c723c */ /* 0x040fe20000041810 */
[----:B------:R-:W4:Y:S07]  /*3040*/  LDSM.16.M88.4 R16, [R239+0x4000] ;  /* 0x00400000ef10783b */ /* 0x000f2e0000000200 */
[C---:B------:R-:W-:Y:S08]  /*3050*/  HMMA.16816.F32.BF16 R40, R8.reuse, R100, R96 ;  /* 0x000000640828723c */ /* 0x040ff00000041860 */
[----:B------:R-:W-:Y:S08]  /*3060*/  HMMA.16816.F32.BF16 R32, R8, R102, R12 ;  /* 0x000000660820723c */ /* 0x000ff0000004180c */
[C---:B------:R-:W-:Y:S08]  /*3070*/  HMMA.16816.F32.BF16 R12, R4.reuse, R118, R80 ;  /* 0x00000076040c723c */ /* 0x040ff00000041850 */
[C---:B--2---:R-:W-:Y:S08]  /*3080*/  HMMA.16816.F32.BF16 R28, R4.reuse, R92, R76 ;  /* 0x0000005c041c723c */ /* 0x044ff0000004184c */
[C---:B------:R-:W-:Y:S01]  /*3090*/  HMMA.16816.F32.BF16 R24, R4.reuse, R94, R84 ;  /* 0x0000005e0418723c */ /* 0x040fe20000041854 */
[----:B------:R-:W-:Y:S07]  /*30a0*/  LDSM.16.M88.4 R92, [R228+0x4800] ;  /* 0x00480000e45c783b */ /* 0x000fee0000000200 */
[C---:B------:R-:W-:Y:S01]  /*30b0*/  HMMA.16816.F32.BF16 R20, R4.reuse, R116, R88 ;  /* 0x000000740414723c */ /* 0x040fe20000041858 */
[----:B------:R-:W2:Y:S07]  /*30c0*/  LDSM.16.M88.4 R116, [R228+0x5000] ;  /* 0x00500000e474783b */ /* 0x000eae0000000200 */
[C---:B-1----:R-:W-:Y:S08]  /*30d0*/  HMMA.16816.F32.BF16 R84, R4.reuse, R108, R64 ;  /* 0x0000006c0454723c */ /* 0x042ff00000041840 */
[C---:B------:R-:W-:Y:S01]  /*30e0*/  HMMA.16816.F32.BF16 R76, R4.reuse, R110, R60 ;  /* 0x0000006e044c723c */ /* 0x040fe2000004183c */
[----:B------:R-:W1:Y:S07]  /*30f0*/  LDSM.16.M88.4 R60, [R228+0x5800] ;  /* 0x00580000e43c783b */ /* 0x000e6e0000000200 */
[C---:B------:R-:W-:Y:S08]  /*3100*/  HMMA.16816.F32.BF16 R8, R4.reuse, R124, R68 ;  /* 0x0000007c0408723c */ /* 0x040ff00000041844 */
[C---:B------:R-:W-:Y:S08]  /*3110*/  HMMA.16816.F32.BF16 R72, R4.reuse, R126, R72 ;  /* 0x0000007e0448723c */ /* 0x040ff00000041848 */
[C---:B------:R-:W-:Y:S01]  /*3120*/  HMMA.16816.F32.BF16 R108, R4.reuse, R52, R56 ;  /* 0x00000034046c723c */ /* 0x040fe20000041838 */
[----:B------:R-:W-:Y:S07]  /*3130*/  LDSM.16.M88.4 R56, [R135+0x3000] ;  /* 0x003000008738783b */ /* 0x000fee0000000200 */
[C---:B------:R-:W-:Y:S01]  /*3140*/  HMMA.16816.F32.BF16 R100, R4.reuse, R54, R44 ;  /* 0x000000360464723c */ /* 0x040fe2000004182c */
[----:B------:R-:W-:Y:S04]  /*3150*/  LDSM.16.M88.4 R52, [R135+0x3800] ;  /* 0x003800008734783b */ /* 0x000fe80000000200 */
[----:B------:R-:W-:Y:S03]  /*3160*/  LDSM.16.M88.4 R44, [R135+0x4800] ;  /* 0x00480000872c783b */ /* 0x000fe60000000200 */
[C---:B---3--:R-:W-:Y:S01]  /*3170*/  HMMA.16816.F32.BF16 R104, R4.reuse, R48, R40 ;  /* 0x000000300468723c */ /* 0x048fe20000041828 */
[----:B------:R-:W-:Y:S07]  /*3180*/  LDSM.16.M88.4 R40, [R135+0x5000] ;  /* 0x005000008728783b */ /* 0x000fee0000000200 */
[----:B------:R-:W-:Y:S01]  /*3190*/  HMMA.16816.F32.BF16 R96, R4, R50, R32 ;  /* 0x000000320460723c */ /* 0x000fe20000041820 */
[----:B------:R-:W3:Y:S04]  /*31a0*/  LDSM.16.M88.4 R4, [R240+0x4000] ;  /* 0x00400000f004783b */ /* 0x000ee80000000200 */
[----:B------:R-:W5:Y:S03]  /*31b0*/  LDSM.16.M88.4 R48, [R135+0x4000] ;  /* 0x004000008730783b */ /* 0x000f660000000200 */
[C---:B----4-:R-:W-:Y:S01]  /*31c0*/  HMMA.16816.F32.BF16 R64, R16.reuse, R114, R12 ;  /* 0x000000721040723c */ /* 0x050fe2000004180c */
[----:B------:R-:W-:Y:S07]  /*31d0*/  LDSM.16.M88.4 R12, [R242+0x4000] ;  /* 0x00400000f20c783b */ /* 0x000fee0000000200 */
[C---:B------:R-:W-:Y:S01]  /*31e0*/  HMMA.16816.F32.BF16 R68, R16.reuse, R112, R20 ;  /* 0x000000701044723c */ /* 0x040fe20000041814 */
[----:B------:R-:W-:Y:S07]  /*31f0*/  LDSM.16.M88.4 R112, [R230+0x3000] ;  /* 0x00300000e670783b */ /* 0x000fee0000000200 */
[C---:B------:R-:W-:Y:S08]  /*3200*/  HMMA.16816.F32.BF16 R80, R16.reuse, R38, R24 ;  /* 0x000000261050723c */ /* 0x040ff00000041818 */
[C---:B------:R-:W-:Y:S08]  /*3210*/  HMMA.16816.F32.BF16 R88, R16.reuse, R36, R28 ;  /* 0x000000241058723c */ /* 0x040ff0000004181c */
[C---:B------:R-:W-:Y:S08]  /*3220*/  HMMA.16816.F32.BF16 R32, R16.reuse, R122, R72 ;  /* 0x0000007a1020723c */ /* 0x040ff00000041848 */
[C---:B------:R-:W-:Y:S08]  /*3230*/  HMMA.16816.F32.BF16 R36, R16.reuse, R120, R8 ;  /* 0x000000781024723c */ /* 0x040ff00000041808 */
[C---:B--2---:R-:W-:Y:S01]  /*3240*/  HMMA.16816.F32.BF16 R20, R16.reuse, R116, R108 ;  /* 0x000000741014723c */ /* 0x044fe2000004186c */
[----:B------:R-:W2:Y:S07]  /*3250*/  LDSM.16.M88.4 R108, [R135+0x5800] ;  /* 0x00580000876c783b */ /* 0x000eae0000000200 */
[C---:B-1----:R-:W-:Y:S08]  /*3260*/  HMMA.16816.F32.BF16 R72, R16.reuse, R60, R104 ;  /* 0x0000003c1048723c */ /* 0x042ff00000041868 */
[C---:B------:R-:W-:Y:S08]  /*3270*/  HMMA.16816.F32.BF16 R28, R16.reuse, R92, R84 ;  /* 0x0000005c101c723c */ /* 0x040ff00000041854 */
[C---:B------:R-:W-:Y:S08]  /*3280*/  HMMA.16816.F32.BF16 R24, R16.reuse, R94, R76 ;  /* 0x0000005e1018723c */ /* 0x040ff0000004184c */
[----:B------:R-:W-:Y:S08]  /*3290*/  HMMA.16816.F32.BF16 R8, R16, R118, R100 ;  /* 0x000000761008723c */ /* 0x000ff00000041864 */
[----:B---3--:R-:W-:Y:S01]  /*32a0*/  HMMA.16816.F32.BF16 R104, R4, R54, R64 ;  /* 0x000000360468723c */ /* 0x008fe20000041840 */
[----:B------:R-:W1:Y:S07]  /*32b0*/  LDSM.16.M88.4 R64, [R230+0x3800] ;  /* 0x00380000e640783b */ /* 0x000e6e0000000200 */
[----:B------:R-:W-:Y:S01]  /*32c0*/  HMMA.16816.F32.BF16 R16, R16, R62, R96 ;  /* 0x0000003e1010723c */ /* 0x000fe20000041860 */
[----:B------:R-:W3:Y:S07]  /*32d0*/  LDSM.16.M88.4 R60, [R230+0x4000] ;  /* 0x00400000e63c783b */ /* 0x000eee0000000200 */
[C---:B------:R-:W-:Y:S08]  /*32e0*/  HMMA.16816.F32.BF16 R100, R4.reuse, R52, R68 ;  /* 0x000000340464723c */ /* 0x040ff00000041844 */
[C---:B------:R-:W-:Y:S08]  /*32f0*/  HMMA.16816.F32.BF16 R92, R4.reuse, R58, R80 ;  /* 0x0000003a045c723c */ /* 0x040ff00000041850 */
[C---:B------:R-:W-:Y:S01]  /*3300*/  HMMA.16816.F32.BF16 R84, R4.reuse, R44, R28 ;  /* 0x0000002c0454723c */ /* 0x040fe2000004181c */
[----:B------:R-:W-:Y:S07]  /*3310*/  LDSM.16.M88.4 R28, [R229+-0x5800] ;  /* 0xffa80000e51c783b */ /* 0x000fee0000000200 */
[C---:B------:R-:W-:Y:S01]  /*3320*/  HMMA.16816.F32.BF16 R80, R4.reuse, R46, R24 ;  /* 0x0000002e0450723c */ /* 0x040fe20000041818 */
[----:B------:R-:W4:Y:S07]  /*3330*/  LDSM.16.M88.4 R44, [R230+0x5000] ;  /* 0x00500000e62c783b */ /* 0x000f2e0000000200 */
[C---:B------:R-:W-:Y:S01]  /*3340*/  HMMA.16816.F32.BF16 R52, R4.reuse, R42, R8 ;  /* 0x0000002a0434723c */ /* 0x040fe20000041808 */
[----:B------:R-:W1:Y:S07]  /*3350*/  LDSM.16.M88.4 R8, [R241+0x4000] ;  /* 0x00400000f108783b */ /* 0x000e6e0000000200 */
[C---:B------:R-:W-:Y:S01]  /*3360*/  HMMA.16816.F32.BF16 R76, R4.reuse, R56, R88 ;  /* 0x00000038044c723c */ /* 0x040fe20000041858 */
[----:B------:R-:W3:Y:S07]  /*3370*/  LDSM.16.M88.4 R56, [R230+0x4800] ;  /* 0x00480000e638783b */ /* 0x000eee0000000200 */
[C---:B------:R-:W-:Y:S01]  /*3380*/  HMMA.16816.F32.BF16 R68, R4.reuse, R40, R20 ;  /* 0x000000280444723c */ /* 0x040fe20000041814 */
[----:B------:R-:W3:Y:S07]  /*3390*/  LDSM.16.M88.4 R40, [R230+0x5800] ;  /* 0x00580000e628783b */ /* 0x000eee0000000200 */
[C---:B-----5:R-:W-:Y:S01]  /*33a0*/  HMMA.16816.F32.BF16 R88, R4.reuse, R50, R32 ;  /* 0x000000320458723c */ /* 0x060fe20000041820 */
[----:B------:R-:W5:Y:S07]  /*33b0*/  LDSM.16.M88.4 R32, [R229+-0x6000] ;  /* 0xffa00000e520783b */ /* 0x000f6e0000000200 */
[C---:B------:R-:W-:Y:S08]  /*33c0*/  HMMA.16816.F32.BF16 R96, R4.reuse, R48, R36 ;  /* 0x000000300460723c */ /* 0x040ff00000041824 */
[----:B--2---:R-:W-:Y:S08]  /*33d0*/  HMMA.16816.F32.BF16 R36, R4, R110, R16 ;  /* 0x0000006e0424723c */ /* 0x004ff00000041810 */
[----:B-1----:R-:W-:Y:S01]  /*33e0*/  HMMA.16816.F32.BF16 R16, R12, R64, R100 ;  /* 0x000000400c10723c */ /* 0x002fe20000041864 */
[----:B------:R-:W1:Y:S07]  /*33f0*/  LDSM.16.M88.4 R100, [R229+-0x4800] ;  /* 0xffb80000e564783b */ /* 0x000e6e0000000200 */
[----:B------:R-:W-:Y:S01]  /*3400*/  HMMA.16816.F32.BF16 R48, R4, R108, R72 ;  /* 0x0000006c0430723c */ /* 0x000fe20000041848 */
[----:B------:R-:W2:Y:S07]  /*3410*/  LDSM.16.M88.4 R72, [R229+-0x5000] ;  /* 0xffb00000e548783b */ /* 0x000eae0000000200 */
[C---:B------:R-:W-:Y:S08]  /*3420*/  HMMA.16816.F32.BF16 R20, R12.reuse, R114, R92 ;  /* 0x000000720c14723c */ /* 0x040ff0000004185c */
[C---:B------:R-:W-:Y:S08]  /*3430*/  HMMA.16816.F32.BF16 R4, R12.reuse, R66, R104 ;  /* 0x000000420c04723c */ /* 0x040ff00000041868 */
[C---:B------:R-:W-:Y:S08]  /*3440*/  HMMA.16816.F32.BF16 R24, R12.reuse, R112, R76 ;  /* 0x000000700c18723c */ /* 0x040ff0000004184c */
[C---:B---3--:R-:W-:Y:S08]  /*3450*/  HMMA.16816.F32.BF16 R64, R12.reuse, R60, R96 ;  /* 0x0000003c0c40723c */ /* 0x048ff00000041860 */
[C---:B------:R-:W-:Y:S08]  /*3460*/  HMMA.16816.F32.BF16 R60, R12.reuse, R62, R88 ;  /* 0x0000003e0c3c723c */ /* 0x040ff00000041858 */
[----:B----4-:R-:W-:Y:S08]  /*3470*/  HMMA.16816.F32.BF16 R108, R12, R44, R68 ;  /* 0x0000002c0c6c723c */ /* 0x010ff00000041844 */
[----:B------:R-:W-:Y:S01]  /*3480*/  HMMA.16816.F32.BF16 R76, R8, R28, R16 ;  /* 0x0000001c084c723c */ /* 0x000fe20000041810 */
[----:B------:R-:W3:Y:S07]  /*3490*/  LDSM.16.M88.4 R16, [R229+-0x4000] ;  /* 0xffc00000e510783b */ /* 0x000eee0000000200 */
[C---:B------:R-:W-:Y:S08]  /*34a0*/  HMMA.16816.F32.BF16 R88, R12.reuse, R56, R84 ;  /* 0x000000380c58723c */ /* 0x040ff00000041854 */
[C---:B------:R-:W-:Y:S01]  /*34b0*/  HMMA.16816.F32.BF16 R80, R12.reuse, R58, R80 ;  /* 0x0000003a0c50723c */ /* 0x040fe20000041850 */
[----:B------:R-:W-:Y:S07]  /*34c0*/  LDSM.16.M88.4 R56, [R228+0x6800] ;  /* 0x00680000e438783b */ /* 0x000fee0000000200 */
[C---:B------:R-:W-:Y:S01]  /*34d0*/  HMMA.16816.F32.BF16 R68, R12.reuse, R46, R52 ;  /* 0x0000002e0c44723c */ /* 0x040fe20000041834 */
[----:B------:R-:W-:Y:S07]  /*34e0*/  LDSM.16.M88.4 R52, [R228+0x7000] ;  /* 0x00700000e434783b */ /* 0x000fee0000000200 */
[C---:B------:R-:W-:Y:S01]  /*34f0*/  HMMA.16816.F32.BF16 R104, R12.reuse, R40, R48 ;  /* 0x000000280c68723c */ /* 0x040fe20000041830 */
[----:B------:R-:W-:Y:S07]  /*3500*/  LDSM.16.M88.4 R48, [R228+0x7800] ;  /* 0x00780000e430783b */ /* 0x000fee0000000200 */
[----:B------:R-:W-:Y:S01]  /*3510*/  HMMA.16816.F32.BF16 R96, R12, R42, R36 ;  /* 0x0000002a0c60723c */ /* 0x000fe20000041824 */
[----:B------:R-:W4:Y:S07]  /*3520*/  LDSM.16.M88.4 R12, [R229+-0x3800] ;  /* 0xffc80000e50c783b */ /* 0x000f2e0000000200 */
[C---:B-----5:R-:W-:Y:S01]  /*3530*/  HMMA.16816.F32.BF16 R84, R8.reuse, R34, R20 ;  /* 0x000000220854723c */ /* 0x060fe20000041814 */
[----:B------:R-:W-:Y:S07]  /*3540*/  LDSM.16.M88.4 R20, [R228+0x6000] ;  /* 0x00600000e414783b */ /* 0x000fee0000000200 */
[C---:B------:R-:W-:Y:S01]  /*3550*/  HMMA.16816.F32.BF16 R44, R8.reuse, R30, R4 ;  /* 0x0000001e082c723c */ /* 0x040fe20000041804 */
[----:B------:R-:W5:Y:S04]  /*3560*/  LDSM.16.M88.4 R4, [R239+0x8000] ;  /* 0x00800000ef04783b */ /* 0x000f680000000200 */
[----:B------:R-:W-:Y:S03]  /*3570*/  LDSM.16.M88.4 R28, [R240+0x8000] ;  /* 0x00800000f01c783b */ /* 0x000fe60000000200 */
[C---:B------:R-:W-:Y:S08]  /*3580*/  HMMA.16816.F32.BF16 R92, R8.reuse, R32, R24 ;  /* 0x00000020085c723c */ /* 0x040ff00000041818 */
[C---:B-1----:R-:W-:Y:S01]  /*3590*/  HMMA.16816.F32.BF16 R32, R8.reuse, R100, R88 ;  /* 0x000000640820723c */ /* 0x042fe20000041858 */
[----:B------:R-:W1:Y:S07]  /*35a0*/  LDSM.16.M88.4 R88, [R135+0x6000] ;  /* 0x006000008758783b */ /* 0x000e6e0000000200 */
[C---:B------:R-:W-:Y:S01]  /*35b0*/  HMMA.16816.F32.BF16 R24, R8.reuse, R102, R80 ;  /* 0x000000660818723c */ /* 0x040fe20000041850 */
[----:B------:R-:W1:Y:S07]  /*35c0*/  LDSM.16.M88.4 R80, [R228+0x8800] ;  /* 0x00880000e450783b */ /* 0x000e6e0000000200 */
[C---:B--2---:R-:W-:Y:S08]  /*35d0*/  HMMA.16816.F32.BF16 R36, R8.reuse, R74, R60 ;  /* 0x0000004a0824723c */ /* 0x044ff0000004183c */
[C---:B---3--:R-:W-:Y:S08]  /*35e0*/  HMMA.16816.F32.BF16 R60, R8.reuse, R16, R108 ;  /* 0x00000010083c723c */ /* 0x048ff0000004186c */
[C---:B------:R-:W-:Y:S08]  /*35f0*/  HMMA.16816.F32.BF16 R68, R8.reuse, R18, R68 ;  /* 0x000000120844723c */ /* 0x040ff00000041844 */
[C---:B----4-:R-:W-:Y:S08]  /*3600*/  HMMA.16816.F32.BF16 R16, R8.reuse, R12, R104 ;  /* 0x0000000c0810723c */ /* 0x050ff00000041868 */
[C---:B------:R-:W-:Y:S01]  /*3610*/  HMMA.16816.F32.BF16 R40, R8.reuse, R72, R64 ;  /* 0x000000480828723c */ /* 0x040fe20000041840 */
[----:B------:R-:W2:Y:S07]  /*3620*/  LDSM.16.M88.4 R72, [R228+0x8000] ;  /* 0x00800000e448783b */ /* 0x000eae0000000200 */
[----:B------:R-:W-:Y:S08]  /*3630*/  HMMA.16816.F32.BF16 R12, R8, R14, R96 ;  /* 0x0000000e080c723c */ /* 0x000ff00000041860 */
[C---:B-----5:R-:W-:Y:S08]  /*3640*/  HMMA.16816.F32.BF16 R8, R4.reuse, R20, R92 ;  /* 0x000000140408723c */ /* 0x060ff0000004185c */
[C---:B------:R-:W-:Y:S01]  /*3650*/  HMMA.16816.F32.BF16 R104, R4.reuse, R48, R32 ;  /* 0x000000300468723c */ /* 0x040fe20000041820 */
[----:B------:R-:W-:Y:S07]  /*3660*/  LDSM.16.M88.4 R32, [R230+0x6000] ;  /* 0x00600000e620783b */ /* 0x000fee0000000200 */
[C---:B------:R-:W-:Y:S01]  /*3670*/  HMMA.16816.F32.BF16 R96, R4.reuse, R50, R24 ;  /* 0x000000320460723c */ /* 0x040fe20000041818 */
[----:B------:R-:W3:Y:S04]  /*3680*/  LDSM.16.M88.4 R24, [R242+0x8000] ;  /* 0x00800000f218783b */ /* 0x000ee80000000200 */
[----:B------:R-:W-:Y:S03]  /*3690*/  LDSM.16.M88.4 R48, [R135+0x7000] ;  /* 0x007000008730783b */ /* 0x000fe60000000200 */
[----:B------:R-:W-:Y:S01]  /*36a0*/  HMMA.16816.F32.BF16 R64, R4, R22, R84 ;  /* 0x000000160440723c */ /* 0x000fe20000041854 */
[----:B------:R-:W-:Y:S07]  /*36b0*/  LDSM.16.M88.4 R20, [R241+0x8000] ;  /* 0x00800000f114783b */ /* 0x000fee0000000200 */
[----:B-1----:R-:W-:Y:S08]  /*36c0*/  HMMA.16816.F32.BF16 R8, R28, R88, R8 ;  /* 0x000000581c08723c */ /* 0x002ff00000041808 */
[C---:B------:R-:W-:Y:S01]  /*36d0*/  HMMA.16816.F32.BF16 R112, R4.reuse, R52, R40 ;  /* 0x000000340470723c */ /* 0x040fe20000041828 */
[----:B------:R-:W-:Y:S07]  /*36e0*/  LDSM.16.M88.4 R40, [R135+0x8000] ;  /* 0x008000008728783b */ /* 0x000fee0000000200 */
[C---:B------:R-:W-:Y:S01]  /*36f0*/  HMMA.16816.F32.BF16 R108, R4.reuse, R54, R36 ;  /* 0x00000036046c723c */ /* 0x040fe20000041824 */
[----:B------:R-:W1:Y:S07]  /*3700*/  LDSM.16.M88.4 R52, [R135+0x6800] ;  /* 0x006800008734783b */ /* 0x000e6e0000000200 */
[C---:B------:R-:W-:Y:S08]  /*3710*/  HMMA.16816.F32.BF16 R76, R4.reuse, R56, R76 ;  /* 0x00000038044c723c */ /* 0x040ff0000004184c */
[C---:B------:R-:W-:Y:S01]  /*3720*/  HMMA.16816.F32.BF16 R100, R4.reuse, R58, R44 ;  /* 0x0000003a0464723c */ /* 0x040fe2000004182c */
[----:B------:R-:W4:Y:S04]  /*3730*/  LDSM.16.M88.4 R56, [R229+-0x3000] ;  /* 0xffd00000e538783b */ /* 0x000f280000000200 */
[----:B------:R-:W-:Y:S03]  /*3740*/  LDSM.16.M88.4 R44, [R135+0x7800] ;  /* 0x00780000872c783b */ /* 0x000fe60000000200 */
[C---:B------:R-:W-:Y:S08]  /*3750*/  HMMA.16816.F32.BF16 R120, R4.reuse, R82, R12 ;  /* 0x000000520478723c */ /* 0x040ff0000004180c */
[C---:B--2---:R-:W-:Y:S08]  /*3760*/  HMMA.16816.F32.BF16 R92, R4.reuse, R72, R60 ;  /* 0x00000048045c723c */ /* 0x044ff0000004183c */
[C---:B------:R-:W-:Y:S01]  /*3770*/  HMMA.16816.F32.BF16 R84, R4.reuse, R74, R68 ;  /* 0x0000004a0454723c */ /* 0x040fe20000041844 */
[----:B------:R-:W-:Y:S04]  /*3780*/  LDSM.16.M88.4 R72, [R228+0x9000] ;  /* 0x00900000e448783b */ /* 0x000fe80000000200 */
[----:B------:R-:W-:Y:S03]  /*3790*/  LDSM.16.M88.4 R68, [R135+0x8800] ;  /* 0x008800008744783b */ /* 0x000fe60000000200 */
[----:B------:R-:W-:Y:S01]  /*37a0*/  HMMA.16816.F32.BF16 R124, R4, R80, R16 ;  /* 0x00000050047c723c */ /* 0x000fe20000041810 */
[----:B------:R-:W-:Y:S07]  /*37b0*/  LDSM.16.M88.4 R16, [R239+0xc000] ;  /* 0x00c00000ef10783b */ /* 0x000fee0000000200 */
[----:B------:R-:W-:Y:S01]  /*37c0*/  HMMA.16816.F32.BF16 R12, R28, R90, R64 ;  /* 0x0000005a1c0c723c */ /* 0x000fe20000041840 */
[----:B------:R-:W2:Y:S07]  /*37d0*/  LDSM.16.M88.4 R64, [R230+0x6800] ;  /* 0x00680000e640783b */ /* 0x000eae0000000200 */
[----:B---3--:R-:W-:Y:S08]  /*37e0*/  HMMA.16816.F32.BF16 R4, R24, R32, R8 ;  /* 0x000000201804723c */ /* 0x008ff00000041808 */
[----:B-1----:R-:W-:Y:S01]  /*37f0*/  HMMA.16816.F32.BF16 R36, R28, R52, R76 ;  /* 0x000000341c24723c */ /* 0x002fe2000004184c */
[----:B------:R-:W-:Y:S07]  /*3800*/  LDSM.16.M88.4 R76, [R230+0x7000] ;  /* 0x00700000e64c783b */ /* 0x000fee0000000200 */
[----:B------:R-:W-:Y:S01]  /*3810*/  HMMA.16816.F32.BF16 R8, R24, R34, R12 ;  /* 0x000000221808723c */ /* 0x000fe2000004180c */
[----:B------:R-:W1:Y:S07]  /*3820*/  LDSM.16.M88.4 R12, [R240+0xc000] ;  /* 0x00c00000f00c783b */ /* 0x000e6e0000000200 */
[----:B----4-:R-:W-:Y:S08]  /*3830*/  HMMA.16816.F32.BF16 R4, R20, R56, R4 ;  /* 0x000000381404723c */ /* 0x010ff00000041804 */
[----:B------:R-:W-:Y:S08]  /*3840*/  HMMA.16816.F32.BF16 R52, R28, R54, R100 ;  /* 0x000000361c34723c */ /* 0x000ff00000041864 */
[----:B--2---:R-:W-:Y:S08]  /*3850*/  HMMA.16816.F32.BF16 R36, R24, R64, R36 ;  /* 0x000000401824723c */ /* 0x004ff00000041824 */
[----:B------:R-:W-:Y:S08]  /*3860*/  HMMA.16816.F32.BF16 R80, R28, R50, R108 ;  /* 0x000000321c50723c */ /* 0x000ff0000004186c */
[----:B------:R-:W-:Y:S01]  /*3870*/  HMMA.16816.F32.BF16 R32, R20, R58, R8 ;  /* 0x0000003a1420723c */ /* 0x000fe20000041808 */
[----:B------:R-:W-:Y:S07]  /*3880*/  LDSM.16.M88.4 R8, [R242+0xc000] ;  /* 0x00c00000f208783b */ /* 0x000fee0000000200 */
[C---:B------:R-:W-:Y:S08]  /*3890*/  HMMA.16816.F32.BF16 R116, R28.reuse, R44, R104 ;  /* 0x0000002c1c74723c */ /* 0x040ff00000041868 */
[----:B------:R-:W-:Y:S01]  /*38a0*/  HMMA.16816.F32.BF16 R108, R28, R46, R96 ;  /* 0x0000002e1c6c723c */ /* 0x000fe20000041860 */
[----:B------:R-:W2:Y:S04]  /*38b0*/  LDSM.16.M88.4 R44, [R230+0x8000] ;  /* 0x00800000e62c783b */ /* 0x000ea80000000200 */
[----:B------:R-:W-:Y:S03]  /*38c0*/  LDSM.16.M88.4 R96, [R230+0x8800] ;  /* 0x00880000e660783b */ /* 0x000fe60000000200 */
[----:B------:R-:W-:Y:S08]  /*38d0*/  HMMA.16816.F32.BF16 R4, R16, R72, R4 ;  /* 0x000000481004723c */ /* 0x000ff00000041804 */
[C---:B------:R-:W-:Y:S01]  /*38e0*/  HMMA.16816.F32.BF16 R60, R28.reuse, R48, R112 ;  /* 0x000000301c3c723c */ /* 0x040fe20000041870 */
[----:B------:R-:W3:Y:S07]  /*38f0*/  LDSM.16.M88.4 R48, [R230+0x7800] ;  /* 0x00780000e630783b */ /* 0x000eee0000000200 */
[C---:B------:R-:W-:Y:S01]  /*3900*/  HMMA.16816.F32.BF16 R56, R28.reuse, R68, R124 ;  /* 0x000000441c38723c */ /* 0x040fe2000004187c */
[----:B------:R-:W4:Y:S07]  /*3910*/  LDSM.16.M88.4 R124, [R228+0x9800] ;  /* 0x00980000e47c783b */ /* 0x000f2e0000000200 */
[C---:B------:R-:W-:Y:S01]  /*3920*/  HMMA.16816.F32.BF16 R104, R28.reuse, R40, R92 ;  /* 0x000000281c68723c */ /* 0x040fe2000004185c */
[----:B------:R-:W-:Y:S07]  /*3930*/  LDSM.16.M88.4 R92, [R229+-0x1000] ;  /* 0xfff00000e55c783b */ /* 0x000fee0000000200 */
[----:B------:R-:W-:Y:S01]  /*3940*/  HMMA.16816.F32.BF16 R100, R28, R42, R84 ;  /* 0x0000002a1c64723c */ /* 0x000fe20000041854 */
[----:B------:R-:W-:Y:S07]  /*3950*/  LDSM.16.M88.4 R84, [R229+-0x1800] ;  /* 0xffe80000e554783b */ /* 0x000fee0000000200 */
[----:B------:R-:W-:Y:S08]  /*3960*/  HMMA.16816.F32.BF16 R36, R20, R136, R36 ;  /* 0x000000881424723c */ /* 0x000ff00000041824 */
[----:B------:R-:W-:Y:S01]  /*3970*/  HMMA.16816.F32.BF16 R40, R24, R66, R52 ;  /* 0x000000421828723c */ /* 0x000fe20000041834 */
[----:B------:R-:W5:Y:S07]  /*3980*/  LDSM.16.M88.4 R52, [R229+-0x2000] ;  /* 0xffe00000e534783b */ /* 0x000f6e0000000200 */
[----:B------:R-:W-:Y:S01]  /*3990*/  HMMA.16816.F32.BF16 R112, R28, R70, R120 ;  /* 0x000000461c70723c */ /* 0x000fe20000041878 */
[----:B------:R-:W3:Y:S07]  /*39a0*/  LDSM.16.M88.4 R120, [R229+-0x800] ;  /* 0xfff80000e578783b */ /* 0x000eee0000000200 */
[----:B------:R-:W-:Y:S08]  /*39b0*/  HMMA.16816.F32.BF16 R32, R16, R74, R32 ;  /* 0x0000004a1020723c */ /* 0x000ff00000041820 */
[----:B-1----:R-:W-:Y:S01]  /*39c0*/  HMMA.16816.F32.BF16 R28, R12, R144, R4 ;  /* 0x000000900c1c723c */ /* 0x002fe20000041804 */
[----:B------:R-:W1:Y:S07]  /*39d0*/  LDSM.16.M88.4 R4, [R241+0xc000] ;  /* 0x00c00000f104783b */ /* 0x000e6e0000000200 */
[C---:B------:R-:W-:Y:S08]  /*39e0*/  HMMA.16816.F32.BF16 R88, R24.reuse, R76, R60 ;  /* 0x0000004c1858723c */ /* 0x040ff0000004183c */
[C---:B------:R-:W-:Y:S01]  /*39f0*/  HMMA.16816.F32.BF16 R64, R24.reuse, R78, R80 ;  /* 0x0000004e1840723c */ /* 0x040fe20000041850 */
[----:B------:R-:W1:Y:S07]  /*3a00*/  LDSM.16.M88.4 R80, [R228+0xa000] ;  /* 0x00a00000e450783b */ /* 0x000e6e0000000200 */
[C---:B--2---:R-:W-:Y:S08]  /*3a10*/  HMMA.16816.F32.BF16 R68, R24.reuse, R44, R104 ;  /* 0x0000002c1844723c */ /* 0x044ff00000041868 */
[C---:B------:R-:W-:Y:S01]  /*3a20*/  HMMA.16816.F32.BF16 R60, R24.reuse, R46, R100 ;  /* 0x0000002e183c723c */ /* 0x040fe20000041864 */
[----:B------:R-:W-:Y:S07]  /*3a30*/  LDSM.16.M88.4 R100, [R228+0xa800] ;  /* 0x00a80000e464783b */ /* 0x000fee0000000200 */
[C---:B---3--:R-:W-:Y:S08]  /*3a40*/  HMMA.16816.F32.BF16 R72, R24.reuse, R48, R116 ;  /* 0x000000301848723c */ /* 0x048ff00000041874 */
[----:B------:R-:W-:Y:S08]  /*3a50*/  HMMA.16816.F32.BF16 R76, R24, R50, R108 ;  /* 0x00000032184c723c */ /* 0x000ff0000004186c */
[----:B----4-:R-:W-:Y:S08]  /*3a60*/  HMMA.16816.F32.BF16 R44, R16, R124, R36 ;  /* 0x0000007c102c723c */ /* 0x010ff00000041824 */
[----:B------:R-:W-:Y:S08]  /*3a70*/  HMMA.16816.F32.BF16 R48, R20, R138, R40 ;  /* 0x0000008a1430723c */ /* 0x000ff00000041828 */
[----:B------:R-:W-:Y:S08]  /*3a80*/  HMMA.16816.F32.BF16 R56, R24, R96, R56 ;  /* 0x000000601838723c */ /* 0x000ff00000041838 */
[----:B------:R-:W-:Y:S08]  /*3a90*/  HMMA.16816.F32.BF16 R40, R12, R146, R32 ;  /* 0x000000920c28723c */ /* 0x000ff00000041820 */
[----:B------:R-:W-:Y:S08]  /*3aa0*/  HMMA.16816.F32.BF16 R32, R8, R148, R28 ;  /* 0x000000940820723c */ /* 0x000ff0000004181c */
[----:B------:R-:W-:Y:S01]  /*3ab0*/  HMMA.16816.F32.BF16 R28, R24, R98, R112 ;  /* 0x00000062181c723c */ /* 0x000fe20000041870 */
[----:B------:R-:W2:Y:S07]  /*3ac0*/  LDSM.16.M88.4 R96, [R230+0x9800] ;  /* 0x00980000e660783b */ /* 0x000eae0000000200 */
[----:B-----5:R-:W-:Y:S08]  /*3ad0*/  HMMA.16816.F32.BF16 R24, R20, R52, R88 ;  /* 0x000000341418723c */ /* 0x020ff00000041858 */
[----:B------:R-:W-:Y:S08]  /*3ae0*/  HMMA.16816.F32.BF16 R44, R12, R128, R44 ;  /* 0x000000800c2c723c */ /* 0x000ff0000004182c */
[----:B------:R-:W-:Y:S08]  /*3af0*/  HMMA.16816.F32.BF16 R48, R16, R126, R48 ;  /* 0x0000007e1030723c */ /* 0x000ff00000041830 */
[C---:B------:R-:W-:Y:S01]  /*3b00*/  HMMA.16816.F32.BF16 R36, R20.reuse, R54, R64 ;  /* 0x000000361424723c */ /* 0x040fe20000041840 */
[----:B------:R-:W-:Y:S07]  /*3b10*/  LDSM.16.M88.4 R64, [R229+0x800] ;  /* 0x00080000e540783b */ /* 0x000fee0000000200 */
[C---:B------:R-:W-:Y:S08]  /*3b20*/  HMMA.16816.F32.BF16 R52, R20.reuse, R84, R72 ;  /* 0x000000541434723c */ /* 0x040ff00000041848 */
[C---:B------:R-:W-:Y:S08]  /*3b30*/  HMMA.16816.F32.BF16 R76, R20.reuse, R86, R76 ;  /* 0x00000056144c723c */ /* 0x040ff0000004184c */
[C---:B------:R-:W-:Y:S08]  /*3b40*/  HMMA.16816.F32.BF16 R88, R20.reuse, R120, R56 ;  /* 0x000000781458723c */ /* 0x040ff00000041838 */
[----:B------:R-:W-:Y:S01]  /*3b50*/  HMMA.16816.F32.BF16 R84, R20, R92, R68 ;  /* 0x0000005c1454723c */ /* 0x000fe20000041844 */
[----:B------:R-:W3:Y:S07]  /*3b60*/  LDSM.16.M88.4 R68, [R135+0xa000] ;  /* 0x00a000008744783b */ /* 0x000eee0000000200 */
[----:B-1----:R-:W-:Y:S08]  /*3b70*/  HMMA.16816.F32.BF16 R56, R4, R140, R32 ;  /* 0x0000008c0438723c */ /* 0x002ff00000041820 */
[----:B------:R-:W-:Y:S08]  /*3b80*/  HMMA.16816.F32.BF16 R32, R8, R150, R40 ;  /* 0x000000960820723c */ /* 0x000ff00000041828 */
[C---:B------:R-:W-:Y:S01]  /*3b90*/  HMMA.16816.F32.BF16 R92, R20.reuse, R94, R60 ;  /* 0x0000005e145c723c */ /* 0x040fe2000004183c */
[----:B------:R-:W-:Y:S07]  /*3ba0*/  LDSM.16.M88.4 R60, [R229+0x1000] ;  /* 0x00100000e53c783b */ /* 0x000fee0000000200 */
[----:B------:R-:W-:Y:S08]  /*3bb0*/  HMMA.16816.F32.BF16 R120, R20, R122, R28 ;  /* 0x0000007a1478723c */ /* 0x000ff0000004181c */
[----:B------:R-:W-:Y:S08]  /*3bc0*/  HMMA.16816.F32.BF16 R24, R16, R80, R24 ;  /* 0x000000501018723c */ /* 0x000ff00000041818 */
[----:B--2---:R-:W-:Y:S01]  /*3bd0*/  HMMA.16816.F32.BF16 R20, R8, R96, R44 ;  /* 0x000000600814723c */ /* 0x004fe2000004182c */
[----:B------:R-:W-:Y:S07]  /*3be0*/  LDSM.16.M88.4 R44, [R230+0xa000] ;  /* 0x00a00000e62c783b */ /* 0x000fee0000000200 */
[----:B------:R-:W-:Y:S01]  /*3bf0*/  HMMA.16816.F32.BF16 R28, R12, R130, R48 ;  /* 0x000000820c1c723c */ /* 0x000fe20000041830 */
[----:B------:R-:W-:Y:S01]  /*3c00*/  FMUL.FTZ R0, R56, c[0x0][0x320] ;  /* 0x0000c80038007a20 */ /* 0x000fe20000410000 */
[----:B------:R-:W1:Y:S06]  /*3c10*/  LDSM.16.M88.4 R48, [R228+0xb000] ;  /* 0x00b00000e430783b */ /* 0x000e6c0000000200 */
[----:B------:R-:W-:Y:S01]  /*3c20*/  HMMA.16816.F32.BF16 R32, R4, R142, R32 ;  /* 0x0000008e0420723c */ /* 0x000fe20000041820 */
[----:B------:R2:W4:Y:S07]  /*3c30*/  MUFU.TANH R105, R0 ;  /* 0x0000000000697308 */ /* 0x00052e0000002400 */
[----:B------:R-:W-:Y:S01]  /*3c40*/  HMMA.16816.F32.BF16 R36, R16, R82, R36 ;  /* 0x000000521024723c */ /* 0x000fe20000041824 */
[----:B--2---:R-:W-:-:S07]  /*3c50*/  FMUL.FTZ R0, R57, c[0x0][0x320] ;  /* 0x0000c80039007a20 */ /* 0x004fce0000410000 */
[----:B------:R-:W-:Y:S01]  /*3c60*/  HMMA.16816.F32.BF16 R72, R16, R100, R52 ;  /* 0x000000641048723c */ /* 0x000fe20000041834 */
[----:B------:R-:W2:Y:S01]  /*3c70*/  LDSM.16.M88.4 R52, [R135+0xa800] ;  /* 0x00a800008734783b */ /* 0x000ea20000000200 */
[----:B------:R5:W1:Y:S06]  /*3c80*/  MUFU.TANH R104, R0 ;  /* 0x0000000000687308 */ /* 0x000a6c0000002400 */
[----:B---3--:R-:W-:Y:S08]  /*3c90*/  HMMA.16816.F32.BF16 R24, R12, R68, R24 ;  /* 0x000000440c18723c */ /* 0x008ff00000041818 */
[----:B------:R-:W-:Y:S01]  /*3ca0*/  HMMA.16816.F32.BF16 R76, R16, R102, R76 ;  /* 0x00000066104c723c */ /* 0x000fe2000004184c */
[----:B-----5:R-:W-:-:S04]  /*3cb0*/  FMUL.FTZ R0, R58, c[0x0][0x320] ;  /* 0x0000c8003a007a20 */ /* 0x020fc80000410000 */
[----:B------:R3:W1:Y:S03]  /*3cc0*/  MUFU.TANH R103, R0 ;  /* 0x0000000000677308 */ /* 0x0006660000002400 */
[----:B------:R-:W-:Y:S08]  /*3cd0*/  HMMA.16816.F32.BF16 R40, R4, R64, R20 ;  /* 0x000000400428723c */ /* 0x000ff00000041814 */
[----:B------:R-:W-:Y:S01]  /*3ce0*/  HMMA.16816.F32.BF16 R20, R8, R98, R28 ;  /* 0x000000620814723c */ /* 0x000fe2000004181c */
[----:B---3--:R-:W-:-:S07]  /*3cf0*/  FMUL.FTZ R0, R59, c[0x0][0x320] ;  /* 0x0000c8003b007a20 */ /* 0x008fce0000410000 */
[----:B------:R-:W-:Y:S01]  /*3d00*/  HMMA.16816.F32.BF16 R36, R12, R70, R36 ;  /* 0x000000460c24723c */ /* 0x000fe20000041824 */
[----:B------:R-:W3:Y:S01]  /*3d10*/  LDSM.16.M88.4 R56, [R230+0xa800] ;  /* 0x00a80000e638783b */ /* 0x000ee20000000200 */
[----:B------:R5:W1:Y:S03]  /*3d20*/  MUFU.TANH R102, R0 ;  /* 0x0000000000667308 */ /* 0x000a660000002400 */
[----:B------:R-:W2:Y:S01]  /*3d30*/  LDSM.16.M88.4 R68, [R228+0xb800] ;  /* 0x00b80000e444783b */ /* 0x000ea20000000200 */
[----:B-----5:R-:W-:-:S04]  /*3d40*/  FMUL.FTZ R0, R32, c[0x0][0x320] ;  /* 0x0000c80020007a20 */ /* 0x020fc80000410000 */
[----:B------:R5:W1:Y:S06]  /*3d50*/  MUFU.TANH R100, R0 ;  /* 0x0000000000647308 */ /* 0x000a6c0000002400 */
[----:B------:R-:W-:Y:S01]  /*3d60*/  HMMA.16816.F32.BF16 R20, R4, R66, R20 ;  /* 0x000000420414723c */ /* 0x000fe20000041814 */
[----:B-----5:R-:W-:-:S04]  /*3d70*/  FMUL.FTZ R0, R33, c[0x0][0x320] ;  /* 0x0000c80021007a20 */ /* 0x020fc80000410000 */
[----:B------:R5:W2:Y:S03]  /*3d80*/  MUFU.TANH R98, R0 ;  /* 0x0000000000627308 */ /* 0x000aa60000002400 */
[----:B-1----:R-:W-:Y:S01]  /*3d90*/  HMMA.16816.F32.BF16 R80, R16, R48, R84 ;  /* 0x000000301050723c */ /* 0x002fe20000041854 */
[----:B-----5:R-:W-:-:S04]  /*3da0*/  FMUL.FTZ R0, R34, c[0x0][0x320] ;  /* 0x0000c80022007a20 */ /* 0x020fc80000410000 */
[----:B------:R1:W1:Y:S03]  /*3db0*/  MUFU.TANH R101, R0 ;  /* 0x0000000000657308 */ /* 0x0002660000002400 */
[----:B--2---:R-:W-:Y:S01]  /*3dc0*/  HMMA.16816.F32.BF16 R28, R12, R52, R72 ;  /* 0x000000340c1c723c */ /* 0x004fe20000041848 */
[----:B-1----:R-:W-:-:S07]  /*3dd0*/  FMUL.FTZ R0, R35, c[0x0][0x320] ;  /* 0x0000c80023007a20 */ /* 0x002fce0000410000 */
[----:B------:R-:W-:Y:S01]  /*3de0*/  HMMA.16816.F32.BF16 R32, R8, R44, R24 ;  /* 0x0000002c0820723c */ /* 0x000fe20000041818 */
[----:B------:R1:W2:Y:S02]  /*3df0*/  MUFU.TANH R99, R0 ;  /* 0x0000000000637308 */ /* 0x0002a40000002400 */
[----:B-1----:R-:W-:-:S06]  /*3e00*/  FMUL.FTZ R0, R40, c[0x0][0x320] ;  /* 0x0000c80028007a20 */ /* 0x002fcc0000410000 */
[----:B------:R1:W1:Y:S01]  /*3e10*/  MUFU.TANH R85, R0 ;  /* 0x0000000000557308 */ /* 0x0002620000002400 */
[----:B------:R-:W-:Y:S01]  /*3e20*/  HMMA.16816.F32.BF16 R24, R8, R46, R36 ;  /* 0x0000002e0818723c */ /* 0x000fe20000041824 */
[----:B------:R-:W5:Y:S01]  /*3e30*/  LDSM.16.M88.4 R44, [R135+0xb000] ;  /* 0x00b00000872c783b */ /* 0x000f620000000200 */
[----:B-1----:R-:W-:-:S05]  /*3e40*/  FMUL.FTZ R0, R41, c[0x0][0x320] ;  /* 0x0000c80029007a20 */ /* 0x002fca0000410000 */
[----:B------:R1:W1:Y:S01]  /*3e50*/  MUFU.TANH R84, R0 ;  /* 0x0000000000547308 */ /* 0x0002620000002400 */
[----:B------:R-:W-:Y:S01]  /*3e60*/  HMMA.16816.F32.BF16 R36, R12, R54, R76 ;  /* 0x000000360c24723c */ /* 0x000fe2000004184c */
[----:B------:R-:W2:Y:S01]  /*3e70*/  LDSM.16.M88.4 R52, [R229+0x1800] ;  /* 0x00180000e534783b */ /* 0x000ea20000000200 */
[----:B-1----:R-:W-:-:S05]  /*3e80*/  FMUL.FTZ R0, R42, c[0x0][0x320] ;  /* 0x0000c8002a007a20 */ /* 0x002fca0000410000 */
[----:B------:R1:W1:Y:S02]  /*3e90*/  MUFU.TANH R97, R0 ;  /* 0x0000000000617308 */ /* 0x0002640000002400 */
[----:B-1----:R-:W-:Y:S02]  /*3ea0*/  FMUL.FTZ R0, R43, c[0x0][0x320] ;  /* 0x0000c8002b007a20 */ /* 0x002fe40000410000 */
[----:B------:R-:W-:Y:S04]  /*3eb0*/  HMMA.16816.F32.BF16 R40, R4, R60, R32 ;  /* 0x0000003c0428723c */ /* 0x000fe80000041820 */
[----:B------:R1:W1:Y:S02]  /*3ec0*/  MUFU.TANH R96, R0 ;  /* 0x0000000000607308 */ /* 0x0002640000002400 */
[----:B-1----:R-:W-:-:S06]  /*3ed0*/  FMUL.FTZ R0, R20, c[0x0][0x320] ;  /* 0x0000c80014007a20 */ /* 0x002fcc0000410000 */
[----:B------:R1:W1:Y:S01]  /*3ee0*/  MUFU.TANH R75, R0 ;  /* 0x00000000004b7308 */ /* 0x0002620000002400 */
[----:B---3--:R-:W-:Y:S01]  /*3ef0*/  HMMA.16816.F32.BF16 R32, R8, R56, R28 ;  /* 0x000000380820723c */ /* 0x008fe2000004181c */
[----:B-1----:R-:W-:-:S06]  /*3f00*/  FMUL.FTZ R0, R21, c[0x0][0x320] ;  /* 0x0000c80015007a20 */ /* 0x002fcc0000410000 */
[----:B------:R1:W3:Y:S02]  /*3f10*/  MUFU.TANH R74, R0 ;  /* 0x00000000004a7308 */ /* 0x0002e40000002400 */
[----:B-1----:R-:W-:-:S06]  /*3f20*/  FMUL.FTZ R0, R22, c[0x0][0x320] ;  /* 0x0000c80016007a20 */ /* 0x002fcc0000410000 */
[----:B------:R1:W1:Y:S02]  /*3f30*/  MUFU.TANH R77, R0 ;  /* 0x00000000004d7308 */ /* 0x0002640000002400 */
[----:B-1----:R-:W-:Y:S02]  /*3f40*/  FMUL.FTZ R0, R23, c[0x0][0x320] ;  /* 0x0000c80017007a20 */ /* 0x002fe40000410000 */
[----:B------:R-:W-:Y:S01]  /*3f50*/  HMMA.16816.F32.BF16 R20, R4, R62, R24 ;  /* 0x0000003e0414723c */ /* 0x000fe20000041818 */
[----:B------:R-:W-:Y:S03]  /*3f60*/  LDSM.16.M88.4 R60, [R230+0xb000] ;  /* 0x00b00000e63c783b */ /* 0x000fe60000000200 */
[----:B------:R1:W1:Y:S04]  /*3f70*/  MUFU.TANH R76, R0 ;  /* 0x00000000004c7308 */ /* 0x0002680000002400 */
[----:B------:R-:W-:Y:S01]  /*3f80*/  HMMA.16816.F32.BF16 R24, R8, R58, R36 ;  /* 0x0000003a0818723c */ /* 0x000fe20000041824 */
[----:B------:R-:W2:Y:S01]  /*3f90*/  LDSM.16.M88.4 R56, [R135+0xb800] ;  /* 0x00b800008738783b */ /* 0x000ea20000000200 */
[----:B-1----:R-:W-:-:S04]  /*3fa0*/  FMUL.FTZ R0, R40, c[0x0][0x320] ;  /* 0x0000c80028007a20 */ /* 0x002fc80000410000 */
[----:B------:R1:W1:Y:S02]  /*3fb0*/  MUFU.TANH R73, R0 ;  /* 0x0000000000497308 */ /* 0x0002640000002400 */
[C---:B------:R-:W-:Y:S08]  /*3fc0*/  HMMA.16816.F32.BF16 R48, R16.reuse, R50, R92 ;  /* 0x000000321030723c */ /* 0x040ff0000004185c */
[----:B------:R-:W-:Y:S01]  /*3fd0*/  HMMA.16816.F32.BF16 R64, R16, R68, R88 ;  /* 0x000000441040723c */ /* 0x000fe20000041858 */
[----:B-1----:R-:W-:-:S04]  /*3fe0*/  FMUL.FTZ R0, R41, c[0x0][0x320] ;  /* 0x0000c80029007a20 */ /* 0x002fc80000410000 */
[----:B------:R1:W1:Y:S03]  /*3ff0*/  MUFU.TANH R72, R0 ;  /* 0x0000000000487308 */ /* 0x0002660000002400 */
[----:B-----5:R-:W-:Y:S08]  /*4000*/  HMMA.16816.F32.BF16 R28, R12, R44, R80 ;  /* 0x0000002c0c1c723c */ /* 0x020ff00000041850 */
[----:B------:R-:W-:Y:S01]  /*4010*/  HMMA.16816.F32.BF16 R16, R16, R70, R120 ;  /* 0x000000461010723c */ /* 0x000fe20000041878 */
[----:B-1----:R-:W-:-:S07]  /*4020*/  FMUL.FTZ R0, R42, c[0x0][0x320] ;  /* 0x0000c8002a007a20 */ /* 0x002fce0000410000 */
[----:B--2---:R-:W-:Y:S01]  /*4030*/  HMMA.16816.F32.BF16 R36, R4, R52, R32 ;  /* 0x000000340424723c */ /* 0x004fe20000041820 */
[----:B------:R1:W2:Y:S02]  /*4040*/  MUFU.TANH R81, R0 ;  /* 0x0000000000517308 */ /* 0x0002a40000002400 */
[----:B-1----:R-:W-:Y:S02]  /*4050*/  FMUL.FTZ R0, R43, c[0x0][0x320] ;  /* 0x0000c8002b007a20 */ /* 0x002fe40000410000 */
[----:B------:R-:W1:Y:S04]  /*4060*/  LDSM.16.M88.4 R40, [R230+0xb800] ;  /* 0x00b80000e628783b */ /* 0x000e680000000200 */
[----:B------:R5:W1:Y:S02]  /*4070*/  MUFU.TANH R80, R0 ;  /* 0x0000000000507308 */ /* 0x000a640000002400 */
[----:B-----5:R-:W-:-:S06]  /*4080*/  FMUL.FTZ R0, R20, c[0x0][0x320] ;  /* 0x0000c80014007a20 */ /* 0x020fcc0000410000 */
[----:B------:R5:W1:Y:S01]  /*4090*/  MUFU.TANH R69, R0 ;  /* 0x0000000000457308 */ /* 0x000a620000002400 */
[----:B------:R-:W-:Y:S06]  /*40a0*/  HMMA.16816.F32.BF16 R32, R12, R46, R48 ;  /* 0x0000002e0c20723c */ /* 0x000fec0000041830 */
[----:B------:R-:W-:Y:S01]  /*40b0*/  FMUL.FTZ R37, R37, c[0x0][0x320] ;  /* 0x0000c80025257a20 */ /* 0x000fe20000410000 */
[----:B------:R-:W1:Y:S01]  /*40c0*/  LDSM.16.M88.4 R44, [R229+0x2000] ;  /* 0x00200000e52c783b */ /* 0x000e620000000200 */
[----:B-----5:R-:W-:-:S04]  /*40d0*/  FMUL.FTZ R0, R21, c[0x0][0x320] ;  /* 0x0000c80015007a20 */ /* 0x020fc80000410000 */
[----:B------:R5:W1:Y:S01]  /*40e0*/  MUFU.TANH R68, R0 ;  /* 0x0000000000447308 */ /* 0x000a620000002400 */
[----:B------:R-:W-:Y:S02]  /*40f0*/  FMUL.FTZ R38, R38, c[0x0][0x320] ;  /* 0x0000c80026267a20 */ /* 0x000fe40000410000 */
[----:B------:R-:W-:Y:S01]  /*4100*/  FMUL.FTZ R39, R39, c[0x0][0x320] ;  /* 0x0000c80027277a20 */ /* 0x000fe20000410000 */
[----:B------:R-:W-:Y:S01]  /*4110*/  HMMA.16816.F32.BF16 R24, R4, R54, R24 ;  /* 0x000000360418723c */ /* 0x000fe20000041818 */
[----:B-----5:R-:W-:-:S04]  /*4120*/  FMUL.FTZ R0, R22, c[0x0][0x320] ;  /* 0x0000c80016007a20 */ /* 0x020fc80000410000 */
[----:B------:R5:W1:Y:S08]  /*4130*/  MUFU.TANH R83, R0 ;  /* 0x0000000000537308 */ /* 0x000a700000002400 */
[----:B------:R-:W1:Y:S01]  /*4140*/  MUFU.TANH R51, R37 ;  /* 0x0000002500337308 */ /* 0x000e620000002400 */
[----:B-----5:R-:W-:Y:S02]  /*4150*/  FMUL.FTZ R0, R23, c[0x0][0x320] ;  /* 0x0000c80017007a20 */ /* 0x020fe40000410000 */
[C---:B------:R-:W-:Y:S05]  /*4160*/  HMMA.16816.F32.BF16 R20, R12.reuse, R56, R64 ;  /* 0x000000380c14723c */ /* 0x040fea0000041840 */
[----:B------:R-:W1:Y:S03]  /*4170*/  MUFU.TANH R54, R38 ;  /* 0x0000002600367308 */ /* 0x000e660000002400 */
[----:B------:R-:W-:Y:S05]  /*4180*/  HMMA.16816.F32.BF16 R12, R12, R58, R16 ;  /* 0x0000003a0c0c723c */ /* 0x000fea0000041810 */
[----:B------:R5:W1:Y:S08]  /*4190*/  MUFU.TANH R82, R0 ;  /* 0x0000000000527308 */ /* 0x000a700000002400 */
[----:B------:R1:W1:Y:S01]  /*41a0*/  MUFU.TANH R53, R39 ;  /* 0x0000002700357308 */ /* 0x0002620000002400 */
[----:B-----5:R-:W-:-:S02]  /*41b0*/  FMUL.FTZ R0, R36, c[0x0][0x320] ;  /* 0x0000c80024007a20 */ /* 0x020fc40000410000 */
[----:B-1----:R-:W1:Y:S01]  /*41c0*/  LDSM.16.M88.4 R36, [R229+0x2800] ;  /* 0x00280000e524783b */ /* 0x002e620000000200 */
[C---:B------:R-:W-:Y:S08]  /*41d0*/  HMMA.16816.F32.BF16 R28, R8.reuse, R60, R28 ;  /* 0x0000003c081c723c */ /* 0x040ff0000004181c */
[C---:B------:R-:W-:Y:S08]  /*41e0*/  HMMA.16816.F32.BF16 R32, R8.reuse, R62, R32 ;  /* 0x0000003e0820723c */ /* 0x040ff00000041820 */
[----:B------:R-:W-:Y:S01]  /*41f0*/  HMMA.16816.F32.BF16 R16, R8, R40, R20 ;  /* 0x000000280810723c */ /* 0x000fe20000041814 */
[----:B------:R-:W-:Y:S01]  /*4200*/  FMUL.FTZ R24, R24, c[0x0][0x320] ;  /* 0x0000c80018187a20 */ /* 0x000fe20000410000 */
[----:B------:R5:W1:Y:S01]  /*4210*/  MUFU.TANH R52, R0 ;  /* 0x0000000000347308 */ /* 0x000a620000002400 */
[----:B------:R-:W-:Y:S01]  /*4220*/  FMUL.FTZ R25, R25, c[0x0][0x320] ;  /* 0x0000c80019197a20 */ /* 0x000fe20000410000 */
[----:B------:R-:W-:Y:S01]  /*4230*/  ISETP.GE.AND P0, PT, R168, 0x2, PT ;  /* 0x00000002a800780c */ /* 0x000fe20003f06270 */
[----:B------:R-:W-:Y:S01]  /*4240*/  FMUL.FTZ R26, R26, c[0x0][0x320] ;  /* 0x0000c8001a1a7a20 */ /* 0x000fe20000410000 */
[----:B------:R-:W-:-:S04]  /*4250*/  DEPBAR.LE SB0, 0x0 ;  /* 0x000080000000791a */ /* 0x000fc80000000000 */
[----:B------:R-:W-:Y:S08]  /*4260*/  HMMA.16816.F32.BF16 R8, R8, R42, R12 ;  /* 0x0000002a0808723c */ /* 0x000ff0000004180c */
[C---:B------:R-:W-:Y:S08]  /*4270*/  HMMA.16816.F32.BF16 R28, R4.reuse, R44, R28 ;  /* 0x0000002c041c723c */ /* 0x040ff0000004181c */
[C---:B------:R-:W-:Y:S08]  /*4280*/  HMMA.16816.F32.BF16 R20, R4.reuse, R46, R32 ;  /* 0x0000002e0414723c */ /* 0x040ff00000041820 */
[C---:B-1----:R-:W-:Y:S08]  /*4290*/  HMMA.16816.F32.BF16 R12, R4.reuse, R36, R16 ;  /* 0x00000024040c723c */ /* 0x042ff00000041810 */
[----:B------:R-:W-:Y:S01]  /*42a0*/  HMMA.16816.F32.BF16 R4, R4, R38, R8 ;  /* 0x000000260404723c */ /* 0x000fe20000041808 */
[----:B------:R-:W-:-:S02]  /*42b0*/  FMUL.FTZ R27, R27, c[0x0][0x320] ;  /* 0x0000c8001b1b7a20 */ /* 0x000fc40000410000 */
[----:B------:R-:W-:Y:S02]  /*42c0*/  FMUL.FTZ R28, R28, c[0x0][0x320] ;  /* 0x0000c8001c1c7a20 */ /* 0x000fe40000410000 */
[----:B------:R-:W-:Y:S02]  /*42d0*/  FMUL.FTZ R29, R29, c[0x0][0x320] ;  /* 0x0000c8001d1d7a20 */ /* 0x000fe40000410000 */
[----:B------:R-:W-:Y:S02]  /*42e0*/  FMUL.FTZ R30, R30, c[0x0][0x320] ;  /* 0x0000c8001e1e7a20 */ /* 0x000fe40000410000 */
[----:B-----5:R-:W-:Y:S02]  /*42f0*/  FMUL.FTZ R0, R31, c[0x0][0x320] ;  /* 0x0000c8001f007a20 */ /* 0x020fe40000410000 */
        /* <DEDUP_REMOVED lines=37> */
[----:B------:R-:W-:Y:S01]  /*4550*/  IMAD.MOV.U32 R246, RZ, RZ, RZ ;  /* 0x000000fffff67224 */ /* 0x000fe200078e00ff */
[----:B------:R-:W-:-:S04]  /*4560*/  IADD3 R2, R163, R154, R166 ;  /* 0x0000009aa3027210 */ /* 0x000fc80007ffe0a6 */
[----:B------:R-:W-:-:S05]  /*4570*/  IADD3 R2, R2, -0x60, RZ ;  /* 0xffffffa002027810 */ /* 0x000fca0007ffe0ff */
[----:B-1----:R-:W-:Y:S02]  /*4580*/  IMAD.MOV.U32 R0, RZ, RZ, R2 ;  /* 0x000000ffff007224 */ /* 0x002fe400078e0002 */
        /* <DEDUP_REMOVED lines=23> */
[----:B------:R1:W2:Y:S02]  /*4700*/  SHFL.IDX PT, R4, R22, RZ, 0x181f ;  /* 0x00181fff16047589 */ /* 0x0002a400000e0000 */
.L_x_1534:
[----:B------:R-:W-:Y:S05]  /*4710*/  BRA.DIV ~URZ, `(.L_x_1473) ;  /* 0x000113b27f007947 */ /* 0x000fea000b800000 */
[----:B------:R-:W3:Y:S01]  /*4720*/  SHFL.IDX PT, R3, R23, RZ, 0x181f ;  /* 0x00181fff17037589 */ /* 0x000ee200000e0000 */
[C---:B------:R-:W-:Y:S02]  /*4730*/  IADD3 R38, R245.reuse, 0x40, RZ ;  /* 0x00000040f5267810 */ /* 0x040fe40007ffe0ff */
[C---:B------:R-:W-:Y:S01]  /*4740*/  IADD3 R39, R245.reuse, 0x80, RZ ;  /* 0x00000080f5277810 */ /* 0x040fe20007ffe0ff */
[----:B------:R-:W4:Y:S01]  /*4750*/  SHFL.IDX PT, R0, R23, 0x1, 0x181f ;  /* 0x00381f0017007f89 */ /* 0x000f2200000e0000 */
[----:B------:R-:W-:-:S03]  /*4760*/  ISETP.GE.AND P3, PT, R245, c[0x0][0x1d4], PT ;  /* 0x00007500f5007a0c */ /* 0x000fc60003f66270 */
[----:B------:R-:W5:Y:S01]  /*4770*/  SHFL.IDX PT, R2, R22, 0x1, 0x181f ;  /* 0x00381f0016027f89 */ /* 0x000f6200000e0000 */
[----:B------:R-:W-:Y:S02]  /*4780*/  SEL R5, RZ, 0x10, P3 ;  /* 0x00000010ff057807 */ /* 0x000fe40001800000 */
[CC--:B---3--:R-:W-:Y:S02]  /*4790*/  IADD3 R20, P0, R3.reuse, R155.reuse, RZ ;  /* 0x0000009b03147210 */ /* 0x0c8fe40007f1e0ff */
[C---:B------:R-:W-:Y:S02]  /*47a0*/  IADD3 R18, P2, R3.reuse, R156, RZ ;  /* 0x0000009c03127210 */ /* 0x040fe40007f5e0ff */
[----:B------:R-:W-:Y:S01]  /*47b0*/  IADD3 R14, P1, R3, R158, RZ ;  /* 0x0000009e030e7210 */ /* 0x000fe20007f3e0ff */
[----:B--2---:R-:W-:Y:S01]  /*47c0*/  IMAD.X R21, R4, 0x1, R132, P0 ;  /* 0x0000000104157824 */ /* 0x004fe200000e0684 */
[----:B----4-:R-:W-:Y:S01]  /*47d0*/  IADD3 R12, P0, R0, R155, RZ ;  /* 0x0000009b000c7210 */ /* 0x010fe20007f1e0ff */
[--C-:B------:R-:W-:Y:S01]  /*47e0*/  IMAD.X R19, R4, 0x1, R133.reuse, P2 ;  /* 0x0000000104137824 */ /* 0x100fe200010e0685 */
[----:B------:R-:W-:Y:S01]  /*47f0*/  IADD3 R10, P2, R0, R156, RZ ;  /* 0x0000009c000a7210 */ /* 0x000fe20007f5e0ff */
[----:B------:R-:W-:Y:S01]  /*4800*/  IMAD.X R15, R4, 0x1, R152, P1 ;  /* 0x00000001040f7824 */ /* 0x000fe200008e0698 */
[----:B------:R-:W-:Y:S01]  /*4810*/  IADD3 R8, P1, R0, R157, RZ ;  /* 0x0000009d00087210 */ /* 0x000fe20007f3e0ff */
[----:B-----5:R-:W-:Y:S01]  /*4820*/  IMAD.X R13, R2, 0x1, R132, P0 ;  /* 0x00000001020d7824 */ /* 0x020fe200000e0684 */
[----:B------:R-:W-:Y:S01]  /*4830*/  IADD3 R6, P0, R0, R158, RZ ;  /* 0x0000009e00067210 */ /* 0x000fe20007f1e0ff */
[----:B------:R-:W-:Y:S01]  /*4840*/  IMAD.X R11, R2, 0x1, R133, P2 ;  /* 0x00000001020b7824 */ /* 0x000fe200010e0685 */
[----:B------:R-:W-:Y:S01]  /*4850*/  ISETP.GE.AND P2, PT, R38, c[0x0][0x1d4], PT ;  /* 0x0000750026007a0c */ /* 0x000fe20003f46270 */
[C---:B------:R-:W-:Y:S01]  /*4860*/  IMAD.X R9, R2.reuse, 0x1, R134, P1 ;  /* 0x0000000102097824 */ /* 0x040fe200008e0686 */
[----:B------:R-:W-:Y:S01]  /*4870*/  IADD3 R38, R245, 0xc0, RZ ;  /* 0x000000c0f5267810 */ /* 0x000fe20007ffe0ff */
[----:B------:R-:W-:Y:S01]  /*4880*/  IMAD.X R7, R2, 0x1, R152, P0 ;  /* 0x0000000102077824 */ /* 0x000fe200000e0698 */
[----:B------:R-:W-:Y:S01]  /*4890*/  ISETP.GE.AND P1, PT, R39, c[0x0][0x1d4], PT ;  /* 0x0000750027007a0c */ /* 0x000fe20003f26270 */
[----:B------:R2:W-:Y:S01]  /*48a0*/  LDGSTS.E.BYPASS.LTC128B.128 [R243+0xc100], [R20.64], !P3 ;  /* 0x0c10000014f37fae */ /* 0x0005e2000d901d46 */
[----:B------:R-:W-:-:S02]  /*48b0*/  ISETP.GE.AND P0, PT, R38, c[0x0][0x1d4], PT ;  /* 0x0000750026007a0c */ /* 0x000fc40003f06270 */
[----:B------:R-:W-:Y:S01]  /*48c0*/  IADD3 R16, P4, R3, R157, RZ ;  /* 0x0000009d03107210 */ /* 0x000fe20007f9e0ff */
[----:B------:R2:W3:Y:S04]  /*48d0*/  SHFL.IDX PT, R0, R23, 0x2, 0x181f ;  /* 0x00581f0017007f89 */ /* 0x0004e800000e0000 */
[----:B------:R-:W-:Y:S01]  /*48e0*/  IMAD.X R17, R4, 0x1, R134, P4 ;  /* 0x0000000104117824 */ /* 0x000fe200020e0686 */
[----:B------:R2:W-:Y:S04]  /*48f0*/  LDGSTS.E.BYPASS.LTC128B.128 [R243+0xf100], [R18.64], !P2 ;  /* 0x0f10000012f37fae */ /* 0x0005e8000d101d46 */
[----:B------:R2:W-:Y:S04]  /*4900*/  LDGSTS.E.BYPASS.LTC128B.128 [R243+0x12100], [R16.64], !P1 ;  /* 0x1210000010f37fae */ /* 0x0005e8000c901d46 */
[----:B------:R4:W-:Y:S04]  /*4910*/  LDGSTS.E.BYPASS.LTC128B.128 [R243+0x15100], [R14.64], !P0 ;  /* 0x151000000ef37fae */ /* 0x0009e8000c101d46 */
[----:B------:R5:W-:Y:S04]  /*4920*/  LDGSTS.E.BYPASS.LTC128B.128 [R243+0xd100], [R12.64], !P3 ;  /* 0x0d1000000cf37fae */ /* 0x000be8000d901d46 */
[----:B------:R2:W-:Y:S04]  /*4930*/  LDGSTS.E.BYPASS.LTC128B.128 [R243+0x10100], [R10.64], !P2 ;  /* 0x101000000af37fae */ /* 0x0005e8000d101d46 */
[----:B------:R2:W-:Y:S04]  /*4940*/  LDGSTS.E.BYPASS.LTC128B.128 [R243+0x13100], [R8.64], !P1 ;  /* 0x1310000008f37fae */ /* 0x0005e8000c901d46 */
[----:B------:R2:W1:Y:S04]  /*4950*/  SHFL.IDX PT, R4, R22, 0x2, 0x181f ;  /* 0x00581f0016047f89 */ /* 0x00046800000e0000 */
[----:B------:R2:W-:Y:S01]  /*4960*/  LDGSTS.E.BYPASS.LTC128B.128 [R243+0x16100], [R6.64], !P0 ;  /* 0x1610000006f37fae */ /* 0x0005e2000c101d46 */
[----:B----4-:R-:W-:-:S02]  /*4970*/  SEL R14, RZ, 0x10, P2 ;  /* 0x00000010ff0e7807 */ /* 0x010fc40001000000 */
[----:B-----5:R-:W-:Y:S02]  /*4980*/  SEL R13, RZ, 0x10, P1 ;  /* 0x00000010ff0d7807 */ /* 0x020fe40000800000 */
[----:B------:R-:W-:Y:S02]  /*4990*/  SEL R12, RZ, 0x10, P0 ;  /* 0x00000010ff0c7807 */ /* 0x000fe40000000000 */
.L_x_1535:
[----:B--23--:R-:W-:Y:S02]  /*49a0*/  IADD3 R10, -R5, 0x10, RZ ;  /* 0x00000010050a7810 */ /* 0x00cfe40007ffe1ff */
[----:B------:R-:W-:Y:S02]  /*49b0*/  IADD3 R2, -R14, 0x10, RZ ;  /* 0x000000100e027810 */ /* 0x000fe40007ffe1ff */
[----:B------:R-:W-:Y:S02]  /*49c0*/  LOP3.LUT R10, R10, 0xf, RZ, 0xc0, !PT ;  /* 0x0000000f0a0a7812 */ /* 0x000fe400078ec0ff */
[----:B------:R-:W-:Y:S02]  /*49d0*/  IADD3 R6, -R13, 0x10, RZ ;  /* 0x000000100d067810 */ /* 0x000fe40007ffe1ff */
[----:B------:R-:W-:-:S02]  /*49e0*/  IADD3 R10, P1, P0, R10, R0, R155 ;  /* 0x000000000a0a7210 */ /* 0x000fc4000783e09b */
[----:B------:R-:W-:Y:S02]  /*49f0*/  LOP3.LUT R2, R2, 0xf, RZ, 0xc0, !PT ;  /* 0x0000000f02027812 */ /* 0x000fe400078ec0ff */
[----:B------:R-:W-:Y:S02]  /*4a00*/  LOP3.LUT R6, R6, 0xf, RZ, 0xc0, !PT ;  /* 0x0000000f06067812 */ /* 0x000fe400078ec0ff */
[----:B------:R-:W-:Y:S02]  /*4a10*/  IADD3 R3, -R12, 0x10, RZ ;  /* 0x000000100c037810 */ /* 0x000fe40007ffe1ff */
[----:B-1----:R-:W-:Y:S02]  /*4a20*/  IADD3.X R11, RZ, R4, R132, P1, P0 ;  /* 0x00000004ff0b7210 */ /* 0x002fe40000fe0484 */
[-C--:B------:R-:W-:Y:S02]  /*4a30*/  IADD3 R8, P3, P2, R2, R0.reuse, R156 ;  /* 0x0000000002087210 */ /* 0x080fe40007a7e09c */
[----:B------:R-:W-:-:S02]  /*4a40*/  IADD3 R6, P1, P0, R6, R0, R157 ;  /* 0x0000000006067210 */ /* 0x000fc4000783e09d */
[----:B------:R-:W-:Y:S02]  /*4a50*/  LOP3.LUT R2, R3, 0xf, RZ, 0xc0, !PT ;  /* 0x0000000f03027812 */ /* 0x000fe400078ec0ff */
[----:B------:R-:W-:Y:S02]  /*4a60*/  IADD3.X R7, RZ, R4, R134, P1, P0 ;  /* 0x00000004ff077210 */ /* 0x000fe40000fe0486 */
[----:B------:R-:W-:Y:S02]  /*4a70*/  IADD3 R2, P1, P0, R2, R0, R158 ;  /* 0x0000000002027210 */ /* 0x000fe4000783e09e */
[----:B------:R-:W-:Y:S02]  /*4a80*/  IADD3.X R9, RZ, R4, R133, P3, P2 ;  /* 0x00000004ff097210 */ /* 0x000fe40001fe4485 */
[----:B------:R-:W-:Y:S02]  /*4a90*/  ISETP.NE.U32.AND P3, PT, R5, RZ, PT ;  /* 0x000000ff0500720c */ /* 0x000fe40003f65070 */
[----:B------:R-:W-:-:S02]  /*4aa0*/  ISETP.NE.U32.AND P2, PT, R14, RZ, PT ;  /* 0x000000ff0e00720c */ /* 0x000fc40003f45070 */
[----:B------:R-:W-:Y:S02]  /*4ab0*/  IADD3.X R3, RZ, R4, R152, P1, P0 ;  /* 0x00000004ff037210 */ /* 0x000fe40000fe0498 */
[----:B------:R-:W-:Y:S02]  /*4ac0*/  ISETP.NE.U32.AND P1, PT, R13, RZ, PT ;  /* 0x000000ff0d00720c */ /* 0x000fe40003f25070 */
[----:B------:R-:W-:-:S05]  /*4ad0*/  ISETP.NE.U32.AND P0, PT, R12, RZ, PT ;  /* 0x000000ff0c00720c */ /* 0x000fca0003f05070 */
[----:B------:R-:W-:Y:S01]  /*4ae0*/  @!PT LDS RZ, [RZ] ;  /* 0x00000000fffff984 */ /* 0x000fe20000000800 */
[----:B------:R-:W-:Y:S01]  /*4af0*/  @!PT LDS RZ, [RZ] ;  /* 0x00000000fffff984 */ /* 0x000fe20000000800 */
[----:B------:R-:W-:Y:S01]  /*4b00*/  @!PT LDS RZ, [RZ] ;  /* 0x00000000fffff984 */ /* 0x000fe20000000800 */
[----:B------:R1:W-:Y:S04]  /*4b10*/  LDGSTS.E.BYPASS.LTC128B.128.ZFILL [R243+0xe100], [R10.64], P3 ;  /* 0x0e1000000af37fae */ /* 0x0003e80009941d46 */
[----:B------:R1:W-:Y:S04]  /*4b20*/  LDGSTS.E.BYPASS.LTC128B.128.ZFILL [R243+0x11100], [R8.64], P2 ;  /* 0x1110000008f37fae */ /* 0x0003e80009141d46 */
[----:B------:R1:W-:Y:S04]  /*4b30*/  LDGSTS.E.BYPASS.LTC128B.128.ZFILL [R243+0x14100], [R6.64], P1 ;  /* 0x1410000006f37fae */ /* 0x0003e80008941d46 */
[----:B------:R1:W-:Y:S02]  /*4b40*/  LDGSTS.E.BYPASS.LTC128B.128.ZFILL [R243+0x17100], [R2.64], P0 ;  /* 0x1710000002f37fae */ /* 0x0003e40008141d46 */
.L_x_1471:
[----:B--234-:R-:W-:Y:S05]  /*4b50*/  BSYNC B0 ;  /* 0x0000000000007941 */ /* 0x01cfea0003800000 */
.L_x_1470:
[----:B-1----:R-:W2:Y:S01]  /*4b60*/  LDL R3, [R1+0x40] ;  /* 0x0000400001037983 */ /* 0x002ea20000100800 */
[----:B------:R-:W-:-:S03]  /*4b70*/  IMAD.MOV.U32 R4, RZ, RZ, c[0x0][0x2c4] ;  /* 0x0000b100ff047624 */ /* 0x000fc600078e00ff */
[----:B------:R-:W2:Y:S04]  /*4b80*/  LDL R0, [R1+0x4c] ;  /* 0x00004c0001007983 */ /* 0x000ea80000100800 */
[----:B------:R-:W3:Y:S01]  /*4b90*/  LDL R2, [R1+0x50] ;  /* 0x0000500001027983 */ /* 0x000ee20000100800 */
[----:B------:R-:W-:-:S03]  /*4ba0*/  ISETP.NE.AND P0, PT, R4, 0x1, PT ;  /* 0x000000010400780c */ /* 0x000fc60003f05270 */
[----:B------:R-:W0:Y:S01]  /*4bb0*/  LDGDEPBAR ;  /* 0x00000000000079af */ /* 0x000e220000000000 */
[----:B--2---:R-:W-:-:S09]  /*4bc0*/  IMAD.IADD R4, R0, 0x1, R3 ;  /* 0x0000000100047824 */ /* 0x004fd200078e0203 */
[----:B------:R-:W-:Y:S01]  /*4bd0*/  @P0 IMAD.HI.U32 R0, R4, c[0x0][0x2c8], RZ ;  /* 0x0000b20004000a27 */ /* 0x000fe200078e00ff */
[----:B---3--:R-:W-:-:S03]  /*4be0*/  IADD3 R5, -R2, 0x1, R153 ;  /* 0x0000000102057810 */ /* 0x008fc60007ffe199 */
[----:B------:R-:W-:Y:S01]  /*4bf0*/  IMAD.IADD R6, R153, 0x1, -R2 ;  /* 0x0000000199067824 */ /* 0x000fe200078e0a02 */
[----:B------:R-:W-:Y:S02]  /*4c00*/  @P0 SHF.R.U32.HI R4, RZ, c[0x0][0x2cc], R0 ;  /* 0x0000b300ff040a19 */ /* 0x000fe40000011600 */
[----:B------:R-:W-:Y:S01]  /*4c10*/  IADD3 R5, R5, -c[0x0][0x168], RZ ;  /* 0x80005a0005057a10 */ /* 0x000fe20007ffe0ff */
[----:B------:R-:W-:Y:S05]  /*4c20*/  BRA.DIV ~URZ, `(.L_x_1474) ;  /* 0x000114027f007947 */ /* 0x000fea000b800000 */
[----:B------:R1:W2:Y:S02]  /*4c30*/  SHFL.IDX PT, R0, R4, RZ, 0x1c1f ;  /* 0x001c1fff04007589 */ /* 0x0002a400000e0000 */
.L_x_1536:
[----:B--2---:R-:W-:-:S05]  /*4c40*/  IMAD.IADD R0, R5, 0x1, R0 ;  /* 0x0000000105007824 */ /* 0x004fca00078e0200 */
[----:B------:R-:W-:-:S04]  /*4c50*/  IMNMX R0, R6, R0, PT ;  /* 0x0000000006007217 */ /* 0x000fc80003800200 */
[C---:B------:R-:W-:Y:S02]  /*4c60*/  ISETP.GT.AND P0, PT, R0.reuse, RZ, PT ;  /* 0x000000ff0000720c */ /* 0x040fe40003f04270 */
[C---:B------:R-:W-:Y:S02]  /*4c70*/  ISETP.GT.AND P1, PT, R0.reuse, 0x1, PT ;  /* 0x000000010000780c */ /* 0x040fe40003f24270 */
[----:B------:R-:W-:Y:S02]  /*4c80*/  FSEL R8, R105, -INF , P0 ;  /* 0xff80000069087808 */ /* 0x000fe40000000000 */
[C---:B------:R-:W-:Y:S02]  /*4c90*/  ISETP.GT.AND P4, PT, R0.reuse, 0x9, PT ;  /* 0x000000090000780c */ /* 0x040fe40003f84270 */
[----:B------:R-:W-:Y:S02]  /*4ca0*/  ISETP.GT.AND P0, PT, R0, 0x10, PT ;  /* 0x000000100000780c */ /* 0x000fe40003f04270 */
[----:B------:R-:W-:-:S02]  /*4cb0*/  FSEL R9, R104, -INF , P1 ;  /* 0xff80000068097808 */ /* 0x000fc40000800000 */
[----:B------:R-:W-:Y:S02]  /*4cc0*/  FSEL R17, R98, -INF , P4 ;  /* 0xff80000062117808 */ /* 0x000fe40002000000 */
[----:B------:R-:W-:Y:S02]  /*4cd0*/  FSEL R18, R85, -INF , P0 ;  /* 0xff80000055127808 */ /* 0x000fe40000000000 */
[C---:B------:R-:W-:Y:S02]  /*4ce0*/  ISETP.GT.AND P2, PT, R0.reuse, 0x8, PT ;  /* 0x000000080000780c */ /* 0x040fe40003f44270 */
        /* <DEDUP_REMOVED lines=38> */
[----:B------:R-:W-:Y:S01]  /*4f50*/  FSEL R237, R24, -INF , P0 ;  /* 0xff80000018ed7808 */ /* 0x000fe20000000000 */
[----:B------:R-:W-:Y:S05]  /*4f60*/  BRA.DIV ~URZ, `(.L_x_1475) ;  /* 0x000111327f007947 */ /* 0x000fea000b800000 */
[----:B-1----:R-:W1:Y:S01]  /*4f70*/  SHFL.IDX PT, R4, R4, 0x1, 0x1c1f ;  /* 0x003c1f0004047f89 */ /* 0x002e6200000e0000 */
[----:B------:R-:W-:-:S04]  /*4f80*/  FMNMX.FTZ R0, R8, R9, !PT ;  /* 0x0000000908007209 */ /* 0x000fc80007810000 */
[----:B------:R-:W-:-:S04]  /*4f90*/  FMNMX.FTZ R0, R16, R0, !PT ;  /* 0x0000000010007209 */ /* 0x000fc80007810000 */
[----:B------:R-:W-:-:S04]  /*4fa0*/  FMNMX.FTZ R0, R17, R0, !PT ;  /* 0x0000000011007209 */ /* 0x000fc80007810000 */
[----:B------:R-:W-:-:S04]  /*4fb0*/  FMNMX.FTZ R0, R18, R0, !PT ;  /* 0x0000000012007209 */ /* 0x000fc80007810000 */
[----:B------:R-:W-:-:S04]  /*4fc0*/  FMNMX.FTZ R0, R19, R0, !PT ;  /* 0x0000000013007209 */ /* 0x000fc80007810000 */
[----:B------:R-:W-:Y:S01]  /*4fd0*/  FMNMX.FTZ R0, R20, R0, !PT ;  /* 0x0000000014007209 */ /* 0x000fe20007810000 */
[----:B-1----:R-:W-:-:S03]  /*4fe0*/  IMAD.IADD R5, R5, 0x1, R4 ;  /* 0x0000000105057824 */ /* 0x002fc600078e0204 */
        /* <DEDUP_REMOVED lines=42> */
[C---:B------:R-:W-:Y:S02]  /*5290*/  ISETP.GT.AND P0, PT, R5.reuse, 0x31, PT ;  /* 0x000000310500780c */ /* 0x040fe40003f04270 */
        /* <DEDUP_REMOVED lines=43> */
[----:B------:R-:W-:Y:S02]  /*5550*/  FSEL R248, R30, -INF , P0 ;  /* 0xff8000001ef87808 */ /* 0x000fe40000000000 */
[----:B------:R-:W-:Y:S01]  /*5560*/  FMNMX.FTZ R2, R249, R2, !PT ;  /* 0x00000002f9027209 */ /* 0x000fe20007810000 */
[----:B------:R-:W1:Y:S03]  /*5570*/  SHFL.BFLY PT, R3, R0, 0x2, 0x1f ;  /* 0x0c401f0000037f89 */ /* 0x000e6600000e0000 */
[----:B------:R-:W-:-:S05]  /*5580*/  FMNMX.FTZ R2, R248, R2, !PT ;  /* 0x00000002f8027209 */ /* 0x000fca0007810000 */
[----:B------:R-:W2:Y:S01]  /*5590*/  SHFL.BFLY PT, R4, R2, 0x2, 0x1f ;  /* 0x0c401f0002047f89 */ /* 0x000ea200000e0000 */
[----:B-1----:R-:W-:-:S05]  /*55a0*/  FMNMX.FTZ R0, R3, R0, !PT ;  /* 0x0000000003007209 */ /* 0x002fca0007810000 */
[----:B------:R-:W1:Y:S01]  /*55b0*/  SHFL.BFLY PT, R132, R0, 0x1, 0x1f ;  /* 0x0c201f0000847f89 */ /* 0x000e6200000e0000 */
[----:B--2---:R-:W-:-:S05]  /*55c0*/  FMNMX.FTZ R4, R2, R4, !PT ;  /* 0x0000000402047209 */ /* 0x004fca0007810000 */
[----:B------:R2:W3:Y:S01]  /*55d0*/  SHFL.BFLY PT, R12, R4, 0x1, 0x1f ;  /* 0x0c201f00040c7f89 */ /* 0x0004e200000e0000 */
[----:B-1----:R-:W-:-:S05]  /*55e0*/  FMNMX.FTZ R132, R0, R132, !PT ;  /* 0x0000008400847209 */ /* 0x002fca0007810000 */
.L_x_1537:
[C---:B------:R-:W-:Y:S01]  /*55f0*/  FMUL.FTZ R0, R132.reuse, c[0x0][0x2d0] ;  /* 0x0000b40084007a20 */ /* 0x040fe20000410000 */
[----:B------:R-:W-:Y:S01]  /*5600*/  FSETP.NEU.FTZ.AND P0, PT, R132, -INF , PT ;  /* 0xff8000008400780b */ /* 0x000fe20003f1d000 */
[----:B------:R-:W-:Y:S01]  /*5610*/  WARPSYNC 0xffffffff ;  /* 0xffffffff00007948 */ /* 0x000fe20003800000 */
[----:B---3--:R-:W-:Y:S01]  /*5620*/  FMNMX.FTZ R12, R12, R4, !PT ;  /* 0x000000040c0c7209 */ /* 0x008fe20007810000 */
[----:B------:R-:W-:Y:S01]  /*5630*/  LDSM.16.MT88.4 R36, [R232] ;  /* 0x00000000e824783b */ /* 0x000fe20000004200 */
[----:B------:R-:W-:Y:S02]  /*5640*/  FSEL R0, R0, RZ, P0 ;  /* 0x000000ff00007208 */ /* 0x000fe40000000000 */
[----:B------:R-:W-:Y:S01]  /*5650*/  FSETP.NEU.FTZ.AND P0, PT, R12, -INF , PT ;  /* 0xff8000000c00780b */ /* 0x000fe20003f1d000 */
[----:B------:R-:W-:Y:S02]  /*5660*/  LDSM.16.MT88.4 R32, [R231+0x800] ;  /* 0x00080000e720783b */ /* 0x000fe40000004200 */
[----:B------:R-:W-:-:S02]  /*5670*/  FFMA.FTZ R2, R8, c[0x0][0x2d0], -R0 ;  /* 0x0000b40008027a23 */ /* 0x000fc40000010800 */
[--C-:B------:R-:W-:Y:S01]  /*5680*/  FFMA.FTZ R3, R20, c[0x0][0x2d0], -R0.reuse ;  /* 0x0000b40014037a23 */ /* 0x100fe20000010800 */
[----:B------:R-:W-:Y:S01]  /*5690*/  LDSM.16.MT88.4 R40, [R232+0x800] ;  /* 0x00080000e828783b */ /* 0x000fe20000004200 */
[----:B------:R1:W-:Y:S03]  /*56a0*/  MUFU.EX2 R103, R2 ;  /* 0x0000000200677308 */ /* 0x0003e60000000800 */
[----:B------:R-:W-:Y:S04]  /*56b0*/  LDSM.16.MT88.4 R60, [R231+0x3000] ;  /* 0x00300000e73c783b */ /* 0x000fe80000004200 */
[----:B------:R-:W-:Y:S01]  /*56c0*/  LDSM.16.MT88.4 R52, [R233] ;  /* 0x00000000e934783b */ /* 0x000fe20000004200 */
[----:B------:R3:W-:Y:S03]  /*56d0*/  MUFU.EX2 R5, R3 ;  /* 0x0000000300057308 */ /* 0x0007e60000000800 */
[----:B------:R-:W-:Y:S04]  /*56e0*/  LDSM.16.MT88.4 R64, [R232+0x3000] ;  /* 0x00300000e840783b */ /* 0x000fe80000004200 */
[----:B------:R-:W-:Y:S01]  /*56f0*/  LDSM.16.MT88.4 R56, [R234+0x800] ;  /* 0x00080000ea38783b */ /* 0x000fe20000004200 */
[----:B-1----:R-:W-:-:S03]  /*5700*/  FFMA.FTZ R2, R9, c[0x0][0x2d0], -R0 ;  /* 0x0000b40009027a23 */ /* 0x002fc60000010800 */
[----:B------:R-:W-:Y:S01]  /*5710*/  LDSM.16.MT88.4 R44, [R233+0x800] ;  /* 0x00080000e92c783b */ /* 0x000fe20000004200 */
[----:B------:R1:W4:Y:S03]  /*5720*/  MUFU.EX2 R97, R2 ;  /* 0x0000000200617308 */ /* 0x0003260000000800 */
[----:B------:R-:W-:Y:S01]  /*5730*/  LDSM.16.MT88.4 R72, [R232+0x3800] ;  /* 0x00380000e848783b */ /* 0x000fe20000004200 */
[----:B---3--:R-:W-:-:S03]  /*5740*/  FFMA.FTZ R3, R21, c[0x0][0x2d0], -R0 ;  /* 0x0000b40015037a23 */ /* 0x008fc60000010800 */
[----:B------:R-:W3:Y:S01]  /*5750*/  LDSM.16.MT88.4 R20, [R231] ;  /* 0x00000000e714783b */ /* 0x000ee20000004200 */
[----:B------:R-:W-:Y:S03]  /*5760*/  MUFU.EX2 R102, R3 ;  /* 0x0000000300667308 */ /* 0x000fe60000000800 */
[----:B------:R-:W-:Y:S04]  /*5770*/  LDSM.16.MT88.4 R76, [R231+0x6000] ;  /* 0x00600000e74c783b */ /* 0x000fe80000004200 */
[----:B------:R-:W-:Y:S01]  /*5780*/  LDSM.16.MT88.4 R68, [R233+0x3000] ;  /* 0x00300000e944783b */ /* 0x000fe20000004200 */
[----:B-1----:R-:W-:Y:S01]  /*5790*/  FFMA.FTZ R2, R16, c[0x0][0x2d0], -R0 ;  /* 0x0000b40010027a23 */ /* 0x002fe20000010800 */
[----:B----4-:R-:W-:-:S03]  /*57a0*/  F2FP.BF16.PACK_AB R8, R97, R103 ;  /* 0x000000676108723e */ /* 0x010fc600000010ff */
[----:B------:R1:W-:Y:S02]  /*57b0*/  MUFU.EX2 R94, R2 ;  /* 0x00000002005e7308 */ /* 0x0003e40000000800 */
[----:B-1----:R-:W-:-:S06]  /*57c0*/  FFMA.FTZ R2, R17, c[0x0][0x2d0], -R0 ;  /* 0x0000b40011027a23 */ /* 0x002fcc0000010800 */
[----:B------:R1:W-:Y:S02]  /*57d0*/  MUFU.EX2 R98, R2 ;  /* 0x0000000200627308 */ /* 0x0003e40000000800 */
[----:B-1----:R-:W-:-:S06]  /*57e0*/  FFMA.FTZ R2, R18, c[0x0][0x2d0], -R0 ;  /* 0x0000b40012027a23 */ /* 0x002fcc0000010800 */
[----:B------:R1:W-:Y:S02]  /*57f0*/  MUFU.EX2 R92, R2 ;  /* 0x00000002005c7308 */ /* 0x0003e40000000800 */
[----:B-1----:R-:W-:-:S06]  /*5800*/  FFMA.FTZ R2, R19, c[0x0][0x2d0], -R0 ;  /* 0x0000b40013027a23 */ /* 0x002fcc0000010800 */
[----:B------:R1:W4:Y:S02]  /*5810*/  MUFU.EX2 R25, R2 ;  /* 0x0000000200197308 */ /* 0x0003240000000800 */
[----:B-1----:R-:W-:-:S05]  /*5820*/  FMUL.FTZ R2, R12, c[0x0][0x2d0] ;  /* 0x0000b4000c027a20 */ /* 0x002fca0000410000 */
[----:B------:R-:W-:-:S05]  /*5830*/  FSEL R2, R2, RZ, P0 ;  /* 0x000000ff02027208 */ /* 0x000fca0000000000 */
[----:B------:R-:W-:-:S04]  /*5840*/  FFMA.FTZ R3, R6, c[0x0][0x2d0], -R2 ;  /* 0x0000b40006037a23 */ /* 0x000fc80000010802 */
[----:B------:R1:W-:Y:S02]  /*5850*/  MUFU.EX2 R104, R3 ;  /* 0x0000000300687308 */ /* 0x0003e40000000800 */
[----:B-1----:R-:W-:-:S06]  /*5860*/  FFMA.FTZ R3, R7, c[0x0][0x2d0], -R2 ;  /* 0x0000b40007037a23 */ /* 0x002fcc0000010802 */
[----:B------:R1:W5:Y:S02]  /*5870*/  MUFU.EX2 R93, R3 ;  /* 0x00000003005d7308 */ /* 0x0003640000000800 */
[----:B-1----:R-:W-:Y:S01]  /*5880*/  FFMA.FTZ R3, R14, c[0x0][0x2d0], -R2 ;  /* 0x0000b4000e037a23 */ /* 0x002fe20000010802 */
[----:B----4-:R-:W-:Y:S02]  /*5890*/  MOV R14, R25 ;  /* 0x00000019000e7202 */ /* 0x010fe40000000f00 */
[----:B-----5:R-:W-:-:S03]  /*58a0*/  F2FP.BF16.PACK_AB R9, R93, R104 ;  /* 0x000000685d09723e */ /* 0x020fc600000010ff */
[----:B------:R1:W-:Y:S01]  /*58b0*/  MUFU.EX2 R101, R3 ;  /* 0x0000000300657308 */ /* 0x0003e20000000800 */
[----:B--2---:R-:W-:Y:S01]  /*58c0*/  F2FP.BF16.PACK_AB R4, R14, R92 ;  /* 0x0000005c0e04723e */ /* 0x004fe200000010ff */
[----:B-1----:R-:W-:-:S06]  /*58d0*/  FFMA.FTZ R3, R13, c[0x0][0x2d0], -R2 ;  /* 0x0000b4000d037a23 */ /* 0x002fcc0000010802 */
[----:B------:R1:W2:Y:S02]  /*58e0*/  MUFU.EX2 R99, R3 ;  /* 0x0000000300637308 */ /* 0x0002a40000000800 */
[----:B-1----:R-:W-:Y:S01]  /*58f0*/  FFMA.FTZ R3, R11, c[0x0][0x2d0], -R2 ;  /* 0x0000b4000b037a23 */ /* 0x002fe20000010802 */
[----:B--2---:R-:W-:-:S05]  /*5900*/  F2FP.BF16.PACK_AB R11, R99, R101 ;  /* 0x00000065630b723e */ /* 0x004fca00000010ff */
[----:B------:R1:W-:Y:S02]  /*5910*/  MUFU.EX2 R13, R3 ;  /* 0x00000003000d7308 */ /* 0x0003e40000000800 */
[----:B-1----:R-:W-:Y:S01]  /*5920*/  FFMA.FTZ R3, R10, c[0x0][0x2d0], -R2 ;  /* 0x0000b4000a037a23 */ /* 0x002fe20000010802 */
[----:B------:R-:W-:-:S05]  /*5930*/  F2FP.BF16.PACK_AB R10, R98, R94 ;  /* 0x0000005e620a723e */ /* 0x000fca00000010ff */
[----:B------:R1:W2:Y:S02]  /*5940*/  MUFU.EX2 R100, R3 ;  /* 0x0000000300647308 */ /* 0x0002a40000000800 */
[C---:B---3--:R-:W-:Y:S08]  /*5950*/  HMMA.16816.F32.BF16 R16, R8.reuse, R20, RZ ;  /* 0x000000140810723c */ /* 0x048ff000000418ff */
[----:B------:R-:W-:Y:S01]  /*5960*/  HMMA.16816.F32.BF16 R28, R8, R22, RZ ;  /* 0x00000016081c723c */ /* 0x000fe200000418ff */
[----:B-1----:R-:W-:Y:S01]  /*5970*/  FFMA.FTZ R3, R15, c[0x0][0x2d0], -R2 ;  /* 0x0000b4000f037a23 */ /* 0x002fe20000010802 */
[----:B------:R-:W-:-:S02]  /*5980*/  MOV R15, R5 ;  /* 0x00000005000f7202 */ /* 0x000fc40000000f00 */
[----:B--2---:R-:W-:Y:S01]  /*5990*/  F2FP.BF16.PACK_AB R5, R100, R13 ;  /* 0x0000000d6405723e */ /* 0x004fe200000010ff */
[----:B------:R1:W-:Y:S03]  /*59a0*/  MUFU.EX2 R95, R3 ;  /* 0x00000003005f7308 */ /* 0x0003e60000000800 */
[----:B------:R-:W-:Y:S01]  /*59b0*/  HMMA.16816.F32.BF16 R20, R8, R36, RZ ;  /* 0x000000240814723c */ /* 0x000fe200000418ff */
[----:B------:R-:W-:Y:S01]  /*59c0*/  F2FP.BF16.PACK_AB R6, R102, R15 ;  /* 0x0000000f6606723e */ /* 0x000fe200000010ff */
[----:B-1----:R-:W-:Y:S02]  /*59d0*/  FFMA.FTZ R3, R24, c[0x0][0x2d0], -R2 ;  /* 0x0000b40018037a23 */ /* 0x002fe40000010802 */
[----:B------:R-:W1:Y:S02]  /*59e0*/  LDSM.16.MT88.4 R24, [R234] ;  /* 0x00000000ea18783b */ /* 0x000e640000004200 */
[----:B------:R-:W2:Y:S02]  /*59f0*/  MUFU.EX2 R96, R3 ;  /* 0x0000000300607308 */ /* 0x000ea40000000800 */
[----:B--2---:R-:W-:Y:S01]  /*5a00*/  F2FP.BF16.PACK_AB R7, R96, R95 ;  /* 0x0000005f6007723e */ /* 0x004fe200000010ff */
[----:B------:R-:W-:-:S06]  /*5a10*/  FFMA.FTZ R3, R87, c[0x0][0x2d0], -R0 ;  /* 0x0000b40057037a23 */ /* 0x000fcc0000010800 */
[----:B------:R-:W-:Y:S08]  /*5a20*/  HMMA.16816.F32.BF16 R88, R4, R32, R16 ;  /* 0x000000200458723c */ /* 0x000ff00000041810 */
[----:B------:R-:W-:Y:S08]  /*5a30*/  HMMA.16816.F32.BF16 R16, R8, R38, RZ ;  /* 0x000000260810723c */ /* 0x000ff000000418ff */
[----:B------:R-:W-:Y:S08]  /*5a40*/  HMMA.16816.F32.BF16 R212, R4, R40, R20 ;  /* 0x0000002804d4723c */ /* 0x000ff00000041814 */
[C---:B-1----:R-:W-:Y:S08]  /*5a50*/  HMMA.16816.F32.BF16 R48, R8.reuse, R24, RZ ;  /* 0x000000180830723c */ /* 0x042ff000000418ff */
[C---:B------:R-:W-:Y:S08]  /*5a60*/  HMMA.16816.F32.BF16 R36, R8.reuse, R26, RZ ;  /* 0x0000001a0824723c */ /* 0x040ff000000418ff */
[C---:B------:R-:W-:Y:S08]  /*5a70*/  HMMA.16816.F32.BF16 R24, R8.reuse, R60, RZ ;  /* 0x0000003c0818723c */ /* 0x040ff000000418ff */
[----:B------:R-:W-:Y:S01]  /*5a80*/  HMMA.16816.F32.BF16 R20, R8, R62, RZ ;  /* 0x0000003e0814723c */ /* 0x000fe200000418ff */
[----:B------:R-:W1:Y:S07]  /*5a90*/  LDSM.16.MT88.4 R60, [R234+0x3000] ;  /* 0x00300000ea3c783b */ /* 0x000e6e0000004200 */
[C---:B------:R-:W-:Y:S08]  /*5aa0*/  HMMA.16816.F32.BF16 R208, R4.reuse, R34, R28 ;  /* 0x0000002204d0723c */ /* 0x040ff0000004181c */
[----:B------:R-:W-:Y:S01]  /*5ab0*/  HMMA.16816.F32.BF16 R204, R4, R42, R16 ;  /* 0x0000002a04cc723c */ /* 0x000fe20000041810 */
[----:B------:R-:W2:Y:S07]  /*5ac0*/  LDSM.16.MT88.4 R40, [R231+0x3800] ;  /* 0x00380000e728783b */ /* 0x000eae0000004200 */
[C---:B------:R-:W-:Y:S08]  /*5ad0*/  HMMA.16816.F32.BF16 R32, R8.reuse, R52, RZ ;  /* 0x000000340820723c */ /* 0x040ff000000418ff */
[C---:B------:R-:W-:Y:S01]  /*5ae0*/  HMMA.16816.F32.BF16 R28, R8.reuse, R54, RZ ;  /* 0x00000036081c723c */ /* 0x040fe200000418ff */
[----:B------:R-:W3:Y:S07]  /*5af0*/  LDSM.16.MT88.4 R52, [R234+0x3800] ;  /* 0x00380000ea34783b */ /* 0x000eee0000004200 */
[----:B------:R-:W-:Y:S08]  /*5b00*/  HMMA.16816.F32.BF16 R16, R8, R64, RZ ;  /* 0x000000400810723c */ /* 0x000ff000000418ff */
[C---:B------:R-:W-:Y:S08]  /*5b10*/  HMMA.16816.F32.BF16 R184, R4.reuse, R58, R36 ;  /* 0x0000003a04b8723c */ /* 0x040ff00000041824 */
[C---:B------:R-:W-:Y:S08]  /*5b20*/  HMMA.16816.F32.BF16 R196, R4.reuse, R44, R32 ;  /* 0x0000002c04c4723c */ /* 0x040ff00000041820 */
[C---:B------:R-:W-:Y:S01]  /*5b30*/  HMMA.16816.F32.BF16 R180, R4.reuse, R46, R28 ;  /* 0x0000002e04b4723c */ /* 0x040fe2000004181c */
[----:B------:R-:W4:Y:S07]  /*5b40*/  LDSM.16.MT88.4 R44, [R231+0x6800] ;  /* 0x00680000e72c783b */ /* 0x000f2e0000004200 */
[----:B------:R-:W-:Y:S01]  /*5b50*/  HMMA.16816.F32.BF16 R200, R4, R56, R48 ;  /* 0x0000003804c8723c */ /* 0x000fe20000041830 */
[----:B------:R-:W5:Y:S04]  /*5b60*/  LDSM.16.MT88.4 R56, [R232+0x6000] ;  /* 0x00600000e838783b */ /* 0x000f680000004200 */
[----:B------:R-:W3:Y:S03]  /*5b70*/  LDSM.16.MT88.4 R48, [R233+0x3800] ;  /* 0x00380000e930783b */ /* 0x000ee60000004200 */
[C---:B-1----:R-:W-:Y:S08]  /*5b80*/  HMMA.16816.F32.BF16 R36, R8.reuse, R60, RZ ;  /* 0x0000003c0824723c */ /* 0x042ff000000418ff */
[----:B------:R-:W-:Y:S01]  /*5b90*/  HMMA.16816.F32.BF16 R32, R8, R62, RZ ;  /* 0x0000003e0820723c */ /* 0x000fe200000418ff */
[----:B------:R-:W-:Y:S07]  /*5ba0*/  LDSM.16.MT88.4 R60, [R233+0x6000] ;  /* 0x00600000e93c783b */ /* 0x000fee0000004200 */
[C---:B--2---:R-:W-:Y:S08]  /*5bb0*/  HMMA.16816.F32.BF16 R176, R4.reuse, R42, R20 ;  /* 0x0000002a04b0723c */ /* 0x044ff00000041814 */
[C---:B------:R-:W-:Y:S08]  /*5bc0*/  HMMA.16816.F32.BF16 R188, R4.reuse, R72, R16 ;  /* 0x0000004804bc723c */ /* 0x040ff00000041810 */
[----:B------:R-:W-:Y:S08]  /*5bd0*/  HMMA.16816.F32.BF16 R192, R4, R40, R24 ;  /* 0x0000002804c0723c */ /* 0x000ff00000041818 */
[C---:B------:R-:W-:Y:S07]  /*5be0*/  HMMA.16816.F32.BF16 R20, R8.reuse, R76, RZ ;  /* 0x0000004c0814723c */ /* 0x040fee00000418ff */
[----:B------:R-:W-:Y:S01]  /*5bf0*/  MOV R77, R98 ;  /* 0x00000062004d7202 */ /* 0x000fe20000000f00 */
[C---:B------:R-:W-:Y:S08]  /*5c00*/  HMMA.16816.F32.BF16 R16, R8.reuse, R78, RZ ;  /* 0x0000004e0810723c */ /* 0x040ff000000418ff */
[----:B------:R-:W-:Y:S01]  /*5c10*/  HMMA.16816.F32.BF16 R40, R8, R66, RZ ;  /* 0x000000420828723c */ /* 0x000fe200000418ff */
[----:B------:R-:W-:Y:S07]  /*5c20*/  LDSM.16.MT88.4 R64, [R234+0x6000] ;  /* 0x00600000ea40783b */ /* 0x000fee0000004200 */
[C---:B---3--:R-:W-:Y:S01]  /*5c30*/  HMMA.16816.F32.BF16 R172, R4.reuse, R52, R36 ;  /* 0x0000003404ac723c */ /* 0x048fe20000041824 */
[----:B------:R-:W-:Y:S07]  /*5c40*/  LDSM.16.MT88.4 R36, [R234+0x6800] ;  /* 0x00680000ea24783b */ /* 0x000fee0000004200 */
[C---:B------:R-:W-:Y:S01]  /*5c50*/  HMMA.16816.F32.BF16 R156, R4.reuse, R54, R32 ;  /* 0x00000036049c723c */ /* 0x040fe20000041820 */
[----:B------:R-:W1:Y:S07]  /*5c60*/  LDSM.16.MT88.4 R52, [R232+0x6800] ;  /* 0x00680000e834783b */ /* 0x000e6e0000004200 */
[C---:B----4-:R-:W-:Y:S08]  /*5c70*/  HMMA.16816.F32.BF16 R164, R4.reuse, R44, R20 ;  /* 0x0000002c04a4723c */ /* 0x050ff00000041814 */
[----:B------:R-:W-:Y:S01]  /*5c80*/  HMMA.16816.F32.BF16 R144, R4, R46, R16 ;  /* 0x0000002e0490723c */ /* 0x000fe20000041810 */
[----:B------:R-:W-:Y:S07]  /*5c90*/  LDSM.16.MT88.4 R44, [R233+0x6800] ;  /* 0x00680000e92c783b */ /* 0x000fee0000004200 */
[----:B------:R-:W-:Y:S07]  /*5ca0*/  HMMA.16816.F32.BF16 R28, R8, R68, RZ ;  /* 0x00000044081c723c */ /* 0x000fee00000418ff */
[----:B------:R-:W-:Y:S01]  /*5cb0*/  MOV R69, R104 ;  /* 0x0000006800457202 */ /* 0x000fe20000000f00 */
[----:B------:R-:W-:Y:S01]  /*5cc0*/  HMMA.16816.F32.BF16 R160, R4, R74, R40 ;  /* 0x0000004a04a0723c */ /* 0x000fe20000041828 */
[----:B------:R-:W2:Y:S01]  /*5cd0*/  LDSM.16.MT88.4 R40, [R231+0x9000] ;  /* 0x00900000e728783b */ /* 0x000ea20000004200 */
[----:B------:R-:W-:-:S05]  /*5ce0*/  IMAD.MOV.U32 R68, RZ, RZ, R103 ;  /* 0x000000ffff447224 */ /* 0x000fca00078e0067 */
[----:B------:R-:W-:Y:S01]  /*5cf0*/  IMAD.MOV.U32 R75, RZ, RZ, R99 ;  /* 0x000000ffff4b7224 */ /* 0x000fe200078e0063 */
[C---:B-----5:R-:W-:Y:S07]  /*5d00*/  HMMA.16816.F32.BF16 R20, R8.reuse, R56, RZ ;  /* 0x000000380814723c */ /* 0x060fee00000418ff */
[----:B------:R-:W-:Y:S01]  /*5d10*/  IMAD.MOV.U32 R57, RZ, RZ, R95 ;  /* 0x000000ffff397224 */ /* 0x000fe200078e005f */
[----:B------:R-:W-:Y:S01]  /*5d20*/  HMMA.16816.F32.BF16 R16, R8, R58, RZ ;  /* 0x0000003a0810723c */ /* 0x000fe200000418ff */
[----:B------:R-:W-:-:S06]  /*5d30*/  MOV R56, R94 ;  /* 0x0000005e00387202 */ /* 0x000fcc0000000f00 */
[----:B------:R-:W-:Y:S01]  /*5d40*/  MOV R58, R100 ;  /* 0x00000064003a7202 */ /* 0x000fe20000000f00 */
[----:B------:R-:W-:Y:S01]  /*5d50*/  HMMA.16816.F32.BF16 R24, R8, R70, RZ ;  /* 0x000000460818723c */ /* 0x000fe200000418ff */
[----:B------:R-:W-:-:S06]  /*5d60*/  MOV R59, R93 ;  /* 0x0000005d003b7202 */ /* 0x000fcc0000000f00 */
[----:B------:R-:W-:Y:S01]  /*5d70*/  MOV R71, R102 ;  /* 0x0000006600477202 */ /* 0x000fe20000000f00 */
[----:B------:R-:W-:Y:S01]  /*5d80*/  HMMA.16816.F32.BF16 R168, R4, R48, R28 ;  /* 0x0000003004a8723c */ /* 0x000fe2000004181c */
[----:B------:R-:W-:-:S07]  /*5d90*/  MOV R70, R101 ;  /* 0x0000006500467202 */ /* 0x000fce0000000f00 */
[C---:B-1----:R-:W-:Y:S08]  /*5da0*/  HMMA.16816.F32.BF16 R100, R4.reuse, R52, R20 ;  /* 0x000000340464723c */ /* 0x042ff00000041814 */
[C---:B------:R-:W-:Y:S01]  /*5db0*/  HMMA.16816.F32.BF16 R104, R4.reuse, R54, R16 ;  /* 0x000000360468723c */ /* 0x040fe20000041810 */
[----:B------:R-:W1:Y:S07]  /*5dc0*/  LDSM.16.MT88.4 R52, [R231+0x9800] ;  /* 0x00980000e734783b */ /* 0x000e6e0000004200 */
[----:B------:R-:W-:Y:S01]  /*5dd0*/  HMMA.16816.F32.BF16 R148, R4, R50, R24 ;  /* 0x000000320494723c */ /* 0x000fe20000041818 */
[----:B------:R-:W3:Y:S07]  /*5de0*/  LDSM.16.MT88.4 R48, [R232+0x9000] ;  /* 0x00900000e830783b */ /* 0x000eee0000004200 */
[C---:B------:R-:W-:Y:S01]  /*5df0*/  HMMA.16816.F32.BF16 R28, R8.reuse, R66, RZ ;  /* 0x00000042081c723c */ /* 0x040fe200000418ff */
[----:B------:R4:W-:Y:S06]  /*5e00*/  MUFU.EX2 R67, R3 ;  /* 0x0000000300437308 */ /* 0x0009ec0000000800 */
[----:B------:R-:W-:Y:S01]  /*5e10*/  MOV R66, R96 ;  /* 0x0000006000427202 */ /* 0x000fe20000000f00 */
[C---:B--2---:R-:W-:Y:S08]  /*5e20*/  HMMA.16816.F32.BF16 R16, R8.reuse, R40, RZ ;  /* 0x000000280810723c */ /* 0x044ff000000418ff */
[----:B------:R-:W-:Y:S01]  /*5e30*/  HMMA.16816.F32.BF16 R32, R8, R64, RZ ;  /* 0x000000400820723c */ /* 0x000fe200000418ff */
[----:B----4-:R-:W-:-:S04]  /*5e40*/  FFMA.FTZ R3, R86, c[0x0][0x2d0], -R0 ;  /* 0x0000b40056037a23 */ /* 0x010fc80000010800 */
[----:B------:R2:W4:Y:S02]  /*5e50*/  MUFU.EX2 R79, R3 ;  /* 0x00000003004f7308 */ /* 0x0005240000000800 */
[----:B------:R-:W-:Y:S01]  /*5e60*/  MOV R64, R97 ;  /* 0x0000006100407202 */ /* 0x000fe20000000f00 */
[C---:B------:R-:W-:Y:S01]  /*5e70*/  HMMA.16816.F32.BF16 R112, R4.reuse, R38, R28 ;  /* 0x000000260470723c */ /* 0x040fe2000004181c */
[----:B------:R-:W5:Y:S07]  /*5e80*/  LDSM.16.MT88.4 R28, [R232+0x9800] ;  /* 0x00980000e81c783b */ /* 0x000f6e0000004200 */
[----:B-1----:R-:W-:Y:S01]  /*5e90*/  HMMA.16816.F32.BF16 R136, R4, R52, R16 ;  /* 0x000000340488723c */ /* 0x002fe20000041810 */
[----:B--2---:R-:W-:-:S07]  /*5ea0*/  FFMA.FTZ R3, R85, c[0x0][0x2d0], -R0 ;  /* 0x0000b40055037a23 */ /* 0x004fce0000010800 */
[C---:B---3--:R-:W-:Y:S01]  /*5eb0*/  HMMA.16816.F32.BF16 R16, R8.reuse, R50, RZ ;  /* 0x000000320810723c */ /* 0x048fe200000418ff */
[----:B------:R1:W-:Y:S07]  /*5ec0*/  MUFU.EX2 R76, R3 ;  /* 0x00000003004c7308 */ /* 0x0003ee0000000800 */
[C---:B------:R-:W-:Y:S07]  /*5ed0*/  HMMA.16816.F32.BF16 R24, R8.reuse, R60, RZ ;  /* 0x0000003c0818723c */ /* 0x040fee00000418ff */
[----:B------:R-:W-:Y:S01]  /*5ee0*/  MOV R61, R92 ;  /* 0x0000005c003d7202 */ /* 0x000fe20000000f00 */
[----:B------:R-:W-:Y:S01]  /*5ef0*/  HMMA.16816.F32.BF16 R20, R8, R62, RZ ;  /* 0x0000003e0814723c */ /* 0x000fe200000418ff */
[----:B-1----:R-:W-:-:S04]  /*5f00*/  FFMA.FTZ R3, R84, c[0x0][0x2d0], -R0 ;  /* 0x0000b40054037a23 */ /* 0x002fc80000010800 */
[----:B------:R1:W2:Y:S03]  /*5f10*/  MUFU.EX2 R73, R3 ;  /* 0x0000000300497308 */ /* 0x0002a60000000800 */
[C---:B------:R-:W-:Y:S01]  /*5f20*/  HMMA.16816.F32.BF16 R152, R4.reuse, R36, R32 ;  /* 0x000000240498723c */ /* 0x040fe20000041820 */
[----:B------:R-:W3:Y:S07]  /*5f30*/  LDSM.16.MT88.4 R32, [R234+0x9000] ;  /* 0x00900000ea20783b */ /* 0x000eee0000004200 */
[----:B-----5:R-:W-:Y:S01]  /*5f40*/  HMMA.16816.F32.BF16 R120, R4, R30, R16 ;  /* 0x0000001e0478723c */ /* 0x020fe20000041810 */
[----:B------:R-:W5:Y:S01]  /*5f50*/  LDSM.16.MT88.4 R16, [R233+0x9000] ;  /* 0x00900000e910783b */ /* 0x000f620000004200 */
[----:B-1----:R-:W-:-:S06]  /*5f60*/  FFMA.FTZ R3, R81, c[0x0][0x2d0], -R2 ;  /* 0x0000b40051037a23 */ /* 0x002fcc0000010802 */
[C---:B------:R-:W-:Y:S01]  /*5f70*/  HMMA.16816.F32.BF16 R140, R4.reuse, R44, R24 ;  /* 0x0000002c048c723c */ /* 0x040fe20000041818 */
[----:B------:R1:W-:Y:S07]  /*5f80*/  MUFU.EX2 R65, R3 ;  /* 0x0000000300417308 */ /* 0x0003ee0000000800 */
[----:B------:R-:W-:Y:S08]  /*5f90*/  HMMA.16816.F32.BF16 R116, R4, R46, R20 ;  /* 0x0000002e0474723c */ /* 0x000ff00000041814 */
[----:B------:R-:W-:Y:S01]  /*5fa0*/  HMMA.16816.F32.BF16 R24, R8, R42, RZ ;  /* 0x0000002a0818723c */ /* 0x000fe200000418ff */
[----:B-1----:R-:W-:-:S04]  /*5fb0*/  FFMA.FTZ R3, R80, c[0x0][0x2d0], -R2 ;  /* 0x0000b40050037a23 */ /* 0x002fc80000010802 */
[----:B------:R1:W1:Y:S03]  /*5fc0*/  MUFU.EX2 R78, R3 ;  /* 0x00000003004e7308 */ /* 0x0002660000000800 */
[----:B------:R-:W-:Y:S01]  /*5fd0*/  HMMA.16816.F32.BF16 R20, R8, R48, RZ ;  /* 0x000000300814723c */ /* 0x000fe200000418ff */
[--C-:B-1----:R-:W-:Y:S11]  /*5fe0*/  FFMA.FTZ R3, R83, c[0x0][0x2d0], -R2.reuse ;  /* 0x0000b40053037a23 */ /* 0x102ff60000010802 */
[----:B------:R-:W-:Y:S04]  /*5ff0*/  @!UPT UIADD3 URZ, URZ, URZ, URZ ;  /* 0x0000003f3f3ff290 */ /* 0x000fe8000fffe03f */
[C---:B------:R-:W-:Y:S01]  /*6000*/  HMMA.16816.F32.BF16 R128, R4.reuse, R54, R24 ;  /* 0x000000360480723c */ /* 0x040fe20000041818 */
[----:B------:R1:W-:Y:S07]  /*6010*/  MUFU.EX2 R74, R3 ;  /* 0x00000003004a7308 */ /* 0x0003ee0000000800 */
[----:B------:R-:W-:Y:S01]  /*6020*/  HMMA.16816.F32.BF16 R124, R4, R28, R20 ;  /* 0x0000001c047c723c */ /* 0x000fe20000041814 */
[----:B------:R-:W2:Y:S07]  /*6030*/  LDSM.16.MT88.4 R28, [R234+0x9800] ;  /* 0x00980000ea1c783b */ /* 0x000eae0000004200 */
[----:B---3--:R-:W-:Y:S01]  /*6040*/  HMMA.16816.F32.BF16 R24, R8, R32, RZ ;  /* 0x000000200818723c */ /* 0x008fe200000418ff */
[----:B-1----:R-:W-:-:S04]  /*6050*/  FFMA.FTZ R3, R82, c[0x0][0x2d0], -R2 ;  /* 0x0000b40052037a23 */ /* 0x002fc80000010802 */
[----:B------:R1:W3:Y:S03]  /*6060*/  MUFU.EX2 R72, R3 ;  /* 0x0000000300487308 */ /* 0x0002e60000000800 */
[C---:B------:R-:W-:Y:S08]  /*6070*/  HMMA.16816.F32.BF16 R20, R8.reuse, R34, RZ ;  /* 0x000000220814723c */ /* 0x040ff000000418ff */
[----:B-----5:R-:W-:Y:S01]  /*6080*/  HMMA.16816.F32.BF16 R32, R8, R16, RZ ;  /* 0x000000100820723c */ /* 0x020fe200000418ff */
[----:B-1----:R-:W-:-:S07]  /*6090*/  FFMA.FTZ R3, R221, c[0x0][0x2d0], -R0 ;  /* 0x0000b400dd037a23 */ /* 0x002fce0000010800 */
[----:B------:R-:W-:Y:S01]  /*60a0*/  HMMA.16816.F32.BF16 R8, R8, R18, RZ ;  /* 0x000000120808723c */ /* 0x000fe200000418ff */
[----:B------:R-:W1:Y:S07]  /*60b0*/  LDSM.16.MT88.4 R16, [R233+0x9800] ;  /* 0x00980000e910783b */ /* 0x000e6e0000004200 */
[C---:B--2---:R-:W-:Y:S08]  /*60c0*/  HMMA.16816.F32.BF16 R108, R4.reuse, R28, R24 ;  /* 0x0000001c046c723c */ /* 0x044ff00000041818 */
[C---:B------:R-:W-:Y:S08]  /*60d0*/  HMMA.16816.F32.BF16 R96, R4.reuse, R30, R20 ;  /* 0x0000001e0460723c */ /* 0x040ff00000041814 */
[C---:B-1----:R-:W-:Y:S08]  /*60e0*/  HMMA.16816.F32.BF16 R92, R4.reuse, R16, R32 ;  /* 0x00000010045c723c */ /* 0x042ff00000041820 */
[----:B------:R-:W-:Y:S01]  /*60f0*/  HMMA.16816.F32.BF16 R16, R4, R18, R8 ;  /* 0x000000120410723c */ /* 0x000fe20000041808 */
[----:B------:R-:W1:Y:S06]  /*6100*/  LDSM.16.MT88.4 R8, [R231+0x1000] ;  /* 0x00100000e708783b */ /* 0x000e6c0000004200 */
[----:B----4-:R-:W-:-:S02]  /*6110*/  F2FP.BF16.PACK_AB R4, R79, R67 ;  /* 0x000000434f04723e */ /* 0x010fc400000010ff */
[----:B------:R-:W-:Y:S02]  /*6120*/  F2FP.BF16.PACK_AB R6, R73, R76 ;  /* 0x0000004c4906723e */ /* 0x000fe400000010ff */
[----:B------:R-:W-:Y:S02]  /*6130*/  F2FP.BF16.PACK_AB R5, R78, R65 ;  /* 0x000000414e05723e */ /* 0x000fe400000010ff */
[----:B---3--:R-:W-:-:S07]  /*6140*/  F2FP.BF16.PACK_AB R7, R72, R74 ;  /* 0x0000004a4807723e */ /* 0x008fce00000010ff */
[C---:B-1----:R-:W-:Y:S08]  /*6150*/  HMMA.16816.F32.BF16 R88, R4.reuse, R8, R88 ;  /* 0x000000080458723c */ /* 0x042ff00000041858 */
[C---:B------:R-:W-:Y:S01]  /*6160*/  HMMA.16816.F32.BF16 R52, R4.reuse, R10, R208 ;  /* 0x0000000a0434723c */ /* 0x040fe200000418d0 */
[----:B------:R-:W1:Y:S07]  /*6170*/  LDSM.16.MT88.4 R8, [R232+0x1000] ;  /* 0x00100000e808783b */ /* 0x000e6e0000004200 */
[C---:B-1----:R-:W-:Y:S07]  /*6180*/  HMMA.16816.F32.BF16 R84, R4.reuse, R8, R212 ;  /* 0x000000080454723c */ /* 0x042fee00000418d4 */
[----:B------:R-:W-:Y:S01]  /*6190*/  MOV R212, R71 ;  /* 0x0000004700d47202 */ /* 0x000fe20000000f00 */
[----:B------:R-:W-:Y:S01]  /*61a0*/  HMMA.16816.F32.BF16 R48, R4, R10, R204 ;  /* 0x0000000a0430723c */ /* 0x000fe200000418cc */
[----:B------:R-:W1:Y:S01]  /*61b0*/  LDSM.16.MT88.4 R8, [R234+0x1000] ;  /* 0x00100000ea08783b */ /* 0x000e620000004200 */
[----:B------:R-:W-:Y:S01]  /*61c0*/  IMAD.MOV.U32 R213, RZ, RZ, R68 ;  /* 0x000000ffffd57224 */ /* 0x000fe200078e0044 */
[----:B------:R-:W-:-:S02]  /*61d0*/  MOV R214, R64 ;  /* 0x0000004000d67202 */ /* 0x000fc40000000f00 */
[----:B------:R-:W-:Y:S02]  /*61e0*/  MOV R215, R56 ;  /* 0x0000003800d77202 */ /* 0x000fe40000000f00 */
[----:B------:R-:W-:Y:S01]  /*61f0*/  MOV R206, R66 ;  /* 0x0000004200ce7202 */ /* 0x000fe20000000f00 */
[----:B------:R-:W-:Y:S01]  /*6200*/  IMAD.MOV.U32 R204, RZ, RZ, R65 ;  /* 0x000000ffffcc7224 */ /* 0x000fe200078e0041 */
[----:B------:R-:W-:Y:S01]  /*6210*/  MOV R205, R67 ;  /* 0x0000004300cd7202 */ /* 0x000fe20000000f00 */
[----:B------:R-:W-:Y:S01]  /*6220*/  IMAD.MOV.U32 R207, RZ, RZ, R61 ;  /* 0x000000ffffcf7224 */ /* 0x000fe200078e003d */
[C---:B-1----:R-:W-:Y:S08]  /*6230*/  HMMA.16816.F32.BF16 R80, R4.reuse, R8, R200 ;  /* 0x000000080450723c */ /* 0x042ff000000418c8 */
[----:B------:R-:W-:Y:S01]  /*6240*/  HMMA.16816.F32.BF16 R44, R4, R10, R184 ;  /* 0x0000000a042c723c */ /* 0x000fe200000418b8 */
[----:B------:R-:W1:Y:S06]  /*6250*/  LDSM.16.MT88.4 R8, [R233+0x1000] ;  /* 0x00100000e908783b */ /* 0x000e6c0000004200 */
[----:B------:R-:W-:Y:S01]  /*6260*/  MOV R187, R79 ;  /* 0x0000004f00bb7202 */ /* 0x000fe20000000f00 */
[----:B------:R-:W-:Y:S01]  /*6270*/  IMAD.MOV.U32 R184, RZ, RZ, R77 ;  /* 0x000000ffffb87224 */ /* 0x000fe200078e004d */
[----:B------:R-:W-:-:S02]  /*6280*/  MOV R186, R78 ;  /* 0x0000004e00ba7202 */ /* 0x000fc40000000f00 */
[----:B------:R-:W-:Y:S02]  /*6290*/  MOV R185, R76 ;  /* 0x0000004c00b97202 */ /* 0x000fe40000000f00 */
[C---:B-1----:R-:W-:Y:S07]  /*62a0*/  HMMA.16816.F32.BF16 R76, R4.reuse, R8, R196 ;  /* 0x00000008044c723c */ /* 0x042fee00000418c4 */
[----:B------:R-:W-:Y:S01]  /*62b0*/  MOV R199, R75 ;  /* 0x0000004b00c77202 */ /* 0x000fe20000000f00 */
[----:B------:R-:W-:Y:S01]  /*62c0*/  HMMA.16816.F32.BF16 R40, R4, R10, R180 ;  /* 0x0000000a0428723c */ /* 0x000fe200000418b4 */
[----:B------:R-:W1:Y:S01]  /*62d0*/  LDSM.16.MT88.4 R8, [R231+0x4000] ;  /* 0x00400000e708783b */ /* 0x000e620000004200 */
[----:B------:R-:W-:Y:S01]  /*62e0*/  MOV R198, R74 ;  /* 0x0000004a00c67202 */ /* 0x000fe20000000f00 */
[----:B------:R-:W-:Y:S01]  /*62f0*/  IMAD.MOV.U32 R196, RZ, RZ, R72 ;  /* 0x000000ffffc47224 */ /* 0x000fe200078e0048 */
[----:B------:R-:W-:-:S04]  /*6300*/  MOV R197, R73 ;  /* 0x0000004900c57202 */ /* 0x000fc80000000f00 */
[C---:B-1----:R-:W-:Y:S08]  /*6310*/  HMMA.16816.F32.BF16 R72, R4.reuse, R8, R192 ;  /* 0x000000080448723c */ /* 0x042ff000000418c0 */
[----:B------:R-:W-:Y:S01]  /*6320*/  HMMA.16816.F32.BF16 R36, R4, R10, R176 ;  /* 0x0000000a0424723c */ /* 0x000fe200000418b0 */
[----:B------:R-:W1:Y:S01]  /*6330*/  LDSM.16.MT88.4 R8, [R232+0x4000] ;  /* 0x00400000e808783b */ /* 0x000e620000004200 */
[----:B------:R2:W-:Y:S05]  /*6340*/  MUFU.EX2 R179, R3 ;  /* 0x0000000300b37308 */ /* 0x0005ea0000000800 */
[----:B------:R-:W-:-:S02]  /*6350*/  MOV R177, R70 ;  /* 0x0000004600b17202 */ /* 0x000fc40000000f00 */
[----:B------:R-:W-:Y:S02]  /*6360*/  MOV R176, R69 ;  /* 0x0000004500b07202 */ /* 0x000fe40000000f00 */
[----:B------:R-:W-:Y:S01]  /*6370*/  MOV R178, R58 ;  /* 0x0000003a00b27202 */ /* 0x000fe20000000f00 */
[----:B--2---:R-:W-:-:S04]  /*6380*/  FFMA.FTZ R3, R220, c[0x0][0x2d0], -R0 ;  /* 0x0000b400dc037a23 */ /* 0x004fc80000010800 */
[----:B------:R2:W3:Y:S02]  /*6390*/  MUFU.EX2 R192, R3 ;  /* 0x0000000300c07308 */ /* 0x0004e40000000800 */
[----:B--2---:R-:W-:Y:S01]  /*63a0*/  FFMA.FTZ R3, R219, c[0x0][0x2d0], -R0 ;  /* 0x0000b400db037a23 */ /* 0x004fe20000010800 */
[C---:B-1----:R-:W-:Y:S07]  /*63b0*/  HMMA.16816.F32.BF16 R68, R4.reuse, R8, R188 ;  /* 0x000000080444723c */ /* 0x042fee00000418bc */
[----:B------:R-:W-:Y:S01]  /*63c0*/  MOV R191, R59 ;  /* 0x0000003b00bf7202 */ /* 0x000fe20000000f00 */
[----:B------:R-:W-:Y:S01]  /*63d0*/  HMMA.16816.F32.BF16 R32, R4, R10, R160 ;  /* 0x0000000a0420723c */ /* 0x000fe200000418a0 */
[----:B------:R-:W1:Y:S01]  /*63e0*/  LDSM.16.MT88.4 R8, [R234+0x4000] ;  /* 0x00400000ea08783b */ /* 0x000e620000004200 */
[----:B------:R-:W-:-:S06]  /*63f0*/  IMAD.MOV.U32 R190, RZ, RZ, R57 ;  /* 0x000000ffffbe7224 */ /* 0x000fcc00078e0039 */
[C---:B-1----:R-:W-:Y:S01]  /*6400*/  HMMA.16816.F32.BF16 R64, R4.reuse, R8, R172 ;  /* 0x000000080440723c */ /* 0x042fe200000418ac */
[----:B------:R1:W-:Y:S07]  /*6410*/  MUFU.EX2 R175, R3 ;  /* 0x0000000300af7308 */ /* 0x0003ee0000000800 */
[----:B------:R-:W-:Y:S01]  /*6420*/  HMMA.16816.F32.BF16 R28, R4, R10, R156 ;  /* 0x0000000a041c723c */ /* 0x000fe2000004189c */
[----:B------:R-:W2:Y:S01]  /*6430*/  LDSM.16.MT88.4 R8, [R233+0x4000] ;  /* 0x00400000e908783b */ /* 0x000ea20000004200 */
[----:B-1----:R-:W-:-:S02]  /*6440*/  FFMA.FTZ R3, R218, c[0x0][0x2d0], -R0 ;  /* 0x0000b400da037a23 */ /* 0x002fc40000010800 */
[----:B------:R-:W-:Y:S02]  /*6450*/  IMAD.MOV.U32 R218, RZ, RZ, R177 ;  /* 0x000000ffffda7224 */ /* 0x000fe400078e00b1 */
[----:B------:R1:W4:Y:S02]  /*6460*/  MUFU.EX2 R189, R3 ;  /* 0x0000000300bd7308 */ /* 0x0003240000000800 */
[----:B-1----:R-:W-:Y:S01]  /*6470*/  FFMA.FTZ R3, R217, c[0x0][0x2d0], -R2 ;  /* 0x0000b400d9037a23 */ /* 0x002fe20000010802 */
[----:B------:R-:W-:-:S05]  /*6480*/  MOV R217, R207 ;  /* 0x000000cf00d97202 */ /* 0x000fca0000000f00 */
[----:B------:R1:W-:Y:S01]  /*6490*/  MUFU.EX2 R219, R3 ;  /* 0x0000000300db7308 */ /* 0x0003e20000000800 */
[C---:B--2---:R-:W-:Y:S08]  /*64a0*/  HMMA.16816.F32.BF16 R60, R4.reuse, R8, R168 ;  /* 0x00000008043c723c */ /* 0x044ff000000418a8 */
[----:B------:R-:W-:Y:S01]  /*64b0*/  HMMA.16816.F32.BF16 R24, R4, R10, R148 ;  /* 0x0000000a0418723c */ /* 0x000fe20000041894 */
[----:B------:R-:W2:Y:S01]  /*64c0*/  LDSM.16.MT88.4 R8, [R231+0x7000] ;  /* 0x00700000e708783b */ /* 0x000ea20000004200 */
[----:B-1----:R-:W-:Y:S01]  /*64d0*/  FFMA.FTZ R3, R134, c[0x0][0x2d0], -R2 ;  /* 0x0000b40086037a23 */ /* 0x002fe20000010802 */
[----:B------:R-:W-:-:S03]  /*64e0*/  MOV R134, R206 ;  /* 0x000000ce00867202 */ /* 0x000fc60000000f00 */
[----:B------:R1:W5:Y:S02]  /*64f0*/  MUFU.EX2 R220, R3 ;  /* 0x0000000300dc7308 */ /* 0x0003640000000800 */
[----:B-1----:R-:W-:Y:S02]  /*6500*/  FFMA.FTZ R3, R216, c[0x0][0x2d0], -R2 ;  /* 0x0000b400d8037a23 */ /* 0x002fe40000010802 */
[----:B------:R-:W-:-:S04]  /*6510*/  IMAD.MOV.U32 R216, RZ, RZ, R205 ;  /* 0x000000ffffd87224 */ /* 0x000fc800078e00cd */
[----:B------:R1:W-:Y:S01]  /*6520*/  MUFU.EX2 R221, R3 ;  /* 0x0000000300dd7308 */ /* 0x0003e20000000800 */
[----:B--2---:R-:W-:Y:S01]  /*6530*/  HMMA.16816.F32.BF16 R56, R4, R8, R164 ;  /* 0x000000080438723c */ /* 0x004fe200000418a4 */
[----:B-1----:R-:W-:Y:S01]  /*6540*/  FFMA.FTZ R3, R133, c[0x0][0x2d0], -R2 ;  /* 0x0000b40085037a23 */ /* 0x002fe20000010802 */
[----:B------:R-:W-:-:S05]  /*6550*/  MOV R133, R199 ;  /* 0x000000c700857202 */ /* 0x000fca0000000f00 */
[----:B------:R1:W2:Y:S01]  /*6560*/  MUFU.EX2 R188, R3 ;  /* 0x0000000300bc7308 */ /* 0x0002a20000000800 */
[----:B------:R-:W-:Y:S01]  /*6570*/  HMMA.16816.F32.BF16 R20, R4, R10, R144 ;  /* 0x0000000a0414723c */ /* 0x000fe20000041890 */
[----:B------:R-:W2:Y:S01]  /*6580*/  LDSM.16.MT88.4 R8, [R232+0x7000] ;  /* 0x00700000e808783b */ /* 0x000ea20000004200 */
[----:B-1----:R-:W-:-:S06]  /*6590*/  MOV R3, R204 ;  /* 0x000000cc00037202 */ /* 0x002fcc0000000f00 */
        /* <DEDUP_REMOVED lines=20> */
[----:B------:R-:W1:Y:S06]  /*66e0*/  LDSM.16.MT88.4 R8, [R231+0x1800] ;  /* 0x00180000e708783b */ /* 0x000e6c0000004200 */
[----:B---3--:R-:W-:-:S02]  /*66f0*/  F2FP.BF16.PACK_AB R4, R192, R179 ;  /* 0x000000b3c004723e */ /* 0x008fc400000010ff */
[----:B----4-:R-:W-:Y:S02]  /*6700*/  F2FP.BF16.PACK_AB R6, R189, R175 ;  /* 0x000000afbd06723e */ /* 0x010fe400000010ff */
[----:B-----5:R-:W-:Y:S02]  /*6710*/  F2FP.BF16.PACK_AB R5, R220, R219 ;  /* 0x000000dbdc05723e */ /* 0x020fe400000010ff */
[----:B------:R-:W-:-:S07]  /*6720*/  F2FP.BF16.PACK_AB R7, R188, R221 ;  /* 0x000000ddbc07723e */ /* 0x000fce00000010ff */
        /* <DEDUP_REMOVED lines=9> */
[----:B------:R-:W-:Y:S02]  /*67c0*/  MOV R53, R196 ;  /* 0x000000c400357202 */ /* 0x000fe40000000f00 */
[----:B------:R-:W-:Y:S01]  /*67d0*/  MOV R55, R198 ;  /* 0x000000c600377202 */ /* 0x000fe20000000f00 */
[C---:B-1----:R-:W-:Y:S07]  /*67e0*/  HMMA.16816.F32.BF16 R208, R4.reuse, R8, R84 ;  /* 0x0000000804d0723c */ /* 0x042fee0000041854 */
[----:B------:R-:W-:Y:S01]  /*67f0*/  MOV R84, R192 ;  /* 0x000000c000547202 */ /* 0x000fe20000000f00 */
[----:B------:R-:W-:Y:S01]  /*6800*/  HMMA.16816.F32.BF16 R200, R4, R10, R48 ;  /* 0x0000000a04c8723c */ /* 0x000fe20000041830 */
[----:B------:R-:W1:Y:S01]  /*6810*/  LDSM.16.MT88.4 R8, [R234+0x1800] ;  /* 0x00180000ea08783b */ /* 0x000e620000004200 */
[----:B------:R-:W-:Y:S01]  /*6820*/  MOV R87, R178 ;  /* 0x000000b200577202 */ /* 0x000fe20000000f00 */
[----:B------:R-:W-:Y:S01]  /*6830*/  IMAD.MOV.U32 R85, RZ, RZ, R52 ;  /* 0x000000ffff557224 */ /* 0x000fe200078e0034 */
[----:B------:R-:W-:-:S02]  /*6840*/  MOV R86, R53 ;  /* 0x0000003500567202 */ /* 0x000fc40000000f00 */
[----:B------:R-:W-:Y:S02]  /*6850*/  MOV R52, R55 ;  /* 0x0000003700347202 */ /* 0x000fe40000000f00 */
[----:B------:R-:W-:Y:S02]  /*6860*/  MOV R49, R176 ;  /* 0x000000b000317202 */ /* 0x000fe40000000f00 */
[----:B------:R-:W-:Y:S02]  /*6870*/  MOV R51, R190 ;  /* 0x000000be00337202 */ /* 0x000fe40000000f00 */
[----:B------:R-:W-:Y:S02]  /*6880*/  MOV R50, R191 ;  /* 0x000000bf00327202 */ /* 0x000fe40000000f00 */
[----:B------:R-:W-:Y:S02]  /*6890*/  MOV R53, R89 ;  /* 0x0000005900357202 */ /* 0x000fe40000000f00 */
[----:B------:R-:W-:Y:S01]  /*68a0*/  MOV R55, R91 ;  /* 0x0000005b00377202 */ /* 0x000fe20000000f00 */
[C---:B-1----:R-:W-:Y:S07]  /*68b0*/  HMMA.16816.F32.BF16 R192, R4.reuse, R8, R80 ;  /* 0x0000000804c0723c */ /* 0x042fee0000041850 */
[----:B------:R-:W-:Y:S01]  /*68c0*/  MOV R83, R175 ;  /* 0x000000af00537202 */ /* 0x000fe20000000f00 */
[----:B------:R-:W-:Y:S01]  /*68d0*/  HMMA.16816.F32.BF16 R184, R4, R10, R44 ;  /* 0x0000000a04b8723c */ /* 0x000fe2000004182c */
[----:B------:R-:W1:Y:S01]  /*68e0*/  LDSM.16.MT88.4 R8, [R233+0x1800] ;  /* 0x00180000e908783b */ /* 0x000e620000004200 */
[----:B------:R-:W-:Y:S01]  /*68f0*/  MOV R82, R189 ;  /* 0x000000bd00527202 */ /* 0x000fe20000000f00 */
[----:B------:R-:W-:-:S05]  /*6900*/  IMAD.MOV.U32 R81, RZ, RZ, R188 ;  /* 0x000000ffff517224 */ /* 0x000fca00078e00bc */
        /* <DEDUP_REMOVED lines=15> */
[----:B------:R-:W-:Y:S01]  /*6a00*/  MOV R27, R87 ;  /* 0x00000057001b7202 */ /* 0x000fe20000000f00 */
[----:B------:R-:W-:Y:S01]  /*6a10*/  IMAD.MOV.U32 R26, RZ, RZ, R88 ;  /* 0x000000ffff1a7224 */ /* 0x000fe200078e0058 */
[----:B------:R-:W-:-:S02]  /*6a20*/  MOV R87, R54 ;  /* 0x0000003600577202 */ /* 0x000fc40000000f00 */
[----:B------:R-:W-:Y:S02]  /*6a30*/  MOV R54, R90 ;  /* 0x0000005a00367202 */ /* 0x000fe40000000f00 */
[----:B------:R-:W-:Y:S02]  /*6a40*/  MOV R24, R217 ;  /* 0x000000d900187202 */ /* 0x000fe40000000f00 */
[----:B------:R-:W-:Y:S01]  /*6a50*/  MOV R25, R218 ;  /* 0x000000da00197202 */ /* 0x000fe20000000f00 */
[C---:B-1----:R-:W-:Y:S08]  /*6a60*/  HMMA.16816.F32.BF16 R88, R4.reuse, R8, R56 ;  /* 0x000000080458723c */ /* 0x042ff00000041838 */
[----:B------:R-:W-:Y:S01]  /*6a70*/  HMMA.16816.F32.BF16 R60, R4, R10, R20 ;  /* 0x0000000a043c723c */ /* 0x000fe20000041814 */
[----:B------:R-:W1:Y:S06]  /*6a80*/  LDSM.16.MT88.4 R8, [R232+0x7800] ;  /* 0x00780000e808783b */ /* 0x000e6c0000004200 */
[----:B------:R-:W-:Y:S01]  /*6a90*/  IMAD.MOV.U32 R23, RZ, RZ, R49 ;  /* 0x000000ffff177224 */ /* 0x000fe200078e0031 */
[----:B------:R-:W-:-:S02]  /*6aa0*/  MOV R22, R50 ;  /* 0x0000003200167202 */ /* 0x000fc40000000f00 */
        /* <DEDUP_REMOVED lines=8> */
[----:B------:R-:W-:-:S03]  /*6b30*/  MOV R101, R83 ;  /* 0x0000005300657202 */ /* 0x000fc60000000f00 */
        /* <DEDUP_REMOVED lines=8> */
[----:B------:R-:W-:Y:S01]  /*6bc0*/  IMAD.MOV.U32 R154, RZ, RZ, R54 ;  /* 0x000000ffff9a7224 */ /* 0x000fe200078e0036 */
[----:B------:R-:W-:-:S02]  /*6bd0*/  MOV R153, R55 ;  /* 0x0000003700997202 */ /* 0x000fc40000000f00 */
[----:B------:R-:W-:Y:S01]  /*6be0*/  MOV R152, R3 ;  /* 0x0000000300987202 */ /* 0x000fe20000000f00 */
[----:B------:R-:W-:Y:S01]  /*6bf0*/  FFMA.FTZ R3, R236, c[0x0][0x2d0], -R0 ;  /* 0x0000b400ec037a23 */ /* 0x000fe20000010800 */
[----:B------:R-:W-:Y:S01]  /*6c00*/  MOV R112, R214 ;  /* 0x000000d600707202 */ /* 0x000fe20000000f00 */
[----:B------:R-:W-:Y:S01]  /*6c10*/  IMAD.MOV.U32 R114, RZ, RZ, R134 ;  /* 0x000000ffff727224 */ /* 0x000fe200078e0086 */
[----:B------:R-:W-:Y:S01]  /*6c20*/  MOV R115, R216 ;  /* 0x000000d800737202 */ /* 0x000fe20000000f00 */
[----:B------:R2:W-:Y:S01]  /*6c30*/  MUFU.EX2 R214, R3 ;  /* 0x0000000300d67308 */ /* 0x0005e20000000800 */
[----:B------:R-:W-:Y:S01]  /*6c40*/  IMAD.MOV.U32 R113, RZ, RZ, R213 ;  /* 0x000000ffff717224 */ /* 0x000fe200078e00d5 */
[----:B------:R-:W-:Y:S01]  /*6c50*/  MOV R236, R103 ;  /* 0x0000006700ec7202 */ /* 0x000fe20000000f00 */
[----:B--2---:R-:W-:Y:S01]  /*6c60*/  FFMA.FTZ R3, R235, c[0x0][0x2d0], -R0 ;  /* 0x0000b400eb037a23 */ /* 0x004fe20000010800 */
[----:B------:R-:W-:-:S04]  /*6c70*/  MOV R235, R102 ;  /* 0x0000006600eb7202 */ /* 0x000fc80000000f00 */
[----:B------:R2:W-:Y:S01]  /*6c80*/  MUFU.EX2 R216, R3 ;  /* 0x0000000300d87308 */ /* 0x0005e20000000800 */
[----:B-1----:R-:W-:Y:S01]  /*6c90*/  HMMA.16816.F32.BF16 R68, R4, R8, R148 ;  /* 0x000000080444723c */ /* 0x002fe20000041894 */
[----:B--2---:R-:W-:Y:S01]  /*6ca0*/  FFMA.FTZ R3, R227, c[0x0][0x2d0], -R0 ;  /* 0x0000b400e3037a23 */ /* 0x004fe20000010800 */
[----:B------:R-:W-:-:S06]  /*6cb0*/  MOV R227, R101 ;  /* 0x0000006500e37202 */ /* 0x000fcc0000000f00 */
[----:B------:R-:W-:Y:S01]  /*6cc0*/  HMMA.16816.F32.BF16 R56, R4, R10, R116 ;  /* 0x0000000a0438723c */ /* 0x000fe20000041874 */
[----:B------:R-:W1:Y:S01]  /*6cd0*/  LDSM.16.MT88.4 R8, [R231+0xa800] ;  /* 0x00a80000e708783b */ /* 0x000e620000004200 */
[----:B------:R2:W-:Y:S01]  /*6ce0*/  MUFU.EX2 R217, R3 ;  /* 0x0000000300d97308 */ /* 0x0005e20000000800 */
[----:B------:R-:W-:Y:S01]  /*6cf0*/  MOV R149, R133 ;  /* 0x0000008500957202 */ /* 0x000fe20000000f00 */
[----:B--2---:R-:W-:Y:S02]  /*6d00*/  FFMA.FTZ R3, R226, c[0x0][0x2d0], -R0 ;  /* 0x0000b400e2037a23 */ /* 0x004fe40000010800 */
[----:B------:R-:W-:-:S04]  /*6d10*/  IMAD.MOV.U32 R226, RZ, RZ, R100 ;  /* 0x000000ffffe27224 */ /* 0x000fc800078e0064 */
[----:B------:R2:W3:Y:S02]  /*6d20*/  MUFU.EX2 R218, R3 ;  /* 0x0000000300da7308 */ /* 0x0004e40000000800 */
[--C-:B--2---:R-:W-:Y:S01]  /*6d30*/  FFMA.FTZ R3, R225, c[0x0][0x2d0], -R2.reuse ;  /* 0x0000b400e1037a23 */ /* 0x104fe20000010802 */
[----:B------:R-:W-:Y:S01]  /*6d40*/  MOV R225, R107 ;  /* 0x0000006b00e17202 */ /* 0x000fe20000000f00 */
[C---:B-1----:R-:W-:Y:S04]  /*6d50*/  HMMA.16816.F32.BF16 R44, R4.reuse, R8, R144 ;  /* 0x00000008042c723c */ /* 0x042fe80000041890 */
[----:B------:R1:W-:Y:S04]  /*6d60*/  MUFU.EX2 R134, R3 ;  /* 0x0000000300867308 */ /* 0x0003e80000000800 */
[----:B------:R-:W-:Y:S01]  /*6d70*/  HMMA.16816.F32.BF16 R32, R4, R10, R136 ;  /* 0x0000000a0420723c */ /* 0x000fe20000041888 */
[----:B------:R-:W2:Y:S01]  /*6d80*/  LDSM.16.MT88.4 R8, [R232+0xa800] ;  /* 0x00a80000e808783b */ /* 0x000ea20000004200 */
[----:B-1----:R-:W-:Y:S01]  /*6d90*/  FFMA.FTZ R3, R222, c[0x0][0x2d0], -R2 ;  /* 0x0000b400de037a23 */ /* 0x002fe20000010802 */
[----:B------:R-:W-:-:S03]  /*6da0*/  MOV R222, R105 ;  /* 0x0000006900de7202 */ /* 0x000fc60000000f00 */
[----:B------:R1:W-:Y:S02]  /*6db0*/  MUFU.EX2 R213, R3 ;  /* 0x0000000300d57308 */ /* 0x0003e40000000800 */
[----:B-1----:R-:W-:Y:S02]  /*6dc0*/  FFMA.FTZ R3, R224, c[0x0][0x2d0], -R2 ;  /* 0x0000b400e0037a23 */ /* 0x002fe40000010802 */
[----:B------:R-:W-:Y:S01]  /*6dd0*/  IMAD.MOV.U32 R224, RZ, RZ, R104 ;  /* 0x000000ffffe07224 */ /* 0x000fe200078e0068 */
[C---:B--2---:R-:W-:Y:S01]  /*6de0*/  HMMA.16816.F32.BF16 R80, R4.reuse, R8, R140 ;  /* 0x000000080450723c */ /* 0x044fe2000004188c */
[----:B------:R-:W-:Y:S07]  /*6df0*/  LDSM.16.MT88.4 R140, [R231+0x2800] ;  /* 0x00280000e78c783b */ /* 0x000fee0000004200 */
[----:B------:R-:W-:Y:S01]  /*6e00*/  HMMA.16816.F32.BF16 R72, R4, R10, R128 ;  /* 0x0000000a0448723c */ /* 0x000fe20000041880 */
[----:B------:R-:W1:Y:S06]  /*6e10*/  LDSM.16.MT88.4 R8, [R234+0xa800] ;  /* 0x00a80000ea08783b */ /* 0x000e6c0000004200 */
[----:B------:R-:W-:Y:S01]  /*6e20*/  IMAD.MOV.U32 R129, RZ, RZ, R152 ;  /* 0x000000ffff817224 */ /* 0x000fe200078e0098 */
[----:B------:R-:W-:-:S02]  /*6e30*/  MOV R128, R153 ;  /* 0x0000009900807202 */ /* 0x000fc40000000f00 */
[----:B------:R-:W-:Y:S02]  /*6e40*/  MOV R131, R114 ;  /* 0x0000007200837202 */ /* 0x000fe40000000f00 */
[----:B------:R-:W-:Y:S01]  /*6e50*/  MOV R130, R115 ;  /* 0x0000007300827202 */ /* 0x000fe20000000f00 */
[C---:B-1----:R-:W-:Y:S08]  /*6e60*/  HMMA.16816.F32.BF16 R64, R4.reuse, R8, R108 ;  /* 0x000000080440723c */ /* 0x042ff0000004186c */
[C---:B------:R-:W-:Y:S01]  /*6e70*/  HMMA.16816.F32.BF16 R52, R4.reuse, R10, R96 ;  /* 0x0000000a0434723c */ /* 0x040fe20000041860 */
[----:B------:R-:W1:Y:S07]  /*6e80*/  LDSM.16.MT88.4 R8, [R233+0xa800] ;  /* 0x00a80000e908783b */ /* 0x000e6e0000004200 */
[C---:B-1----:R-:W-:Y:S08]  /*6e90*/  HMMA.16816.F32.BF16 R40, R4.reuse, R8, R92 ;  /* 0x000000080428723c */ /* 0x042ff0000004185c */
[----:B------:R-:W-:Y:S01]  /*6ea0*/  HMMA.16816.F32.BF16 R28, R4, R10, R16 ;  /* 0x0000000a041c723c */ /* 0x000fe20000041810 */
[----:B------:R-:W1:Y:S04]  /*6eb0*/  LDSM.16.MT88.4 R8, [R231+0x2000] ;  /* 0x00200000e708783b */ /* 0x000e680000004200 */
[----:B------:R-:W2:Y:S02]  /*6ec0*/  LDSM.16.MT88.4 R16, [R234+0x2000] ;  /* 0x00200000ea10783b */ /* 0x000ea40000004200 */
[----:B------:R-:W-:Y:S01]  /*6ed0*/  FFMA.FTZ R4, R223, c[0x0][0x2d0], -R2 ;  /* 0x0000b400df047a23 */ /* 0x000fe20000010802 */
[----:B---3--:R-:W-:Y:S01]  /*6ee0*/  F2FP.BF16.PACK_AB R6, R218, R217 ;  /* 0x000000d9da06723e */ /* 0x008fe200000010ff */
[----:B------:R-:W-:Y:S01]  /*6ef0*/  FADD.FTZ R5, R23, R22 ;  /* 0x0000001617057221 */ /* 0x000fe20000010000 */
[----:B------:R-:W-:Y:S01]  /*6f00*/  MOV R22, R27 ;  /* 0x0000001b00167202 */ /* 0x000fe20000000f00 */
[----:B------:R3:W4:Y:S01]  /*6f10*/  MUFU.EX2 R212, R4 ;  /* 0x0000000400d47308 */ /* 0x0007220000000800 */
[----:B------:R-:W-:Y:S01]  /*6f20*/  MOV R23, R15 ;  /* 0x0000000f00177202 */ /* 0x000fe20000000f00 */
[----:B------:R-:W-:Y:S01]  /*6f30*/  FADD.FTZ R25, R25, R5 ;  /* 0x0000000519197221 */ /* 0x000fe20000010000 */
[----:B------:R-:W-:Y:S01]  /*6f40*/  MOV R27, R14 ;  /* 0x0000000e001b7202 */ /* 0x000fe20000000f00 */
[--C-:B------:R-:W-:Y:S01]  /*6f50*/  FFMA.FTZ R15, R247, c[0x0][0x2d0], -R0.reuse ;  /* 0x0000b400f70f7a23 */ /* 0x100fe20000010800 */
[----:B------:R-:W-:Y:S01]  /*6f60*/  MOV R247, R155 ;  /* 0x0000009b00f77202 */ /* 0x000fe20000000f00 */
[----:B------:R-:W-:Y:S01]  /*6f70*/  FFMA.FTZ R14, R244, c[0x0][0x2d0], -R0 ;  /* 0x0000b400f40e7a23 */ /* 0x000fe20000010800 */
[----:B------:R-:W-:-:S02]  /*6f80*/  MOV R244, R154 ;  /* 0x0000009a00f47202 */ /* 0x000fc40000000f00 */
[----:B------:R-:W-:Y:S01]  /*6f90*/  MOV R223, R106 ;  /* 0x0000006a00df7202 */ /* 0x000fe20000000f00 */
[----:B------:R-:W-:Y:S01]  /*6fa0*/  MUFU.EX2 R15, R15 ;  /* 0x0000000f000f7308 */ /* 0x000fe20000000800 */
[----:B------:R-:W-:Y:S01]  /*6fb0*/  MOV R150, R27 ;  /* 0x0000001b00967202 */ /* 0x000fe20000000f00 */
[----:B---3--:R-:W-:Y:S01]  /*6fc0*/  FADD.FTZ R4, R113, R112 ;  /* 0x0000007071047221 */ /* 0x008fe20000010000 */
[----:B----4-:R-:W-:-:S03]  /*6fd0*/  F2FP.BF16.PACK_AB R5, R212, R134 ;  /* 0x00000086d405723e */ /* 0x010fc600000010ff */
[----:B------:R-:W-:Y:S02]  /*6fe0*/  FADD.FTZ R4, R215, R4 ;  /* 0x00000004d7047221 */ /* 0x000fe40000010000 */
[----:B------:R3:W4:Y:S02]  /*6ff0*/  MUFU.EX2 R215, R3 ;  /* 0x0000000300d77308 */ /* 0x0007240000000800 */
[----:B---3--:R-:W-:Y:S01]  /*7000*/  FADD.FTZ R3, R26, R4 ;  /* 0x000000041a037221 */ /* 0x008fe20000010000 */
[----:B------:R-:W-:Y:S01]  /*7010*/  F2FP.BF16.PACK_AB R4, R216, R214 ;  /* 0x000000d6d804723e */ /* 0x000fe200000010ff */
[----:B------:R-:W-:Y:S01]  /*7020*/  IMAD.MOV.U32 R26, RZ, RZ, R13 ;  /* 0x000000ffff1a7224 */ /* 0x000fe200078e000d */
[----:B----4-:R-:W-:Y:S01]  /*7030*/  F2FP.BF16.PACK_AB R7, R215, R213 ;  /* 0x000000d5d707723e */ /* 0x010fe200000010ff */
[--C-:B------:R-:W-:Y:S02]  /*7040*/  FFMA.FTZ R13, R238, c[0x0][0x2d0], -R0.reuse ;  /* 0x0000b400ee0d7a23 */ /* 0x100fe40000010800 */
[----:B------:R-:W-:Y:S01]  /*7050*/  FFMA.FTZ R0, R237, c[0x0][0x2d0], -R0 ;  /* 0x0000b400ed007a23 */ /* 0x000fe20000010800 */
[----:B------:R-:W-:Y:S01]  /*7060*/  MOV R237, R21 ;  /* 0x0000001500ed7202 */ /* 0x000fe20000000f00 */
[----:B------:R-:W-:Y:S01]  /*7070*/  IMAD.MOV.U32 R238, RZ, RZ, R20 ;  /* 0x000000ffffee7224 */ /* 0x000fe200078e0014 */
[----:B------:R-:W-:Y:S01]  /*7080*/  MUFU.EX2 R27, R13 ;  /* 0x0000000d001b7308 */ /* 0x000fe20000000800 */
[----:B-1----:R-:W-:Y:S01]  /*7090*/  HMMA.16816.F32.BF16 R136, R4, R8, R180 ;  /* 0x000000080488723c */ /* 0x002fe200000418b4 */
[----:B------:R-:W-:-:S02]  /*70a0*/  FADD.FTZ R24, R24, R3 ;  /* 0x0000000318187221 */ /* 0x000fc40000010000 */
[----:B------:R-:W-:Y:S02]  /*70b0*/  FFMA.FTZ R3, R249, c[0x0][0x2d0], -R2 ;  /* 0x0000b400f9037a23 */ /* 0x000fe40000010802 */
[----:B------:R-:W-:Y:S02]  /*70c0*/  IMAD.MOV.U32 R151, RZ, RZ, R26 ;  /* 0x000000ffff977224 */ /* 0x000fe400078e001a */
[----:B------:R-:W-:Y:S01]  /*70d0*/  MOV R183, R22 ;  /* 0x0000001600b77202 */ /* 0x000fe20000000f00 */
[C---:B------:R-:W-:Y:S01]  /*70e0*/  HMMA.16816.F32.BF16 R92, R4.reuse, R10, R160 ;  /* 0x0000000a045c723c */ /* 0x040fe200000418a0 */
[----:B------:R-:W-:Y:S01]  /*70f0*/  MOV R182, R23 ;  /* 0x0000001700b67202 */ /* 0x000fe20000000f00 */
[----:B------:R-:W1:Y:S01]  /*7100*/  LDSM.16.MT88.4 R8, [R233+0x2000] ;  /* 0x00200000e908783b */ /* 0x000e620000004200 */
[----:B------:R3:W4:Y:S03]  /*7110*/  MUFU.EX2 R133, R0 ;  /* 0x0000000000857308 */ /* 0x0007260000000800 */
[----:B------:R-:W5:Y:S02]  /*7120*/  LDSM.16.MT88.4 R20, [R232+0x2000] ;  /* 0x00200000e814783b */ /* 0x000f640000004200 */
[C---:B--2---:R-:W-:Y:S03]  /*7130*/  HMMA.16816.F32.BF16 R152, R4.reuse, R16, R192 ;  /* 0x000000100498723c */ /* 0x044fe600000418c0 */
[----:B------:R-:W2:Y:S05]  /*7140*/  MUFU.EX2 R26, R14 ;  /* 0x0000000e001a7308 */ /* 0x000eaa0000000800 */
[----:B------:R-:W-:Y:S01]  /*7150*/  HMMA.16816.F32.BF16 R100, R4, R18, R184 ;  /* 0x000000120464723c */ /* 0x000fe200000418b8 */
[----:B------:R-:W2:Y:S01]  /*7160*/  LDSM.16.MT88.4 R16, [R232+0x5000] ;  /* 0x00500000e810783b */ /* 0x000ea20000004200 */
[----:B---3--:R-:W-:-:S06]  /*7170*/  FFMA.FTZ R0, R251, c[0x0][0x2d0], -R2 ;  /* 0x0000b400fb007a23 */ /* 0x008fcc0000010802 */
[C---:B-1----:R-:W-:Y:S08]  /*7180*/  HMMA.16816.F32.BF16 R160, R4.reuse, R8, R176 ;  /* 0x0000000804a0723c */ /* 0x042ff000000418b0 */
[C---:B-----5:R-:W-:Y:S08]  /*7190*/  HMMA.16816.F32.BF16 R144, R4.reuse, R20, R208 ;  /* 0x000000140490723c */ /* 0x060ff000000418d0 */
[C---:B------:R-:W-:Y:S01]  /*71a0*/  HMMA.16816.F32.BF16 R96, R4.reuse, R22, R200 ;  /* 0x000000160460723c */ /* 0x040fe200000418c8 */
[----:B------:R-:W1:Y:S07]  /*71b0*/  LDSM.16.MT88.4 R20, [R231+0x5000] ;  /* 0x00500000e714783b */ /* 0x000e6e0000004200 */
[C---:B------:R-:W-:Y:S01]  /*71c0*/  HMMA.16816.F32.BF16 R104, R4.reuse, R10, R168 ;  /* 0x0000000a0468723c */ /* 0x040fe200000418a8 */
[----:B------:R-:W3:Y:S07]  /*71d0*/  LDSM.16.MT88.4 R8, [R234+0x5000] ;  /* 0x00500000ea08783b */ /* 0x000eee0000004200 */
[C---:B--2---:R-:W-:Y:S08]  /*71e0*/  HMMA.16816.F32.BF16 R176, R4.reuse, R16, R188 ;  /* 0x0000001004b0723c */ /* 0x044ff000000418bc */
[C---:B-1----:R-:W-:Y:S08]  /*71f0*/  HMMA.16816.F32.BF16 R168, R4.reuse, R20, R204 ;  /* 0x0000001404a8723c */ /* 0x042ff000000418cc */
[C---:B------:R-:W-:Y:S01]  /*7200*/  HMMA.16816.F32.BF16 R108, R4.reuse, R22, R196 ;  /* 0x00000016046c723c */ /* 0x040fe200000418c4 */
[----:B------:R-:W1:Y:S07]  /*7210*/  LDSM.16.MT88.4 R20, [R233+0x5000] ;  /* 0x00500000e914783b */ /* 0x000e6e0000004200 */
[C---:B------:R-:W-:Y:S01]  /*7220*/  HMMA.16816.F32.BF16 R204, R4.reuse, R18, R172 ;  /* 0x0000001204cc723c */ /* 0x040fe200000418ac */
[----:B------:R-:W2:Y:S04]  /*7230*/  LDSM.16.MT88.4 R16, [R231+0x8000] ;  /* 0x00800000e710783b */ /* 0x000ea80000004200 */
[----:B------:R-:W-:Y:S03]  /*7240*/  LDSM.16.MT88.4 R172, [R231+0x5800] ;  /* 0x00580000e7ac783b */ /* 0x000fe60000004200 */
[C---:B---3--:R-:W-:Y:S01]  /*7250*/  HMMA.16816.F32.BF16 R200, R4.reuse, R8, R164 ;  /* 0x0000000804c8723c */ /* 0x048fe200000418a4 */
[----:B------:R-:W-:Y:S07]  /*7260*/  LDSM.16.MT88.4 R164, [R233+0x2800] ;  /* 0x00280000e9a4783b */ /* 0x000fee0000004200 */
[C---:B------:R-:W-:Y:S01]  /*7270*/  HMMA.16816.F32.BF16 R196, R4.reuse, R10, R124 ;  /* 0x0000000a04c4723c */ /* 0x040fe2000004187c */
[----:B------:R-:W3:Y:S07]  /*7280*/  LDSM.16.MT88.4 R8, [R232+0x8000] ;  /* 0x00800000e808783b */ /* 0x000eee0000004200 */
[C---:B-1----:R-:W-:Y:S01]  /*7290*/  HMMA.16816.F32.BF16 R184, R4.reuse, R20, R156 ;  /* 0x0000001404b8723c */ /* 0x042fe2000004189c */
[----:B------:R-:W-:Y:S07]  /*72a0*/  LDSM.16.MT88.4 R156, [R234+0x2800] ;  /* 0x00280000ea9c783b */ /* 0x000fee0000004200 */
        /* <DEDUP_REMOVED lines=13> */
[----:B------:R-:W2:Y:S04]  /*7380*/  LDSM.16.MT88.4 R16, [R234+0xb000] ;  /* 0x00b00000ea10783b */ /* 0x000ea80000004200 */
[----:B------:R-:W-:Y:S03]  /*7390*/  LDSM.16.MT88.4 R56, [R234+0x5800] ;  /* 0x00580000ea38783b */ /* 0x000fe60000004200 */
[C---:B---3--:R-:W-:Y:S08]  /*73a0*/  HMMA.16816.F32.BF16 R44, R4.reuse, R8, R44 ;  /* 0x00000008042c723c */ /* 0x048ff0000004182c */
[C---:B------:R-:W-:Y:S01]  /*73b0*/  HMMA.16816.F32.BF16 R32, R4.reuse, R10, R32 ;  /* 0x0000000a0420723c */ /* 0x040fe20000041820 */
[----:B------:R-:W3:Y:S07]  /*73c0*/  LDSM.16.MT88.4 R8, [R233+0xb000] ;  /* 0x00b00000e908783b */ /* 0x000eee0000004200 */
[C---:B-1----:R-:W-:Y:S01]  /*73d0*/  HMMA.16816.F32.BF16 R36, R4.reuse, R20, R80 ;  /* 0x000000140424723c */ /* 0x042fe20000041850 */
[----:B------:R-:W-:Y:S07]  /*73e0*/  LDSM.16.MT88.4 R80, [R232+0x8800] ;  /* 0x00880000e850783b */ /* 0x000fee0000004200 */
[C---:B------:R-:W-:Y:S01]  /*73f0*/  HMMA.16816.F32.BF16 R20, R4.reuse, R22, R72 ;  /* 0x000000160414723c */ /* 0x040fe20000041848 */
[----:B------:R-:W1:Y:S07]  /*7400*/  LDSM.16.MT88.4 R72, [R231+0x8800] ;  /* 0x00880000e748783b */ /* 0x000e6e0000004200 */
[C---:B--2---:R-:W-:Y:S01]  /*7410*/  HMMA.16816.F32.BF16 R208, R4.reuse, R16, R64 ;  /* 0x0000001004d0723c */ /* 0x044fe20000041840 */
[----:B------:R-:W-:Y:S07]  /*7420*/  LDSM.16.MT88.4 R64, [R233+0x5800] ;  /* 0x00580000e940783b */ /* 0x000fee0000004200 */
[C---:B------:R-:W-:Y:S08]  /*7430*/  HMMA.16816.F32.BF16 R16, R4.reuse, R18, R52 ;  /* 0x000000120410723c */ /* 0x040ff00000041834 */
[C---:B---3--:R-:W-:Y:S07]  /*7440*/  HMMA.16816.F32.BF16 R40, R4.reuse, R8, R40 ;  /* 0x000000080428723c */ /* 0x048fee0000041828 */
[----:B------:R-:W-:Y:S01]  /*7450*/  IMAD.MOV.U32 R9, RZ, RZ, R130 ;  /* 0x000000ffff097224 */ /* 0x000fe200078e0082 */
[----:B------:R-:W-:Y:S01]  /*7460*/  HMMA.16816.F32.BF16 R28, R4, R10, R28 ;  /* 0x0000000a041c723c */ /* 0x000fe2000004181c */
[----:B------:R2:W-:Y:S01]  /*7470*/  MUFU.EX2 R7, R0 ;  /* 0x0000000000077308 */ /* 0x0005e20000000800 */
[----:B------:R-:W-:Y:S01]  /*7480*/  MOV R8, R131 ;  /* 0x0000008300087202 */ /* 0x000fe20000000f00 */
[----:B------:R-:W3:Y:S04]  /*7490*/  LDL R5, [R1+0x40] ;  /* 0x0000400001057983 */ /* 0x000ee80000100800 */
[----:B------:R-:W-:-:S02]  /*74a0*/  FADD.FTZ R4, R149, R25 ;  /* 0x0000001995047221 */ /* 0x000fc40000010000 */
[----:B------:R-:W-:Y:S02]  /*74b0*/  MUFU.EX2 R6, R3 ;  /* 0x0000000300067308 */ /* 0x000fe40000000800 */
[----:B------:R-:W-:Y:S02]  /*74c0*/  FADD.FTZ R4, R151, R4 ;  /* 0x0000000497047221 */ /* 0x000fe40000010000 */
[--C-:B--2---:R-:W-:Y:S02]  /*74d0*/  FFMA.FTZ R0, R250, c[0x0][0x2d0], -R2.reuse ;  /* 0x0000b400fa007a23 */ /* 0x104fe40000010802 */
[----:B------:R-:W-:Y:S02]  /*74e0*/  FFMA.FTZ R2, R248, c[0x0][0x2d0], -R2 ;  /* 0x0000b400f8027a23 */ /* 0x000fe40000010802 */
[----:B------:R2:W5:Y:S08]  /*74f0*/  MUFU.EX2 R14, R0 ;  /* 0x00000000000e7308 */ /* 0x0005700000000800 */
[----:B------:R1:W1:Y:S01]  /*7500*/  MUFU.EX2 R13, R2 ;  /* 0x00000002000d7308 */ /* 0x0002620000000800 */
[----:B--2---:R-:W-:Y:S01]  /*7510*/  FADD.FTZ R0, R150, R24 ;  /* 0x0000001896007221 */ /* 0x004fe20000010000 */
[----:B----4-:R-:W-:Y:S01]  /*7520*/  F2FP.BF16.PACK_AB R130, R133, R27 ;  /* 0x0000001b8582723e */ /* 0x010fe200000010ff */
[----:B------:R-:W-:Y:S02]  /*7530*/  LDSM.16.MT88.4 R148, [R232+0x2800] ;  /* 0x00280000e894783b */ /* 0x000fe40000004200 */
[----:B------:R-:W-:-:S02]  /*7540*/  FADD.FTZ R0, R182, R0 ;  /* 0x00000000b6007221 */ /* 0x000fc40000010000 */
[----:B-1----:R-:W-:Y:S02]  /*7550*/  FADD.FTZ R2, R183, R4 ;  /* 0x00000004b7027221 */ /* 0x002fe40000010000 */
[----:B------:R-:W-:Y:S01]  /*7560*/  FADD.FTZ R3, R237, R0 ;  /* 0x00000000ed037221 */ /* 0x000fe20000010000 */
[----:B------:R-:W-:Y:S01]  /*7570*/  MOV R237, R129 ;  /* 0x0000008100ed7202 */ /* 0x000fe20000000f00 */
[----:B------:R-:W-:Y:S01]  /*7580*/  FADD.FTZ R0, R238, R2 ;  /* 0x00000002ee007221 */ /* 0x000fe20000010000 */
[----:B------:R-:W-:Y:S01]  /*7590*/  MOV R238, R128 ;  /* 0x0000008000ee7202 */ /* 0x000fe20000000f00 */
[----:B------:R-:W-:Y:S01]  /*75a0*/  LDSM.16.MT88.4 R180, [R232+0x5800] ;  /* 0x00580000e8b4783b */ /* 0x000fe20000004200 */
[----:B------:R-:W-:Y:S02]  /*75b0*/  F2FP.BF16.PACK_AB R128, R26, R15 ;  /* 0x0000000f1a80723e */ /* 0x000fe400000010ff */
[----:B-----5:R-:W-:Y:S02]  /*75c0*/  F2FP.BF16.PACK_AB R129, R14, R7 ;  /* 0x000000070e81723e */ /* 0x020fe400000010ff */
[----:B------:R-:W-:-:S07]  /*75d0*/  F2FP.BF16.PACK_AB R131, R13, R6 ;  /* 0x000000060d83723e */ /* 0x000fce00000010ff */
[C---:B------:R-:W-:Y:S01]  /*75e0*/  HMMA.16816.F32.BF16 R68, R128.reuse, R72, R112 ;  /* 0x000000488044723c */ /* 0x040fe20000041870 */
[----:B------:R-:W1:Y:S07]  /*75f0*/  LDSM.16.MT88.4 R112, [R232+0xb800] ;  /* 0x00b80000e870783b */ /* 0x000e6e0000004200 */
[C---:B------:R-:W-:Y:S08]  /*7600*/  HMMA.16816.F32.BF16 R168, R128.reuse, R172, R168 ;  /* 0x000000ac80a8723c */ /* 0x040ff000000418a8 */
[C---:B------:R-:W-:Y:S08]  /*7610*/  HMMA.16816.F32.BF16 R172, R128.reuse, R174, R108 ;  /* 0x000000ae80ac723c */ /* 0x040ff0000004186c */
[C---:B-1----:R-:W-:Y:S08]  /*7620*/  HMMA.16816.F32.BF16 R108, R128.reuse, R112, R36 ;  /* 0x00000070806c723c */ /* 0x042ff00000041824 */
[----:B------:R-:W-:Y:S01]  /*7630*/  HMMA.16816.F32.BF16 R112, R128, R114, R20 ;  /* 0x000000728070723c */ /* 0x000fe20000041814 */
[----:B------:R-:W2:Y:S01]  /*7640*/  LDL.LU R20, [R1+0x4] ;  /* 0x0000040001147983 */ /* 0x000ea20000300800 */
[----:B------:R-:W-:-:S02]  /*7650*/  FADD.FTZ R0, R8, R0 ;  /* 0x0000000008007221 */ /* 0x000fc40000010000 */
[----:B------:R-:W-:Y:S02]  /*7660*/  FADD.FTZ R2, R9, R3 ;  /* 0x0000000309027221 */ /* 0x000fe40000010000 */
[----:B------:R-:W-:Y:S01]  /*7670*/  FADD.FTZ R0, R237, R0 ;  /* 0x00000000ed007221 */ /* 0x000fe20000010000 */
[----:B------:R-:W-:Y:S01]  /*7680*/  MOV R4, c[0x0][0x2c4] ;  /* 0x0000b10000047a02 */ /* 0x000fe20000000f00 */
[----:B------:R-:W-:Y:S01]  /*7690*/  FADD.FTZ R2, R238, R2 ;  /* 0x00000002ee027221 */ /* 0x000fe20000010000 */
[----:B------:R-:W-:Y:S01]  /*76a0*/  MOV R24, c[0x0][0x2ac] ;  /* 0x0000ab0000187a02 */ /* 0x000fe20000000f00 */
[----:B------:R-:W-:Y:S01]  /*76b0*/  FADD.FTZ R0, R244, R0 ;  /* 0x00000000f4007221 */ /* 0x000fe20000010000 */
[----:B------:R-:W-:Y:S01]  /*76c0*/  HMMA.16816.F32.BF16 R144, R128, R148, R144 ;  /* 0x000000948090723c */ /* 0x000fe20000041890 */
[----:B------:R-:W-:Y:S01]  /*76d0*/  FADD.FTZ R2, R247, R2 ;  /* 0x00000002f7027221 */ /* 0x000fe20000010000 */
[----:B------:R-:W-:Y:S01]  /*76e0*/  ISETP.NE.AND P1, PT, R4, 0x1, PT ;  /* 0x000000010400780c */ /* 0x000fe20003f25270 */
[----:B------:R-:W-:Y:S01]  /*76f0*/  FADD.FTZ R0, R224, R0 ;  /* 0x00000000e0007221 */ /* 0x000fe20000010000 */
[----:B------:R-:W-:Y:S01]  /*7700*/  LDSM.16.MT88.4 R8, [R233+0xb800] ;  /* 0x00b80000e908783b */ /* 0x000fe20000004200 */
[----:B------:R-:W-:-:S02]  /*7710*/  FADD.FTZ R2, R222, R2 ;  /* 0x00000002de027221 */ /* 0x000fc40000010000 */
[----:B------:R-:W-:Y:S02]  /*7720*/  FADD.FTZ R0, R223, R0 ;  /* 0x00000000df007221 */ /* 0x000fe40000010000 */
[----:B------:R-:W-:Y:S02]  /*7730*/  FADD.FTZ R2, R225, R2 ;  /* 0x00000002e1027221 */ /* 0x000fe40000010000 */
[----:B------:R-:W-:Y:S02]  /*7740*/  FADD.FTZ R0, R219, R0 ;  /* 0x00000000db007221 */ /* 0x000fe40000010000 */
[----:B------:R-:W-:Y:S02]  /*7750*/  FADD.FTZ R4, R226, R2 ;  /* 0x00000002e2047221 */ /* 0x000fe40000010000 */
[----:B------:R-:W-:Y:S02]  /*7760*/  FADD.FTZ R3, R220, R0 ;  /* 0x00000000dc037221 */ /* 0x000fe40000010000 */
[----:B------:R-:W-:Y:S01]  /*7770*/  IMAD R24, R24, c[0x0][0x1d0], RZ ;  /* 0x0000740018187a24 */ /* 0x000fe200078e02ff */
[C---:B------:R-:W-:Y:S01]  /*7780*/  HMMA.16816.F32.BF16 R148, R128.reuse, R150, R96 ;  /* 0x000000968094723c */ /* 0x040fe20000041860 */
[----:B------:R-:W1:Y:S07]  /*7790*/  LDSM.16.MT88.4 R96, [R233+0x8800] ;  /* 0x00880000e960783b */ /* 0x000e6e0000004200 */
[C---:B------:R-:W-:Y:S08]  /*77a0*/  HMMA.16816.F32.BF16 R160, R128.reuse, R164, R160 ;  /* 0x000000a480a0723c */ /* 0x040ff000000418a0 */
[C---:B------:R-:W-:Y:S08]  /*77b0*/  HMMA.16816.F32.BF16 R60, R128.reuse, R64, R184 ;  /* 0x00000040803c723c */ /* 0x040ff000000418b8 */
[C---:B------:R-:W-:Y:S01]  /*77c0*/  HMMA.16816.F32.BF16 R164, R128.reuse, R166, R104 ;  /* 0x000000a680a4723c */ /* 0x040fe20000041868 */
[----:B------:R-:W-:Y:S07]  /*77d0*/  LDSM.16.MT88.4 R104, [R231+0xb800] ;  /* 0x00b80000e768783b */ /* 0x000fee0000004200 */
[C---:B------:R-:W-:Y:S01]  /*77e0*/  HMMA.16816.F32.BF16 R64, R128.reuse, R66, R120 ;  /* 0x000000428040723c */ /* 0x040fe20000041878 */
[----:B------:R-:W-:Y:S07]  /*77f0*/  LDSM.16.MT88.4 R120, [R234+0xb800] ;  /* 0x00b80000ea78783b */ /* 0x000fee0000004200 */
[C---:B------:R-:W-:Y:S01]  /*7800*/  HMMA.16816.F32.BF16 R72, R128.reuse, R74, R88 ;  /* 0x0000004a8048723c */ /* 0x040fe20000041858 */
[----:B------:R-:W4:Y:S07]  /*7810*/  LDSM.16.MT88.4 R88, [R234+0x8800] ;  /* 0x00880000ea58783b */ /* 0x000f2e0000004200 */
[C---:B------:R-:W-:Y:S08]  /*7820*/  HMMA.16816.F32.BF16 R136, R128.reuse, R140, R136 ;  /* 0x0000008c8088723c */ /* 0x040ff00000041888 */
[C---:B------:R-:W-:Y:S08]  /*7830*/  HMMA.16816.F32.BF16 R140, R128.reuse, R142, R92 ;  /* 0x0000008e808c723c */ /* 0x040ff0000004185c */
[C---:B------:R-:W-:Y:S08]  /*7840*/  HMMA.16816.F32.BF16 R152, R128.reuse, R156, R152 ;  /* 0x0000009c8098723c */ /* 0x040ff00000041898 */
[C---:B-1----:R-:W-:Y:S08]  /*7850*/  HMMA.16816.F32.BF16 R92, R128.reuse, R96, R124 ;  /* 0x00000060805c723c */ /* 0x042ff0000004187c */
[C---:B------:R-:W-:Y:S08]  /*7860*/  HMMA.16816.F32.BF16 R156, R128.reuse, R158, R100 ;  /* 0x0000009e809c723c */ /* 0x040ff00000041864 */
[C---:B------:R-:W-:Y:S08]  /*7870*/  HMMA.16816.F32.BF16 R96, R128.reuse, R98, R116 ;  /* 0x000000628060723c */ /* 0x040ff00000041874 */
[----:B------:R-:W-:Y:S01]  /*7880*/  HMMA.16816.F32.BF16 R176, R128, R180, R176 ;  /* 0x000000b480b0723c */ /* 0x000fe200000418b0 */
[----:B---3--:R-:W-:Y:S01]  /*7890*/  @P1 IMAD.HI.U32 R2, R5, c[0x0][0x2c8], RZ ;  /* 0x0000b20005021a27 */ /* 0x008fe200078e00ff */
[----:B------:R-:W-:-:S03]  /*78a0*/  MOV R0, R5 ;  /* 0x0000000500007202 */ /* 0x000fc60000000f00 */
[----:B------:R-:W-:Y:S02]  /*78b0*/  FADD.FTZ R5, R227, R4 ;  /* 0x00000004e3057221 */ /* 0x000fe40000010000 */
[----:B------:R-:W-:Y:S01]  /*78c0*/  FADD.FTZ R4, R221, R3 ;  /* 0x00000003dd047221 */ /* 0x000fe20000010000 */
[----:B------:R-:W-:Y:S01]  /*78d0*/  @P1 SHF.R.U32.HI R0, RZ, c[0x0][0x2cc], R2 ;  /* 0x0000b300ff001a19 */ /* 0x000fe20000011602 */
[----:B------:R-:W-:Y:S02]  /*78e0*/  FADD.FTZ R3, R235, R5 ;  /* 0x00000005eb037221 */ /* 0x000fe40000010000 */
[----:B------:R-:W-:Y:S01]  /*78f0*/  FADD.FTZ R2, R236, R4 ;  /* 0x00000004ec027221 */ /* 0x000fe20000010000 */
[----:B------:R-:W-:Y:S01]  /*7900*/  IADD3 R4, R0, -c[0x0][0x168], R24 ;  /* 0x80005a0000047a10 */ /* 0x000fe20007ffe018 */
[----:B------:R-:W-:Y:S02]  /*7910*/  FADD.FTZ R3, R214, R3 ;  /* 0x00000003d6037221 */ /* 0x000fe40000010000 */
[----:B------:R-:W-:-:S02]  /*7920*/  FADD.FTZ R0, R134, R2 ;  /* 0x0000000286007221 */ /* 0x000fc40000010000 */
[----:B------:R-:W-:Y:S02]  /*7930*/  FADD.FTZ R2, R216, R3 ;  /* 0x00000003d8027221 */ /* 0x000fe40000010000 */
[----:B------:R-:W-:Y:S02]  /*7940*/  FADD.FTZ R0, R212, R0 ;  /* 0x00000000d4007221 */ /* 0x000fe40000010000 */
[----:B------:R-:W-:Y:S02]  /*7950*/  FADD.FTZ R2, R217, R2 ;  /* 0x00000002d9027221 */ /* 0x000fe40000010000 */
[----:B------:R-:W-:Y:S02]  /*7960*/  FADD.FTZ R0, R213, R0 ;  /* 0x00000000d5007221 */ /* 0x000fe40000010000 */
[----:B------:R-:W-:Y:S02]  /*7970*/  FADD.FTZ R2, R218, R2 ;  /* 0x00000002da027221 */ /* 0x000fe40000010000 */
[----:B------:R-:W-:-:S02]  /*7980*/  FADD.FTZ R0, R215, R0 ;  /* 0x00000000d7007221 */ /* 0x000fc40000010000 */
[----:B------:R-:W-:-:S04]  /*7990*/  IMAD.HI R3, R4, 0x2aaaaaab, RZ ;  /* 0x2aaaaaab04037827 */ /* 0x000fc800078e02ff */
[----:B------:R-:W-:Y:S02]  /*79a0*/  FADD.FTZ R0, R7, R0 ;  /* 0x0000000007007221 */ /* 0x000fe40000010000 */
[----:B------:R-:W-:Y:S01]  /*79b0*/  FADD.FTZ R2, R15, R2 ;  /* 0x000000020f027221 */ /* 0x000fe20000010000 */
[----:B------:R-:W-:Y:S01]  /*79c0*/  SHF.R.U32.HI R4, RZ, 0x1f, R3 ;  /* 0x0000001fff047819 */ /* 0x000fe20000011603 */
[----:B------:R-:W-:Y:S02]  /*79d0*/  FADD.FTZ R0, R14, R0 ;  /* 0x000000000e007221 */ /* 0x000fe40000010000 */
[----:B------:R-:W-:Y:S01]  /*79e0*/  FADD.FTZ R2, R26, R2 ;  /* 0x000000021a027221 */ /* 0x000fe20000010000 */
[----:B------:R-:W-:Y:S01]  /*79f0*/  LEA.HI.SX32 R3, R3, R4, 0x1c ;  /* 0x0000000403037211 */ /* 0x000fe200078fe2ff */
[----:B------:R-:W-:Y:S02]  /*7a00*/  FADD.FTZ R0, R6, R0 ;  /* 0x0000000006007221 */ /* 0x000fe40000010000 */
[----:B------:R-:W-:Y:S01]  /*7a10*/  FADD.FTZ R2, R27, R2 ;  /* 0x000000021b027221 */ /* 0x000fe20000010000 */
[----:B------:R-:W-:Y:S01]  /*7a20*/  IMNMX R3, RZ, R3, !PT ;  /* 0x00000003ff037217 */ /* 0x000fe20007800200 */
[----:B------:R-:W-:-:S02]  /*7a30*/  FADD.FTZ R0, R13, R0 ;  /* 0x000000000d007221 */ /* 0x000fc40000010000 */
[----:B------:R-:W-:Y:S02]  /*7a40*/  FADD.FTZ R2, R133, R2 ;  /* 0x0000000285027221 */ /* 0x000fe40000010000 */
[----:B------:R1:W-:Y:S04]  /*7a50*/  STL [R1+0x14], R3 ;  /* 0x0000140301007387 */ /* 0x0003e80000100800 */
[----:B------:R1:W-:Y:S04]  /*7a60*/  STL [R1+0xc], R0 ;  /* 0x00000c0001007387 */ /* 0x0003e80000100800 */
[----:B------:R1:W-:Y:S01]  /*7a70*/  STL [R1+0x8], R2 ;  /* 0x0000080201007387 */ /* 0x0003e20000100800 */
[C---:B------:R-:W-:Y:S08]  /*7a80*/  HMMA.16816.F32.BF16 R52, R128.reuse, R56, R200 ;  /* 0x000000388034723c */ /* 0x040ff000000418c8 */
[C---:B------:R-:W-:Y:S08]  /*7a90*/  HMMA.16816.F32.BF16 R76, R128.reuse, R80, R48 ;  /* 0x00000050804c723c */ /* 0x040ff00000041830 */
[C---:B----4-:R-:W-:Y:S08]  /*7aa0*/  HMMA.16816.F32.BF16 R84, R128.reuse, R88, R84 ;  /* 0x000000588054723c */ /* 0x050ff00000041854 */
[C---:B------:R-:W-:Y:S08]  /*7ab0*/  HMMA.16816.F32.BF16 R100, R128.reuse, R104, R44 ;  /* 0x000000688064723c */ /* 0x040ff0000004182c */
[----:B------:R-:W-:Y:S01]  /*7ac0*/  HMMA.16816.F32.BF16 R116, R128, R120, R208 ;  /* 0x000000788074723c */ /* 0x000fe200000418d0 */
[----:B--2---:R-:W-:-:S04]  /*7ad0*/  IADD3 R247, R20, -0x2, RZ ;  /* 0xfffffffe14f77810 */ /* 0x004fc80007ffe0ff */
[----:B------:R-:W-:-:S03]  /*7ae0*/  ISETP.GE.AND P0, PT, R247, R3, PT ;  /* 0x00000003f700720c */ /* 0x000fc60003f06270 */
        /* <DEDUP_REMOVED lines=8> */
[----:B------:R-:W-:Y:S03]  /*7b70*/  @!UPT UIADD3 URZ, URZ, URZ, URZ ;  /* 0x0000003f3f3ff290 */ /* 0x000fe6000fffe03f */
[----:B------:R-:W-:Y:S11]  /*7b80*/  @!P0 BRA `(.L_x_1476) ;  /* 0x0000595000008947 */ /* 0x000ff60003800000 */
[----:B-1----:R-:W-:Y:S02]  /*7b90*/  MOV R134, R12 ;  /* 0x0000000c00867202 */ /* 0x002fe40000000f00 */
[----:B------:R-:W-:-:S07]  /*7ba0*/  MOV R133, R132 ;  /* 0x0000008400857202 */ /* 0x000fce0000000f00 */
.L_x_1487:
[----:B------:R-:W-:Y:S04]  /*7bb0*/  DEPBAR.LE SB0, 0x0 ;  /* 0x000080000000791a */ /* 0x000fe80000000000 */
[----:B------:R-:W-:Y:S01]  /*7bc0*/  WARPSYNC 0xffffffff ;  /* 0xffffffff00007948 */ /* 0x000fe20003800000 */
[----:B------:R-:W-:Y:S01]  /*7bd0*/  BAR.SYNC.DEFER_BLOCKING 0x0 ;  /* 0x0000000000007b1d */ /* 0x000fe20000010000 */
[----:B------:R-:W-:Y:S05]  /*7be0*/  ISETP.GE.AND P0, PT, R247, RZ, PT ;  /* 0x000000fff700720c */ /* 0x000fea0003f06270 */
[----:B------:R1:W2:Y:S01]  /*7bf0*/  LDSM.16.M88.4 R48, [R239] ;  /* 0x00000000ef30783b */ /* 0x0002a20000000200 */
[----:B------:R-:W-:Y:S03]  /*7c00*/  BSSY B0, `(.L_x_1477) ;  /* 0x0000077000007945 */ /* 0x000fe60003800000 */
[----:B------:R1:W3:Y:S04]  /*7c10*/  LDSM.16.M88.4 R8, [R228] ;  /* 0x00000000e408783b */ /* 0x0002e80000000200 */
[----:B------:R1:W4:Y:S04]  /*7c20*/  LDSM.16.M88.4 R16, [R228+0x800] ;  /* 0x00080000e410783b */ /* 0x0003280000000200 */
[----:B------:R1:W1:Y:S04]  /*7c30*/  LDSM.16.M88.4 R24, [R228+0x1000] ;  /* 0x00100000e418783b */ /* 0x0002680000000200 */
[----:B------:R1:W1:Y:S04]  /*7c40*/  LDSM.16.M88.4 R32, [R228+0x1800] ;  /* 0x00180000e420783b */ /* 0x0002680000000200 */
[----:B------:R1:W1:Y:S04]  /*7c50*/  LDSM.16.M88.4 R40, [R228+0x2000] ;  /* 0x00200000e428783b */ /* 0x0002680000000200 */
[----:B------:R1:W1:Y:S04]  /*7c60*/  LDSM.16.M88.4 R184, [R228+0x2800] ;  /* 0x00280000e4b8783b */ /* 0x0002680000000200 */
[----:B------:R1:W1:Y:S04]  /*7c70*/  LDSM.16.M88.4 R188, [R240] ;  /* 0x00000000f0bc783b */ /* 0x0002680000000200 */
[----:B------:R1:W1:Y:S04]  /*7c80*/  LDSM.16.M88.4 R192, [R135] ;  /* 0x0000000087c0783b */ /* 0x0002680000000200 */
[----:B------:R1:W1:Y:S04]  /*7c90*/  LDSM.16.M88.4 R196, [R135+0x800] ;  /* 0x0008000087c4783b */ /* 0x0002680000000200 */
[----:B------:R1:W1:Y:S04]  /*7ca0*/  LDSM.16.M88.4 R200, [R135+0x1000] ;  /* 0x0010000087c8783b */ /* 0x0002680000000200 */
[----:B------:R1:W1:Y:S04]  /*7cb0*/  LDSM.16.M88.4 R204, [R135+0x1800] ;  /* 0x0018000087cc783b */ /* 0x0002680000000200 */
[----:B------:R1:W1:Y:S04]  /*7cc0*/  LDSM.16.M88.4 R208, [R135+0x2000] ;  /* 0x0020000087d0783b */ /* 0x0002680000000200 */
[----:B------:R1:W1:Y:S01]  /*7cd0*/  LDSM.16.M88.4 R212, [R135+0x2800] ;  /* 0x0028000087d4783b */ /* 0x0002620000000200 */
[----:B------:R-:W-:-:S05]  /*7ce0*/  @!P0 BRA `(.L_x_1478) ;  /* 0x0000068000008947 */ /* 0x000fca0003800000 */
[----:B--234-:R-:W-:Y:S01]  /*7cf0*/  SHF.R.S32.HI R0, RZ, 0x1f, R252 ;  /* 0x0000001fff007819 */ /* 0x01cfe200000114fc */
[----:B------:R-:W2:Y:S01]  /*7d00*/  LDL.64 R14, [R1+0x30] ;  /* 0x00003000010e7983 */ /* 0x000ea20000100a00 */
[C---:B------:R-:W-:Y:S01]  /*7d10*/  IADD3 R12, R245.reuse, 0xc0, RZ ;  /* 0x000000c0f50c7810 */ /* 0x040fe20007ffe0ff */
[----:B------:R-:W-:Y:S01]  /*7d20*/  IMAD.WIDE.U32 R2, R252, c[0x0][0x208], RZ ;  /* 0x00008200fc027a25 */ /* 0x000fe200078e00ff */
[----:B------:R-:W-:Y:S02]  /*7d30*/  SHF.R.S32.HI R4, RZ, 0x1f, R246 ;  /* 0x0000001fff047819 */ /* 0x000fe400000114f6 */
[C---:B------:R-:W-:Y:S01]  /*7d40*/  IADD3 R7, R245.reuse, 0xc0, RZ ;  /* 0x000000c0f5077810 */ /* 0x040fe20007ffe0ff */
[----:B------:R-:W3:Y:S01]  /*7d50*/  LDL R6, [R1+0x3c] ;  /* 0x00003c0001067983 */ /* 0x000ee20000100800 */
[----:B------:R-:W-:Y:S01]  /*7d60*/  SHF.R.S32.HI R12, RZ, 0x1f, R12 ;  /* 0x0000001fff0c7819 */ /* 0x000fe2000001140c */
[----:B------:R-:W-:Y:S01]  /*7d70*/  IMAD R0, R0, c[0x0][0x208], RZ ;  /* 0x0000820000007a24 */ /* 0x000fe200078e02ff */
[----:B------:R-:W-:Y:S01]  /*7d80*/  IADD3 R20, R245, 0x80, RZ ;  /* 0x00000080f5147810 */ /* 0x000fe20007ffe0ff */
[----:B------:R-:W-:Y:S02]  /*7d90*/  IMAD.SHL.U32 R31, R7, 0x2, RZ ;  /* 0x00000002071f7824 */ /* 0x000fe400078e00ff */
[----:B------:R-:W-:Y:S02]  /*7da0*/  IMAD R0, R252, c[0x0][0x20c], R0 ;  /* 0x00008300fc007a24 */ /* 0x000fe400078e0200 */
[----:B------:R-:W-:Y:S02]  /*7db0*/  IMAD.SHL.U32 R30, R20, 0x2, RZ ;  /* 0x00000002141e7824 */ /* 0x000fe400078e00ff */
[----:B------:R-:W-:Y:S02]  /*7dc0*/  IMAD.IADD R3, R3, 0x1, R0 ;  /* 0x0000000103037824 */ /* 0x000fe400078e0200 */
[----:B------:R-:W-:Y:S02]  /*7dd0*/  IMAD R0, R4, c[0x0][0x218], RZ ;  /* 0x0000860004007a24 */ /* 0x000fe400078e02ff */
[C---:B------:R-:W-:Y:S04]  /*7de0*/  IMAD.WIDE.U32 R2, R246.reuse, c[0x0][0x218], R2 ;  /* 0x00008600f6027a25 */ /* 0x040fe800078e0002 */
[----:B------:R-:W-:Y:S02]  /*7df0*/  IMAD R0, R246, c[0x0][0x21c], R0 ;  /* 0x00008700f6007a24 */ /* 0x000fe400078e0200 */
[----:B------:R-:W-:Y:S01]  /*7e00*/  IMAD.SHL.U32 R28, R245, 0x2, RZ ;  /* 0x00000002f51c7824 */ /* 0x000fe200078e00ff */
[----:B--2---:R-:W-:Y:S02]  /*7e10*/  IADD3 R5, P0, R14, R2, RZ ;  /* 0x000000020e057210 */ /* 0x004fe40007f1e0ff */
[----:B------:R-:W-:Y:S02]  /*7e20*/  SHF.L.U64.HI R14, R7, 0x1, R12 ;  /* 0x00000001070e7819 */ /* 0x000fe4000001020c */
[C---:B------:R-:W-:Y:S02]  /*7e30*/  IADD3 R7, R245.reuse, 0x80, RZ ;  /* 0x00000080f5077810 */ /* 0x040fe40007ffe0ff */
[C---:B------:R-:W-:Y:S02]  /*7e40*/  IADD3 R12, R245.reuse, 0x40, RZ ;  /* 0x00000040f50c7810 */ /* 0x040fe40007ffe0ff */
[----:B------:R-:W-:Y:S02]  /*7e50*/  SHF.R.S32.HI R7, RZ, 0x1f, R7 ;  /* 0x0000001fff077819 */ /* 0x000fe40000011407 */
[----:B------:R-:W-:Y:S02]  /*7e60*/  IADD3 R15, R245, 0x40, RZ ;  /* 0x00000040f50f7810 */ /* 0x000fe40007ffe0ff */
[----:B---3--:R-:W-:Y:S02]  /*7e70*/  IADD3.X R0, R6, R3, R0, P0, !PT ;  /* 0x0000000306007210 */ /* 0x008fe400007fe400 */
[----:B------:R-:W-:Y:S01]  /*7e80*/  LEA R6, P0, R5, c[0x0][0x1f8], 0x1 ;  /* 0x00007e0005067a11 */ /* 0x000fe200078008ff */
[----:B------:R-:W-:Y:S01]  /*7e90*/  IMAD.SHL.U32 R29, R15, 0x2, RZ ;  /* 0x000000020f1d7824 */ /* 0x000fe200078e00ff */
[----:B------:R-:W-:Y:S02]  /*7ea0*/  SHF.R.S32.HI R12, RZ, 0x1f, R12 ;  /* 0x0000001fff0c7819 */ /* 0x000fe4000001140c */
[----:B------:R-:W-:Y:S02]  /*7eb0*/  SHF.L.U64.HI R13, R20, 0x1, R7 ;  /* 0x00000001140d7819 */ /* 0x000fe40000010207 */
[----:B------:R-:W-:Y:S02]  /*7ec0*/  SHF.R.S32.HI R7, RZ, 0x1f, R245 ;  /* 0x0000001fff077819 */ /* 0x000fe400000114f5 */
[----:B------:R-:W-:Y:S02]  /*7ed0*/  LEA.HI.X R5, R5, c[0x0][0x1fc], R0, 0x1, P0 ;  /* 0x00007f0005057a11 */ /* 0x000fe400000f0c00 */
[----:B------:R-:W-:Y:S02]  /*7ee0*/  SHF.L.U64.HI R12, R15, 0x1, R12 ;  /* 0x000000010f0c7819 */ /* 0x000fe4000001020c */
[----:B------:R-:W-:Y:S01]  /*7ef0*/  SHF.L.U64.HI R7, R245, 0x1, R7 ;  /* 0x00000001f5077819 */ /* 0x000fe20000010207 */
[----:B------:R-:W-:-:S05]  /*7f00*/  BRA.DIV ~URZ, `(.L_x_1479) ;  /* 0x0000e9327f007947 */ /* 0x000fca000b800000 */
[----:B------:R2:W3:Y:S02]  /*7f10*/  SHFL.IDX PT, R4, R5, RZ, 0x181f ;  /* 0x00181fff05047589 */ /* 0x0004e400000e0000 */
.L_x_1538:
[----:B------:R-:W-:-:S05]  /*7f20*/  BRA.DIV ~URZ, `(.L_x_1480) ;  /* 0x0000e9827f007947 */ /* 0x000fca000b800000 */
[----:B------:R-:W4:Y:S01]  /*7f30*/  SHFL.IDX PT, R3, R6, RZ, 0x181f ;  /* 0x00181fff06037589 */ /* 0x000f2200000e0000 */
[C---:B------:R-:W-:Y:S02]  /*7f40*/  ISETP.GE.AND P4, PT, R245.reuse, c[0x0][0x1d4], PT ;  /* 0x00007500f5007a0c */ /* 0x040fe40003f86270 */
[C---:B------:R-:W-:Y:S01]  /*7f50*/  IADD3 R2, R245.reuse, 0x40, RZ ;  /* 0x00000040f5027810 */ /* 0x040fe20007ffe0ff */
[----:B------:R-:W5:Y:S01]  /*7f60*/  SHFL.IDX PT, R0, R6, 0x1, 0x181f ;  /* 0x00381f0006007f89 */ /* 0x000f6200000e0000 */
[C---:B------:R-:W-:Y:S02]  /*7f70*/  IADD3 R36, R245.reuse, 0xc0, RZ ;  /* 0x000000c0f5247810 */ /* 0x040fe40007ffe0ff */
[----:B------:R-:W-:Y:S02]  /*7f80*/  ISETP.GE.AND P3, PT, R2, c[0x0][0x1d4], PT ;  /* 0x0000750002007a0c */ /* 0x000fe40003f66270 */
[----:B------:R-:W-:Y:S02]  /*7f90*/  IADD3 R2, R245, 0x80, RZ ;  /* 0x00000080f5027810 */ /* 0x000fe40007ffe0ff */
[----:B------:R-:W-:Y:S02]  /*7fa0*/  ISETP.GE.AND P1, PT, R36, c[0x0][0x1d4], PT ;  /* 0x0000750024007a0c */ /* 0x000fe40003f26270 */
[----:B------:R-:W-:Y:S02]  /*7fb0*/  ISETP.GE.AND P2, PT, R2, c[0x0][0x1d4], PT ;  /* 0x0000750002007a0c */ /* 0x000fe40003f46270 */
[----:B------:R-:W2:Y:S01]  /*7fc0*/  SHFL.IDX PT, R2, R5, 0x1, 0x181f ;  /* 0x00381f0005027f89 */ /* 0x000ea200000e0000 */
[----:B------:R-:W-:Y:S02]  /*7fd0*/  SEL R15, RZ, 0x10, P4 ;  /* 0x00000010ff0f7807 */ /* 0x000fe40002000000 */
[C---:B----4-:R-:W-:Y:S05]  /*7fe0*/  IADD3 R20, P0, R3.reuse, R28, RZ ;  /* 0x0000001c03147210 */ /* 0x050fea0007f1e0ff */
[C---:B---3--:R-:W-:Y:S05]  /*7ff0*/  IMAD.X R21, R4.reuse, 0x1, R7, P0 ;  /* 0x0000000104157824 */ /* 0x048fea00000e0607 */
[----:B------:R3:W-:Y:S02]  /*8000*/  LDGSTS.E.BYPASS.LTC128B.128 [R243+0x100], [R20.64], !P4 ;  /* 0x0010000014f37fae */ /* 0x0007e4000e101d46 */
[C---:B---3--:R-:W-:Y:S05]  /*8010*/  IADD3 R20, P0, R3.reuse, R29, RZ ;  /* 0x0000001d03147210 */ /* 0x048fea0007f1e0ff */
[C---:B------:R-:W-:Y:S05]  /*8020*/  IMAD.X R21, R4.reuse, 0x1, R12, P0 ;  /* 0x0000000104157824 */ /* 0x040fea00000e060c */
[----:B------:R3:W-:Y:S02]  /*8030*/  LDGSTS.E.BYPASS.LTC128B.128 [R243+0x3100], [R20.64], !P3 ;  /* 0x0310000014f37fae */ /* 0x0007e4000d901d46 */
[C---:B---3--:R-:W-:Y:S05]  /*8040*/  IADD3 R20, P0, R3.reuse, R30, RZ ;  /* 0x0000001e03147210 */ /* 0x048fea0007f1e0ff */
[C---:B------:R-:W-:Y:S01]  /*8050*/  IMAD.X R21, R4.reuse, 0x1, R13, P0 ;  /* 0x0000000104157824 */ /* 0x040fe200000e060d */
[----:B------:R-:W-:Y:S04]  /*8060*/  IADD3 R22, P0, R3, R31, RZ ;  /* 0x0000001f03167210 */ /* 0x000fe80007f1e0ff */
[----:B------:R5:W-:Y:S01]  /*8070*/  LDGSTS.E.BYPASS.LTC128B.128 [R243+0x6100], [R20.64], !P2 ;  /* 0x0610000014f37fae */ /* 0x000be2000d101d46 */
[----:B------:R-:W-:Y:S03]  /*8080*/  IMAD.X R23, R4, 0x1, R14, P0 ;  /* 0x0000000104177824 */ /* 0x000fe600000e060e */
[----:B------:R3:W4:Y:S04]  /*8090*/  SHFL.IDX PT, R4, R5, 0x2, 0x181f ;  /* 0x00581f0005047f89 */ /* 0x00072800000e0000 */
[----:B------:R1:W-:Y:S01]  /*80a0*/  LDGSTS.E.BYPASS.LTC128B.128 [R243+0x9100], [R22.64], !P1 ;  /* 0x0910000016f37fae */ /* 0x0003e2000c901d46 */
[----:B-----5:R-:W-:Y:S05]  /*80b0*/  IADD3 R20, P0, R0, R28, RZ ;  /* 0x0000001c00147210 */ /* 0x020fea0007f1e0ff */
[----:B--2---:R-:W-:Y:S05]  /*80c0*/  IMAD.X R21, R2, 0x1, R7, P0 ;  /* 0x0000000102157824 */ /* 0x004fea00000e0607 */
[----:B------:R2:W-:Y:S02]  /*80d0*/  LDGSTS.E.BYPASS.LTC128B.128 [R243+0x1100], [R20.64], !P4 ;  /* 0x0110000014f37fae */ /* 0x0005e4000e101d46 */
[----:B--2---:R-:W-:Y:S05]  /*80e0*/  IADD3 R20, P0, R0, R29, RZ ;  /* 0x0000001d00147210 */ /* 0x004fea0007f1e0ff */
[----:B------:R-:W-:Y:S01]  /*80f0*/  IMAD.X R21, R2, 0x1, R12, P0 ;  /* 0x0000000102157824 */ /* 0x000fe200000e060c */
[----:B-1----:R-:W-:Y:S04]  /*8100*/  IADD3 R22, P0, R0, R30, RZ ;  /* 0x0000001e00167210 */ /* 0x002fe80007f1e0ff */
[----:B------:R1:W-:Y:S01]  /*8110*/  LDGSTS.E.BYPASS.LTC128B.128 [R243+0x4100], [R20.64], !P3 ;  /* 0x0410000014f37fae */ /* 0x0003e2000d901d46 */
[----:B------:R-:W-:Y:S05]  /*8120*/  IMAD.X R23, R2, 0x1, R13, P0 ;  /* 0x0000000102177824 */ /* 0x000fea00000e060d */
[----:B------:R2:W-:Y:S01]  /*8130*/  LDGSTS.E.BYPASS.LTC128B.128 [R243+0x7100], [R22.64], !P2 ;  /* 0x0710000016f37fae */ /* 0x0005e2000d101d46 */
[----:B-1----:R-:W-:Y:S03]  /*8140*/  IADD3 R20, P0, R0, R31, RZ ;  /* 0x0000001f00147210 */ /* 0x002fe60007f1e0ff */
[----:B------:R3:W1:Y:S02]  /*8150*/  SHFL.IDX PT, R0, R6, 0x2, 0x181f ;  /* 0x00581f0006007f89 */ /* 0x00066400000e0000 */
[----:B------:R-:W-:Y:S01]  /*8160*/  IMAD.X R21, R2, 0x1, R14, P0 ;  /* 0x0000000102157824 */ /* 0x000fe200000e060e */
[----:B--2---:R-:W-:Y:S02]  /*8170*/  SEL R23, RZ, 0x10, P2 ;  /* 0x00000010ff177807 */ /* 0x004fe40001000000 */
[----:B------:R-:W-:Y:S02]  /*8180*/  SEL R22, RZ, 0x10, P1 ;  /* 0x00000010ff167807 */ /* 0x000fe40000800000 */
[----:B------:R2:W-:Y:S02]  /*8190*/  LDGSTS.E.BYPASS.LTC128B.128 [R243+0xa100], [R20.64], !P1 ;  /* 0x0a10000014f37fae */ /* 0x0005e4000c901d46 */
[----:B--2---:R-:W-:Y:S02]  /*81a0*/  SEL R20, RZ, 0x10, P3 ;  /* 0x00000010ff147807 */ /* 0x004fe40001800000 */
.L_x_1539:
[C---:B-1-34-:R-:W-:Y:S02]  /*81b0*/  ISETP.NE.U32.AND P2, PT, R15.reuse, RZ, PT ;  /* 0x000000ff0f00720c */ /* 0x05afe40003f45070 */
[----:B------:R-:W-:Y:S02]  /*81c0*/  IADD3 R15, -R15, 0x10, RZ ;  /* 0x000000100f0f7810 */ /* 0x000fe40007ffe1ff */
[C---:B------:R-:W-:Y:S02]  /*81d0*/  ISETP.NE.U32.AND P3, PT, R20.reuse, RZ, PT ;  /* 0x000000ff1400720c */ /* 0x040fe40003f65070 */
[----:B------:R-:W-:Y:S02]  /*81e0*/  LOP3.LUT R15, R15, 0xf, RZ, 0xc0, !PT ;  /* 0x0000000f0f0f7812 */ /* 0x000fe400078ec0ff */
[----:B------:R-:W-:Y:S02]  /*81f0*/  IADD3 R20, -R20, 0x10, RZ ;  /* 0x0000001014147810 */ /* 0x000fe40007ffe1ff */
[----:B------:R-:W-:Y:S02]  /*8200*/  IADD3 R2, P1, P0, R15, R0, R28 ;  /* 0x000000000f027210 */ /* 0x000fe4000783e01c */
[----:B------:R-:W-:Y:S02]  /*8210*/  LOP3.LUT R20, R20, 0xf, RZ, 0xc0, !PT ;  /* 0x0000000f14147812 */ /* 0x000fe400078ec0ff */
[----:B------:R-:W-:Y:S02]  /*8220*/  IADD3.X R3, RZ, R4, R7, P1, P0 ;  /* 0x00000004ff037210 */ /* 0x000fe40000fe0407 */
[C---:B------:R-:W-:Y:S02]  /*8230*/  IADD3 R6, -R23.reuse, 0x10, RZ ;  /* 0x0000001017067810 */ /* 0x040fe40007ffe1ff */
[----:B------:R-:W-:Y:S01]  /*8240*/  IADD3 R20, P1, P0, R20, R0, R29 ;  /* 0x0000000014147210 */ /* 0x000fe2000783e01d */
[----:B------:R-:W-:Y:S01]  /*8250*/  @!PT LDS RZ, [RZ] ;  /* 0x00000000fffff984 */ /* 0x000fe20000000800 */
[----:B------:R-:W-:Y:S01]  /*8260*/  @!PT LDS RZ, [RZ] ;  /* 0x00000000fffff984 */ /* 0x000fe20000000800 */
[----:B------:R-:W-:Y:S01]  /*8270*/  @!PT LDS RZ, [RZ] ;  /* 0x00000000fffff984 */ /* 0x000fe20000000800 */
[----:B------:R1:W-:Y:S01]  /*8280*/  LDGSTS.E.BYPASS.LTC128B.128.ZFILL [R243+0x2100], [R2.64], P2 ;  /* 0x0210000002f37fae */ /* 0x0003e20009141d46 */
[----:B------:R-:W-:Y:S02]  /*8290*/  LOP3.LUT R6, R6, 0xf, RZ, 0xc0, !PT ;  /* 0x0000000f06067812 */ /* 0x000fe400078ec0ff */
[----:B------:R-:W-:Y:S02]  /*82a0*/  IADD3.X R21, RZ, R4, R12, P1, P0 ;  /* 0x00000004ff157210 */ /* 0x000fe40000fe040c */
[----:B------:R-:W-:Y:S02]  /*82b0*/  IADD3 R6, P1, P0, R6, R0, R30 ;  /* 0x0000000006067210 */ /* 0x000fe4000783e01e */
[----:B------:R-:W-:Y:S01]  /*82c0*/  ISETP.NE.U32.AND P2, PT, R23, RZ, PT ;  /* 0x000000ff1700720c */ /* 0x000fe20003f45070 */
[----:B------:R2:W-:Y:S01]  /*82d0*/  LDGSTS.E.BYPASS.LTC128B.128.ZFILL [R243+0x5100], [R20.64], P3 ;  /* 0x0510000014f37fae */ /* 0x0005e20009941d46 */
[----:B------:R-:W-:Y:S11]  /*82e0*/  IADD3.X R7, RZ, R4, R13, P1, P0 ;  /* 0x00000004ff077210 */ /* 0x000ff60000fe040d */
        /* <DEDUP_REMOVED lines=8> */
.L_x_1478:
[----:B--234-:R-:W-:Y:S05]  /*8370*/  BSYNC B0 ;  /* 0x0000000000007941 */ /* 0x01cfea0003800000 */
.L_x_1477:
[----:B------:R-:W0:Y:S01]  /*8380*/  LDGDEPBAR ;  /* 0x00000000000079af */ /* 0x000e220000000000 */
[----:B------:R-:W-:Y:S01]  /*8390*/  WARPSYNC 0xffffffff ;  /* 0xffffffff00007948 */ /* 0x000fe20003800000 */
[C---:B------:R-:W-:Y:S01]  /*83a0*/  HMMA.16816.F32.BF16 R4, R48.reuse, R8, RZ ;  /* 0x000000083004723c */ /* 0x040fe200000418ff */
[----:B------:R-:W-:Y:S02]  /*83b0*/  BSSY B0, `(.L_x_1481) ;  /* 0x0000201000007945 */ /* 0x000fe40003800000 */
[----:B------:R-:W-:Y:S05]  /*83c0*/  ISETP.GE.AND P0, PT, R247, 0x1, PT ;  /* 0x00000001f700780c */ /* 0x000fea0003f06270 */
[C---:B------:R-:W-:Y:S08]  /*83d0*/  HMMA.16816.F32.BF16 R8, R48.reuse, R10, RZ ;  /* 0x0000000a3008723c */ /* 0x040ff000000418ff */
[C---:B------:R-:W-:Y:S08]  /*83e0*/  HMMA.16816.F32.BF16 R12, R48.reuse, R16, RZ ;  /* 0x00000010300c723c */ /* 0x040ff000000418ff */
[C---:B------:R-:W-:Y:S08]  /*83f0*/  HMMA.16816.F32.BF16 R16, R48.reuse, R18, RZ ;  /* 0x000000123010723c */ /* 0x040ff000000418ff */
[C---:B-1----:R-:W-:Y:S08]  /*8400*/  HMMA.16816.F32.BF16 R20, R48.reuse, R24, RZ ;  /* 0x000000183014723c */ /* 0x042ff000000418ff */
[C---:B------:R-:W-:Y:S08]  /*8410*/  HMMA.16816.F32.BF16 R24, R48.reuse, R26, RZ ;  /* 0x0000001a3018723c */ /* 0x040ff000000418ff */
[C---:B------:R-:W-:Y:S08]  /*8420*/  HMMA.16816.F32.BF16 R28, R48.reuse, R32, RZ ;  /* 0x00000020301c723c */ /* 0x040ff000000418ff */
[C---:B------:R-:W-:Y:S08]  /*8430*/  HMMA.16816.F32.BF16 R32, R48.reuse, R34, RZ ;  /* 0x000000223020723c */ /* 0x040ff000000418ff */
[C---:B------:R-:W-:Y:S08]  /*8440*/  HMMA.16816.F32.BF16 R36, R48.reuse, R40, RZ ;  /* 0x000000283024723c */ /* 0x040ff000000418ff */
[C---:B------:R-:W-:Y:S08]  /*8450*/  HMMA.16816.F32.BF16 R40, R48.reuse, R42, RZ ;  /* 0x0000002a3028723c */ /* 0x040ff000000418ff */
[C---:B------:R-:W-:Y:S08]  /*8460*/  HMMA.16816.F32.BF16 R44, R48.reuse, R184, RZ ;  /* 0x000000b8302c723c */ /* 0x040ff000000418ff */
[----:B------:R-:W-:Y:S01]  /*8470*/  HMMA.16816.F32.BF16 R48, R48, R186, RZ ;  /* 0x000000ba3030723c */ /* 0x000fe200000418ff */
[----:B------:R-:W-:Y:S07]  /*8480*/  LDSM.16.M88.4 R184, [R242] ;  /* 0x00000000f2b8783b */ /* 0x000fee0000000200 */
[C---:B------:R-:W-:Y:S08]  /*8490*/  HMMA.16816.F32.BF16 R4, R188.reuse, R192, R4 ;  /* 0x000000c0bc04723c */ /* 0x040ff00000041804 */
        /* <DEDUP_REMOVED lines=19> */
[----:B------:R-:W-:Y:S07]  /*85d0*/  LDSM.16.M88.4 R192, [R229+-0x9000] ;  /* 0xff700000e5c0783b */ /* 0x000fee0000000200 */
[C---:B--2---:R-:W-:Y:S08]  /*85e0*/  HMMA.16816.F32.BF16 R12, R184.reuse, R196, R12 ;  /* 0x000000c4b80c723c */ /* 0x044ff0000004180c */
[C---:B------:R-:W-:Y:S01]  /*85f0*/  HMMA.16816.F32.BF16 R16, R184.reuse, R198, R16 ;  /* 0x000000c6b810723c */ /* 0x040fe20000041810 */
[----:B------:R-:W-:Y:S07]  /*8600*/  LDSM.16.M88.4 R196, [R229+-0x8800] ;  /* 0xff780000e5c4783b */ /* 0x000fee0000000200 */
[C---:B---3--:R-:W-:Y:S08]  /*8610*/  HMMA.16816.F32.BF16 R20, R184.reuse, R200, R20 ;  /* 0x000000c8b814723c */ /* 0x048ff00000041814 */
[C---:B------:R-:W-:Y:S01]  /*8620*/  HMMA.16816.F32.BF16 R24, R184.reuse, R202, R24 ;  /* 0x000000cab818723c */ /* 0x040fe20000041818 */
[----:B------:R-:W-:Y:S07]  /*8630*/  LDSM.16.M88.4 R200, [R229+-0x8000] ;  /* 0xff800000e5c8783b */ /* 0x000fee0000000200 */
[C---:B----4-:R-:W-:Y:S08]  /*8640*/  HMMA.16816.F32.BF16 R28, R184.reuse, R204, R28 ;  /* 0x000000ccb81c723c */ /* 0x050ff0000004181c */
[C---:B------:R-:W-:Y:S01]  /*8650*/  HMMA.16816.F32.BF16 R32, R184.reuse, R206, R32 ;  /* 0x000000ceb820723c */ /* 0x040fe20000041820 */
[----:B------:R-:W-:Y:S07]  /*8660*/  LDSM.16.M88.4 R204, [R229+-0x7800] ;  /* 0xff880000e5cc783b */ /* 0x000fee0000000200 */
[C---:B-----5:R-:W-:Y:S08]  /*8670*/  HMMA.16816.F32.BF16 R36, R184.reuse, R188, R36 ;  /* 0x000000bcb824723c */ /* 0x060ff00000041824 */
[C---:B------:R-:W-:Y:S01]  /*8680*/  HMMA.16816.F32.BF16 R40, R184.reuse, R190, R40 ;  /* 0x000000beb828723c */ /* 0x040fe20000041828 */
[----:B------:R-:W1:Y:S07]  /*8690*/  LDSM.16.M88.4 R188, [R241] ;  /* 0x00000000f1bc783b */ /* 0x000e6e0000000200 */
[C---:B------:R-:W-:Y:S08]  /*86a0*/  HMMA.16816.F32.BF16 R44, R184.reuse, R208, R44 ;  /* 0x000000d0b82c723c */ /* 0x040ff0000004182c */
[----:B------:R-:W-:Y:S01]  /*86b0*/  HMMA.16816.F32.BF16 R48, R184, R210, R48 ;  /* 0x000000d2b830723c */ /* 0x000fe20000041830 */
[----:B------:R-:W2:Y:S08]  /*86c0*/  LDSM.16.M88.4 R184, [R229+-0x7000] ;  /* 0xff900000e5b8783b */ /* 0x000eb00000000200 */
[----:B------:R-:W3:Y:S01]  /*86d0*/  LDSM.16.M88.4 R208, [R229+-0x6800] ;  /* 0xff980000e5d0783b */ /* 0x000ee20000000200 */
        /* <DEDUP_REMOVED lines=17> */
[----:B------:R-:W2:Y:S08]  /*87f0*/  LDSM.16.M88.4 R188, [R228+0x5000] ;  /* 0x00500000e4bc783b */ /* 0x000eb00000000200 */
[----:B------:R-:W3:Y:S01]  /*8800*/  LDSM.16.M88.4 R208, [R228+0x5800] ;  /* 0x00580000e4d0783b */ /* 0x000ee20000000200 */
        /* <DEDUP_REMOVED lines=40> */
[----:B------:R-:W-:Y:S07]  /*8a90*/  LDSM.16.M88.4 R192, [R229+-0x6000] ;  /* 0xffa00000e5c0783b */ /* 0x000fee0000000200 */
[C---:B------:R-:W-:Y:S08]  /*8aa0*/  HMMA.16816.F32.BF16 R12, R184.reuse, R196, R12 ;  /* 0x000000c4b80c723c */ /* 0x040ff0000004180c */
        /* <DEDUP_REMOVED lines=8> */
[C---:B--2---:R-:W-:Y:S08]  /*8b30*/  HMMA.16816.F32.BF16 R36, R184.reuse, R188, R36 ;  /* 0x000000bcb824723c */ /* 0x044ff00000041824 */
[C---:B------:R-:W-:Y:S01]  /*8b40*/  HMMA.16816.F32.BF16 R40, R184.reuse, R190, R40 ;  /* 0x000000beb828723c */ /* 0x040fe20000041828 */
[----:B------:R-:W1:Y:S07]  /*8b50*/  LDSM.16.M88.4 R188, [R241+0x4000] ;  /* 0x00400000f1bc783b */ /* 0x000e6e0000000200 */
[C---:B---3--:R-:W-:Y:S08]  /*8b60*/  HMMA.16816.F32.BF16 R44, R184.reuse, R208, R44 ;  /* 0x000000d0b82c723c */ /* 0x048ff0000004182c */
        /* <DEDUP_REMOVED lines=116> */
[----:B------:R-:W-:Y:S01]  /*92b0*/  LDSM.16.M88.4 R208, [R230+0xa000] ;  /* 0x00a00000e6d0783b */ /* 0x000fe20000000200 */
        /* <DEDUP_REMOVED lines=17> */
[----:B------:R-:W1:Y:S07]  /*93d0*/  LDSM.16.M88.4 R188, [R230+0xb000] ;  /* 0x00b00000e6bc783b */ /* 0x000e6e0000000200 */
[C---:B---3--:R-:W-:Y:S01]  /*93e0*/  HMMA.16816.F32.BF16 R4, R196.reuse, R200, R4 ;  /* 0x000000c8c404723c */ /* 0x048fe20000041804 */
[----:B------:R-:W3:Y:S07]  /*93f0*/  LDSM.16.M88.4 R192, [R230+0xb800] ;  /* 0x00b80000e6c0783b */ /* 0x000eee0000000200 */
[C---:B------:R-:W-:Y:S01]  /*9400*/  HMMA.16816.F32.BF16 R8, R196.reuse, R202, R8 ;  /* 0x000000cac408723c */ /* 0x040fe20000041808 */
[----:B------:R-:W-:Y:S07]  /*9410*/  LDSM.16.M88.4 R200, [R241+0xc000] ;  /* 0x00c00000f1c8783b */ /* 0x000fee0000000200 */
[C---:B----4-:R-:W-:Y:S08]  /*9420*/  HMMA.16816.F32.BF16 R12, R196.reuse, R204, R12 ;  /* 0x000000ccc40c723c */ /* 0x050ff0000004180c */
[C---:B------:R-:W-:Y:S01]  /*9430*/  HMMA.16816.F32.BF16 R16, R196.reuse, R206, R16 ;  /* 0x000000cec410723c */ /* 0x040fe20000041810 */
[----:B------:R-:W4:Y:S07]  /*9440*/  LDSM.16.M88.4 R204, [R229] ;  /* 0x00000000e5cc783b */ /* 0x000f2e0000000200 */
[C---:B------:R-:W-:Y:S08]  /*9450*/  HMMA.16816.F32.BF16 R20, R196.reuse, R208, R20 ;  /* 0x000000d0c414723c */ /* 0x040ff00000041814 */
[C---:B------:R-:W-:Y:S08]  /*9460*/  HMMA.16816.F32.BF16 R24, R196.reuse, R210, R24 ;  /* 0x000000d2c418723c */ /* 0x040ff00000041818 */
[C---:B--2---:R-:W-:Y:S08]  /*9470*/  HMMA.16816.F32.BF16 R28, R196.reuse, R184, R28 ;  /* 0x000000b8c41c723c */ /* 0x044ff0000004181c */
[C---:B------:R-:W-:Y:S01]  /*9480*/  HMMA.16816.F32.BF16 R32, R196.reuse, R186, R32 ;  /* 0x000000bac420723c */ /* 0x040fe20000041820 */
[----:B------:R-:W2:Y:S07]  /*9490*/  LDSM.16.M88.4 R184, [R229+0x800] ;  /* 0x00080000e5b8783b */ /* 0x000eae0000000200 */
[C---:B-1----:R-:W-:Y:S08]  /*94a0*/  HMMA.16816.F32.BF16 R36, R196.reuse, R188, R36 ;  /* 0x000000bcc424723c */ /* 0x042ff00000041824 */
[C---:B------:R-:W-:Y:S08]  /*94b0*/  HMMA.16816.F32.BF16 R40, R196.reuse, R190, R40 ;  /* 0x000000bec428723c */ /* 0x040ff00000041828 */
[C---:B---3--:R-:W-:Y:S08]  /*94c0*/  HMMA.16816.F32.BF16 R44, R196.reuse, R192, R44 ;  /* 0x000000c0c42c723c */ /* 0x048ff0000004182c */
[----:B------:R-:W-:Y:S08]  /*94d0*/  HMMA.16816.F32.BF16 R48, R196, R194, R48 ;  /* 0x000000c2c430723c */ /* 0x000ff00000041830 */
[C---:B----4-:R-:W-:Y:S08]  /*94e0*/  HMMA.16816.F32.BF16 R4, R200.reuse, R204, R4 ;  /* 0x000000ccc804723c */ /* 0x050ff00000041804 */
[C---:B------:R-:W-:Y:S08]  /*94f0*/  HMMA.16816.F32.BF16 R8, R200.reuse, R206, R8 ;  /* 0x000000cec808723c */ /* 0x040ff00000041808 */
[C---:B--2---:R-:W-:Y:S08]  /*9500*/  HMMA.16816.F32.BF16 R12, R200.reuse, R184, R12 ;  /* 0x000000b8c80c723c */ /* 0x044ff0000004180c */
        /* <DEDUP_REMOVED lines=26> */
[----:B------:R-:W1:Y:S10]  /*96b0*/  MUFU.TANH R186, R16 ;  /* 0x0000001000ba7308 */ /* 0x000e740000002400 */
[----:B------:R-:W1:Y:S01]  /*96c0*/  MUFU.TANH R185, R17 ;  /* 0x0000001100b97308 */ /* 0x000e620000002400 */
[----:B-----5:R-:W5:Y:S01]  /*96d0*/  LDSM.16.M88.4 R8, [R229+0x1800] ;  /* 0x00180000e508783b */ /* 0x020f620000000200 */
[C---:B----4-:R-:W-:Y:S08]  /*96e0*/  HMMA.16816.F32.BF16 R20, R200.reuse, R4, R20 ;  /* 0x00000004c814723c */ /* 0x050ff00000041814 */
[----:B------:R-:W4:Y:S01]  /*96f0*/  MUFU.TANH R192, R18 ;  /* 0x0000001200c07308 */ /* 0x000f220000002400 */
[C---:B------:R-:W-:Y:S01]  /*9700*/  HMMA.16816.F32.BF16 R24, R200.reuse, R6, R24 ;  /* 0x00000006c818723c */ /* 0x040fe20000041818 */
[----:B------:R-:W1:Y:S08]  /*9710*/  LDSM.16.M88.4 R4, [R229+0x2000] ;  /* 0x00200000e504783b */ /* 0x000e700000000200 */
[----:B------:R-:W1:Y:S06]  /*9720*/  MUFU.TANH R193, R19 ;  /* 0x0000001300c17308 */ /* 0x000e6c0000002400 */
[----:B------:R-:W-:Y:S04]  /*9730*/  FMUL.FTZ R20, R20, c[0x0][0x320] ;  /* 0x0000c80014147a20 */ /* 0x000fe80000410000 */
[----:B------:R-:W1:Y:S01]  /*9740*/  MUFU.TANH R190, R12 ;  /* 0x0000000c00be7308 */ /* 0x000e620000002400 */
[----:B------:R-:W-:Y:S02]  /*9750*/  FMUL.FTZ R21, R21, c[0x0][0x320] ;  /* 0x0000c80015157a20 */ /* 0x000fe40000410000 */
[----:B------:R-:W-:Y:S02]  /*9760*/  FMUL.FTZ R22, R22, c[0x0][0x320] ;  /* 0x0000c80016167a20 */ /* 0x000fe40000410000 */
[----:B------:R-:W-:Y:S02]  /*9770*/  FMUL.FTZ R23, R23, c[0x0][0x320] ;  /* 0x0000c80017177a20 */ /* 0x000fe40000410000 */
[----:B------:R-:W-:Y:S02]  /*9780*/  FMUL.FTZ R24, R24, c[0x0][0x320] ;  /* 0x0000c80018187a20 */ /* 0x000fe40000410000 */
[----:B------:R-:W-:Y:S01]  /*9790*/  FMUL.FTZ R25, R25, c[0x0][0x320] ;  /* 0x0000c80019197a20 */ /* 0x000fe20000410000 */
[----:B------:R-:W2:Y:S01]  /*97a0*/  MUFU.TANH R184, R20 ;  /* 0x0000001400b87308 */ /* 0x000ea20000002400 */
[----:B------:R-:W-:Y:S02]  /*97b0*/  FMUL.FTZ R26, R26, c[0x0][0x320] ;  /* 0x0000c8001a1a7a20 */ /* 0x000fe40000410000 */
[----:B------:R-:W-:Y:S01]  /*97c0*/  FMUL.FTZ R27, R27, c[0x0][0x320] ;  /* 0x0000c8001b1b7a20 */ /* 0x000fe20000410000 */
[C---:B-----5:R-:W-:Y:S06]  /*97d0*/  HMMA.16816.F32.BF16 R28, R200.reuse, R8, R28 ;  /* 0x00000008c81c723c */ /* 0x060fec000004181c */
[----:B------:R-:W2:Y:S02]  /*97e0*/  MUFU.TANH R132, R21 ;  /* 0x0000001500847308 */ /* 0x000ea40000002400 */
[C---:B------:R-:W-:Y:S01]  /*97f0*/  HMMA.16816.F32.BF16 R32, R200.reuse, R10, R32 ;  /* 0x0000000ac820723c */ /* 0x040fe20000041820 */
[----:B------:R-:W5:Y:S01]  /*9800*/  LDSM.16.M88.4 R8, [R229+0x2800] ;  /* 0x00280000e508783b */ /* 0x000f620000000200 */
[----:B------:R-:W-:Y:S06]  /*9810*/  DEPBAR.LE SB0, 0x0 ;  /* 0x000080000000791a */ /* 0x000fec0000000000 */
[----:B------:R2:W2:Y:S01]  /*9820*/  MUFU.TANH R188, R22 ;  /* 0x0000001600bc7308 */ /* 0x0004a20000002400 */
[----:B------:R-:W-:Y:S01]  /*9830*/  BAR.SYNC.DEFER_BLOCKING 0x0 ;  /* 0x0000000000007b1d */ /* 0x000fe20000010000 */
[C---:B-1----:R-:W-:Y:S06]  /*9840*/  HMMA.16816.F32.BF16 R36, R200.reuse, R4, R36 ;  /* 0x00000004c824723c */ /* 0x042fec0000041824 */
[----:B------:R-:W-:Y:S02]  /*9850*/  FMUL.FTZ R28, R28, c[0x0][0x320] ;  /* 0x0000c8001c1c7a20 */ /* 0x000fe40000410000 */
[----:B------:R1:W1:Y:S01]  /*9860*/  MUFU.TANH R187, R23 ;  /* 0x0000001700bb7308 */ /* 0x0002620000002400 */
[C---:B------:R-:W-:Y:S03]  /*9870*/  HMMA.16816.F32.BF16 R40, R200.reuse, R6, R40 ;  /* 0x00000006c828723c */ /* 0x040fe60000041828 */
[----:B------:R-:W-:Y:S02]  /*9880*/  FMUL.FTZ R29, R29, c[0x0][0x320] ;  /* 0x0000c8001d1d7a20 */ /* 0x000fe40000410000 */
[----:B------:R-:W-:Y:S02]  /*9890*/  FMUL.FTZ R30, R30, c[0x0][0x320] ;  /* 0x0000c8001e1e7a20 */ /* 0x000fe40000410000 */
[----:B------:R-:W-:Y:S02]  /*98a0*/  FMUL.FTZ R31, R31, c[0x0][0x320] ;  /* 0x0000c8001f1f7a20 */ /* 0x000fe40000410000 */
[----:B------:R3:W3:Y:S03]  /*98b0*/  MUFU.TANH R189, R13 ;  /* 0x0000000d00bd7308 */ /* 0x0006e60000002400 */
[----:B------:R-:W-:Y:S02]  /*98c0*/  FMUL.FTZ R32, R32, c[0x0][0x320] ;  /* 0x0000c80020207a20 */ /* 0x000fe40000410000 */
[----:B------:R-:W-:Y:S02]  /*98d0*/  FMUL.FTZ R33, R33, c[0x0][0x320] ;  /* 0x0000c80021217a20 */ /* 0x000fe40000410000 */
[----:B------:R-:W-:Y:S02]  /*98e0*/  FMUL.FTZ R34, R34, c[0x0][0x320] ;  /* 0x0000c80022227a20 */ /* 0x000fe40000410000 */
[----:B------:R-:W-:Y:S01]  /*98f0*/  FMUL.FTZ R35, R35, c[0x0][0x320] ;  /* 0x0000c80023237a20 */ /* 0x000fe20000410000 */
[----:B------:R3:W3:Y:S01]  /*9900*/  MUFU.TANH R198, R14 ;  /* 0x0000000e00c67308 */ /* 0x0006e20000002400 */
[----:B--2---:R-:W-:Y:S01]  /*9910*/  FMUL.FTZ R22, R37, c[0x0][0x320] ;  /* 0x0000c80025167a20 */ /* 0x004fe20000410000 */
[C---:B-----5:R-:W-:Y:S03]  /*9920*/  HMMA.16816.F32.BF16 R44, R200.reuse, R8, R44 ;  /* 0x00000008c82c723c */ /* 0x060fe6000004182c */
[----:B-1----:R-:W-:Y:S02]  /*9930*/  FMUL.FTZ R23, R36, c[0x0][0x320] ;  /* 0x0000c80024177a20 */ /* 0x002fe40000410000 */
[----:B------:R-:W-:Y:S03]  /*9940*/  FMUL.FTZ R38, R38, c[0x0][0x320] ;  /* 0x0000c80026267a20 */ /* 0x000fe60000410000 */
[----:B------:R1:W2:Y:S01]  /*9950*/  MUFU.TANH R199, R15 ;  /* 0x0000000f00c77308 */ /* 0x0002a20000002400 */
[----:B------:R-:W-:Y:S03]  /*9960*/  HMMA.16816.F32.BF16 R48, R200, R10, R48 ;  /* 0x0000000ac830723c */ /* 0x000fe60000041830 */
[----:B------:R-:W-:Y:S02]  /*9970*/  FMUL.FTZ R39, R39, c[0x0][0x320] ;  /* 0x0000c80027277a20 */ /* 0x000fe40000410000 */
[----:B------:R-:W-:Y:S02]  /*9980*/  FMUL.FTZ R21, R40, c[0x0][0x320] ;  /* 0x0000c80028157a20 */ /* 0x000fe40000410000 */
[----:B------:R-:W-:Y:S02]  /*9990*/  FMUL.FTZ R20, R41, c[0x0][0x320] ;  /* 0x0000c80029147a20 */ /* 0x000fe40000410000 */
[----:B------:R-:W1:Y:S03]  /*99a0*/  MUFU.TANH R24, R24 ;  /* 0x0000001800187308 */ /* 0x000e660000002400 */
[----:B------:R-:W-:Y:S02]  /*99b0*/  FMUL.FTZ R42, R42, c[0x0][0x320] ;  /* 0x0000c8002a2a7a20 */ /* 0x000fe40000410000 */
[----:B------:R-:W-:Y:S02]  /*99c0*/  FMUL.FTZ R43, R43, c[0x0][0x320] ;  /* 0x0000c8002b2b7a20 */ /* 0x000fe40000410000 */
[----:B------:R-:W-:Y:S02]  /*99d0*/  FMUL.FTZ R19, R44, c[0x0][0x320] ;  /* 0x0000c8002c137a20 */ /* 0x000fe40000410000 */
[----:B------:R-:W-:Y:S01]  /*99e0*/  FMUL.FTZ R18, R45, c[0x0][0x320] ;  /* 0x0000c8002d127a20 */ /* 0x000fe20000410000 */
        /* <DEDUP_REMOVED lines=34> */
[C---:B--234-:R-:W-:Y:S01]  /*9c10*/  IADD3 R217, R245.reuse, 0xc0, RZ ;  /* 0x000000c0f5d97810 */ /* 0x05cfe20007ffe0ff */
[----:B------:R-:W2:Y:S01]  /*9c20*/  LDL R2, [R1+0x18] ;  /* 0x0000180001027983 */ /* 0x000ea20000100800 */
[----:B------:R-:W-:Y:S01]  /*9c30*/  IADD3 R7, R245, 0x80, RZ ;  /* 0x00000080f5077810 */ /* 0x000fe20007ffe0ff */
[----:B------:R-:W-:Y:S01]  /*9c40*/  IMAD.MOV.U32 R3, RZ, RZ, c[0x0][0x2b8] ;  /* 0x0000ae00ff037624 */ /* 0x000fe200078e00ff */
[----:B------:R-:W-:Y:S01]  /*9c50*/  SHF.R.S32.HI R217, RZ, 0x1f, R217 ;  /* 0x0000001fffd97819 */ /* 0x000fe200000114d9 */
[----:B------:R-:W3:Y:S01]  /*9c60*/  LDL R0, [R1+0x10] ;  /* 0x0000100001007983 */ /* 0x000ee20000100800 */
[----:B------:R-:W-:Y:S01]  /*9c70*/  SHF.R.S32.HI R7, RZ, 0x1f, R7 ;  /* 0x0000001fff077819 */ /* 0x000fe20000011407 */
[----:B------:R-:W-:Y:S01]  /*9c80*/  IMAD.MOV.U32 R246, RZ, RZ, RZ ;  /* 0x000000fffff67224 */ /* 0x000fe200078e00ff */
[----:B------:R-:W-:Y:S01]  /*9c90*/  ISETP.NE.AND P1, PT, R3, 0x1, PT ;  /* 0x000000010300780c */ /* 0x000fe20003f25270 */
[----:B------:R-:W4:Y:S01]  /*9ca0*/  LDL.64 R222, [R1+0x28] ;  /* 0x0000280001de7983 */ /* 0x000f220000100a00 */
[C---:B------:R-:W-:Y:S01]  /*9cb0*/  IADD3 R8, R245.reuse, 0x40, RZ ;  /* 0x00000040f5087810 */ /* 0x040fe20007ffe0ff */
[----:B------:R-:W-:Y:S03]  /*9cc0*/  IMAD.SHL.U32 R36, R245, 0x2, RZ ;  /* 0x00000002f5247824 */ /* 0x000fe600078e00ff */
[----:B------:R-:W-:Y:S01]  /*9cd0*/  SHF.R.S32.HI R8, RZ, 0x1f, R8 ;  /* 0x0000001fff087819 */ /* 0x000fe20000011408 */
[----:B------:R-:W5:Y:S04]  /*9ce0*/  LDL R216, [R1+0x38] ;  /* 0x0000380001d87983 */ /* 0x000f680000100800 */
[----:B------:R-:W4:Y:S06]  /*9cf0*/  LDL.64 R220, [R1+0x20] ;  /* 0x0000200001dc7983 */ /* 0x000f2c0000100a00 */
        /* <DEDUP_REMOVED lines=9> */
[----:B------:R-:W-:Y:S02]  /*9d90*/  @!P6 LEA R4, P0, R3, c[0x0][0x2a0], 0x2 ;  /* 0x0000a8000304ea11 */ /* 0x000fe400078010ff */
[----:B------:R-:W-:Y:S01]  /*9da0*/  IADD3 R216, R245, 0xc0, RZ ;  /* 0x000000c0f5d87810 */ /* 0x000fe20007ffe0ff */
[----:B------:R-:W-:Y:S01]  /*9db0*/  IMAD R252, R0, c[0x0][0x2b8], R2 ;  /* 0x0000ae0000fc7a24 */ /* 0x000fe200078e0202 */
[----:B------:R-:W-:Y:S02]  /*9dc0*/  @!P6 LEA.HI.X R5, R3, c[0x0][0x2a4], R5, 0x2, P0 ;  /* 0x0000a9000305ea11 */ /* 0x000fe400000f1405 */
[----:B------:R-:W-:Y:S01]  /*9dd0*/  SHF.L.U64.HI R10, R216, 0x1, R217 ;  /* 0x00000001d80a7819 */ /* 0x000fe200000102d9 */
[----:B------:R-:W-:Y:S01]  /*9de0*/  IMAD.WIDE.U32 R2, R252, c[0x0][0x1e0], RZ ;  /* 0x00007800fc027a25 */ /* 0x000fe200078e00ff */
[----:B------:R-:W-:Y:S01]  /*9df0*/  SHF.R.S32.HI R0, RZ, 0x1f, R252 ;  /* 0x0000001fff007819 */ /* 0x000fe200000114fc */
[----:B------:R-:W2:Y:S01]  /*9e00*/  @!P6 LDG.E R246, [R4.64] ;  /* 0x0000000604f6e981 */ /* 0x000ea2000c1e1900 */
[C---:B------:R-:W-:Y:S01]  /*9e10*/  IADD3 R217, R245.reuse, 0x80, RZ ;  /* 0x00000080f5d97810 */ /* 0x040fe20007ffe0ff */
[----:B------:R-:W-:Y:S01]  /*9e20*/  IMAD.SHL.U32 R41, R216, 0x2, RZ ;  /* 0x00000002d8297824 */ /* 0x000fe200078e00ff */
[----:B------:R-:W-:Y:S01]  /*9e30*/  IADD3 R216, R245, 0x40, RZ ;  /* 0x00000040f5d87810 */ /* 0x000fe20007ffe0ff */
[----:B------:R-:W-:Y:S01]  /*9e40*/  IMAD R0, R0, c[0x0][0x1e0], RZ ;  /* 0x0000780000007a24 */ /* 0x000fe200078e02ff */
[C---:B------:R-:W-:Y:S01]  /*9e50*/  SHF.L.U64.HI R9, R217.reuse, 0x1, R7 ;  /* 0x00000001d9097819 */ /* 0x040fe20000010207 */
[----:B------:R-:W-:Y:S01]  /*9e60*/  IMAD.SHL.U32 R40, R217, 0x2, RZ ;  /* 0x00000002d9287824 */ /* 0x000fe200078e00ff */
[----:B------:R-:W-:Y:S01]  /*9e70*/  SHF.R.S32.HI R7, RZ, 0x1f, R245 ;  /* 0x0000001fff077819 */ /* 0x000fe200000114f5 */
[----:B------:R-:W-:Y:S01]  /*9e80*/  IMAD R0, R252, c[0x0][0x1e4], R0 ;  /* 0x00007900fc007a24 */ /* 0x000fe200078e0200 */
[C---:B------:R-:W-:Y:S01]  /*9e90*/  SHF.L.U64.HI R8, R216.reuse, 0x1, R8 ;  /* 0x00000001d8087819 */ /* 0x040fe20000010208 */
[----:B------:R-:W-:Y:S01]  /*9ea0*/  IMAD.SHL.U32 R37, R216, 0x2, RZ ;  /* 0x00000002d8257824 */ /* 0x000fe200078e00ff */
[----:B------:R-:W-:Y:S01]  /*9eb0*/  SHF.L.U64.HI R7, R245, 0x1, R7 ;  /* 0x00000001f5077819 */ /* 0x000fe20000010207 */
        /* <DEDUP_REMOVED lines=11> */
.L_x_1540:
        /* <DEDUP_REMOVED lines=22> */
[----:B-1----:R-:W-:Y:S03]  /*a0d0*/  IMAD.X R15, R4, 0x1, R10, P0 ;  /* 0x00000001040f7824 */ /* 0x002fe600000e060a */
[----:B------:R1:W3:Y:S04]  /*a0e0*/  SHFL.IDX PT, R4, R5, 0x2, 0x181f ;  /* 0x00581f0005047f89 */ /* 0x0002e800000e0000 */
[----:B------:R4:W-:Y:S01]  /*a0f0*/  LDGSTS.E.BYPASS.LTC128B.128 [R243+0x15100], [R14.64], !P1 ;  /* 0x151000000ef37fae */ /* 0x0009e2000c901d46 */
[----:B-----5:R-:W-:Y:S05]  /*a100*/  IADD3 R12, P0, R0, R36, RZ ;  /* 0x00000024000c7210 */ /* 0x020fea0007f1e0ff */
[----:B--2---:R-:W-:Y:S05]  /*a110*/  IMAD.X R13, R2, 0x1, R7, P0 ;  /* 0x00000001020d7824 */ /* 0x004fea00000e0607 */
[----:B------:R2:W-:Y:S02]  /*a120*/  LDGSTS.E.BYPASS.LTC128B.128 [R243+0xd100], [R12.64], !P4 ;  /* 0x0d1000000cf37fae */ /* 0x0005e4000e101d46 */
[----:B--2---:R-:W-:Y:S05]  /*a130*/  IADD3 R12, P0, R0, R37, RZ ;  /* 0x00000025000c7210 */ /* 0x004fea0007f1e0ff */
[----:B------:R-:W-:Y:S01]  /*a140*/  IMAD.X R13, R2, 0x1, R8, P0 ;  /* 0x00000001020d7824 */ /* 0x000fe200000e0608 */
[----:B----4-:R-:W-:Y:S04]  /*a150*/  IADD3 R14, P0, R0, R40, RZ ;  /* 0x00000028000e7210 */ /* 0x010fe80007f1e0ff */
[----:B------:R2:W-:Y:S01]  /*a160*/  LDGSTS.E.BYPASS.LTC128B.128 [R243+0x10100], [R12.64], !P3 ;  /* 0x101000000cf37fae */ /* 0x0005e2000d901d46 */
[----:B------:R-:W-:Y:S05]  /*a170*/  IMAD.X R15, R2, 0x1, R9, P0 ;  /* 0x00000001020f7824 */ /* 0x000fea00000e0609 */
[----:B------:R4:W-:Y:S01]  /*a180*/  LDGSTS.E.BYPASS.LTC128B.128 [R243+0x13100], [R14.64], !P2 ;  /* 0x131000000ef37fae */ /* 0x0009e2000d101d46 */
[----:B--2---:R-:W-:Y:S03]  /*a190*/  IADD3 R12, P0, R0, R41, RZ ;  /* 0x00000029000c7210 */ /* 0x004fe60007f1e0ff */
[----:B------:R1:W2:Y:S02]  /*a1a0*/  SHFL.IDX PT, R0, R6, 0x2, 0x181f ;  /* 0x00581f0006007f89 */ /* 0x0002a400000e0000 */
[----:B------:R-:W-:Y:S01]  /*a1b0*/  IMAD.X R13, R2, 0x1, R10, P0 ;  /* 0x00000001020d7824 */ /* 0x000fe200000e060a */
[----:B----4-:R-:W-:Y:S02]  /*a1c0*/  SEL R15, RZ, 0x10, P2 ;  /* 0x00000010ff0f7807 */ /* 0x010fe40001000000 */
[----:B------:R-:W-:Y:S02]  /*a1d0*/  SEL R14, RZ, 0x10, P1 ;  /* 0x00000010ff0e7807 */ /* 0x000fe40000800000 */
[----:B------:R4:W-:Y:S02]  /*a1e0*/  LDGSTS.E.BYPASS.LTC128B.128 [R243+0x16100], [R12.64], !P1 ;  /* 0x161000000cf37fae */ /* 0x0009e4000c901d46 */
[----:B----4-:R-:W-:Y:S02]  /*a1f0*/  SEL R12, RZ, 0x10, P3 ;  /* 0x00000010ff0c7807 */ /* 0x010fe40001800000 */
.L_x_1541:
[C---:B-123--:R-:W-:Y:S02]  /*a200*/  ISETP.NE.U32.AND P2, PT, R11.reuse, RZ, PT ;  /* 0x000000ff0b00720c */ /* 0x04efe40003f45070 */
        /* <DEDUP_REMOVED lines=27> */
.L_x_1482:
[----:B--234-:R-:W-:Y:S05]  /*a3c0*/  BSYNC B0 ;  /* 0x0000000000007941 */ /* 0x01cfea0003800000 */
.L_x_1481:
[----:B------:R-:W2:Y:S01]  /*a3d0*/  LDL R4, [R1+0x40] ;  /* 0x0000400001047983 */ /* 0x000ea20000100800 */
[----:B------:R-:W-:Y:S02]  /*a3e0*/  IMAD.MOV.U32 R5, RZ, RZ, c[0x0][0x2c4] ;  /* 0x0000b100ff057624 */ /* 0x000fe400078e00ff */
[----:B------:R-:W-:Y:S01]  /*a3f0*/  IMAD R0, R247, -0x60, RZ ;  /* 0xffffffa0f7007824 */ /* 0x000fe200078e02ff */
[----:B------:R-:W2:Y:S02]  /*a400*/  LDL R3, [R1+0x4c] ;  /* 0x00004c0001037983 */ /* 0x000ea40000100800 */
[----:B------:R-:W-:Y:S02]  /*a410*/  ISETP.NE.AND P0, PT, R5, 0x1, PT ;  /* 0x000000010500780c */ /* 0x000fe40003f05270 */
[----:B------:R-:W3:Y:S04]  /*a420*/  LDL R2, [R1+0x50] ;  /* 0x0000500001027983 */ /* 0x000ee80000100800 */
[----:B------:R-:W0:Y:S01]  /*a430*/  LDGDEPBAR ;  /* 0x00000000000079af */ /* 0x000e220000000000 */
[----:B--2---:R-:W-:Y:S01]  /*a440*/  IADD3 R4, R3, R4, RZ ;  /* 0x0000000403047210 */ /* 0x004fe20007ffe0ff */
[----:B------:R-:W-:Y:S01]  /*a450*/  IMAD.MOV.U32 R3, RZ, RZ, c[0x0][0x2ac] ;  /* 0x0000ab00ff037624 */ /* 0x000fe200078e00ff */
[----:B---3--:R-:W-:Y:S04]  /*a460*/  IADD3 R0, -R2, 0x1, R0 ;  /* 0x0000000102007810 */ /* 0x008fe80007ffe100 */
[----:B------:R-:W-:Y:S04]  /*a470*/  @P0 IMAD.HI.U32 R2, R4, c[0x0][0x2c8], RZ ;  /* 0x0000b20004020a27 */ /* 0x000fe800078e00ff */
[----:B------:R-:W-:Y:S01]  /*a480*/  IMAD R0, R3, c[0x0][0x1d0], R0 ;  /* 0x0000740003007a24 */ /* 0x000fe200078e0200 */
[----:B------:R-:W-:Y:S04]  /*a490*/  @P0 SHF.R.U32.HI R4, RZ, c[0x0][0x2cc], R2 ;  /* 0x0000b300ff040a19 */ /* 0x000fe80000011602 */
[----:B------:R-:W-:Y:S01]  /*a4a0*/  IADD3 R5, R0, -c[0x0][0x168], RZ ;  /* 0x80005a0000057a10 */ /* 0x000fe20007ffe0ff */
[----:B------:R-:W-:-:S05]  /*a4b0*/  BRA.DIV ~URZ, `(.L_x_1485) ;  /* 0x0000cf227f007947 */ /* 0x000fca000b800000 */
[----:B------:R2:W3:Y:S02]  /*a4c0*/  SHFL.IDX PT, R0, R4, RZ, 0x1c1f ;  /* 0x001c1fff04007589 */ /* 0x0004e400000e0000 */
.L_x_1542:
[----:B---3--:R-:W-:Y:S05]  /*a4d0*/  IMAD.IADD R0, R5, 0x1, R0 ;  /* 0x0000000105007824 */ /* 0x008fea00078e0200 */
[C---:B------:R-:W-:Y:S02]  /*a4e0*/  ISETP.GT.AND P0, PT, R0.reuse, RZ, PT ;  /* 0x000000ff0000720c */ /* 0x040fe40003f04270 */
[C---:B------:R-:W-:Y:S02]  /*a4f0*/  ISETP.GT.AND P1, PT, R0.reuse, 0x1, PT ;  /* 0x000000010000780c */ /* 0x040fe40003f24270 */
[----:B------:R-:W-:Y:S02]  /*a500*/  ISETP.GT.AND P4, PT, R0, 0x9, PT ;  /* 0x000000090000780c */ /* 0x000fe40003f84270 */
[----:B------:R-:W-:Y:S02]  /*a510*/  FSEL R6, R196, -INF , P0 ;  /* 0xff800000c4067808 */ /* 0x000fe40000000000 */
[C---:B------:R-:W-:Y:S02]  /*a520*/  ISETP.GT.AND P0, PT, R0.reuse, 0x10, PT ;  /* 0x000000100000780c */ /* 0x040fe40003f04270 */
[C---:B------:R-:W-:Y:S02]  /*a530*/  ISETP.GT.AND P2, PT, R0.reuse, 0x8, PT ;  /* 0x000000080000780c */ /* 0x040fe40003f44270 */
[----:B------:R-:W-:Y:S02]  /*a540*/  FSEL R10, R195, -INF , P1 ;  /* 0xff800000c30a7808 */ /* 0x000fe40000800000 */
[C---:B------:R-:W-:Y:S02]  /*a550*/  ISETP.GT.AND P1, PT, R0.reuse, 0x11, PT ;  /* 0x000000110000780c */ /* 0x040fe40003f24270 */
[C---:B------:R-:W-:Y:S02]  /*a560*/  ISETP.GT.AND P3, PT, R0.reuse, 0x18, PT ;  /* 0x000000180000780c */ /* 0x040fe40003f64270 */
[----:B------:R-:W-:Y:S02]  /*a570*/  FSEL R12, R191, -INF , P4 ;  /* 0xff800000bf0c7808 */ /* 0x000fe40002000000 */
[----:B------:R-:W-:Y:S02]  /*a580*/  ISETP.GT.AND P4, PT, R0, 0x19, PT ;  /* 0x000000190000780c */ /* 0x000fe40003f84270 */
[----:B------:R-:W-:Y:S02]  /*a590*/  FSEL R197, R190, -INF , P0 ;  /* 0xff800000bec57808 */ /* 0x000fe40000000000 */
        /* <DEDUP_REMOVED lines=12> */
[----:B-1----:R-:W-:Y:S02]  /*a660*/  FSEL R203, R24, -INF , P3 ;  /* 0xff80000018cb7808 */ /* 0x002fe40001800000 */
[C---:B------:R-:W-:Y:S02]  /*a670*/  ISETP.GT.AND P3, PT, R0.reuse, 0x38, PT ;  /* 0x000000380000780c */ /* 0x040fe40003f64270 */
[----:B------:R-:W-:Y:S02]  /*a680*/  FSEL R202, R25, -INF , P4 ;  /* 0xff80000019ca7808 */ /* 0x000fe40002000000 */
[----:B------:R-:W-:Y:S02]  /*a690*/  ISETP.GT.AND P4, PT, R0, 0x39, PT ;  /* 0x000000390000780c */ /* 0x000fe40003f84270 */
[----:B------:R-:W-:Y:S02]  /*a6a0*/  FSEL R221, R28, -INF , P1 ;  /* 0xff8000001cdd7808 */ /* 0x000fe40000800000 */
[C---:B------:R-:W-:Y:S02]  /*a6b0*/  ISETP.GT.AND P2, PT, R0.reuse, 0x40, PT ;  /* 0x000000400000780c */ /* 0x040fe40003f44270 */
[----:B------:R-:W-:Y:S02]  /*a6c0*/  FSEL R220, R29, -INF , P0 ;  /* 0xff8000001ddc7808 */ /* 0x000fe40000000000 */
[C---:B------:R-:W-:Y:S02]  /*a6d0*/  ISETP.GT.AND P1, PT, R0.reuse, 0x41, PT ;  /* 0x000000410000780c */ /* 0x040fe40003f24270 */
[----:B------:R-:W-:Y:S02]  /*a6e0*/  ISETP.GT.AND P0, PT, R0, 0x48, PT ;  /* 0x000000480000780c */ /* 0x000fe40003f04270 */
[----:B------:R-:W-:Y:S02]  /*a6f0*/  FSEL R219, R32, -INF , P3 ;  /* 0xff80000020db7808 */ /* 0x000fe40001800000 */
[----:B------:R-:W-:Y:S02]  /*a700*/  FSEL R218, R33, -INF , P4 ;  /* 0xff80000021da7808 */ /* 0x000fe40002000000 */
        /* <DEDUP_REMOVED lines=14> */
[----:B------:R-:W-:Y:S01]  /*a7f0*/  FMNMX.FTZ R2, R6, R133, !PT ;  /* 0x0000008506027209 */ /* 0x000fe20007810000 */
[----:B------:R-:W1:Y:S03]  /*a800*/  SHFL.IDX PT, R0, R4, 0x1, 0x1c1f ;  /* 0x003c1f0004007f89 */ /* 0x000e6600000e0000 */
[----:B------:R-:W-:Y:S04]  /*a810*/  FMNMX.FTZ R2, R10, R2, !PT ;  /* 0x000000020a027209 */ /* 0x000fe80007810000 */
[----:B------:R-:W-:Y:S04]  /*a820*/  FMNMX.FTZ R2, R9, R2, !PT ;  /* 0x0000000209027209 */ /* 0x000fe80007810000 */
[----:B------:R-:W-:Y:S04]  /*a830*/  FMNMX.FTZ R2, R12, R2, !PT ;  /* 0x000000020c027209 */ /* 0x000fe80007810000 */
[----:B------:R-:W-:Y:S04]  /*a840*/  FMNMX.FTZ R2, R197, R2, !PT ;  /* 0x00000002c5027209 */ /* 0x000fe80007810000 */
[----:B------:R-:W-:Y:S04]  /*a850*/  FMNMX.FTZ R2, R196, R2, !PT ;  /* 0x00000002c4027209 */ /* 0x000fe80007810000 */
[----:B------:R-:W-:Y:S01]  /*a860*/  FMNMX.FTZ R2, R195, R2, !PT ;  /* 0x00000002c3027209 */ /* 0x000fe20007810000 */
[----:B-1----:R-:W-:Y:S03]  /*a870*/  IMAD.IADD R0, R5, 0x1, R0 ;  /* 0x0000000105007824 */ /* 0x002fe600078e0200 */
[----:B------:R-:W-:Y:S02]  /*a880*/  FMNMX.FTZ R2, R194, R2, !PT ;  /* 0x00000002c2027209 */ /* 0x000fe40007810000 */
[C---:B------:R-:W-:Y:S02]  /*a890*/  ISETP.GT.AND P0, PT, R0.reuse, RZ, PT ;  /* 0x000000ff0000720c */ /* 0x040fe40003f04270 */
[C---:B------:R-:W-:Y:S02]  /*a8a0*/  ISETP.GT.AND P1, PT, R0.reuse, 0x1, PT ;  /* 0x000000010000780c */ /* 0x040fe40003f24270 */
[----:B------:R-:W-:Y:S02]  /*a8b0*/  FSEL R5, R207, -INF , P0 ;  /* 0xff800000cf057808 */ /* 0x000fe40000000000 */
[----:B------:R-:W-:Y:S02]  /*a8c0*/  ISETP.GT.AND P0, PT, R0, 0x8, PT ;  /* 0x000000080000780c */ /* 0x000fe40003f04270 */
[----:B------:R-:W-:Y:S02]  /*a8d0*/  FSEL R8, R206, -INF , P1 ;  /* 0xff800000ce087808 */ /* 0x000fe40000800000 */
[----:B------:R-:W-:Y:S02]  /*a8e0*/  FMNMX.FTZ R3, R5, R134, !PT ;  /* 0x0000008605037209 */ /* 0x000fe40007810000 */
[----:B------:R-:W-:Y:S02]  /*a8f0*/  ISETP.GT.AND P1, PT, R0, 0x9, PT ;  /* 0x000000090000780c */ /* 0x000fe40003f24270 */
[----:B------:R-:W-:Y:S02]  /*a900*/  FSEL R7, R204, -INF , P0 ;  /* 0xff800000cc077808 */ /* 0x000fe40000000000 */
[----:B------:R-:W-:Y:S02]  /*a910*/  FMNMX.FTZ R3, R8, R3, !PT ;  /* 0x0000000308037209 */ /* 0x000fe40007810000 */
[C---:B------:R-:W-:Y:S02]  /*a920*/  ISETP.GT.AND P0, PT, R0.reuse, 0x10, PT ;  /* 0x000000100000780c */ /* 0x040fe40003f04270 */
[----:B------:R-:W-:Y:S02]  /*a930*/  FSEL R11, R205, -INF , P1 ;  /* 0xff800000cd0b7808 */ /* 0x000fe40000800000 */
[----:B--2---:R-:W-:Y:S02]  /*a940*/  FMNMX.FTZ R4, R7, R3, !PT ;  /* 0x0000000307047209 */ /* 0x004fe40007810000 */
[----:B------:R-:W-:Y:S02]  /*a950*/  ISETP.GT.AND P1, PT, R0, 0x11, PT ;  /* 0x000000110000780c */ /* 0x000fe40003f24270 */
[----:B------:R-:W-:Y:S02]  /*a960*/  FSEL R190, R198, -INF , P0 ;  /* 0xff800000c6be7808 */ /* 0x000fe40000000000 */
[----:B------:R-:W-:Y:S02]  /*a970*/  FMNMX.FTZ R4, R11, R4, !PT ;  /* 0x000000040b047209 */ /* 0x000fe40007810000 */
        /* <DEDUP_REMOVED lines=70> */
[----:B------:R-:W-:Y:S02]  /*ade0*/  FSEL R226, R51, -INF , P0 ;  /* 0xff80000033e27808 */ /* 0x000fe40000000000 */
[----:B------:R-:W-:Y:S01]  /*adf0*/  FMNMX.FTZ R4, R227, R4, !PT ;  /* 0x00000004e3047209 */ /* 0x000fe20007810000 */
[----:B------:R-:W1:Y:S03]  /*ae00*/  SHFL.BFLY PT, R132, R0, 0x2, 0x1f ;  /* 0x0c401f0000847f89 */ /* 0x000e6600000e0000 */
[----:B------:R-:W-:Y:S05]  /*ae10*/  FMNMX.FTZ R4, R226, R4, !PT ;  /* 0x00000004e2047209 */ /* 0x000fea0007810000 */
[----:B------:R-:W2:Y:S01]  /*ae20*/  SHFL.BFLY PT, R2, R4, 0x2, 0x1f ;  /* 0x0c401f0004027f89 */ /* 0x000ea200000e0000 */
[----:B-1----:R-:W-:Y:S07]  /*ae30*/  FMNMX.FTZ R132, R132, R0, !PT ;  /* 0x0000000084847209 */ /* 0x002fee0007810000 */
[----:B------:R-:W1:Y:S01]  /*ae40*/  SHFL.BFLY PT, R3, R132, 0x1, 0x1f ;  /* 0x0c201f0084037f89 */ /* 0x000e6200000e0000 */
[----:B--2---:R-:W-:Y:S07]  /*ae50*/  FMNMX.FTZ R4, R4, R2, !PT ;  /* 0x0000000204047209 */ /* 0x004fee0007810000 */
[----:B------:R2:W3:Y:S01]  /*ae60*/  SHFL.BFLY PT, R0, R4, 0x1, 0x1f ;  /* 0x0c201f0004007f89 */ /* 0x0004e200000e0000 */
[----:B-1----:R-:W-:Y:S07]  /*ae70*/  FMNMX.FTZ R132, R132, R3, !PT ;  /* 0x0000000384847209 */ /* 0x002fee0007810000 */
.L_x_1543:
[----:B------:R-:W4:Y:S01]  /*ae80*/  LDL.LU R16, [R1+0x8] ;  /* 0x0000080001107983 */ /* 0x000f220000300800 */
[C---:B------:R-:W-:Y:S01]  /*ae90*/  FSETP.NEU.FTZ.AND P0, PT, R132.reuse, -INF , PT ;  /* 0xff8000008400780b */ /* 0x040fe20003f1d000 */
[----:B------:R-:W-:Y:S01]  /*aea0*/  FMUL.FTZ R188, R132, c[0x0][0x2d0] ;  /* 0x0000b40084bc7a20 */ /* 0x000fe20000410000 */
[----:B---3--:R-:W-:Y:S01]  /*aeb0*/  FMNMX.FTZ R3, R0, R4, !PT ;  /* 0x0000000400037209 */ /* 0x008fe20007810000 */
[----:B------:R-:W-:Y:S01]  /*aec0*/  WARPSYNC 0xffffffff ;  /* 0xffffffff00007948 */ /* 0x000fe20003800000 */
[----:B------:R-:W-:Y:S01]  /*aed0*/  FSEL R2, R132, RZ, P0 ;  /* 0x000000ff84027208 */ /* 0x000fe20000000000 */
[----:B------:R-:W-:Y:S01]  /*aee0*/  LDSM.16.MT88.4 R20, [R232] ;  /* 0x00000000e814783b */ /* 0x000fe20000004200 */
[----:B------:R-:W-:Y:S01]  /*aef0*/  FSEL R188, R188, RZ, P0 ;  /* 0x000000ffbcbc7208 */ /* 0x000fe20000000000 */
[C---:B------:R-:W-:Y:S01]  /*af00*/  FMUL.FTZ R189, R3.reuse, c[0x0][0x2d0] ;  /* 0x0000b40003bd7a20 */ /* 0x040fe20000410000 */
[----:B------:R-:W-:Y:S01]  /*af10*/  FSETP.NEU.FTZ.AND P0, PT, R3, -INF , PT ;  /* 0xff8000000300780b */ /* 0x000fe20003f1d000 */
[----:B------:R-:W-:Y:S02]  /*af20*/  FADD.FTZ R0, -R2, R133 ;  /* 0x0000008502007221 */ /* 0x000fe40000010100 */
[--C-:B------:R-:W-:Y:S01]  /*af30*/  FFMA.FTZ R12, R12, c[0x0][0x2d0], -R188.reuse ;  /* 0x0000b4000c0c7a23 */ /* 0x100fe200000108bc */
[----:B------:R-:W-:Y:S01]  /*af40*/  FSEL R189, R189, RZ, P0 ;  /* 0x000000ffbdbd7208 */ /* 0x000fe20000000000 */
[----:B------:R-:W-:Y:S01]  /*af50*/  FMUL.FTZ R0, R0, c[0x0][0x2d0] ;  /* 0x0000b40000007a20 */ /* 0x000fe20000410000 */
[----:B------:R-:W-:Y:S01]  /*af60*/  LDSM.16.MT88.4 R28, [R234] ;  /* 0x00000000ea1c783b */ /* 0x000fe20000004200 */
[----:B------:R1:W-:Y:S01]  /*af70*/  MUFU.EX2 R251, R12 ;  /* 0x0000000c00fb7308 */ /* 0x0003e20000000800 */
[--C-:B------:R-:W-:Y:S02]  /*af80*/  FFMA.FTZ R6, R6, c[0x0][0x2d0], -R188.reuse ;  /* 0x0000b40006067a23 */ /* 0x100fe400000108bc */
[--C-:B------:R-:W-:Y:S02]  /*af90*/  FFMA.FTZ R10, R10, c[0x0][0x2d0], -R188.reuse ;  /* 0x0000b4000a0a7a23 */ /* 0x100fe400000108bc */
[----:B------:R-:W-:Y:S02]  /*afa0*/  FFMA.FTZ R9, R9, c[0x0][0x2d0], -R188 ;  /* 0x0000b40009097a23 */ /* 0x000fe400000108bc */
[--C-:B------:R-:W-:Y:S01]  /*afb0*/  FFMA.FTZ R5, R5, c[0x0][0x2d0], -R189.reuse ;  /* 0x0000b40005057a23 */ /* 0x100fe200000108bd */
[----:B------:R-:W-:Y:S01]  /*afc0*/  LDSM.16.MT88.4 R36, [R233] ;  /* 0x00000000e924783b */ /* 0x000fe20000004200 */
[--C-:B------:R-:W-:Y:S01]  /*afd0*/  FFMA.FTZ R8, R8, c[0x0][0x2d0], -R189.reuse ;  /* 0x0000b40008087a23 */ /* 0x100fe200000108bd */
[----:B------:R3:W5:Y:S01]  /*afe0*/  MUFU.EX2 R2, R0 ;  /* 0x0000000000027308 */ /* 0x0007620000000800 */
[--C-:B------:R-:W-:Y:S02]  /*aff0*/  FFMA.FTZ R7, R7, c[0x0][0x2d0], -R189.reuse ;  /* 0x0000b40007077a23 */ /* 0x100fe400000108bd */
[----:B------:R-:W-:Y:S03]  /*b000*/  FFMA.FTZ R11, R11, c[0x0][0x2d0], -R189 ;  /* 0x0000b4000b0b7a23 */ /* 0x000fe600000108bd */
[----:B------:R-:W-:Y:S04]  /*b010*/  LDSM.16.MT88.4 R44, [R231+0x3000] ;  /* 0x00300000e72c783b */ /* 0x000fe80000004200 */
[----:B------:R-:W-:Y:S04]  /*b020*/  MUFU.EX2 R6, R6 ;  /* 0x0000000600067308 */ /* 0x000fe80000000800 */
[----:B-1----:R-:W1:Y:S06]  /*b030*/  LDSM.16.MT88.4 R12, [R231] ;  /* 0x00000000e70c783b */ /* 0x002e6c0000004200 */
[----:B------:R-:W2:Y:S01]  /*b040*/  MUFU.EX2 R238, R10 ;  /* 0x0000000a00ee7308 */ /* 0x000ea20000000800 */
[----:B---3--:R-:W-:Y:S05]  /*b050*/  FSEL R0, R3, RZ, P0 ;  /* 0x000000ff03007208 */ /* 0x008fea0000000000 */
[----:B------:R-:W-:Y:S04]  /*b060*/  FADD.FTZ R0, -R0, R134 ;  /* 0x0000008600007221 */ /* 0x000fe80000010100 */
[----:B------:R-:W3:Y:S01]  /*b070*/  MUFU.EX2 R249, R9 ;  /* 0x0000000900f97308 */ /* 0x000ee20000000800 */
[----:B------:R-:W4:Y:S01]  /*b080*/  LDL.LU R134, [R1+0xc] ;  /* 0x00000c0001867983 */ /* 0x000f220000300800 */
[----:B------:R-:W-:Y:S08]  /*b090*/  FMUL.FTZ R0, R0, c[0x0][0x2d0] ;  /* 0x0000b40000007a20 */ /* 0x000ff00000410000 */
[----:B------:R1:W-:Y:S10]  /*b0a0*/  MUFU.EX2 R237, R5 ;  /* 0x0000000500ed7308 */ /* 0x0003f40000000800 */
[----:B------:R1:W1:Y:S10]  /*b0b0*/  MUFU.EX2 R244, R8 ;  /* 0x0000000800f47308 */ /* 0x0002740000000800 */
[----:B------:R-:W-:Y:S10]  /*b0c0*/  MUFU.EX2 R248, R7 ;  /* 0x0000000700f87308 */ /* 0x000ff40000000800 */
[----:B------:R-:W3:Y:S10]  /*b0d0*/  MUFU.EX2 R250, R11 ;  /* 0x0000000b00fa7308 */ /* 0x000ef40000000800 */
[----:B------:R-:W3:Y:S01]  /*b0e0*/  MUFU.EX2 R0, R0 ;  /* 0x0000000000007308 */ /* 0x000ee20000000800 */
[----:B--2--5:R-:W-:Y:S01]  /*b0f0*/  FMUL.FTZ R4, R2, R136 ;  /* 0x0000008802047220 */ /* 0x024fe20000410000 */
[----:B------:R-:W-:Y:S01]  /*b100*/  F2FP.BF16.PACK_AB R184, R238, R6 ;  /* 0x00000006eeb8723e */ /* 0x000fe200000010ff */
[C---:B-1----:R-:W-:Y:S01]  /*b110*/  FMUL.FTZ R5, R2.reuse, R137 ;  /* 0x0000008902057220 */ /* 0x042fe20000410000 */
[----:B---3--:R-:W-:Y:S01]  /*b120*/  F2FP.BF16.PACK_AB R186, R251, R249 ;  /* 0x000000f9fbba723e */ /* 0x008fe200000010ff */
[----:B------:R-:W-:Y:S01]  /*b130*/  FMUL.FTZ R8, R2, R140 ;  /* 0x0000008c02087220 */ /* 0x000fe20000410000 */
[----:B------:R-:W-:Y:S01]  /*b140*/  F2FP.BF16.PACK_AB R185, R244, R237 ;  /* 0x000000edf4b9723e */ /* 0x000fe200000010ff */
[C---:B------:R-:W-:Y:S02]  /*b150*/  FMUL.FTZ R9, R2.reuse, R141 ;  /* 0x0000008d02097220 */ /* 0x040fe40000410000 */
[C---:B------:R-:W-:Y:S02]  /*b160*/  FMUL.FTZ R17, R2.reuse, R149 ;  /* 0x0000009502117220 */ /* 0x040fe40000410000 */
[C---:B------:R-:W-:Y:S02]  /*b170*/  FMUL.FTZ R24, R2.reuse, R156 ;  /* 0x0000009c02187220 */ /* 0x040fe40000410000 */
[----:B------:R-:W-:Y:S01]  /*b180*/  FMUL.FTZ R25, R2, R157 ;  /* 0x0000009d02197220 */ /* 0x000fe20000410000 */
[----:B------:R-:W-:Y:S01]  /*b190*/  F2FP.BF16.PACK_AB R187, R250, R248 ;  /* 0x000000f8fabb723e */ /* 0x000fe200000010ff */
[C---:B------:R-:W-:Y:S02]  /*b1a0*/  FMUL.FTZ R32, R2.reuse, R164 ;  /* 0x000000a402207220 */ /* 0x040fe40000410000 */
[C---:B------:R-:W-:Y:S02]  /*b1b0*/  FMUL.FTZ R33, R2.reuse, R165 ;  /* 0x000000a502217220 */ /* 0x040fe40000410000 */
[C---:B------:R-:W-:Y:S02]  /*b1c0*/  FMUL.FTZ R40, R2.reuse, R172 ;  /* 0x000000ac02287220 */ /* 0x040fe40000410000 */
[C---:B------:R-:W-:Y:S02]  /*b1d0*/  FMUL.FTZ R41, R2.reuse, R173 ;  /* 0x000000ad02297220 */ /* 0x040fe40000410000 */
[----:B------:R-:W-:Y:S02]  /*b1e0*/  FMUL.FTZ R48, R2, R180 ;  /* 0x000000b402307220 */ /* 0x000fe40000410000 */
[C---:B------:R-:W-:Y:S02]  /*b1f0*/  FMUL.FTZ R7, R0.reuse, R139 ;  /* 0x0000008b00077220 */ /* 0x040fe40000410000 */
[C---:B------:R-:W-:Y:S02]  /*b200*/  FMUL.FTZ R10, R0.reuse, R142 ;  /* 0x0000008e000a7220 */ /* 0x040fe40000410000 */
[C---:B------:R-:W-:Y:S02]  /*b210*/  FMUL.FTZ R11, R0.reuse, R143 ;  /* 0x0000008f000b7220 */ /* 0x040fe40000410000 */
[C---:B------:R-:W-:Y:S01]  /*b220*/  FMUL.FTZ R18, R0.reuse, R150 ;  /* 0x0000009600127220 */ /* 0x040fe20000410000 */
[----:B------:R-:W-:Y:S01]  /*b230*/  LDSM.16.MT88.4 R140, [R231+0x800] ;  /* 0x00080000e78c783b */ /* 0x000fe20000004200 */
[C---:B------:R-:W-:Y:S02]  /*b240*/  FMUL.FTZ R19, R0.reuse, R151 ;  /* 0x0000009700137220 */ /* 0x040fe40000410000 */
[C---:B------:R-:W-:Y:S02]  /*b250*/  FMUL.FTZ R26, R0.reuse, R158 ;  /* 0x0000009e001a7220 */ /* 0x040fe40000410000 */
[C---:B------:R-:W-:Y:S02]  /*b260*/  FMUL.FTZ R27, R0.reuse, R159 ;  /* 0x0000009f001b7220 */ /* 0x040fe40000410000 */
[C---:B------:R-:W-:Y:S02]  /*b270*/  FMUL.FTZ R34, R0.reuse, R166 ;  /* 0x000000a600227220 */ /* 0x040fe40000410000 */
[C---:B------:R-:W-:Y:S02]  /*b280*/  FMUL.FTZ R35, R0.reuse, R167 ;  /* 0x000000a700237220 */ /* 0x040fe40000410000 */
[C---:B------:R-:W-:Y:S02]  /*b290*/  FMUL.FTZ R42, R0.reuse, R174 ;  /* 0x000000ae002a7220 */ /* 0x040fe40000410000 */
[----:B------:R-:W-:Y:S02]  /*b2a0*/  FMUL.FTZ R43, R0, R175 ;  /* 0x000000af002b7220 */ /* 0x000fe40000410000 */
[----:B------:R-:W-:Y:S01]  /*b2b0*/  FMUL.FTZ R49, R2, R181 ;  /* 0x000000b502317220 */ /* 0x000fe20000410000 */
[----:B------:R-:W-:Y:S01]  /*b2c0*/  LDSM.16.MT88.4 R172, [R231+0x5800] ;  /* 0x00580000e7ac783b */ /* 0x000fe20000004200 */
[C---:B------:R-:W-:Y:S02]  /*b2d0*/  FMUL.FTZ R50, R0.reuse, R182 ;  /* 0x000000b600327220 */ /* 0x040fe40000410000 */
[----:B------:R-:W-:Y:S02]  /*b2e0*/  FMUL.FTZ R51, R0, R183 ;  /* 0x000000b700337220 */ /* 0x000fe40000410000 */
[C---:B------:R-:W-:Y:S02]  /*b2f0*/  FMUL.FTZ R52, R2.reuse, R52 ;  /* 0x0000003402347220 */ /* 0x040fe40000410000 */
[----:B------:R-:W-:Y:S01]  /*b300*/  FMUL.FTZ R53, R2, R53 ;  /* 0x0000003502357220 */ /* 0x000fe20000410000 */
[----:B------:R-:W-:Y:S01]  /*b310*/  LDSM.16.MT88.4 R180, [R232+0x5800] ;  /* 0x00580000e8b4783b */ /* 0x000fe20000004200 */
        /* <DEDUP_REMOVED lines=69> */
[----:B----4-:R-:W-:Y:S02]  /*b770*/  FFMA.FTZ R133, R2, R16, R6 ;  /* 0x0000001002857223 */ /* 0x010fe40000010006 */
[----:B------:R-:W-:Y:S02]  /*b780*/  FMUL.FTZ R6, R0, R138 ;  /* 0x0000008a00067220 */ /* 0x000fe40000410000 */
[----:B------:R-:W1:Y:S01]  /*b790*/  LDSM.16.MT88.4 R136, [R232+0x3000] ;  /* 0x00300000e888783b */ /* 0x000e620000004200 */
[--C-:B------:R-:W-:Y:S02]  /*b7a0*/  FFMA.FTZ R157, R217, c[0x0][0x2d0], -R188.reuse ;  /* 0x0000b400d99d7a23 */ /* 0x100fe400000108bc */
[--C-:B------:R-:W-:Y:S02]  /*b7b0*/  FFMA.FTZ R156, R216, c[0x0][0x2d0], -R188.reuse ;  /* 0x0000b400d89c7a23 */ /* 0x100fe400000108bc */
[C---:B------:R-:W-:Y:S05]  /*b7c0*/  HMMA.16816.F32.BF16 R4, R184.reuse, R12, R4 ;  /* 0x0000000cb804723c */ /* 0x040fea0000041804 */
[--C-:B------:R-:W-:Y:S02]  /*b7d0*/  FFMA.FTZ R158, R215, c[0x0][0x2d0], -R188.reuse ;  /* 0x0000b400d79e7a23 */ /* 0x100fe400000108bc */
[C---:B------:R-:W-:Y:S01]  /*b7e0*/  FMUL.FTZ R12, R2.reuse, R144 ;  /* 0x00000090020c7220 */ /* 0x040fe20000410000 */
[C---:B------:R-:W-:Y:S04]  /*b7f0*/  HMMA.16816.F32.BF16 R8, R184.reuse, R14, R8 ;  /* 0x0000000eb808723c */ /* 0x040fe80000041808 */
[C---:B------:R-:W-:Y:S02]  /*b800*/  FMUL.FTZ R13, R2.reuse, R145 ;  /* 0x00000091020d7220 */ /* 0x040fe40000410000 */
[----:B------:R-:W-:Y:S02]  /*b810*/  FMUL.FTZ R16, R2, R148 ;  /* 0x0000009402107220 */ /* 0x000fe40000410000 */
[C---:B------:R-:W-:Y:S04]  /*b820*/  FMUL.FTZ R14, R0.reuse, R146 ;  /* 0x00000092000e7220 */ /* 0x040fe80000410000 */
[----:B------:R-:W-:Y:S02]  /*b830*/  FMUL.FTZ R15, R0, R147 ;  /* 0x00000093000f7220 */ /* 0x000fe40000410000 */
[----:B------:R-:W-:Y:S01]  /*b840*/  LDSM.16.MT88.4 R144, [R232+0x800] ;  /* 0x00080000e890783b */ /* 0x000fe20000004200 */
[--C-:B------:R-:W-:Y:S02]  /*b850*/  FFMA.FTZ R159, R214, c[0x0][0x2d0], -R188.reuse ;  /* 0x0000b400d69f7a23 */ /* 0x100fe400000108bc */
        /* <DEDUP_REMOVED lines=9> */
[----:B------:R-:W-:Y:S02]  /*b8f0*/  FMUL.FTZ R23, R0, R155 ;  /* 0x0000009b00177220 */ /* 0x000fe40000410000 */
[--C-:B------:R-:W-:Y:S02]  /*b900*/  FFMA.FTZ R152, R220, c[0x0][0x2d0], -R188.reuse ;  /* 0x0000b400dc987a23 */ /* 0x100fe400000108bc */
[----:B------:R-:W-:Y:S02]  /*b910*/  FMUL.FTZ R123, R0, R123 ;  /* 0x0000007b007b7220 */ /* 0x000fe40000410000 */
[----:B------:R-:W-:Y:S01]  /*b920*/  FADD.FTZ R153, R238, R133 ;  /* 0x00000085ee997221 */ /* 0x000fe20000010000 */
[C---:B------:R-:W-:Y:S03]  /*b930*/  HMMA.16816.F32.BF16 R20, R184.reuse, R28, R20 ;  /* 0x0000001cb814723c */ /* 0x040fe60000041814 */
[----:B------:R-:W-:Y:S02]  /*b940*/  FADD.FTZ R153, R249, R153 ;  /* 0x00000099f9997221 */ /* 0x000fe40000010000 */
[--C-:B------:R-:W-:Y:S02]  /*b950*/  FFMA.FTZ R133, R218, c[0x0][0x2d0], -R188.reuse ;  /* 0x0000b400da857a23 */ /* 0x100fe400000108bc */
[C---:B------:R-:W-:Y:S01]  /*b960*/  FMUL.FTZ R28, R2.reuse, R160 ;  /* 0x000000a0021c7220 */ /* 0x040fe20000410000 */
[C---:B------:R-:W-:Y:S04]  /*b970*/  HMMA.16816.F32.BF16 R24, R184.reuse, R30, R24 ;  /* 0x0000001eb818723c */ /* 0x040fe80000041818 */
[----:B------:R-:W-:Y:S02]  /*b980*/  FMUL.FTZ R29, R2, R161 ;  /* 0x000000a1021d7220 */ /* 0x000fe40000410000 */
[C---:B------:R-:W-:Y:S02]  /*b990*/  FMUL.FTZ R126, R0.reuse, R126 ;  /* 0x0000007e007e7220 */ /* 0x040fe40000410000 */
[C---:B------:R-:W-:Y:S04]  /*b9a0*/  FMUL.FTZ R30, R0.reuse, R162 ;  /* 0x000000a2001e7220 */ /* 0x040fe80000410000 */
[C---:B------:R-:W-:Y:S02]  /*b9b0*/  FMUL.FTZ R31, R0.reuse, R163 ;  /* 0x000000a3001f7220 */ /* 0x040fe40000410000 */
[C---:B------:R-:W-:Y:S02]  /*b9c0*/  FMUL.FTZ R127, R0.reuse, R127 ;  /* 0x0000007f007f7220 */ /* 0x040fe40000410000 */
[C---:B------:R-:W-:Y:S02]  /*b9d0*/  FMUL.FTZ R130, R0.reuse, R130 ;  /* 0x0000008200827220 */ /* 0x040fe40000410000 */
[----:B------:R-:W-:Y:S01]  /*b9e0*/  FMUL.FTZ R131, R0, R131 ;  /* 0x0000008300837220 */ /* 0x000fe20000410000 */
[C---:B------:R-:W-:Y:S07]  /*b9f0*/  HMMA.16816.F32.BF16 R28, R184.reuse, R36, R28 ;  /* 0x00000024b81c723c */ /* 0x040fee000004181c */
[C---:B------:R-:W-:Y:S01]  /*ba00*/  FMUL.FTZ R36, R2.reuse, R168 ;  /* 0x000000a802247220 */ /* 0x040fe20000410000 */
[C---:B------:R-:W-:Y:S04]  /*ba10*/  HMMA.16816.F32.BF16 R32, R184.reuse, R38, R32 ;  /* 0x00000026b820723c */ /* 0x040fe80000041820 */
[----:B------:R-:W-:Y:S03]  /*ba20*/  FMUL.FTZ R37, R2, R169 ;  /* 0x000000a902257220 */ /* 0x000fe60000410000 */
[C---:B------:R-:W-:Y:S02]  /*ba30*/  FMUL.FTZ R38, R0.reuse, R170 ;  /* 0x000000aa00267220 */ /* 0x040fe40000410000 */
[----:B------:R-:W-:Y:S07]  /*ba40*/  FMUL.FTZ R39, R0, R171 ;  /* 0x000000ab00277220 */ /* 0x000fee0000410000 */
[C---:B------:R-:W-:Y:S07]  /*ba50*/  HMMA.16816.F32.BF16 R36, R184.reuse, R44, R36 ;  /* 0x0000002cb824723c */ /* 0x040fee0000041824 */
[C---:B------:R-:W-:Y:S01]  /*ba60*/  FMUL.FTZ R44, R2.reuse, R176 ;  /* 0x000000b0022c7220 */ /* 0x040fe20000410000 */
[C---:B------:R-:W-:Y:S04]  /*ba70*/  HMMA.16816.F32.BF16 R40, R184.reuse, R46, R40 ;  /* 0x0000002eb828723c */ /* 0x040fe80000041828 */
[----:B------:R-:W-:Y:S02]  /*ba80*/  FMUL.FTZ R45, R2, R177 ;  /* 0x000000b1022d7220 */ /* 0x000fe40000410000 */
[--C-:B------:R-:W-:Y:S02]  /*ba90*/  FFMA.FTZ R2, R197, c[0x0][0x2d0], -R188.reuse ;  /* 0x0000b400c5027a23 */ /* 0x100fe400000108bc */
[C---:B------:R-:W-:Y:S02]  /*baa0*/  FMUL.FTZ R46, R0.reuse, R178 ;  /* 0x000000b2002e7220 */ /* 0x040fe40000410000 */
[----:B------:R2:W3:Y:S02]  /*bab0*/  MUFU.EX2 R155, R2 ;  /* 0x00000002009b7308 */ /* 0x0004e40000000800 */
[----:B------:R-:W-:Y:S07]  /*bac0*/  FMUL.FTZ R47, R0, R179 ;  /* 0x000000b3002f7220 */ /* 0x000fee0000410000 */
[C---:B-1----:R-:W-:Y:S08]  /*bad0*/  HMMA.16816.F32.BF16 R44, R184.reuse, R136, R44 ;  /* 0x00000088b82c723c */ /* 0x042ff0000004182c */
[C---:B------:R-:W-:Y:S01]  /*bae0*/  HMMA.16816.F32.BF16 R48, R184.reuse, R138, R48 ;  /* 0x0000008ab830723c */ /* 0x040fe20000041830 */
[----:B------:R-:W1:Y:S03]  /*baf0*/  LDSM.16.MT88.4 R136, [R234+0x3000] ;  /* 0x00300000ea88783b */ /* 0x000e660000004200 */
[--C-:B--2---:R-:W-:Y:S04]  /*bb00*/  FFMA.FTZ R2, R196, c[0x0][0x2d0], -R188.reuse ;  /* 0x0000b400c4027a23 */ /* 0x104fe800000108bc */
[----:B------:R2:W-:Y:S04]  /*bb10*/  MUFU.EX2 R165, R2 ;  /* 0x0000000200a57308 */ /* 0x0005e80000000800 */
[--C-:B--2---:R-:W-:Y:S06]  /*bb20*/  FFMA.FTZ R2, R195, c[0x0][0x2d0], -R188.reuse ;  /* 0x0000b400c3027a23 */ /* 0x104fec00000108bc */
[----:B------:R2:W-:Y:S01]  /*bb30*/  MUFU.EX2 R166, R2 ;  /* 0x0000000200a67308 */ /* 0x0005e20000000800 */
[C---:B-1----:R-:W-:Y:S08]  /*bb40*/  HMMA.16816.F32.BF16 R52, R184.reuse, R136, R52 ;  /* 0x00000088b834723c */ /* 0x042ff00000041834 */
[C---:B------:R-:W-:Y:S01]  /*bb50*/  HMMA.16816.F32.BF16 R56, R184.reuse, R138, R56 ;  /* 0x0000008ab838723c */ /* 0x040fe20000041838 */
[----:B------:R-:W1:Y:S03]  /*bb60*/  LDSM.16.MT88.4 R136, [R233+0x3000] ;  /* 0x00300000e988783b */ /* 0x000e660000004200 */
[--C-:B--2---:R-:W-:Y:S04]  /*bb70*/  FFMA.FTZ R2, R194, c[0x0][0x2d0], -R188.reuse ;  /* 0x0000b400c2027a23 */ /* 0x104fe800000108bc */
[----:B------:R2:W-:Y:S01]  /*bb80*/  MUFU.EX2 R169, R2 ;  /* 0x0000000200a97308 */ /* 0x0005e20000000800 */
[C---:B-1----:R-:W-:Y:S03]  /*bb90*/  HMMA.16816.F32.BF16 R60, R184.reuse, R136, R60 ;  /* 0x00000088b83c723c */ /* 0x042fe6000004183c */
[--C-:B--2---:R-:W-:Y:S02]  /*bba0*/  FFMA.FTZ R2, R190, c[0x0][0x2d0], -R189.reuse ;  /* 0x0000b400be027a23 */ /* 0x104fe400000108bd */
[--C-:B------:R-:W-:Y:S04]  /*bbb0*/  FFMA.FTZ R190, R213, c[0x0][0x2d0], -R188.reuse ;  /* 0x0000b400d5be7a23 */ /* 0x100fe800000108bc */
[----:B------:R1:W-:Y:S01]  /*bbc0*/  MUFU.EX2 R160, R2 ;  /* 0x0000000200a07308 */ /* 0x0003e20000000800 */
[C---:B------:R-:W-:Y:S01]  /*bbd0*/  HMMA.16816.F32.BF16 R64, R184.reuse, R138, R64 ;  /* 0x0000008ab840723c */ /* 0x040fe20000041840 */
[----:B------:R-:W2:Y:S08]  /*bbe0*/  LDSM.16.MT88.4 R136, [R231+0x6000] ;  /* 0x00600000e788783b */ /* 0x000eb00000004200 */
[----:B------:R-:W-:Y:S03]  /*bbf0*/  MUFU.EX2 R190, R190 ;  /* 0x000000be00be7308 */ /* 0x000fe60000000800 */
[----:B-1----:R-:W-:Y:S02]  /*bc00*/  FFMA.FTZ R2, R191, c[0x0][0x2d0], -R189 ;  /* 0x0000b400bf027a23 */ /* 0x002fe400000108bd */
[--C-:B------:R-:W-:Y:S05]  /*bc10*/  FFMA.FTZ R191, R212, c[0x0][0x2d0], -R188.reuse ;  /* 0x0000b400d4bf7a23 */ /* 0x100fea00000108bc */
[----:B------:R1:W-:Y:S10]  /*bc20*/  MUFU.EX2 R212, R133 ;  /* 0x0000008500d47308 */ /* 0x0003f40000000800 */
[----:B------:R4:W-:Y:S01]  /*bc30*/  MUFU.EX2 R161, R2 ;  /* 0x0000000200a17308 */ /* 0x0009e20000000800 */
[C---:B--2---:R-:W-:Y:S09]  /*bc40*/  HMMA.16816.F32.BF16 R68, R184.reuse, R136, R68 ;  /* 0x00000088b844723c */ /* 0x044ff20000041844 */
[----:B------:R-:W-:Y:S01]  /*bc50*/  MUFU.EX2 R191, R191 ;  /* 0x000000bf00bf7308 */ /* 0x000fe20000000800 */
[C---:B------:R-:W-:Y:S01]  /*bc60*/  HMMA.16816.F32.BF16 R72, R184.reuse, R138, R72 ;  /* 0x0000008ab848723c */ /* 0x040fe20000041848 */
[----:B------:R-:W2:Y:S02]  /*bc70*/  LDSM.16.MT88.4 R136, [R232+0x6000] ;  /* 0x00600000e888783b */ /* 0x000ea40000004200 */
[----:B-1----:R-:W-:Y:S04]  /*bc80*/  FADD.FTZ R133, R251, R153 ;  /* 0x00000099fb857221 */ /* 0x002fe80000010000 */
[----:B---3--:R-:W-:Y:S02]  /*bc90*/  FADD.FTZ R133, R155, R133 ;  /* 0x000000859b857221 */ /* 0x008fe40000010000 */
[----:B----4-:R-:W-:Y:S03]  /*bca0*/  FFMA.FTZ R2, R192, c[0x0][0x2d0], -R189 ;  /* 0x0000b400c0027a23 */ /* 0x010fe600000108bd */
[--C-:B------:R-:W-:Y:S01]  /*bcb0*/  FFMA.FTZ R192, R211, c[0x0][0x2d0], -R188.reuse ;  /* 0x0000b400d3c07a23 */ /* 0x100fe200000108bc */
[----:B------:R1:W-:Y:S10]  /*bcc0*/  MUFU.EX2 R167, R2 ;  /* 0x0000000200a77308 */ /* 0x0003f40000000800 */
[----:B------:R-:W-:Y:S01]  /*bcd0*/  MUFU.EX2 R192, R192 ;  /* 0x000000c000c07308 */ /* 0x000fe20000000800 */
[----:B-1----:R-:W-:Y:S01]  /*bce0*/  FFMA.FTZ R2, R0, R134, R237 ;  /* 0x0000008600027223 */ /* 0x002fe200000100ed */
[C---:B--2---:R-:W-:Y:S03]  /*bcf0*/  HMMA.16816.F32.BF16 R76, R184.reuse, R136, R76 ;  /* 0x00000088b84c723c */ /* 0x044fe6000004184c */
[--C-:B------:R-:W-:Y:S05]  /*bd00*/  FFMA.FTZ R0, R193, c[0x0][0x2d0], -R189.reuse ;  /* 0x0000b400c1007a23 */ /* 0x100fea00000108bd */
[----:B------:R1:W-:Y:S01]  /*bd10*/  MUFU.EX2 R168, R0 ;  /* 0x0000000000a87308 */ /* 0x0003e20000000800 */
[C---:B------:R-:W-:Y:S01]  /*bd20*/  HMMA.16816.F32.BF16 R80, R184.reuse, R138, R80 ;  /* 0x0000008ab850723c */ /* 0x040fe20000041850 */
[----:B------:R-:W2:Y:S02]  /*bd30*/  LDSM.16.MT88.4 R136, [R234+0x6000] ;  /* 0x00600000ea88783b */ /* 0x000ea40000004200 */
[--C-:B-1----:R-:W-:Y:S06]  /*bd40*/  FFMA.FTZ R0, R209, c[0x0][0x2d0], -R188.reuse ;  /* 0x0000b400d1007a23 */ /* 0x102fec00000108bc */
[----:B------:R1:W-:Y:S01]  /*bd50*/  MUFU.EX2 R164, R0 ;  /* 0x0000000000a47308 */ /* 0x0003e20000000800 */
[C---:B--2---:R-:W-:Y:S08]  /*bd60*/  HMMA.16816.F32.BF16 R84, R184.reuse, R136, R84 ;  /* 0x00000088b854723c */ /* 0x044ff00000041854 */
[C---:B------:R-:W-:Y:S01]  /*bd70*/  HMMA.16816.F32.BF16 R88, R184.reuse, R138, R88 ;  /* 0x0000008ab858723c */ /* 0x040fe20000041858 */
[----:B------:R-:W2:Y:S03]  /*bd80*/  LDSM.16.MT88.4 R136, [R233+0x6000] ;  /* 0x00600000e988783b */ /* 0x000ea60000004200 */
[--C-:B-1----:R-:W-:Y:S04]  /*bd90*/  FFMA.FTZ R0, R208, c[0x0][0x2d0], -R188.reuse ;  /* 0x0000b400d0007a23 */ /* 0x102fe800000108bc */
[----:B------:R1:W-:Y:S04]  /*bda0*/  MUFU.EX2 R163, R0 ;  /* 0x0000000000a37308 */ /* 0x0003e80000000800 */
[--C-:B-1----:R-:W-:Y:S06]  /*bdb0*/  FFMA.FTZ R0, R203, c[0x0][0x2d0], -R188.reuse ;  /* 0x0000b400cb007a23 */ /* 0x102fec00000108bc */
[----:B------:R1:W-:Y:S01]  /*bdc0*/  MUFU.EX2 R148, R0 ;  /* 0x0000000000947308 */ /* 0x0003e20000000800 */
[C---:B--2---:R-:W-:Y:S08]  /*bdd0*/  HMMA.16816.F32.BF16 R92, R184.reuse, R136, R92 ;  /* 0x00000088b85c723c */ /* 0x044ff0000004185c */
[C---:B------:R-:W-:Y:S01]  /*bde0*/  HMMA.16816.F32.BF16 R96, R184.reuse, R138, R96 ;  /* 0x0000008ab860723c */ /* 0x040fe20000041860 */
[----:B------:R-:W2:Y:S03]  /*bdf0*/  LDSM.16.MT88.4 R136, [R231+0x9000] ;  /* 0x00900000e788783b */ /* 0x000ea60000004200 */
[--C-:B-1----:R-:W-:Y:S04]  /*be00*/  FFMA.FTZ R0, R202, c[0x0][0x2d0], -R188.reuse ;  /* 0x0000b400ca007a23 */ /* 0x102fe800000108bc */
[----:B------:R1:W-:Y:S04]  /*be10*/  MUFU.EX2 R149, R0 ;  /* 0x0000000000957308 */ /* 0x0003e80000000800 */
[--C-:B-1----:R-:W-:Y:S01]  /*be20*/  FFMA.FTZ R0, R198, c[0x0][0x2d0], -R189.reuse ;  /* 0x0000b400c6007a23 */ /* 0x102fe200000108bd */
[C---:B--2---:R-:W-:Y:S05]  /*be30*/  HMMA.16816.F32.BF16 R100, R184.reuse, R136, R100 ;  /* 0x00000088b864723c */ /* 0x044fea0000041864 */
[----:B------:R-:W-:Y:S03]  /*be40*/  MUFU.EX2 R198, R159 ;  /* 0x0000009f00c67308 */ /* 0x000fe60000000800 */
[C---:B------:R-:W-:Y:S01]  /*be50*/  HMMA.16816.F32.BF16 R104, R184.reuse, R138, R104 ;  /* 0x0000008ab868723c */ /* 0x040fe20000041868 */
[----:B------:R-:W1:Y:S06]  /*be60*/  LDSM.16.MT88.4 R136, [R232+0x9000] ;  /* 0x00900000e888783b */ /* 0x000e6c0000004200 */
[----:B------:R2:W-:Y:S02]  /*be70*/  MUFU.EX2 R162, R0 ;  /* 0x0000000000a27308 */ /* 0x0005e40000000800 */
[--C-:B--2---:R-:W-:Y:S08]  /*be80*/  FFMA.FTZ R0, R199, c[0x0][0x2d0], -R189.reuse ;  /* 0x0000b400c7007a23 */ /* 0x104ff000000108bd */
[----:B------:R-:W-:Y:S10]  /*be90*/  MUFU.EX2 R199, R158 ;  /* 0x0000009e00c77308 */ /* 0x000ff40000000800 */
[----:B------:R2:W3:Y:S01]  /*bea0*/  MUFU.EX2 R134, R0 ;  /* 0x0000000000867308 */ /* 0x0004e20000000800 */
[C---:B-1----:R-:W-:Y:S08]  /*beb0*/  HMMA.16816.F32.BF16 R108, R184.reuse, R136, R108 ;  /* 0x00000088b86c723c */ /* 0x042ff0000004186c */
[C---:B------:R-:W-:Y:S01]  /*bec0*/  HMMA.16816.F32.BF16 R112, R184.reuse, R138, R112 ;  /* 0x0000008ab870723c */ /* 0x040fe20000041870 */
[----:B------:R-:W1:Y:S03]  /*bed0*/  LDSM.16.MT88.4 R136, [R234+0x9000] ;  /* 0x00900000ea88783b */ /* 0x000e660000004200 */
[--C-:B--2---:R-:W-:Y:S01]  /*bee0*/  FFMA.FTZ R0, R200, c[0x0][0x2d0], -R189.reuse ;  /* 0x0000b400c8007a23 */ /* 0x104fe200000108bd */
[----:B---3--:R-:W-:Y:S01]  /*bef0*/  MOV R220, R134 ;  /* 0x0000008600dc7202 */ /* 0x008fe20000000f00 */
[----:B------:R-:W-:Y:S01]  /*bf00*/  MUFU.EX2 R200, R157 ;  /* 0x0000009d00c87308 */ /* 0x000fe20000000800 */
[----:B------:R-:W-:Y:S09]  /*bf10*/  FFMA.FTZ R134, R219, c[0x0][0x2d0], -R188 ;  /* 0x0000b400db867a23 */ /* 0x000ff200000108bc */
[----:B------:R2:W-:Y:S10]  /*bf20*/  MUFU.EX2 R238, R0 ;  /* 0x0000000000ee7308 */ /* 0x0005f40000000800 */
[----:B------:R3:W-:Y:S01]  /*bf30*/  MUFU.EX2 R211, R134 ;  /* 0x0000008600d37308 */ /* 0x0007e20000000800 */
[C---:B-1----:R-:W-:Y:S08]  /*bf40*/  HMMA.16816.F32.BF16 R116, R184.reuse, R136, R116 ;  /* 0x00000088b874723c */ /* 0x042ff00000041874 */
[C---:B------:R-:W-:Y:S01]  /*bf50*/  HMMA.16816.F32.BF16 R120, R184.reuse, R138, R120 ;  /* 0x0000008ab878723c */ /* 0x040fe20000041878 */
[----:B------:R-:W1:Y:S03]  /*bf60*/  LDSM.16.MT88.4 R136, [R233+0x9000] ;  /* 0x00900000e988783b */ /* 0x000e660000004200 */
[--C-:B--2---:R-:W-:Y:S02]  /*bf70*/  FFMA.FTZ R0, R201, c[0x0][0x2d0], -R189.reuse ;  /* 0x0000b400c9007a23 */ /* 0x104fe400000108bd */
[----:B------:R2:W-:Y:S01]  /*bf80*/  MUFU.EX2 R201, R156 ;  /* 0x0000009c00c97308 */ /* 0x0005e20000000800 */
[--C-:B---3--:R-:W-:Y:S09]  /*bf90*/  FFMA.FTZ R134, R227, c[0x0][0x2d0], -R189.reuse ;  /* 0x0000b400e3867a23 */ /* 0x108ff200000108bd */
[----:B------:R3:W-:Y:S10]  /*bfa0*/  MUFU.EX2 R237, R0 ;  /* 0x0000000000ed7308 */ /* 0x0007f40000000800 */
[----:B------:R-:W-:Y:S01]  /*bfb0*/  MUFU.EX2 R134, R134 ;  /* 0x0000008600867308 */ /* 0x000fe20000000800 */
[----:B--2---:R-:W-:Y:S01]  /*bfc0*/  LDSM.16.MT88.4 R156, [R233+0x2000] ;  /* 0x00200000e99c783b */ /* 0x004fe20000004200 */
[----:B---3--:R-:W-:Y:S01]  /*bfd0*/  FADD.FTZ R0, R244, R2 ;  /* 0x00000002f4007221 */ /* 0x008fe20000010000 */
[C---:B-1----:R-:W-:Y:S03]  /*bfe0*/  HMMA.16816.F32.BF16 R124, R184.reuse, R136, R124 ;  /* 0x00000088b87c723c */ /* 0x042fe6000004187c */
[----:B------:R-:W-:Y:S01]  /*bff0*/  MOV R244, R149 ;  /* 0x0000009500f47202 */ /* 0x000fe20000000f00 */
[----:B------:R-:W-:Y:S02]  /*c000*/  FADD.FTZ R154, R248, R0 ;  /* 0x00000000f89a7221 */ /* 0x000fe40000010000 */
[--C-:B------:R-:W-:Y:S01]  /*c010*/  FFMA.FTZ R2, R221, c[0x0][0x2d0], -R188.reuse ;  /* 0x0000b400dd027a23 */ /* 0x100fe200000108bc */
[----:B------:R-:W-:Y:S01]  /*c020*/  F2FP.BF16.PACK_AB R136, R165, R155 ;  /* 0x0000009ba588723e */ /* 0x000fe200000010ff */
[----:B------:R-:W-:Y:S02]  /*c030*/  HMMA.16816.F32.BF16 R128, R184, R138, R128 ;  /* 0x0000008ab880723c */ /* 0x000fe40000041880 */
[----:B------:R1:W-:Y:S02]  /*c040*/  MUFU.EX2 R209, R2 ;  /* 0x0000000200d17308 */ /* 0x0003e40000000800 */
[----:B------:R-:W-:Y:S01]  /*c050*/  F2FP.BF16.PACK_AB R137, R161, R160 ;  /* 0x000000a0a189723e */ /* 0x000fe200000010ff */
[----:B------:R-:W-:Y:S01]  /*c060*/  FFMA.FTZ R188, R210, c[0x0][0x2d0], -R188 ;  /* 0x0000b400d2bc7a23 */ /* 0x000fe200000108bc */
[----:B------:R-:W-:Y:S01]  /*c070*/  MOV R221, R148 ;  /* 0x0000009400dd7202 */ /* 0x000fe20000000f00 */
[--C-:B------:R-:W-:Y:S01]  /*c080*/  FFMA.FTZ R0, R204, c[0x0][0x2d0], -R189.reuse ;  /* 0x0000b400cc007a23 */ /* 0x100fe200000108bd */
[----:B------:R-:W-:Y:S01]  /*c090*/  F2FP.BF16.PACK_AB R138, R169, R166 ;  /* 0x000000a6a98a723e */ /* 0x000fe200000010ff */
[----:B------:R-:W-:Y:S03]  /*c0a0*/  LDSM.16.MT88.4 R148, [R234+0x1000] ;  /* 0x00100000ea94783b */ /* 0x000fe60000004200 */
[----:B------:R-:W-:Y:S01]  /*c0b0*/  F2FP.BF16.PACK_AB R139, R168, R167 ;  /* 0x000000a7a88b723e */ /* 0x000fe200000010ff */
[----:B------:R2:W-:Y:S01]  /*c0c0*/  MUFU.EX2 R210, R152 ;  /* 0x0000009800d27308 */ /* 0x0005e20000000800 */
[----:B------:R-:W-:Y:S05]  /*c0d0*/  F2FP.BF16.PACK_AB R184, R191, R190 ;  /* 0x000000bebfb8723e */ /* 0x000fea00000010ff */
[C---:B------:R-:W-:Y:S04]  /*c0e0*/  HMMA.16816.F32.BF16 R4, R136.reuse, R140, R4 ;  /* 0x0000008c8804723c */ /* 0x040fe80000041804 */
[----:B------:R-:W3:Y:S01]  /*c0f0*/  MUFU.EX2 R193, R188 ;  /* 0x000000bc00c17308 */ /* 0x000ee20000000800 */
[----:B-1----:R-:W-:Y:S03]  /*c100*/  FADD.FTZ R2, R250, R154 ;  /* 0x0000009afa027221 */ /* 0x002fe60000010000 */
[C---:B------:R-:W-:Y:S01]  /*c110*/  HMMA.16816.F32.BF16 R8, R136.reuse, R142, R8 ;  /* 0x0000008e8808723c */ /* 0x040fe20000041808 */
[----:B------:R-:W1:Y:S03]  /*c120*/  LDSM.16.MT88.4 R140, [R234+0x800] ;  /* 0x00080000ea8c783b */ /* 0x000e660000004200 */
[----:B------:R-:W-:Y:S02]  /*c130*/  FADD.FTZ R160, R160, R2 ;  /* 0x00000002a0a07221 */ /* 0x000fe40000010000 */
[--C-:B------:R-:W-:Y:S01]  /*c140*/  FFMA.FTZ R2, R236, c[0x0][0x2d0], -R189.reuse ;  /* 0x0000b400ec027a23 */ /* 0x100fe200000108bd */
[----:B------:R4:W5:Y:S01]  /*c150*/  MUFU.EX2 R208, R0 ;  /* 0x0000000000d07308 */ /* 0x0009620000000800 */
[C---:B------:R-:W-:Y:S01]  /*c160*/  HMMA.16816.F32.BF16 R12, R136.reuse, R144, R12 ;  /* 0x00000090880c723c */ /* 0x040fe2000004180c */
[----:B--2---:R-:W-:Y:S03]  /*c170*/  LDSM.16.MT88.4 R152, [R234+0x1800] ;  /* 0x00180000ea98783b */ /* 0x004fe60000004200 */
[----:B------:R-:W-:Y:S04]  /*c180*/  FADD.FTZ R160, R161, R160 ;  /* 0x000000a0a1a07221 */ /* 0x000fe80000010000 */
[C---:B------:R-:W-:Y:S01]  /*c190*/  HMMA.16816.F32.BF16 R16, R136.reuse, R146, R16 ;  /* 0x000000928810723c */ /* 0x040fe20000041810 */
[----:B------:R2:W-:Y:S01]  /*c1a0*/  MUFU.EX2 R188, R2 ;  /* 0x0000000200bc7308 */ /* 0x0005e20000000800 */
[----:B------:R-:W5:Y:S02]  /*c1b0*/  LDSM.16.MT88.4 R144, [R233+0x800] ;  /* 0x00080000e990783b */ /* 0x000f640000004200 */
[----:B---3--:R-:W-:Y:S01]  /*c1c0*/  F2FP.BF16.PACK_AB R186, R193, R192 ;  /* 0x000000c0c1ba723e */ /* 0x008fe200000010ff */
[--C-:B----4-:R-:W-:Y:S06]  /*c1d0*/  FFMA.FTZ R0, R205, c[0x0][0x2d0], -R189.reuse ;  /* 0x0000b400cd007a23 */ /* 0x110fec00000108bd */
[----:B------:R3:W4:Y:S01]  /*c1e0*/  MUFU.EX2 R204, R0 ;  /* 0x0000000000cc7308 */ /* 0x0007220000000800 */
[C---:B-1----:R-:W-:Y:S03]  /*c1f0*/  HMMA.16816.F32.BF16 R20, R136.reuse, R140, R20 ;  /* 0x0000008c8814723c */ /* 0x042fe60000041814 */
[----:B--2---:R-:W-:Y:S04]  /*c200*/  FADD.FTZ R2, R167, R160 ;  /* 0x000000a0a7027221 */ /* 0x004fe80000010000 */
[----:B------:R-:W-:Y:S01]  /*c210*/  FADD.FTZ R2, R168, R2 ;  /* 0x00000002a8027221 */ /* 0x000fe20000010000 */
[C---:B------:R-:W-:Y:S01]  /*c220*/  HMMA.16816.F32.BF16 R24, R136.reuse, R142, R24 ;  /* 0x0000008e8818723c */ /* 0x040fe20000041818 */
[----:B------:R-:W1:Y:S03]  /*c230*/  LDSM.16.MT88.4 R140, [R231+0x3800] ;  /* 0x00380000e78c783b */ /* 0x000e660000004200 */
[----:B------:R-:W-:Y:S04]  /*c240*/  FADD.FTZ R2, R162, R2 ;  /* 0x00000002a2027221 */ /* 0x000fe80000010000 */
[----:B------:R-:W-:Y:S01]  /*c250*/  FADD.FTZ R2, R220, R2 ;  /* 0x00000002dc027221 */ /* 0x000fe20000010000 */
[C---:B-----5:R-:W-:Y:S03]  /*c260*/  HMMA.16816.F32.BF16 R28, R136.reuse, R144, R28 ;  /* 0x00000090881c723c */ /* 0x060fe6000004181c */
[--C-:B---3--:R-:W-:Y:S02]  /*c270*/  FFMA.FTZ R0, R206, c[0x0][0x2d0], -R189.reuse ;  /* 0x0000b400ce007a23 */ /* 0x108fe400000108bd */
[----:B------:R-:W-:Y:S02]  /*c280*/  FADD.FTZ R2, R238, R2 ;  /* 0x00000002ee027221 */ /* 0x000fe40000010000 */
[----:B------:R2:W3:Y:S01]  /*c290*/  MUFU.EX2 R203, R0 ;  /* 0x0000000000cb7308 */ /* 0x0004e20000000800 */
[C---:B------:R-:W-:Y:S01]  /*c2a0*/  HMMA.16816.F32.BF16 R32, R136.reuse, R146, R32 ;  /* 0x000000928820723c */ /* 0x040fe20000041820 */
[----:B------:R-:W5:Y:S03]  /*c2b0*/  LDSM.16.MT88.4 R144, [R232+0x3800] ;  /* 0x00380000e890783b */ /* 0x000f660000004200 */
[----:B------:R-:W-:Y:S04]  /*c2c0*/  FADD.FTZ R2, R237, R2 ;  /* 0x00000002ed027221 */ /* 0x000fe80000010000 */
[----:B------:R-:W-:Y:S04]  /*c2d0*/  FADD.FTZ R2, R208, R2 ;  /* 0x00000002d0027221 */ /* 0x000fe80000010000 */
[----:B----4-:R-:W-:Y:S02]  /*c2e0*/  FADD.FTZ R2, R204, R2 ;  /* 0x00000002cc027221 */ /* 0x010fe40000010000 */
[--C-:B--2---:R-:W-:Y:S01]  /*c2f0*/  FFMA.FTZ R0, R207, c[0x0][0x2d0], -R189.reuse ;  /* 0x0000b400cf007a23 */ /* 0x104fe200000108bd */
[C---:B-1----:R-:W-:Y:S03]  /*c300*/  HMMA.16816.F32.BF16 R36, R136.reuse, R140, R36 ;  /* 0x0000008c8824723c */ /* 0x042fe60000041824 */
[----:B------:R1:W2:Y:S01]  /*c310*/  MUFU.EX2 R202, R0 ;  /* 0x0000000000ca7308 */ /* 0x0002a20000000800 */
[----:B---3--:R-:W-:Y:S04]  /*c320*/  FADD.FTZ R2, R203, R2 ;  /* 0x00000002cb027221 */ /* 0x008fe80000010000 */
[C---:B------:R-:W-:Y:S01]  /*c330*/  HMMA.16816.F32.BF16 R40, R136.reuse, R142, R40 ;  /* 0x0000008e8828723c */ /* 0x040fe20000041828 */
[----:B------:R-:W3:Y:S07]  /*c340*/  LDSM.16.MT88.4 R140, [R234+0x3800] ;  /* 0x00380000ea8c783b */ /* 0x000eee0000004200 */
[C---:B-----5:R-:W-:Y:S08]  /*c350*/  HMMA.16816.F32.BF16 R44, R136.reuse, R144, R44 ;  /* 0x00000090882c723c */ /* 0x060ff0000004182c */
[C---:B------:R-:W-:Y:S01]  /*c360*/  HMMA.16816.F32.BF16 R48, R136.reuse, R146, R48 ;  /* 0x000000928830723c */ /* 0x040fe20000041830 */
[----:B------:R-:W4:Y:S03]  /*c370*/  LDSM.16.MT88.4 R144, [R233+0x3800] ;  /* 0x00380000e990783b */ /* 0x000f260000004200 */
[--C-:B-1----:R-:W-:Y:S02]  /*c380*/  FFMA.FTZ R0, R222, c[0x0][0x2d0], -R189.reuse ;  /* 0x0000b400de007a23 */ /* 0x102fe400000108bd */
[----:B--2---:R-:W-:Y:S02]  /*c390*/  FADD.FTZ R2, R202, R2 ;  /* 0x00000002ca027221 */ /* 0x004fe40000010000 */
[----:B------:R1:W2:Y:S01]  /*c3a0*/  MUFU.EX2 R197, R0 ;  /* 0x0000000000c57308 */ /* 0x0002a20000000800 */
[C---:B---3--:R-:W-:Y:S08]  /*c3b0*/  HMMA.16816.F32.BF16 R52, R136.reuse, R140, R52 ;  /* 0x0000008c8834723c */ /* 0x048ff00000041834 */
[C---:B------:R-:W-:Y:S01]  /*c3c0*/  HMMA.16816.F32.BF16 R56, R136.reuse, R142, R56 ;  /* 0x0000008e8838723c */ /* 0x040fe20000041838 */
[----:B------:R-:W3:Y:S03]  /*c3d0*/  LDSM.16.MT88.4 R140, [R231+0x6800] ;  /* 0x00680000e78c783b */ /* 0x000ee60000004200 */
[--C-:B-1----:R-:W-:Y:S02]  /*c3e0*/  FFMA.FTZ R0, R223, c[0x0][0x2d0], -R189.reuse ;  /* 0x0000b400df007a23 */ /* 0x102fe400000108bd */
[----:B--2---:R-:W-:Y:S02]  /*c3f0*/  FADD.FTZ R2, R197, R2 ;  /* 0x00000002c5027221 */ /* 0x004fe40000010000 */
[----:B------:R1:W2:Y:S01]  /*c400*/  MUFU.EX2 R196, R0 ;  /* 0x0000000000c47308 */ /* 0x0002a20000000800 */
[C---:B----4-:R-:W-:Y:S08]  /*c410*/  HMMA.16816.F32.BF16 R60, R136.reuse, R144, R60 ;  /* 0x00000090883c723c */ /* 0x050ff0000004183c */
[C---:B------:R-:W-:Y:S01]  /*c420*/  HMMA.16816.F32.BF16 R64, R136.reuse, R146, R64 ;  /* 0x000000928840723c */ /* 0x040fe20000041840 */
[----:B------:R-:W4:Y:S03]  /*c430*/  LDSM.16.MT88.4 R144, [R232+0x6800] ;  /* 0x00680000e890783b */ /* 0x000f260000004200 */
[--C-:B-1----:R-:W-:Y:S02]  /*c440*/  FFMA.FTZ R0, R224, c[0x0][0x2d0], -R189.reuse ;  /* 0x0000b400e0007a23 */ /* 0x102fe400000108bd */
[----:B--2---:R-:W-:Y:S02]  /*c450*/  FADD.FTZ R2, R196, R2 ;  /* 0x00000002c4027221 */ /* 0x004fe40000010000 */
[----:B------:R1:W2:Y:S01]  /*c460*/  MUFU.EX2 R195, R0 ;  /* 0x0000000000c37308 */ /* 0x0002a20000000800 */
[C---:B---3--:R-:W-:Y:S08]  /*c470*/  HMMA.16816.F32.BF16 R68, R136.reuse, R140, R68 ;  /* 0x0000008c8844723c */ /* 0x048ff00000041844 */
[C---:B------:R-:W-:Y:S01]  /*c480*/  HMMA.16816.F32.BF16 R72, R136.reuse, R142, R72 ;  /* 0x0000008e8848723c */ /* 0x040fe20000041848 */
[----:B------:R-:W3:Y:S07]  /*c490*/  LDSM.16.MT88.4 R140, [R234+0x6800] ;  /* 0x00680000ea8c783b */ /* 0x000eee0000004200 */
[C---:B----4-:R-:W-:Y:S04]  /*c4a0*/  HMMA.16816.F32.BF16 R76, R136.reuse, R144, R76 ;  /* 0x00000090884c723c */ /* 0x050fe8000004184c */
[----:B-1----:R-:W-:Y:S02]  /*c4b0*/  FFMA.FTZ R0, R225, c[0x0][0x2d0], -R189 ;  /* 0x0000b400e1007a23 */ /* 0x002fe400000108bd */
[----:B--2---:R-:W-:Y:S02]  /*c4c0*/  FADD.FTZ R2, R195, R2 ;  /* 0x00000002c3027221 */ /* 0x004fe40000010000 */
[----:B------:R1:W-:Y:S01]  /*c4d0*/  MUFU.EX2 R194, R0 ;  /* 0x0000000000c27308 */ /* 0x0003e20000000800 */
[C---:B------:R-:W-:Y:S01]  /*c4e0*/  HMMA.16816.F32.BF16 R80, R136.reuse, R146, R80 ;  /* 0x000000928850723c */ /* 0x040fe20000041850 */
[----:B------:R-:W2:Y:S02]  /*c4f0*/  LDSM.16.MT88.4 R144, [R233+0x6800] ;  /* 0x00680000e990783b */ /* 0x000ea40000004200 */
[----:B-1----:R-:W-:Y:S05]  /*c500*/  FADD.FTZ R0, R165, R133 ;  /* 0x00000085a5007221 */ /* 0x002fea0000010000 */
[C---:B---3--:R-:W-:Y:S04]  /*c510*/  HMMA.16816.F32.BF16 R84, R136.reuse, R140, R84 ;  /* 0x0000008c8854723c */ /* 0x048fe80000041854 */
[----:B------:R-:W-:Y:S02]  /*c520*/  FADD.FTZ R0, R166, R0 ;  /* 0x00000000a6007221 */ /* 0x000fe40000010000 */
[--C-:B------:R-:W-:Y:S02]  /*c530*/  FFMA.FTZ R133, R235, c[0x0][0x2d0], -R189.reuse ;  /* 0x0000b400eb857a23 */ /* 0x100fe400000108bd */
[----:B------:R-:W-:Y:S01]  /*c540*/  FADD.FTZ R0, R169, R0 ;  /* 0x00000000a9007221 */ /* 0x000fe20000010000 */
[C---:B------:R-:W-:Y:S01]  /*c550*/  HMMA.16816.F32.BF16 R88, R136.reuse, R142, R88 ;  /* 0x0000008e8858723c */ /* 0x040fe20000041858 */
[----:B------:R-:W1:Y:S02]  /*c560*/  LDSM.16.MT88.4 R140, [R231+0x9800] ;  /* 0x00980000e78c783b */ /* 0x000e640000004200 */
[----:B------:R-:W3:Y:S01]  /*c570*/  MUFU.EX2 R133, R133 ;  /* 0x0000008500857308 */ /* 0x000ee20000000800 */
[----:B------:R-:W-:Y:S02]  /*c580*/  FADD.FTZ R0, R164, R0 ;  /* 0x00000000a4007221 */ /* 0x000fe40000010000 */
[----:B------:R-:W-:Y:S02]  /*c590*/  FFMA.FTZ R189, R226, c[0x0][0x2d0], -R189 ;  /* 0x0000b400e2bd7a23 */ /* 0x000fe400000108bd */
[----:B------:R-:W-:Y:S01]  /*c5a0*/  FADD.FTZ R0, R163, R0 ;  /* 0x00000000a3007221 */ /* 0x000fe20000010000 */
[C---:B--2---:R-:W-:Y:S03]  /*c5b0*/  HMMA.16816.F32.BF16 R92, R136.reuse, R144, R92 ;  /* 0x00000090885c723c */ /* 0x044fe6000004185c */
[----:B------:R-:W-:Y:S01]  /*c5c0*/  FADD.FTZ R0, R221, R0 ;  /* 0x00000000dd007221 */ /* 0x000fe20000010000 */
[----:B------:R-:W2:Y:S03]  /*c5d0*/  MUFU.EX2 R189, R189 ;  /* 0x000000bd00bd7308 */ /* 0x000ea60000000800 */
[----:B------:R-:W-:Y:S01]  /*c5e0*/  FADD.FTZ R0, R244, R0 ;  /* 0x00000000f4007221 */ /* 0x000fe20000010000 */
[C---:B------:R-:W-:Y:S01]  /*c5f0*/  HMMA.16816.F32.BF16 R96, R136.reuse, R146, R96 ;  /* 0x000000928860723c */ /* 0x040fe20000041860 */
[----:B------:R-:W4:Y:S03]  /*c600*/  LDSM.16.MT88.4 R144, [R232+0x9800] ;  /* 0x00980000e890783b */ /* 0x000f260000004200 */
[----:B------:R-:W-:Y:S04]  /*c610*/  FADD.FTZ R0, R209, R0 ;  /* 0x00000000d1007221 */ /* 0x000fe80000010000 */
[----:B------:R-:W-:Y:S01]  /*c620*/  FADD.FTZ R0, R210, R0 ;  /* 0x00000000d2007221 */ /* 0x000fe20000010000 */
[----:B---3--:R-:W-:Y:S03]  /*c630*/  F2FP.BF16.PACK_AB R185, R133, R188 ;  /* 0x000000bc85b9723e */ /* 0x008fe600000010ff */
[----:B------:R-:W-:Y:S04]  /*c640*/  FADD.FTZ R0, R211, R0 ;  /* 0x00000000d3007221 */ /* 0x000fe80000010000 */
[----:B------:R-:W-:Y:S01]  /*c650*/  FADD.FTZ R0, R212, R0 ;  /* 0x00000000d4007221 */ /* 0x000fe20000010000 */
[----:B--2---:R-:W-:Y:S03]  /*c660*/  F2FP.BF16.PACK_AB R187, R189, R134 ;  /* 0x00000086bdbb723e */ /* 0x004fe600000010ff */
[----:B------:R-:W-:Y:S01]  /*c670*/  FADD.FTZ R0, R200, R0 ;  /* 0x00000000c8007221 */ /* 0x000fe20000010000 */
[C---:B-1----:R-:W-:Y:S03]  /*c680*/  HMMA.16816.F32.BF16 R100, R136.reuse, R140, R100 ;  /* 0x0000008c8864723c */ /* 0x042fe60000041864 */
[----:B------:R-:W-:Y:S04]  /*c690*/  FADD.FTZ R0, R201, R0 ;  /* 0x00000000c9007221 */ /* 0x000fe80000010000 */
[----:B------:R-:W-:Y:S01]  /*c6a0*/  FADD.FTZ R0, R199, R0 ;  /* 0x00000000c7007221 */ /* 0x000fe20000010000 */
[C---:B------:R-:W-:Y:S01]  /*c6b0*/  HMMA.16816.F32.BF16 R104, R136.reuse, R142, R104 ;  /* 0x0000008e8868723c */ /* 0x040fe20000041868 */
[----:B------:R-:W1:Y:S03]  /*c6c0*/  LDSM.16.MT88.4 R140, [R234+0x9800] ;  /* 0x00980000ea8c783b */ /* 0x000e660000004200 */
[----:B------:R-:W-:Y:S04]  /*c6d0*/  FADD.FTZ R0, R198, R0 ;  /* 0x00000000c6007221 */ /* 0x000fe80000010000 */
[C---:B----4-:R-:W-:Y:S08]  /*c6e0*/  HMMA.16816.F32.BF16 R108, R136.reuse, R144, R108 ;  /* 0x00000090886c723c */ /* 0x050ff0000004186c */
        /* <DEDUP_REMOVED lines=9> */
[----:B------:R-:W-:Y:S01]  /*c780*/  F2FP.BF16.PACK_AB R138, R244, R221 ;  /* 0x000000ddf48a723e */ /* 0x000fe200000010ff */
[----:B------:R-:W-:Y:S02]  /*c790*/  LDSM.16.MT88.4 R164, [R233+0x2800] ;  /* 0x00280000e9a4783b */ /* 0x000fe40000004200 */
[----:B------:R-:W-:Y:S02]  /*c7a0*/  F2FP.BF16.PACK_AB R137, R220, R162 ;  /* 0x000000a2dc89723e */ /* 0x000fe400000010ff */
[----:B------:R-:W-:Y:S07]  /*c7b0*/  F2FP.BF16.PACK_AB R139, R237, R238 ;  /* 0x000000eeed8b723e */ /* 0x000fee00000010ff */
[C---:B-1----:R-:W-:Y:S08]  /*c7c0*/  HMMA.16816.F32.BF16 R4, R136.reuse, R140, R4 ;  /* 0x0000008c8804723c */ /* 0x042ff00000041804 */
[C---:B------:R-:W-:Y:S01]  /*c7d0*/  HMMA.16816.F32.BF16 R8, R136.reuse, R142, R8 ;  /* 0x0000008e8808723c */ /* 0x040fe20000041808 */
[----:B------:R-:W1:Y:S07]  /*c7e0*/  LDSM.16.MT88.4 R140, [R233+0x1000] ;  /* 0x00100000e98c783b */ /* 0x000e6e0000004200 */
[C---:B--2---:R-:W-:Y:S08]  /*c7f0*/  HMMA.16816.F32.BF16 R12, R136.reuse, R144, R12 ;  /* 0x00000090880c723c */ /* 0x044ff0000004180c */
[C---:B------:R-:W-:Y:S01]  /*c800*/  HMMA.16816.F32.BF16 R16, R136.reuse, R146, R16 ;  /* 0x000000928810723c */ /* 0x040fe20000041810 */
[----:B------:R-:W2:Y:S07]  /*c810*/  LDSM.16.MT88.4 R144, [R231+0x4000] ;  /* 0x00400000e790783b */ /* 0x000eae0000004200 */
[C---:B------:R-:W-:Y:S08]  /*c820*/  HMMA.16816.F32.BF16 R20, R136.reuse, R148, R20 ;  /* 0x000000948814723c */ /* 0x040ff00000041814 */
        /* <DEDUP_REMOVED lines=39> */
[----:B------:R-:W-:Y:S01]  /*caa0*/  HMMA.16816.F32.BF16 R128, R136, R142, R128 ;  /* 0x0000008e8880723c */ /* 0x000fe20000041880 */
[----:B------:R-:W1:Y:S06]  /*cab0*/  LDSM.16.MT88.4 R140, [R233+0x1800] ;  /* 0x00180000e98c783b */ /* 0x000e6c0000004200 */
[----:B------:R-:W-:Y:S02]  /*cac0*/  F2FP.BF16.PACK_AB R136, R210, R209 ;  /* 0x000000d1d288723e */ /* 0x000fe400000010ff */
[----:B------:R-:W-:Y:S03]  /*cad0*/  F2FP.BF16.PACK_AB R138, R212, R211 ;  /* 0x000000d3d48a723e */ /* 0x000fe600000010ff */
[----:B------:R-:W-:Y:S02]  /*cae0*/  F2FP.BF16.PACK_AB R137, R204, R208 ;  /* 0x000000d0cc89723e */ /* 0x000fe400000010ff */
[----:B------:R-:W-:Y:S07]  /*caf0*/  F2FP.BF16.PACK_AB R139, R202, R203 ;  /* 0x000000cbca8b723e */ /* 0x000fee00000010ff */
        /* <DEDUP_REMOVED lines=46> */
[----:B------:R-:W-:Y:S01]  /*cde0*/  HMMA.16816.F32.BF16 R128, R136, R142, R128 ;  /* 0x0000008e8880723c */ /* 0x000fe20000041880 */
[----:B------:R-:W1:Y:S06]  /*cdf0*/  LDSM.16.MT88.4 R140, [R231+0x5000] ;  /* 0x00500000e78c783b */ /* 0x000e6c0000004200 */
[----:B------:R-:W-:Y:S02]  /*ce00*/  F2FP.BF16.PACK_AB R136, R201, R200 ;  /* 0x000000c8c988723e */ /* 0x000fe400000010ff */
[----:B------:R-:W-:Y:S03]  /*ce10*/  F2FP.BF16.PACK_AB R138, R198, R199 ;  /* 0x000000c7c68a723e */ /* 0x000fe600000010ff */
[----:B------:R-:W-:Y:S02]  /*ce20*/  F2FP.BF16.PACK_AB R137, R196, R197 ;  /* 0x000000c5c489723e */ /* 0x000fe400000010ff */
[C---:B------:R-:W-:Y:S07]  /*ce30*/  F2FP.BF16.PACK_AB R139, R194.reuse, R195 ;  /* 0x000000c3c28b723e */ /* 0x040fee00000010ff */
        /* <DEDUP_REMOVED lines=40> */
[C---:B------:R-:W-:Y:S08]  /*d0c0*/  HMMA.16816.F32.BF16 R112, R136.reuse, R154, R112 ;  /* 0x0000009a8870723c */ /* 0x040ff00000041870 */
[C---:B----4-:R-:W-:Y:S08]  /*d0d0*/  HMMA.16816.F32.BF16 R116, R136.reuse, R156, R116 ;  /* 0x0000009c8874723c */ /* 0x050ff00000041874 */
[C---:B------:R-:W-:Y:S01]  /*d0e0*/  HMMA.16816.F32.BF16 R120, R136.reuse, R158, R120 ;  /* 0x0000009e8878723c */ /* 0x040fe20000041878 */
[----:B------:R-:W3:Y:S07]  /*d0f0*/  LDSM.16.MT88.4 R156, [R234+0x2800] ;  /* 0x00280000ea9c783b */ /* 0x000eee0000004200 */
[C---:B--2---:R-:W-:Y:S08]  /*d100*/  HMMA.16816.F32.BF16 R124, R136.reuse, R144, R124 ;  /* 0x00000090887c723c */ /* 0x044ff0000004187c */
[----:B------:R-:W-:Y:S08]  /*d110*/  HMMA.16816.F32.BF16 R128, R136, R146, R128 ;  /* 0x000000928880723c */ /* 0x000ff00000041880 */
[C---:B-1----:R-:W-:Y:S01]  /*d120*/  HMMA.16816.F32.BF16 R136, R184.reuse, R140, R4 ;  /* 0x0000008cb888723c */ /* 0x042fe20000041804 */
[----:B------:R-:W1:Y:S07]  /*d130*/  LDSM.16.MT88.4 R4, [R234+0x5800] ;  /* 0x00580000ea04783b */ /* 0x000e6e0000004200 */
[C---:B------:R-:W-:Y:S01]  /*d140*/  HMMA.16816.F32.BF16 R140, R184.reuse, R142, R8 ;  /* 0x0000008eb88c723c */ /* 0x040fe20000041808 */
[----:B------:R-:W2:Y:S07]  /*d150*/  LDSM.16.MT88.4 R8, [R233+0x5800] ;  /* 0x00580000e908783b */ /* 0x000eae0000004200 */
[C---:B------:R-:W-:Y:S01]  /*d160*/  HMMA.16816.F32.BF16 R144, R184.reuse, R148, R12 ;  /* 0x00000094b890723c */ /* 0x040fe2000004180c */
[----:B------:R-:W4:Y:S07]  /*d170*/  LDSM.16.MT88.4 R12, [R231+0x8800] ;  /* 0x00880000e70c783b */ /* 0x000f2e0000004200 */
[C---:B------:R-:W-:Y:S01]  /*d180*/  HMMA.16816.F32.BF16 R148, R184.reuse, R150, R16 ;  /* 0x00000096b894723c */ /* 0x040fe20000041810 */
[----:B------:R-:W5:Y:S07]  /*d190*/  LDSM.16.MT88.4 R16, [R232+0x8800] ;  /* 0x00880000e810783b */ /* 0x000f6e0000004200 */
[C---:B---3--:R-:W-:Y:S01]  /*d1a0*/  HMMA.16816.F32.BF16 R152, R184.reuse, R156, R20 ;  /* 0x0000009cb898723c */ /* 0x048fe20000041814 */
[----:B------:R-:W3:Y:S07]  /*d1b0*/  LDSM.16.MT88.4 R20, [R234+0x8800] ;  /* 0x00880000ea14783b */ /* 0x000eee0000004200 */
        /* <DEDUP_REMOVED lines=17> */
[C---:B-----5:R-:W-:Y:S01]  /*d2d0*/  HMMA.16816.F32.BF16 R76, R184.reuse, R16, R76 ;  /* 0x00000010b84c723c */ /* 0x060fe2000004184c */
[----:B------:R-:W5:Y:S07]  /*d2e0*/  LDL R16, [R1+0x14] ;  /* 0x0000140001107983 */ /* 0x000f6e0000100800 */
[C---:B------:R-:W-:Y:S08]  /*d2f0*/  HMMA.16816.F32.BF16 R80, R184.reuse, R18, R80 ;  /* 0x00000012b850723c */ /* 0x040ff00000041850 */
[C---:B---3--:R-:W-:Y:S08]  /*d300*/  HMMA.16816.F32.BF16 R84, R184.reuse, R20, R84 ;  /* 0x00000014b854723c */ /* 0x048ff00000041854 */
[C---:B------:R-:W-:Y:S08]  /*d310*/  HMMA.16816.F32.BF16 R88, R184.reuse, R22, R88 ;  /* 0x00000016b858723c */ /* 0x040ff00000041858 */
[C---:B------:R-:W-:Y:S08]  /*d320*/  HMMA.16816.F32.BF16 R92, R184.reuse, R24, R92 ;  /* 0x00000018b85c723c */ /* 0x040ff0000004185c */
[C---:B------:R-:W-:Y:S08]  /*d330*/  HMMA.16816.F32.BF16 R96, R184.reuse, R26, R96 ;  /* 0x0000001ab860723c */ /* 0x040ff00000041860 */
[C---:B-1----:R-:W-:Y:S08]  /*d340*/  HMMA.16816.F32.BF16 R100, R184.reuse, R4, R100 ;  /* 0x00000004b864723c */ /* 0x042ff00000041864 */
[C---:B------:R-:W-:Y:S01]  /*d350*/  HMMA.16816.F32.BF16 R104, R184.reuse, R6, R104 ;  /* 0x00000006b868723c */ /* 0x040fe20000041868 */
[----:B------:R-:W1:Y:S07]  /*d360*/  LDSM.16.MT88.4 R4, [R233+0xb800] ;  /* 0x00b80000e904783b */ /* 0x000e6e0000004200 */
[C---:B--2---:R-:W-:Y:S08]  /*d370*/  HMMA.16816.F32.BF16 R108, R184.reuse, R8, R108 ;  /* 0x00000008b86c723c */ /* 0x044ff0000004186c */
[C---:B------:R-:W-:Y:S08]  /*d380*/  HMMA.16816.F32.BF16 R112, R184.reuse, R10, R112 ;  /* 0x0000000ab870723c */ /* 0x040ff00000041870 */
[C---:B----4-:R-:W-:Y:S07]  /*d390*/  HMMA.16816.F32.BF16 R116, R184.reuse, R12, R116 ;  /* 0x0000000cb874723c */ /* 0x050fee0000041874 */
[-C--:B------:R-:W-:Y:S01]  /*d3a0*/  MOV R12, R3.reuse ;  /* 0x00000003000c7202 */ /* 0x080fe20000000f00 */
[C---:B------:R-:W-:Y:S08]  /*d3b0*/  HMMA.16816.F32.BF16 R120, R184.reuse, R14, R120 ;  /* 0x0000000eb878723c */ /* 0x040ff00000041878 */
[C---:B-1----:R-:W-:Y:S07]  /*d3c0*/  HMMA.16816.F32.BF16 R124, R184.reuse, R4, R124 ;  /* 0x00000004b87c723c */ /* 0x042fee000004187c */
[----:B------:R-:W-:Y:S01]  /*d3d0*/  FADD.FTZ R4, R194, R2 ;  /* 0x00000002c2047221 */ /* 0x000fe20000010000 */
[----:B------:R-:W-:Y:S04]  /*d3e0*/  HMMA.16816.F32.BF16 R128, R184, R6, R128 ;  /* 0x00000006b880723c */ /* 0x000fe80000041880 */
[----:B------:R-:W-:Y:S02]  /*d3f0*/  FADD.FTZ R2, R190, R0 ;  /* 0x00000000be027221 */ /* 0x000fe40000010000 */
[----:B------:R-:W-:Y:S02]  /*d400*/  FADD.FTZ R0, R188, R4 ;  /* 0x00000004bc007221 */ /* 0x000fe40000010000 */
[----:B------:R-:W-:Y:S04]  /*d410*/  FADD.FTZ R2, R191, R2 ;  /* 0x00000002bf027221 */ /* 0x000fe80000010000 */
[----:B------:R-:W-:Y:S01]  /*d420*/  FADD.FTZ R0, R133, R0 ;  /* 0x0000000085007221 */ /* 0x000fe20000010000 */
[----:B------:R-:W-:Y:S01]  /*d430*/  MOV R133, R132 ;  /* 0x0000008400857202 */ /* 0x000fe20000000f00 */
[----:B------:R-:W-:Y:S02]  /*d440*/  FADD.FTZ R2, R192, R2 ;  /* 0x00000002c0027221 */ /* 0x000fe40000010000 */
[----:B------:R-:W-:Y:S01]  /*d450*/  FADD.FTZ R0, R134, R0 ;  /* 0x0000000086007221 */ /* 0x000fe20000010000 */
[----:B------:R-:W-:Y:S01]  /*d460*/  MOV R134, R3 ;  /* 0x0000000300867202 */ /* 0x000fe20000000f00 */
[----:B------:R-:W-:Y:S02]  /*d470*/  FADD.FTZ R2, R193, R2 ;  /* 0x00000002c1027221 */ /* 0x000fe40000010000 */
[----:B------:R-:W-:Y:S03]  /*d480*/  FADD.FTZ R0, R189, R0 ;  /* 0x00000000bd007221 */ /* 0x000fe60000010000 */
[----:B------:R1:W-:Y:S04]  /*d490*/  STL [R1+0x8], R2 ;  /* 0x0000080201007387 */ /* 0x0003e80000100800 */
[----:B------:R1:W-:Y:S01]  /*d4a0*/  STL [R1+0xc], R0 ;  /* 0x00000c0001007387 */ /* 0x0003e20000100800 */
[C---:B-----5:R-:W-:Y:S02]  /*d4b0*/  ISETP.GT.AND P0, PT, R247.reuse, R16, PT ;  /* 0x00000010f700720c */ /* 0x060fe40003f04270 */
[----:B------:R-:W-:Y:S11]  /*d4c0*/  IADD3 R247, R247, -0x1, RZ ;  /* 0xfffffffff7f77810 */ /* 0x000ff60007ffe0ff */
[----:B-1----:R-:W-:-:S05]  /*d4d0*/  @P0 BRA `(.L_x_1487) ;  /* 0xffffa6d000000947 */ /* 0x002fca000383ffff */
.L_x_1476:
[----:B-1----:R-:W-:-:S13]  /*d4e0*/  ISETP.GE.AND P0, PT, R247, RZ, PT ;  /* 0x000000fff700720c */ /* 0x002fda0003f06270 */
[----:B------:R-:W-:Y:S05]  /*d4f0*/  @!P0 BRA `(.L_x_1488) ;  /* 0x0000516000008947 */ /* 0x000fea0003800000 */
[----:B------:R-:W-:Y:S02]  /*d500*/  MOV R134, R12 ;  /* 0x0000000c00867202 */ /* 0x000fe40000000f00 */
[----:B------:R-:W-:Y:S02]  /*d510*/  MOV R133, R132 ;  /* 0x0000008400857202 */ /* 0x000fe40000000f00 */
.L_x_1495:
[----:B------:R-:W-:Y:S01]  /*d520*/  SHF.R.S32.HI R0, RZ, 0x1f, R252 ;  /* 0x0000001fff007819 */ /* 0x000fe200000114fc */
[----:B------:R-:W2:Y:S01]  /*d530*/  LDL.64 R6, [R1+0x30] ;  /* 0x0000300001067983 */ /* 0x000ea20000100a00 */
[----:B------:R-:W-:Y:S01]  /*d540*/  SHF.R.S32.HI R4, RZ, 0x1f, R246 ;  /* 0x0000001fff047819 */ /* 0x000fe200000114f6 */
[----:B------:R-:W-:Y:S04]  /*d550*/  DEPBAR.LE SB0, 0x0 ;  /* 0x000080000000791a */ /* 0x000fe80000000000 */
[C---:B------:R-:W-:Y:S01]  /*d560*/  IADD3 R14, R245.reuse, 0x80, RZ ;  /* 0x00000080f50e7810 */ /* 0x040fe20007ffe0ff */
[----:B------:R-:W3:Y:S01]  /*d570*/  LDL R5, [R1+0x3c] ;  /* 0x00003c0001057983 */ /* 0x000ee20000100800 */
[----:B------:R-:W-:Y:S01]  /*d580*/  IADD3 R13, R245, 0x40, RZ ;  /* 0x00000040f50d7810 */ /* 0x000fe20007ffe0ff */
[----:B------:R-:W-:Y:S01]  /*d590*/  WARPSYNC 0xffffffff ;  /* 0xffffffff00007948 */ /* 0x000fe20003800000 */
[C---:B------:R-:W-:Y:S01]  /*d5a0*/  IADD3 R238, R135.reuse, 0xb800, RZ ;  /* 0x0000b80087ee7810 */ /* 0x040fe20007ffe0ff */
[----:B------:R-:W-:Y:S01]  /*d5b0*/  BAR.SYNC.DEFER_BLOCKING 0x0 ;  /* 0x0000000000007b1d */ /* 0x000fe20000010000 */
[----:B------:R-:W-:Y:S01]  /*d5c0*/  SHF.R.S32.HI R13, RZ, 0x1f, R13 ;  /* 0x0000001fff0d7819 */ /* 0x000fe2000001140d */
[----:B------:R-:W-:Y:S01]  /*d5d0*/  IMAD R0, R0, c[0x0][0x208], RZ ;  /* 0x0000820000007a24 */ /* 0x000fe200078e02ff */
[C---:B------:R-:W-:Y:S01]  /*d5e0*/  IADD3 R237, R135.reuse, 0xb000, RZ ;  /* 0x0000b00087ed7810 */ /* 0x040fe20007ffe0ff */
[C---:B------:R-:W-:Y:S01]  /*d5f0*/  IMAD.WIDE.U32 R2, R252.reuse, c[0x0][0x208], RZ ;  /* 0x00008200fc027a25 */ /* 0x040fe200078e00ff */
[C---:B------:R-:W-:Y:S02]  /*d600*/  IADD3 R236, R135.reuse, 0xa800, RZ ;  /* 0x0000a80087ec7810 */ /* 0x040fe40007ffe0ff */
[C---:B------:R-:W-:Y:S01]  /*d610*/  IADD3 R235, R135.reuse, 0xa000, RZ ;  /* 0x0000a00087eb7810 */ /* 0x040fe20007ffe0ff */
[----:B------:R-:W-:Y:S01]  /*d620*/  IMAD R0, R252, c[0x0][0x20c], R0 ;  /* 0x00008300fc007a24 */ /* 0x000fe200078e0200 */
[C---:B------:R-:W-:Y:S01]  /*d630*/  IADD3 R227, R135.reuse, 0x9800, RZ ;  /* 0x0000980087e37810 */ /* 0x040fe20007ffe0ff */
[----:B------:R-:W-:Y:S01]  /*d640*/  IMAD R4, R4, c[0x0][0x218], RZ ;  /* 0x0000860004047a24 */ /* 0x000fe200078e02ff */
[----:B------:R-:W-:Y:S01]  /*d650*/  IADD3 R226, R135, 0x9000, RZ ;  /* 0x0000900087e27810 */ /* 0x000fe20007ffe0ff */
[----:B------:R-:W-:Y:S01]  /*d660*/  IMAD.IADD R3, R3, 0x1, R0 ;  /* 0x0000000103037824 */ /* 0x000fe200078e0200 */
[C---:B------:R-:W-:Y:S01]  /*d670*/  IADD3 R225, R135.reuse, 0x8800, RZ ;  /* 0x0000880087e17810 */ /* 0x040fe20007ffe0ff */
[C---:B------:R-:W-:Y:S01]  /*d680*/  IMAD R4, R246.reuse, c[0x0][0x21c], R4 ;  /* 0x00008700f6047a24 */ /* 0x040fe200078e0204 */
[C---:B------:R-:W-:Y:S01]  /*d690*/  IADD3 R224, R135.reuse, 0x8000, RZ ;  /* 0x0000800087e07810 */ /* 0x040fe20007ffe0ff */
[----:B------:R-:W-:Y:S01]  /*d6a0*/  IMAD.WIDE.U32 R2, R246, c[0x0][0x218], R2 ;  /* 0x00008600f6027a25 */ /* 0x000fe200078e0002 */
[C---:B------:R-:W-:Y:S02]  /*d6b0*/  IADD3 R223, R135.reuse, 0x7800, RZ ;  /* 0x0000780087df7810 */ /* 0x040fe40007ffe0ff */
[C---:B------:R-:W-:Y:S01]  /*d6c0*/  IADD3 R222, R135.reuse, 0x7000, RZ ;  /* 0x0000700087de7810 */ /* 0x040fe20007ffe0ff */
[----:B------:R-:W-:Y:S01]  /*d6d0*/  IMAD.SHL.U32 R45, R14, 0x2, RZ ;  /* 0x000000020e2d7824 */ /* 0x000fe200078e00ff */
[----:B------:R-:W-:Y:S01]  /*d6e0*/  IADD3 R221, R135, 0x6800, RZ ;  /* 0x0000680087dd7810 */ /* 0x000fe20007ffe0ff */
[----:B------:R-:W-:Y:S01]  /*d6f0*/  IMAD.SHL.U32 R37, R245, 0x2, RZ ;  /* 0x00000002f5257824 */ /* 0x000fe200078e00ff */
[C---:B------:R-:W-:Y:S01]  /*d700*/  IADD3 R220, R135.reuse, 0x6000, RZ ;  /* 0x0000600087dc7810 */ /* 0x040fe20007ffe0ff */
[----:B------:R1:W4:Y:S01]  /*d710*/  LDSM.16.M88.4 R48, [R239] ;  /* 0x00000000ef30783b */ /* 0x0003220000000200 */
[C---:B------:R-:W-:Y:S02]  /*d720*/  IADD3 R219, R135.reuse, 0x5800, RZ ;  /* 0x0000580087db7810 */ /* 0x040fe40007ffe0ff */
[C---:B------:R-:W-:Y:S01]  /*d730*/  IADD3 R218, R135.reuse, 0x5000, RZ ;  /* 0x0000500087da7810 */ /* 0x040fe20007ffe0ff */
[----:B------:R1:W1:Y:S01]  /*d740*/  LDSM.16.M88.4 R8, [R228] ;  /* 0x00000000e408783b */ /* 0x0002620000000200 */
[C---:B------:R-:W-:Y:S02]  /*d750*/  IADD3 R217, R135.reuse, 0x4800, RZ ;  /* 0x0000480087d97810 */ /* 0x040fe40007ffe0ff */
[C---:B------:R-:W-:Y:S01]  /*d760*/  IADD3 R216, R135.reuse, 0x4000, RZ ;  /* 0x0000400087d87810 */ /* 0x040fe20007ffe0ff */
[----:B------:R1:W1:Y:S01]  /*d770*/  LDSM.16.M88.4 R16, [R228+0x800] ;  /* 0x00080000e410783b */ /* 0x0002620000000200 */
[C---:B------:R-:W-:Y:S02]  /*d780*/  IADD3 R132, R135.reuse, 0x3800, RZ ;  /* 0x0000380087847810 */ /* 0x040fe40007ffe0ff */
[----:B------:R-:W-:Y:S01]  /*d790*/  IADD3 R0, R135, 0x3000, RZ ;  /* 0x0000300087007810 */ /* 0x000fe20007ffe0ff */
        /* <DEDUP_REMOVED lines=11> */
[----:B--2---:R-:W-:Y:S02]  /*d850*/  IADD3 R12, P0, R6, R2, RZ ;  /* 0x00000002060c7210 */ /* 0x004fe40007f1e0ff */
[----:B------:R-:W-:Y:S04]  /*d860*/  IADD3 R6, R245, 0xc0, RZ ;  /* 0x000000c0f5067810 */ /* 0x000fe80007ffe0ff */
[----:B------:R-:W-:Y:S02]  /*d870*/  SHF.R.S32.HI R6, RZ, 0x1f, R6 ;  /* 0x0000001fff067819 */ /* 0x000fe40000011406 */
[----:B---3--:R-:W-:Y:S02]  /*d880*/  IADD3.X R4, R5, R3, R4, P0, !PT ;  /* 0x0000000305047210 */ /* 0x008fe400007fe404 */
[----:B------:R-:W-:Y:S02]  /*d890*/  IADD3 R5, R245, 0xc0, RZ ;  /* 0x000000c0f5057810 */ /* 0x000fe40007ffe0ff */
[C---:B------:R-:W-:Y:S02]  /*d8a0*/  LEA R7, P0, R12.reuse, c[0x0][0x1f8], 0x1 ;  /* 0x00007e000c077a11 */ /* 0x040fe400078008ff */
[C---:B------:R-:W-:Y:S01]  /*d8b0*/  SHF.L.U64.HI R20, R5.reuse, 0x1, R6 ;  /* 0x0000000105147819 */ /* 0x040fe20000010206 */
[----:B------:R-:W-:Y:S01]  /*d8c0*/  IMAD.SHL.U32 R47, R5, 0x2, RZ ;  /* 0x00000002052f7824 */ /* 0x000fe200078e00ff */
[C---:B------:R-:W-:Y:S02]  /*d8d0*/  IADD3 R5, R245.reuse, 0x80, RZ ;  /* 0x00000080f5057810 */ /* 0x040fe40007ffe0ff */
[C---:B------:R-:W-:Y:S02]  /*d8e0*/  IADD3 R6, R245.reuse, 0x40, RZ ;  /* 0x00000040f5067810 */ /* 0x040fe40007ffe0ff */
[----:B------:R-:W-:Y:S02]  /*d8f0*/  SHF.R.S32.HI R5, RZ, 0x1f, R5 ;  /* 0x0000001fff057819 */ /* 0x000fe40000011405 */
[----:B------:R-:W-:Y:S01]  /*d900*/  LEA.HI.X R12, R12, c[0x0][0x1fc], R4, 0x1, P0 ;  /* 0x00007f000c0c7a11 */ /* 0x000fe200000f0c04 */
[----:B------:R-:W-:Y:S01]  /*d910*/  IMAD.SHL.U32 R39, R6, 0x2, RZ ;  /* 0x0000000206277824 */ /* 0x000fe200078e00ff */
[----:B------:R-:W-:Y:S02]  /*d920*/  SHF.L.U64.HI R15, R14, 0x1, R5 ;  /* 0x000000010e0f7819 */ /* 0x000fe40000010205 */
[----:B------:R-:W-:Y:S02]  /*d930*/  SHF.R.S32.HI R5, RZ, 0x1f, R245 ;  /* 0x0000001fff057819 */ /* 0x000fe400000114f5 */
[----:B------:R-:W-:Y:S02]  /*d940*/  SHF.L.U64.HI R14, R6, 0x1, R13 ;  /* 0x00000001060e7819 */ /* 0x000fe4000001020d */
[----:B------:R-:W-:Y:S01]  /*d950*/  SHF.L.U64.HI R13, R245, 0x1, R5 ;  /* 0x00000001f50d7819 */ /* 0x000fe20000010205 */
[----:B------:R-:W-:-:S05]  /*d960*/  BRA.DIV ~URZ, `(.L_x_1489) ;  /* 0x0000a2627f007947 */ /* 0x000fca000b800000 */
[----:B-1--4-:R1:W2:Y:S02]  /*d970*/  SHFL.IDX PT, R2, R12, RZ, 0x181f ;  /* 0x00181fff0c027589 */ /* 0x0122a400000e0000 */
.L_x_1544:
[----:B------:R-:W3:Y:S01]  /*d980*/  SHFL.IDX PT, R6, R7, RZ, 0x181f ;  /* 0x00181fff07067589 */ /* 0x000ee200000e0000 */
[C---:B------:R-:W-:Y:S01]  /*d990*/  ISETP.GE.AND P1, PT, R245.reuse, c[0x0][0x1d4], PT ;  /* 0x00007500f5007a0c */ /* 0x040fe20003f26270 */
[----:B------:R-:W-:Y:S01]  /*d9a0*/  BSSY B0, `(.L_x_1490) ;  /* 0x0000231000007945 */ /* 0x000fe20003800000 */
[C---:B------:R-:W-:Y:S02]  /*d9b0*/  IADD3 R3, R245.reuse, 0x80, RZ ;  /* 0x00000080f5037810 */ /* 0x040fe40007ffe0ff */
[----:B------:R-:W-:Y:S02]  /*d9c0*/  IADD3 R21, R245, 0x40, RZ ;  /* 0x00000040f5157810 */ /* 0x000fe40007ffe0ff */
[----:B------:R-:W-:Y:S01]  /*d9d0*/  ISETP.GE.AND P4, PT, R3, c[0x0][0x1d4], PT ;  /* 0x0000750003007a0c */ /* 0x000fe20003f86270 */
[----:B------:R-:W4:Y:S01]  /*d9e0*/  SHFL.IDX PT, R4, R7, 0x1, 0x181f ;  /* 0x00381f0007047f89 */ /* 0x000f2200000e0000 */
[----:B------:R-:W-:Y:S02]  /*d9f0*/  IADD3 R3, R245, 0xc0, RZ ;  /* 0x000000c0f5037810 */ /* 0x000fe40007ffe0ff */
[----:B------:R-:W-:Y:S02]  /*da00*/  ISETP.GE.AND P5, PT, R21, c[0x0][0x1d4], PT ;  /* 0x0000750015007a0c */ /* 0x000fe40003fa6270 */
[----:B------:R-:W-:Y:S02]  /*da10*/  ISETP.GE.AND P3, PT, R3, c[0x0][0x1d4], PT ;  /* 0x0000750003007a0c */ /* 0x000fe40003f66270 */
[----:B------:R-:W-:Y:S01]  /*da20*/  SEL R244, RZ, 0x10, P1 ;  /* 0x00000010fff47807 */ /* 0x000fe20000800000 */
[----:B------:R5:W-:Y:S01]  /*da30*/  SHFL.IDX PT, R3, R7, 0x2, 0x181f ;  /* 0x00581f0007037f89 */ /* 0x000be200000e0000 */
[----:B------:R-:W-:Y:S02]  /*da40*/  SEL R21, RZ, 0x10, P4 ;  /* 0x00000010ff157807 */ /* 0x000fe40002000000 */
[----:B------:R-:W-:Y:S02]  /*da50*/  IADD3 R36, -R244, 0x10, RZ ;  /* 0x00000010f4247810 */ /* 0x000fe40007ffe1ff */
[----:B------:R-:W-:Y:S02]  /*da60*/  SEL R46, RZ, 0x10, P3 ;  /* 0x00000010ff2e7807 */ /* 0x000fe40001800000 */
[----:B------:R-:W-:Y:S01]  /*da70*/  LOP3.LUT R36, R36, 0xf, RZ, 0xc0, !PT ;  /* 0x0000000f24247812 */ /* 0x000fe200078ec0ff */
[----:B------:R-:W1:Y:S01]  /*da80*/  SHFL.IDX PT, R5, R12, 0x1, 0x181f ;  /* 0x00381f000c057f89 */ /* 0x000e6200000e0000 */
[----:B------:R-:W-:Y:S02]  /*da90*/  IADD3 R38, -R21, 0x10, RZ ;  /* 0x0000001015267810 */ /* 0x000fe40007ffe1ff */
[----:B------:R-:W-:Y:S02]  /*daa0*/  IADD3 R44, -R46, 0x10, RZ ;  /* 0x000000102e2c7810 */ /* 0x000fe40007ffe1ff */
[----:B------:R-:W-:Y:S02]  /*dab0*/  LOP3.LUT R38, R38, 0xf, RZ, 0xc0, !PT ;  /* 0x0000000f26267812 */ /* 0x000fe400078ec0ff */
[----:B------:R-:W-:Y:S02]  /*dac0*/  LOP3.LUT R44, R44, 0xf, RZ, 0xc0, !PT ;  /* 0x0000000f2c2c7812 */ /* 0x000fe400078ec0ff */
[C---:B---3--:R-:W-:Y:S02]  /*dad0*/  IADD3 R28, P0, R6.reuse, R37, RZ ;  /* 0x00000025061c7210 */ /* 0x048fe40007f1e0ff */
[----:B------:R-:W-:Y:S02]  /*dae0*/  IADD3 R22, P2, R6, R39, RZ ;  /* 0x0000002706167210 */ /* 0x000fe40007f5e0ff */
[C---:B--2---:R-:W-:Y:S02]  /*daf0*/  IADD3.X R29, R2.reuse, R13, RZ, P0, !PT ;  /* 0x0000000d021d7210 */ /* 0x044fe400007fe4ff */
[----:B------:R-:W-:Y:S02]  /*db00*/  IADD3.X R23, R2, R14, RZ, P2, !PT ;  /* 0x0000000e02177210 */ /* 0x000fe400017fe4ff */
[----:B------:R-:W-:Y:S01]  /*db10*/  IADD3 R30, P0, R6, R45, RZ ;  /* 0x0000002d061e7210 */ /* 0x000fe20007f1e0ff */
[----:B------:R2:W-:Y:S03]  /*db20*/  LDGSTS.E.BYPASS.LTC128B.128 [R243+0x100], [R28.64], !P1 ;  /* 0x001000001cf37fae */ /* 0x0005e6000c901d46 */
[----:B------:R-:W-:Y:S02]  /*db30*/  IADD3.X R31, R2, R15, RZ, P0, !PT ;  /* 0x0000000f021f7210 */ /* 0x000fe400007fe4ff */
[----:B------:R-:W-:Y:S03]  /*db40*/  IADD3 R6, P0, R6, R47, RZ ;  /* 0x0000002f06067210 */ /* 0x000fe60007f1e0ff */
[----:B------:R4:W-:Y:S01]  /*db50*/  LDGSTS.E.BYPASS.LTC128B.128 [R243+0x3100], [R22.64], !P5 ;  /* 0x0310000016f37fae */ /* 0x0009e2000e901d46 */
[----:B-----5:R-:W-:Y:S07]  /*db60*/  IADD3.X R7, R2, R20, RZ, P0, !PT ;  /* 0x0000001402077210 */ /* 0x020fee00007fe4ff */
[----:B------:R3:W-:Y:S08]  /*db70*/  LDGSTS.E.BYPASS.LTC128B.128 [R243+0x6100], [R30.64], !P4 ;  /* 0x061000001ef37fae */ /* 0x0007f0000e101d46 */
[----:B------:R5:W-:Y:S08]  /*db80*/  LDGSTS.E.BYPASS.LTC128B.128 [R243+0x9100], [R6.64], !P3 ;  /* 0x0910000006f37fae */ /* 0x000bf0000d901d46 */
[----:B------:R2:W2:Y:S01]  /*db90*/  SHFL.IDX PT, R2, R12, 0x2, 0x181f ;  /* 0x00581f000c027f89 */ /* 0x0004a200000e0000 */
[C---:B----4-:R-:W-:Y:S04]  /*dba0*/  IADD3 R22, P0, R4.reuse, R37, RZ ;  /* 0x0000002504167210 */ /* 0x050fe80007f1e0ff */
[C---:B-1----:R-:W-:Y:S05]  /*dbb0*/  IADD3.X R23, R5.reuse, R13, RZ, P0, !PT ;  /* 0x0000000d05177210 */ /* 0x042fea00007fe4ff */
[----:B------:R1:W-:Y:S01]  /*dbc0*/  LDGSTS.E.BYPASS.LTC128B.128 [R243+0x1100], [R22.64], !P1 ;  /* 0x0110000016f37fae */ /* 0x0003e2000c901d46 */
[C---:B-----5:R-:W-:Y:S04]  /*dbd0*/  IADD3 R6, P0, R4.reuse, R39, RZ ;  /* 0x0000002704067210 */ /* 0x060fe80007f1e0ff */
[C---:B------:R-:W-:Y:S02]  /*dbe0*/  IADD3.X R7, R5.reuse, R14, RZ, P0, !PT ;  /* 0x0000000e05077210 */ /* 0x040fe400007fe4ff */
[----:B--2---:R-:W-:Y:S02]  /*dbf0*/  SEL R12, RZ, 0x10, P5 ;  /* 0x00000010ff0c7807 */ /* 0x004fe40002800000 */
[----:B------:R-:W-:Y:S01]  /*dc00*/  IADD3 R28, P0, R4, R47, RZ ;  /* 0x0000002f041c7210 */ /* 0x000fe20007f1e0ff */
[----:B------:R2:W-:Y:S01]  /*dc10*/  LDGSTS.E.BYPASS.LTC128B.128 [R243+0x4100], [R6.64], !P5 ;  /* 0x0410000006f37fae */ /* 0x0005e2000e901d46 */
[----:B---3--:R-:W-:Y:S02]  /*dc20*/  IADD3 R30, -R12, 0x10, RZ ;  /* 0x000000100c1e7810 */ /* 0x008fe40007ffe1ff */
[C---:B------:R-:W-:Y:S02]  /*dc30*/  IADD3.X R29, R5.reuse, R20, RZ, P0, !PT ;  /* 0x00000014051d7210 */ /* 0x040fe400007fe4ff */
[----:B------:R-:W-:Y:S02]  /*dc40*/  LOP3.LUT R30, R30, 0xf, RZ, 0xc0, !PT ;  /* 0x0000000f1e1e7812 */ /* 0x000fe400078ec0ff */
[----:B------:R-:W-:Y:S02]  /*dc50*/  ISETP.NE.U32.AND P2, PT, R12, RZ, PT ;  /* 0x000000ff0c00720c */ /* 0x000fe40003f45070 */
[----:B-1----:R-:W-:Y:S04]  /*dc60*/  IADD3 R22, P1, R4, R45, RZ ;  /* 0x0000002d04167210 */ /* 0x002fe80007f3e0ff */
[----:B------:R-:W-:Y:S02]  /*dc70*/  IADD3.X R23, R5, R15, RZ, P1, !PT ;  /* 0x0000000f05177210 */ /* 0x000fe40000ffe4ff */
[-C--:B------:R-:W-:Y:S03]  /*dc80*/  IADD3 R36, P1, P0, R36, R3.reuse, R37 ;  /* 0x0000000324247210 */ /* 0x080fe6000783e025 */
[----:B------:R1:W-:Y:S01]  /*dc90*/  LDGSTS.E.BYPASS.LTC128B.128 [R243+0x7100], [R22.64], !P4 ;  /* 0x0710000016f37fae */ /* 0x0003e2000e101d46 */
[-C--:B------:R-:W-:Y:S02]  /*dca0*/  IADD3.X R37, RZ, R2.reuse, R13, P1, P0 ;  /* 0x00000002ff257210 */ /* 0x080fe40000fe040d */
[-C--:B------:R-:W-:Y:S01]  /*dcb0*/  IADD3 R30, P1, P0, R30, R3.reuse, R39 ;  /* 0x000000031e1e7210 */ /* 0x080fe2000783e027 */
[C---:B--2---:R-:W-:Y:S04]  /*dcc0*/  HMMA.16816.F32.BF16 R4, R48.reuse, R8, RZ ;  /* 0x000000083004723c */ /* 0x044fe800000418ff */
[----:B------:R2:W-:Y:S01]  /*dcd0*/  LDGSTS.E.BYPASS.LTC128B.128 [R243+0xa100], [R28.64], !P3 ;  /* 0x0a1000001cf37fae */ /* 0x0005e2000d901d46 */
[-C--:B------:R-:W-:Y:S02]  /*dce0*/  IADD3.X R31, RZ, R2.reuse, R14, P1, P0 ;  /* 0x00000002ff1f7210 */ /* 0x080fe40000fe040e */
[-C--:B------:R-:W-:Y:S01]  /*dcf0*/  IADD3 R38, P1, P0, R38, R3.reuse, R45 ;  /* 0x0000000326267210 */ /* 0x080fe2000783e02d */
[C---:B------:R-:W-:Y:S04]  /*dd00*/  HMMA.16816.F32.BF16 R8, R48.reuse, R10, RZ ;  /* 0x0000000a3008723c */ /* 0x040fe800000418ff */
[-C--:B------:R-:W-:Y:S02]  /*dd10*/  IADD3.X R39, RZ, R2.reuse, R15, P1, P0 ;  /* 0x00000002ff277210 */ /* 0x080fe40000fe040f */
[----:B------:R-:W-:Y:S02]  /*dd20*/  IADD3 R44, P1, P0, R44, R3, R47 ;  /* 0x000000032c2c7210 */ /* 0x000fe4000783e02f */
[C---:B------:R-:W-:Y:S04]  /*dd30*/  HMMA.16816.F32.BF16 R12, R48.reuse, R16, RZ ;  /* 0x00000010300c723c */ /* 0x040fe800000418ff */
[----:B------:R-:W-:Y:S02]  /*dd40*/  IADD3.X R45, RZ, R2, R20, P1, P0 ;  /* 0x00000002ff2d7210 */ /* 0x000fe40000fe0414 */
[----:B------:R-:W-:Y:S02]  /*dd50*/  ISETP.NE.U32.AND P0, PT, R244, RZ, PT ;  /* 0x000000fff400720c */ /* 0x000fe40003f05070 */
[----:B------:R-:W-:Y:S01]  /*dd60*/  ISETP.NE.U32.AND P1, PT, R21, RZ, PT ;  /* 0x000000ff1500720c */ /* 0x000fe20003f25070 */
[C---:B------:R-:W-:Y:S08]  /*dd70*/  HMMA.16816.F32.BF16 R16, R48.reuse, R18, RZ ;  /* 0x000000123010723c */ /* 0x040ff000000418ff */
[C---:B-1----:R-:W-:Y:S02]  /*dd80*/  HMMA.16816.F32.BF16 R20, R48.reuse, R24, RZ ;  /* 0x000000183014723c */ /* 0x042fe400000418ff */
[----:B------:R1:W-:Y:S01]  /*dd90*/  LDGSTS.E.BYPASS.LTC128B.128.ZFILL [R243+0x2100], [R36.64], P0 ;  /* 0x0210000024f37fae */ /* 0x0003e20008141d46 */
[----:B------:R-:W-:Y:S05]  /*dda0*/  ISETP.NE.U32.AND P0, PT, R46, RZ, PT ;  /* 0x000000ff2e00720c */ /* 0x000fea0003f05070 */
[C---:B------:R-:W-:Y:S02]  /*ddb0*/  HMMA.16816.F32.BF16 R24, R48.reuse, R26, RZ ;  /* 0x0000001a3018723c */ /* 0x040fe400000418ff */
[----:B------:R2:W-:Y:S08]  /*ddc0*/  LDGSTS.E.BYPASS.LTC128B.128.ZFILL [R243+0x5100], [R30.64], P2 ;  /* 0x051000001ef37fae */ /* 0x0005f00009141d46 */
[----:B------:R1:W-:Y:S08]  /*ddd0*/  LDGSTS.E.BYPASS.LTC128B.128.ZFILL [R243+0x8100], [R38.64], P1 ;  /* 0x0810000026f37fae */ /* 0x0003f00008941d46 */
[----:B------:R3:W-:Y:S01]  /*dde0*/  LDGSTS.E.BYPASS.LTC128B.128.ZFILL [R243+0xb100], [R44.64], P0 ;  /* 0x0b1000002cf37fae */ /* 0x0007e20008141d46 */
[----:B------:R-:W-:Y:S07]  /*ddf0*/  ISETP.GE.AND P0, PT, R247, 0x1, PT ;  /* 0x00000001f700780c */ /* 0x000fee0003f06270 */
[----:B------:R-:W0:Y:S01]  /*de00*/  LDGDEPBAR ;  /* 0x00000000000079af */ /* 0x000e220000000000 */
[C---:B--2---:R-:W-:Y:S08]  /*de10*/  HMMA.16816.F32.BF16 R28, R48.reuse, R32, RZ ;  /* 0x00000020301c723c */ /* 0x044ff000000418ff */
[C---:B------:R-:W-:Y:S08]  /*de20*/  HMMA.16816.F32.BF16 R32, R48.reuse, R34, RZ ;  /* 0x000000223020723c */ /* 0x040ff000000418ff */
[C---:B-1----:R-:W-:Y:S08]  /*de30*/  HMMA.16816.F32.BF16 R36, R48.reuse, R40, RZ ;  /* 0x000000283024723c */ /* 0x042ff000000418ff */
[C---:B------:R-:W-:Y:S08]  /*de40*/  HMMA.16816.F32.BF16 R40, R48.reuse, R42, RZ ;  /* 0x0000002a3028723c */ /* 0x040ff000000418ff */
[C---:B---3--:R-:W-:Y:S08]  /*de50*/  HMMA.16816.F32.BF16 R44, R48.reuse, R184, RZ ;  /* 0x000000b8302c723c */ /* 0x048ff000000418ff */
        /* <DEDUP_REMOVED lines=20> */
[C---:B-1----:R-:W-:Y:S01]  /*dfa0*/  HMMA.16816.F32.BF16 R4, R184.reuse, R192, R4 ;  /* 0x000000c0b804723c */ /* 0x042fe20000041804 */
[----:B------:R-:W-:Y:S07]  /*dfb0*/  LDSM.16.M88.4 R212, [R228+0x7000] ;  /* 0x00700000e4d4783b */ /* 0x000fee0000000200 */
[C---:B------:R-:W-:Y:S01]  /*dfc0*/  HMMA.16816.F32.BF16 R8, R184.reuse, R194, R8 ;  /* 0x000000c2b808723c */ /* 0x040fe20000041808 */
[----:B------:R-:W-:Y:S07]  /*dfd0*/  LDSM.16.M88.4 R192, [R241] ;  /* 0x00000000f1c0783b */ /* 0x000fee0000000200 */
[C---:B--2---:R-:W-:Y:S08]  /*dfe0*/  HMMA.16816.F32.BF16 R12, R184.reuse, R196, R12 ;  /* 0x000000c4b80c723c */ /* 0x044ff0000004180c */
[C---:B------:R-:W-:Y:S01]  /*dff0*/  HMMA.16816.F32.BF16 R16, R184.reuse, R198, R16 ;  /* 0x000000c6b810723c */ /* 0x040fe20000041810 */
[----:B------:R-:W1:Y:S07]  /*e000*/  LDSM.16.M88.4 R196, [R229+-0x9000] ;  /* 0xff700000e5c4783b */ /* 0x000e6e0000000200 */
[C---:B---3--:R-:W-:Y:S08]  /*e010*/  HMMA.16816.F32.BF16 R20, R184.reuse, R200, R20 ;  /* 0x000000c8b814723c */ /* 0x048ff00000041814 */
[C---:B------:R-:W-:Y:S01]  /*e020*/  HMMA.16816.F32.BF16 R24, R184.reuse, R202, R24 ;  /* 0x000000cab818723c */ /* 0x040fe20000041818 */
[----:B------:R-:W2:Y:S07]  /*e030*/  LDSM.16.M88.4 R200, [R229+-0x8800] ;  /* 0xff780000e5c8783b */ /* 0x000eae0000000200 */
[C---:B----4-:R-:W-:Y:S08]  /*e040*/  HMMA.16816.F32.BF16 R28, R184.reuse, R204, R28 ;  /* 0x000000ccb81c723c */ /* 0x050ff0000004181c */
[C---:B------:R-:W-:Y:S01]  /*e050*/  HMMA.16816.F32.BF16 R32, R184.reuse, R206, R32 ;  /* 0x000000ceb820723c */ /* 0x040fe20000041820 */
[----:B------:R-:W3:Y:S07]  /*e060*/  LDSM.16.M88.4 R204, [R229+-0x8000] ;  /* 0xff800000e5cc783b */ /* 0x000eee0000000200 */
[C---:B-----5:R-:W-:Y:S08]  /*e070*/  HMMA.16816.F32.BF16 R36, R184.reuse, R188, R36 ;  /* 0x000000bcb824723c */ /* 0x060ff00000041824 */
[C---:B------:R-:W-:Y:S01]  /*e080*/  HMMA.16816.F32.BF16 R40, R184.reuse, R190, R40 ;  /* 0x000000beb828723c */ /* 0x040fe20000041828 */
[----:B------:R-:W4:Y:S07]  /*e090*/  LDSM.16.M88.4 R188, [R229+-0x7800] ;  /* 0xff880000e5bc783b */ /* 0x000f2e0000000200 */
[C---:B------:R-:W-:Y:S08]  /*e0a0*/  HMMA.16816.F32.BF16 R44, R184.reuse, R208, R44 ;  /* 0x000000d0b82c723c */ /* 0x040ff0000004182c */
[----:B------:R-:W-:Y:S01]  /*e0b0*/  HMMA.16816.F32.BF16 R48, R184, R210, R48 ;  /* 0x000000d2b830723c */ /* 0x000fe20000041830 */
[----:B------:R-:W5:Y:S07]  /*e0c0*/  LDSM.16.M88.4 R184, [R229+-0x7000] ;  /* 0xff900000e5b8783b */ /* 0x000f6e0000000200 */
[C---:B-1----:R-:W-:Y:S01]  /*e0d0*/  HMMA.16816.F32.BF16 R4, R192.reuse, R196, R4 ;  /* 0x000000c4c004723c */ /* 0x042fe20000041804 */
[----:B------:R-:W-:Y:S07]  /*e0e0*/  LDSM.16.M88.4 R208, [R228+0x3000] ;  /* 0x00300000e4d0783b */ /* 0x000fee0000000200 */
[C---:B------:R-:W-:Y:S01]  /*e0f0*/  HMMA.16816.F32.BF16 R8, R192.reuse, R198, R8 ;  /* 0x000000c6c008723c */ /* 0x040fe20000041808 */
[----:B------:R-:W1:Y:S07]  /*e100*/  LDSM.16.M88.4 R196, [R229+-0x6800] ;  /* 0xff980000e5c4783b */ /* 0x000e6e0000000200 */
[C---:B--2---:R-:W-:Y:S08]  /*e110*/  HMMA.16816.F32.BF16 R12, R192.reuse, R200, R12 ;  /* 0x000000c8c00c723c */ /* 0x044ff0000004180c */
[C---:B------:R-:W-:Y:S01]  /*e120*/  HMMA.16816.F32.BF16 R16, R192.reuse, R202, R16 ;  /* 0x000000cac010723c */ /* 0x040fe20000041810 */
[----:B------:R-:W2:Y:S07]  /*e130*/  LDSM.16.M88.4 R200, [R239+0x4000] ;  /* 0x00400000efc8783b */ /* 0x000eae0000000200 */
[C---:B---3--:R-:W-:Y:S08]  /*e140*/  HMMA.16816.F32.BF16 R20, R192.reuse, R204, R20 ;  /* 0x000000ccc014723c */ /* 0x048ff00000041814 */
[C---:B------:R-:W-:Y:S01]  /*e150*/  HMMA.16816.F32.BF16 R24, R192.reuse, R206, R24 ;  /* 0x000000cec018723c */ /* 0x040fe20000041818 */
[----:B------:R-:W3:Y:S07]  /*e160*/  LDSM.16.M88.4 R204, [R228+0x3800] ;  /* 0x00380000e4cc783b */ /* 0x000eee0000000200 */
[C---:B----4-:R-:W-:Y:S08]  /*e170*/  HMMA.16816.F32.BF16 R28, R192.reuse, R188, R28 ;  /* 0x000000bcc01c723c */ /* 0x050ff0000004181c */
[C---:B------:R-:W-:Y:S01]  /*e180*/  HMMA.16816.F32.BF16 R32, R192.reuse, R190, R32 ;  /* 0x000000bec020723c */ /* 0x040fe20000041820 */
[----:B------:R-:W4:Y:S07]  /*e190*/  LDSM.16.M88.4 R188, [R228+0x4000] ;  /* 0x00400000e4bc783b */ /* 0x000f2e0000000200 */
[C---:B-----5:R-:W-:Y:S08]  /*e1a0*/  HMMA.16816.F32.BF16 R36, R192.reuse, R184, R36 ;  /* 0x000000b8c024723c */ /* 0x060ff00000041824 */
[C---:B------:R-:W-:Y:S01]  /*e1b0*/  HMMA.16816.F32.BF16 R40, R192.reuse, R186, R40 ;  /* 0x000000bac028723c */ /* 0x040fe20000041828 */
[----:B------:R-:W5:Y:S07]  /*e1c0*/  LDSM.16.M88.4 R184, [R228+0x4800] ;  /* 0x00480000e4b8783b */ /* 0x000f6e0000000200 */
[C---:B-1----:R-:W-:Y:S08]  /*e1d0*/  HMMA.16816.F32.BF16 R44, R192.reuse, R196, R44 ;  /* 0x000000c4c02c723c */ /* 0x042ff0000004182c */
[----:B------:R-:W-:Y:S01]  /*e1e0*/  HMMA.16816.F32.BF16 R48, R192, R198, R48 ;  /* 0x000000c6c030723c */ /* 0x000fe20000041830 */
[----:B------:R-:W1:Y:S07]  /*e1f0*/  LDSM.16.M88.4 R192, [R228+0x5000] ;  /* 0x00500000e4c0783b */ /* 0x000e6e0000000200 */
[C---:B--2---:R-:W-:Y:S01]  /*e200*/  HMMA.16816.F32.BF16 R4, R200.reuse, R208, R4 ;  /* 0x000000d0c804723c */ /* 0x044fe20000041804 */
[----:B------:R-:W2:Y:S07]  /*e210*/  LDSM.16.M88.4 R196, [R228+0x5800] ;  /* 0x00580000e4c4783b */ /* 0x000eae0000000200 */
[C---:B------:R-:W-:Y:S01]  /*e220*/  HMMA.16816.F32.BF16 R8, R200.reuse, R210, R8 ;  /* 0x000000d2c808723c */ /* 0x040fe20000041808 */
[----:B------:R-:W-:Y:S07]  /*e230*/  LDSM.16.M88.4 R208, [R0] ;  /* 0x0000000000d0783b */ /* 0x000fee0000000200 */
[C---:B---3--:R-:W-:Y:S08]  /*e240*/  HMMA.16816.F32.BF16 R12, R200.reuse, R204, R12 ;  /* 0x000000ccc80c723c */ /* 0x048ff0000004180c */
[C---:B------:R-:W-:Y:S01]  /*e250*/  HMMA.16816.F32.BF16 R16, R200.reuse, R206, R16 ;  /* 0x000000cec810723c */ /* 0x040fe20000041810 */
[----:B------:R-:W3:Y:S07]  /*e260*/  LDSM.16.M88.4 R204, [R240+0x4000] ;  /* 0x00400000f0cc783b */ /* 0x000eee0000000200 */
[C---:B----4-:R-:W-:Y:S08]  /*e270*/  HMMA.16816.F32.BF16 R20, R200.reuse, R188, R20 ;  /* 0x000000bcc814723c */ /* 0x050ff00000041814 */
[C---:B------:R-:W-:Y:S01]  /*e280*/  HMMA.16816.F32.BF16 R24, R200.reuse, R190, R24 ;  /* 0x000000bec818723c */ /* 0x040fe20000041818 */
[----:B------:R-:W4:Y:S07]  /*e290*/  LDSM.16.M88.4 R188, [R132] ;  /* 0x0000000084bc783b */ /* 0x000f2e0000000200 */
[C---:B-----5:R-:W-:Y:S08]  /*e2a0*/  HMMA.16816.F32.BF16 R28, R200.reuse, R184, R28 ;  /* 0x000000b8c81c723c */ /* 0x060ff0000004181c */
[C---:B------:R-:W-:Y:S01]  /*e2b0*/  HMMA.16816.F32.BF16 R32, R200.reuse, R186, R32 ;  /* 0x000000bac820723c */ /* 0x040fe20000041820 */
[----:B------:R-:W5:Y:S07]  /*e2c0*/  LDSM.16.M88.4 R184, [R216] ;  /* 0x00000000d8b8783b */ /* 0x000f6e0000000200 */
[C---:B-1----:R-:W-:Y:S08]  /*e2d0*/  HMMA.16816.F32.BF16 R36, R200.reuse, R192, R36 ;  /* 0x000000c0c824723c */ /* 0x042ff00000041824 */
[C---:B------:R-:W-:Y:S01]  /*e2e0*/  HMMA.16816.F32.BF16 R40, R200.reuse, R194, R40 ;  /* 0x000000c2c828723c */ /* 0x040fe20000041828 */
[----:B------:R-:W1:Y:S07]  /*e2f0*/  LDSM.16.M88.4 R192, [R217] ;  /* 0x00000000d9c0783b */ /* 0x000e6e0000000200 */
[C---:B--2---:R-:W-:Y:S08]  /*e300*/  HMMA.16816.F32.BF16 R44, R200.reuse, R196, R44 ;  /* 0x000000c4c82c723c */ /* 0x044ff0000004182c */
[----:B------:R-:W-:Y:S01]  /*e310*/  HMMA.16816.F32.BF16 R48, R200, R198, R48 ;  /* 0x000000c6c830723c */ /* 0x000fe20000041830 */
[----:B------:R-:W2:Y:S07]  /*e320*/  LDSM.16.M88.4 R196, [R218] ;  /* 0x00000000dac4783b */ /* 0x000eae0000000200 */
[C---:B---3--:R-:W-:Y:S01]  /*e330*/  HMMA.16816.F32.BF16 R4, R204.reuse, R208, R4 ;  /* 0x000000d0cc04723c */ /* 0x048fe20000041804 */
[----:B------:R-:W3:Y:S07]  /*e340*/  LDSM.16.M88.4 R200, [R219] ;  /* 0x00000000dbc8783b */ /* 0x000eee0000000200 */
[C---:B------:R-:W-:Y:S01]  /*e350*/  HMMA.16816.F32.BF16 R8, R204.reuse, R210, R8 ;  /* 0x000000d2cc08723c */ /* 0x040fe20000041808 */
[----:B------:R-:W-:Y:S07]  /*e360*/  LDSM.16.M88.4 R208, [R230+0x3000] ;  /* 0x00300000e6d0783b */ /* 0x000fee0000000200 */
[C---:B----4-:R-:W-:Y:S01]  /*e370*/  HMMA.16816.F32.BF16 R12, R204.reuse, R188, R12 ;  /* 0x000000bccc0c723c */ /* 0x050fe2000004180c */
[----:B------:R-:W-:Y:S07]  /*e380*/  LDSM.16.M88.4 R216, [R222] ;  /* 0x00000000ded8783b */ /* 0x000fee0000000200 */
[C---:B------:R-:W-:Y:S01]  /*e390*/  HMMA.16816.F32.BF16 R16, R204.reuse, R190, R16 ;  /* 0x000000becc10723c */ /* 0x040fe20000041810 */
[----:B------:R-:W4:Y:S07]  /*e3a0*/  LDSM.16.M88.4 R188, [R242+0x4000] ;  /* 0x00400000f2bc783b */ /* 0x000f2e0000000200 */
[C---:B-----5:R-:W-:Y:S08]  /*e3b0*/  HMMA.16816.F32.BF16 R20, R204.reuse, R184, R20 ;  /* 0x000000b8cc14723c */ /* 0x060ff00000041814 */
[C---:B------:R-:W-:Y:S01]  /*e3c0*/  HMMA.16816.F32.BF16 R24, R204.reuse, R186, R24 ;  /* 0x000000bacc18723c */ /* 0x040fe20000041818 */
[----:B------:R-:W5:Y:S07]  /*e3d0*/  LDSM.16.M88.4 R184, [R230+0x3800] ;  /* 0x00380000e6b8783b */ /* 0x000f6e0000000200 */
        /* <DEDUP_REMOVED lines=8> */
[----:B------:R-:W3:Y:S07]  /*e460*/  LDSM.16.M88.4 R200, [R230+0x5000] ;  /* 0x00500000e6c8783b */ /* 0x000eee0000000200 */
[C---:B----4-:R-:W-:Y:S01]  /*e470*/  HMMA.16816.F32.BF16 R4, R188.reuse, R208, R4 ;  /* 0x000000d0bc04723c */ /* 0x050fe20000041804 */
[----:B------:R-:W-:Y:S07]  /*e480*/  LDSM.16.M88.4 R204, [R241+0x4000] ;  /* 0x00400000f1cc783b */ /* 0x000fee0000000200 */
[C---:B------:R-:W-:Y:S01]  /*e490*/  HMMA.16816.F32.BF16 R8, R188.reuse, R210, R8 ;  /* 0x000000d2bc08723c */ /* 0x040fe20000041808 */
[----:B------:R-:W-:Y:S07]  /*e4a0*/  LDSM.16.M88.4 R208, [R229+-0x6000] ;  /* 0xffa00000e5d0783b */ /* 0x000fee0000000200 */
[C---:B-----5:R-:W-:Y:S08]  /*e4b0*/  HMMA.16816.F32.BF16 R12, R188.reuse, R184, R12 ;  /* 0x000000b8bc0c723c */ /* 0x060ff0000004180c */
[C---:B------:R-:W-:Y:S01]  /*e4c0*/  HMMA.16816.F32.BF16 R16, R188.reuse, R186, R16 ;  /* 0x000000babc10723c */ /* 0x040fe20000041810 */
[----:B------:R-:W4:Y:S07]  /*e4d0*/  LDSM.16.M88.4 R184, [R230+0x5800] ;  /* 0x00580000e6b8783b */ /* 0x000f2e0000000200 */
[C---:B-1----:R-:W-:Y:S08]  /*e4e0*/  HMMA.16816.F32.BF16 R20, R188.reuse, R192, R20 ;  /* 0x000000c0bc14723c */ /* 0x042ff00000041814 */
[C---:B------:R-:W-:Y:S01]  /*e4f0*/  HMMA.16816.F32.BF16 R24, R188.reuse, R194, R24 ;  /* 0x000000c2bc18723c */ /* 0x040fe20000041818 */
[----:B------:R-:W1:Y:S07]  /*e500*/  LDSM.16.M88.4 R192, [R229+-0x5800] ;  /* 0xffa80000e5c0783b */ /* 0x000e6e0000000200 */
[C---:B--2---:R-:W-:Y:S08]  /*e510*/  HMMA.16816.F32.BF16 R28, R188.reuse, R196, R28 ;  /* 0x000000c4bc1c723c */ /* 0x044ff0000004181c */
[C---:B------:R-:W-:Y:S01]  /*e520*/  HMMA.16816.F32.BF16 R32, R188.reuse, R198, R32 ;  /* 0x000000c6bc20723c */ /* 0x040fe20000041820 */
[----:B------:R-:W2:Y:S07]  /*e530*/  LDSM.16.M88.4 R196, [R229+-0x5000] ;  /* 0xffb00000e5c4783b */ /* 0x000eae0000000200 */
[C---:B---3--:R-:W-:Y:S08]  /*e540*/  HMMA.16816.F32.BF16 R36, R188.reuse, R200, R36 ;  /* 0x000000c8bc24723c */ /* 0x048ff00000041824 */
[C---:B------:R-:W-:Y:S01]  /*e550*/  HMMA.16816.F32.BF16 R40, R188.reuse, R202, R40 ;  /* 0x000000cabc28723c */ /* 0x040fe20000041828 */
[----:B------:R-:W3:Y:S07]  /*e560*/  LDSM.16.M88.4 R200, [R229+-0x4800] ;  /* 0xffb80000e5c8783b */ /* 0x000eee0000000200 */
[C---:B----4-:R-:W-:Y:S08]  /*e570*/  HMMA.16816.F32.BF16 R44, R188.reuse, R184, R44 ;  /* 0x000000b8bc2c723c */ /* 0x050ff0000004182c */
[----:B------:R-:W-:Y:S01]  /*e580*/  HMMA.16816.F32.BF16 R48, R188, R186, R48 ;  /* 0x000000babc30723c */ /* 0x000fe20000041830 */
[----:B------:R-:W4:Y:S07]  /*e590*/  LDSM.16.M88.4 R184, [R229+-0x4000] ;  /* 0xffc00000e5b8783b */ /* 0x000f2e0000000200 */
[C---:B------:R-:W-:Y:S01]  /*e5a0*/  HMMA.16816.F32.BF16 R4, R204.reuse, R208, R4 ;  /* 0x000000d0cc04723c */ /* 0x040fe20000041804 */
[----:B------:R-:W5:Y:S07]  /*e5b0*/  LDSM.16.M88.4 R188, [R229+-0x3800] ;  /* 0xffc80000e5bc783b */ /* 0x000f6e0000000200 */
[C---:B------:R-:W-:Y:S01]  /*e5c0*/  HMMA.16816.F32.BF16 R8, R204.reuse, R210, R8 ;  /* 0x000000d2cc08723c */ /* 0x040fe20000041808 */
[----:B------:R-:W-:Y:S07]  /*e5d0*/  LDSM.16.M88.4 R208, [R228+0x6800] ;  /* 0x00680000e4d0783b */ /* 0x000fee0000000200 */
[C---:B-1----:R-:W-:Y:S08]  /*e5e0*/  HMMA.16816.F32.BF16 R12, R204.reuse, R192, R12 ;  /* 0x000000c0cc0c723c */ /* 0x042ff0000004180c */
[C---:B------:R-:W-:Y:S01]  /*e5f0*/  HMMA.16816.F32.BF16 R16, R204.reuse, R194, R16 ;  /* 0x000000c2cc10723c */ /* 0x040fe20000041810 */
[----:B------:R-:W-:Y:S07]  /*e600*/  LDSM.16.M88.4 R192, [R239+0x8000] ;  /* 0x00800000efc0783b */ /* 0x000fee0000000200 */
[C---:B--2---:R-:W-:Y:S08]  /*e610*/  HMMA.16816.F32.BF16 R20, R204.reuse, R196, R20 ;  /* 0x000000c4cc14723c */ /* 0x044ff00000041814 */
[C---:B------:R-:W-:Y:S01]  /*e620*/  HMMA.16816.F32.BF16 R24, R204.reuse, R198, R24 ;  /* 0x000000c6cc18723c */ /* 0x040fe20000041818 */
[----:B------:R-:W1:Y:S07]  /*e630*/  LDSM.16.M88.4 R196, [R228+0x6000] ;  /* 0x00600000e4c4783b */ /* 0x000e6e0000000200 */
        /* <DEDUP_REMOVED lines=8> */
[----:B------:R-:W4:Y:S07]  /*e6c0*/  LDSM.16.M88.4 R188, [R228+0x8800] ;  /* 0x00880000e4bc783b */ /* 0x000f2e0000000200 */
[C---:B-1----:R-:W-:Y:S01]  /*e6d0*/  HMMA.16816.F32.BF16 R4, R192.reuse, R196, R4 ;  /* 0x000000c4c004723c */ /* 0x042fe20000041804 */
[----:B------:R-:W-:Y:S07]  /*e6e0*/  LDSM.16.M88.4 R204, [R220] ;  /* 0x00000000dccc783b */ /* 0x000fee0000000200 */
[C---:B------:R-:W-:Y:S01]  /*e6f0*/  HMMA.16816.F32.BF16 R8, R192.reuse, R198, R8 ;  /* 0x000000c6c008723c */ /* 0x040fe20000041808 */
[----:B------:R-:W1:Y:S07]  /*e700*/  LDSM.16.M88.4 R196, [R240+0x8000] ;  /* 0x00800000f0c4783b */ /* 0x000e6e0000000200 */
[C---:B------:R-:W-:Y:S08]  /*e710*/  HMMA.16816.F32.BF16 R12, R192.reuse, R208, R12 ;  /* 0x000000d0c00c723c */ /* 0x040ff0000004180c */
[C---:B------:R-:W-:Y:S01]  /*e720*/  HMMA.16816.F32.BF16 R16, R192.reuse, R210, R16 ;  /* 0x000000d2c010723c */ /* 0x040fe20000041810 */
[----:B------:R-:W5:Y:S07]  /*e730*/  LDSM.16.M88.4 R208, [R221] ;  /* 0x00000000ddd0783b */ /* 0x000f6e0000000200 */
[C---:B------:R-:W-:Y:S08]  /*e740*/  HMMA.16816.F32.BF16 R20, R192.reuse, R212, R20 ;  /* 0x000000d4c014723c */ /* 0x040ff00000041814 */
[C---:B------:R-:W-:Y:S01]  /*e750*/  HMMA.16816.F32.BF16 R24, R192.reuse, R214, R24 ;  /* 0x000000d6c018723c */ /* 0x040fe20000041818 */
[----:B------:R-:W-:Y:S07]  /*e760*/  LDSM.16.M88.4 R212, [R230+0x6000] ;  /* 0x00600000e6d4783b */ /* 0x000fee0000000200 */
[C---:B--2---:R-:W-:Y:S08]  /*e770*/  HMMA.16816.F32.BF16 R28, R192.reuse, R200, R28 ;  /* 0x000000c8c01c723c */ /* 0x044ff0000004181c */
[C---:B------:R-:W-:Y:S01]  /*e780*/  HMMA.16816.F32.BF16 R32, R192.reuse, R202, R32 ;  /* 0x000000cac020723c */ /* 0x040fe20000041820 */
[----:B------:R-:W2:Y:S07]  /*e790*/  LDSM.16.M88.4 R200, [R223] ;  /* 0x00000000dfc8783b */ /* 0x000eae0000000200 */
[C---:B---3--:R-:W-:Y:S01]  /*e7a0*/  HMMA.16816.F32.BF16 R36, R192.reuse, R184, R36 ;  /* 0x000000b8c024723c */ /* 0x048fe20000041824 */
[----:B------:R-:W-:Y:S07]  /*e7b0*/  LDSM.16.M88.4 R220, [R230+0x6800] ;  /* 0x00680000e6dc783b */ /* 0x000fee0000000200 */
[C---:B------:R-:W-:Y:S01]  /*e7c0*/  HMMA.16816.F32.BF16 R40, R192.reuse, R186, R40 ;  /* 0x000000bac028723c */ /* 0x040fe20000041828 */
[----:B------:R-:W3:Y:S07]  /*e7d0*/  LDSM.16.M88.4 R184, [R224] ;  /* 0x00000000e0b8783b */ /* 0x000eee0000000200 */
[C---:B----4-:R-:W-:Y:S08]  /*e7e0*/  HMMA.16816.F32.BF16 R44, R192.reuse, R188, R44 ;  /* 0x000000bcc02c723c */ /* 0x050ff0000004182c */
[----:B------:R-:W-:Y:S01]  /*e7f0*/  HMMA.16816.F32.BF16 R48, R192, R190, R48 ;  /* 0x000000bec030723c */ /* 0x000fe20000041830 */
[----:B------:R-:W4:Y:S07]  /*e800*/  LDSM.16.M88.4 R188, [R225] ;  /* 0x00000000e1bc783b */ /* 0x000f2e0000000200 */
[C---:B-1----:R-:W-:Y:S01]  /*e810*/  HMMA.16816.F32.BF16 R4, R196.reuse, R204, R4 ;  /* 0x000000ccc404723c */ /* 0x042fe20000041804 */
[----:B------:R-:W1:Y:S07]  /*e820*/  LDSM.16.M88.4 R192, [R242+0x8000] ;  /* 0x00800000f2c0783b */ /* 0x000e6e0000000200 */
[C---:B------:R-:W-:Y:S01]  /*e830*/  HMMA.16816.F32.BF16 R8, R196.reuse, R206, R8 ;  /* 0x000000cec408723c */ /* 0x040fe20000041808 */
[----:B------:R-:W1:Y:S07]  /*e840*/  LDSM.16.M88.4 R204, [R230+0x7000] ;  /* 0x00700000e6cc783b */ /* 0x000e6e0000000200 */
[C---:B-----5:R-:W-:Y:S08]  /*e850*/  HMMA.16816.F32.BF16 R12, R196.reuse, R208, R12 ;  /* 0x000000d0c40c723c */ /* 0x060ff0000004180c */
[C---:B------:R-:W-:Y:S01]  /*e860*/  HMMA.16816.F32.BF16 R16, R196.reuse, R210, R16 ;  /* 0x000000d2c410723c */ /* 0x040fe20000041810 */
[----:B------:R-:W5:Y:S07]  /*e870*/  LDSM.16.M88.4 R208, [R230+0x7800] ;  /* 0x00780000e6d0783b */ /* 0x000f6e0000000200 */
[C---:B------:R-:W-:Y:S08]  /*e880*/  HMMA.16816.F32.BF16 R20, R196.reuse, R216, R20 ;  /* 0x000000d8c414723c */ /* 0x040ff00000041814 */
[C---:B------:R-:W-:Y:S01]  /*e890*/  HMMA.16816.F32.BF16 R24, R196.reuse, R218, R24 ;  /* 0x000000dac418723c */ /* 0x040fe20000041818 */
[----:B------:R-:W1:Y:S07]  /*e8a0*/  LDSM.16.M88.4 R216, [R230+0x8000] ;  /* 0x00800000e6d8783b */ /* 0x000e6e0000000200 */
[C---:B--2---:R-:W-:Y:S08]  /*e8b0*/  HMMA.16816.F32.BF16 R28, R196.reuse, R200, R28 ;  /* 0x000000c8c41c723c */ /* 0x044ff0000004181c */
[C---:B------:R-:W-:Y:S01]  /*e8c0*/  HMMA.16816.F32.BF16 R32, R196.reuse, R202, R32 ;  /* 0x000000cac420723c */ /* 0x040fe20000041820 */
[----:B------:R-:W-:Y:S07]  /*e8d0*/  LDSM.16.M88.4 R200, [R229+-0x2800] ;  /* 0xffd80000e5c8783b */ /* 0x000fee0000000200 */
[C---:B---3--:R-:W-:Y:S08]  /*e8e0*/  HMMA.16816.F32.BF16 R36, R196.reuse, R184, R36 ;  /* 0x000000b8c424723c */ /* 0x048ff00000041824 */
[C---:B------:R-:W-:Y:S01]  /*e8f0*/  HMMA.16816.F32.BF16 R40, R196.reuse, R186, R40 ;  /* 0x000000bac428723c */ /* 0x040fe20000041828 */
[----:B------:R-:W2:Y:S07]  /*e900*/  LDSM.16.M88.4 R184, [R230+0x8800] ;  /* 0x00880000e6b8783b */ /* 0x000eae0000000200 */
[C---:B----4-:R-:W-:Y:S08]  /*e910*/  HMMA.16816.F32.BF16 R44, R196.reuse, R188, R44 ;  /* 0x000000bcc42c723c */ /* 0x050ff0000004182c */
[----:B------:R-:W-:Y:S01]  /*e920*/  HMMA.16816.F32.BF16 R48, R196, R190, R48 ;  /* 0x000000bec430723c */ /* 0x000fe20000041830 */
[----:B------:R-:W-:Y:S07]  /*e930*/  LDSM.16.M88.4 R188, [R241+0x8000] ;  /* 0x00800000f1bc783b */ /* 0x000fee0000000200 */
[C---:B-1----:R-:W-:Y:S01]  /*e940*/  HMMA.16816.F32.BF16 R4, R192.reuse, R212, R4 ;  /* 0x000000d4c004723c */ /* 0x042fe20000041804 */
[----:B------:R-:W1:Y:S07]  /*e950*/  LDSM.16.M88.4 R196, [R229+-0x3000] ;  /* 0xffd00000e5c4783b */ /* 0x000e6e0000000200 */
[C---:B------:R-:W-:Y:S01]  /*e960*/  HMMA.16816.F32.BF16 R8, R192.reuse, R214, R8 ;  /* 0x000000d6c008723c */ /* 0x040fe20000041808 */
[----:B------:R-:W-:Y:S07]  /*e970*/  LDSM.16.M88.4 R212, [R229+-0x1000] ;  /* 0xfff00000e5d4783b */ /* 0x000fee0000000200 */
[C---:B------:R-:W-:Y:S08]  /*e980*/  HMMA.16816.F32.BF16 R12, R192.reuse, R220, R12 ;  /* 0x000000dcc00c723c */ /* 0x040ff0000004180c */
[C---:B------:R-:W-:Y:S01]  /*e990*/  HMMA.16816.F32.BF16 R16, R192.reuse, R222, R16 ;  /* 0x000000dec010723c */ /* 0x040fe20000041810 */
[----:B------:R-:W-:Y:S07]  /*e9a0*/  LDSM.16.M88.4 R220, [R229+-0x800] ;  /* 0xfff80000e5dc783b */ /* 0x000fee0000000200 */
[C---:B------:R-:W-:Y:S08]  /*e9b0*/  HMMA.16816.F32.BF16 R20, R192.reuse, R204, R20 ;  /* 0x000000ccc014723c */ /* 0x040ff00000041814 */
[C---:B------:R-:W-:Y:S01]  /*e9c0*/  HMMA.16816.F32.BF16 R24, R192.reuse, R206, R24 ;  /* 0x000000cec018723c */ /* 0x040fe20000041818 */
[----:B------:R-:W3:Y:S07]  /*e9d0*/  LDSM.16.M88.4 R204, [R229+-0x2000] ;  /* 0xffe00000e5cc783b */ /* 0x000eee0000000200 */
[C---:B-----5:R-:W-:Y:S08]  /*e9e0*/  HMMA.16816.F32.BF16 R28, R192.reuse, R208, R28 ;  /* 0x000000d0c01c723c */ /* 0x060ff0000004181c */
[C---:B------:R-:W-:Y:S01]  /*e9f0*/  HMMA.16816.F32.BF16 R32, R192.reuse, R210, R32 ;  /* 0x000000d2c020723c */ /* 0x040fe20000041820 */
[----:B------:R-:W4:Y:S07]  /*ea00*/  LDSM.16.M88.4 R208, [R229+-0x1800] ;  /* 0xffe80000e5d0783b */ /* 0x000f2e0000000200 */
[C---:B------:R-:W-:Y:S08]  /*ea10*/  HMMA.16816.F32.BF16 R36, R192.reuse, R216, R36 ;  /* 0x000000d8c024723c */ /* 0x040ff00000041824 */
[C---:B------:R-:W-:Y:S01]  /*ea20*/  HMMA.16816.F32.BF16 R40, R192.reuse, R218, R40 ;  /* 0x000000dac028723c */ /* 0x040fe20000041828 */
[----:B------:R-:W-:Y:S07]  /*ea30*/  LDSM.16.M88.4 R216, [R226] ;  /* 0x00000000e2d8783b */ /* 0x000fee0000000200 */
[C---:B--2---:R-:W-:Y:S08]  /*ea40*/  HMMA.16816.F32.BF16 R44, R192.reuse, R184, R44 ;  /* 0x000000b8c02c723c */ /* 0x044ff0000004182c */
[----:B------:R-:W-:Y:S01]  /*ea50*/  HMMA.16816.F32.BF16 R48, R192, R186, R48 ;  /* 0x000000bac030723c */ /* 0x000fe20000041830 */
[----:B------:R-:W-:Y:S07]  /*ea60*/  LDSM.16.M88.4 R184, [R239+0xc000] ;  /* 0x00c00000efb8783b */ /* 0x000fee0000000200 */
[C---:B-1----:R-:W-:Y:S01]  /*ea70*/  HMMA.16816.F32.BF16 R4, R188.reuse, R196, R4 ;  /* 0x000000c4bc04723c */ /* 0x042fe20000041804 */
[----:B------:R-:W1:Y:S07]  /*ea80*/  LDSM.16.M88.4 R192, [R228+0x9000] ;  /* 0x00900000e4c0783b */ /* 0x000e6e0000000200 */
[C---:B------:R-:W-:Y:S01]  /*ea90*/  HMMA.16816.F32.BF16 R8, R188.reuse, R198, R8 ;  /* 0x000000c6bc08723c */ /* 0x040fe20000041808 */
[----:B------:R-:W2:Y:S07]  /*eaa0*/  LDSM.16.M88.4 R196, [R228+0x9800] ;  /* 0x00980000e4c4783b */ /* 0x000eae0000000200 */
[C---:B------:R-:W-:Y:S08]  /*eab0*/  HMMA.16816.F32.BF16 R12, R188.reuse, R200, R12 ;  /* 0x000000c8bc0c723c */ /* 0x040ff0000004180c */
[C---:B------:R-:W-:Y:S01]  /*eac0*/  HMMA.16816.F32.BF16 R16, R188.reuse, R202, R16 ;  /* 0x000000cabc10723c */ /* 0x040fe20000041810 */
[----:B------:R-:W5:Y:S07]  /*ead0*/  LDSM.16.M88.4 R200, [R228+0xa000] ;  /* 0x00a00000e4c8783b */ /* 0x000f6e0000000200 */
[C---:B---3--:R-:W-:Y:S08]  /*eae0*/  HMMA.16816.F32.BF16 R20, R188.reuse, R204, R20 ;  /* 0x000000ccbc14723c */ /* 0x048ff00000041814 */
[C---:B------:R-:W-:Y:S01]  /*eaf0*/  HMMA.16816.F32.BF16 R24, R188.reuse, R206, R24 ;  /* 0x000000cebc18723c */ /* 0x040fe20000041818 */
[----:B------:R-:W3:Y:S07]  /*eb00*/  LDSM.16.M88.4 R204, [R228+0xa800] ;  /* 0x00a80000e4cc783b */ /* 0x000eee0000000200 */
[C---:B----4-:R-:W-:Y:S08]  /*eb10*/  HMMA.16816.F32.BF16 R28, R188.reuse, R208, R28 ;  /* 0x000000d0bc1c723c */ /* 0x050ff0000004181c */
[C---:B------:R-:W-:Y:S01]  /*eb20*/  HMMA.16816.F32.BF16 R32, R188.reuse, R210, R32 ;  /* 0x000000d2bc20723c */ /* 0x040fe20000041820 */
[----:B------:R-:W4:Y:S07]  /*eb30*/  LDSM.16.M88.4 R208, [R228+0xb000] ;  /* 0x00b00000e4d0783b */ /* 0x000f2e0000000200 */
[C---:B------:R-:W-:Y:S08]  /*eb40*/  HMMA.16816.F32.BF16 R36, R188.reuse, R212, R36 ;  /* 0x000000d4bc24723c */ /* 0x040ff00000041824 */
[C---:B------:R-:W-:Y:S01]  /*eb50*/  HMMA.16816.F32.BF16 R40, R188.reuse, R214, R40 ;  /* 0x000000d6bc28723c */ /* 0x040fe20000041828 */
[----:B------:R-:W-:Y:S07]  /*eb60*/  LDSM.16.M88.4 R212, [R240+0xc000] ;  /* 0x00c00000f0d4783b */ /* 0x000fee0000000200 */
[C---:B------:R-:W-:Y:S08]  /*eb70*/  HMMA.16816.F32.BF16 R44, R188.reuse, R220, R44 ;  /* 0x000000dcbc2c723c */ /* 0x040ff0000004182c */
[----:B------:R-:W-:Y:S01]  /*eb80*/  HMMA.16816.F32.BF16 R48, R188, R222, R48 ;  /* 0x000000debc30723c */ /* 0x000fe20000041830 */
[----:B------:R-:W3:Y:S07]  /*eb90*/  LDSM.16.M88.4 R188, [R228+0xb800] ;  /* 0x00b80000e4bc783b */ /* 0x000eee0000000200 */
[C---:B-1----:R-:W-:Y:S01]  /*eba0*/  HMMA.16816.F32.BF16 R4, R184.reuse, R192, R4 ;  /* 0x000000c0b804723c */ /* 0x042fe20000041804 */
[----:B------:R-:W1:Y:S07]  /*ebb0*/  LDSM.16.M88.4 R220, [R227] ;  /* 0x00000000e3dc783b */ /* 0x000e6e0000000200 */
[C---:B------:R-:W-:Y:S01]  /*ebc0*/  HMMA.16816.F32.BF16 R8, R184.reuse, R194, R8 ;  /* 0x000000c2b808723c */ /* 0x040fe20000041808 */
[----:B------:R-:W1:Y:S07]  /*ebd0*/  LDSM.16.M88.4 R192, [R235] ;  /* 0x00000000ebc0783b */ /* 0x000e6e0000000200 */
[C---:B--2---:R-:W-:Y:S01]  /*ebe0*/  HMMA.16816.F32.BF16 R12, R184.reuse, R196, R12 ;  /* 0x000000c4b80c723c */ /* 0x044fe2000004180c */
[----:B------:R-:W2:Y:S07]  /*ebf0*/  LDSM.16.M88.4 R224, [R236] ;  /* 0x00000000ece0783b */ /* 0x000eae0000000200 */
[C---:B------:R-:W-:Y:S01]  /*ec00*/  HMMA.16816.F32.BF16 R16, R184.reuse, R198, R16 ;  /* 0x000000c6b810723c */ /* 0x040fe20000041810 */
[----:B------:R-:W1:Y:S07]  /*ec10*/  LDSM.16.M88.4 R196, [R237] ;  /* 0x00000000edc4783b */ /* 0x000e6e0000000200 */
[C---:B-----5:R-:W-:Y:S08]  /*ec20*/  HMMA.16816.F32.BF16 R20, R184.reuse, R200, R20 ;  /* 0x000000c8b814723c */ /* 0x060ff00000041814 */
        /* <DEDUP_REMOVED lines=8> */
[C---:B------:R-:W-:Y:S08]  /*ecb0*/  HMMA.16816.F32.BF16 R44, R184.reuse, R188, R44 ;  /* 0x000000bcb82c723c */ /* 0x040ff0000004182c */
[----:B------:R-:W-:Y:S01]  /*ecc0*/  HMMA.16816.F32.BF16 R48, R184, R190, R48 ;  /* 0x000000beb830723c */ /* 0x000fe20000041830 */
[----:B------:R-:W3:Y:S07]  /*ecd0*/  LDSM.16.M88.4 R184, [R238] ;  /* 0x00000000eeb8783b */ /* 0x000eee0000000200 */
[C---:B------:R-:W-:Y:S01]  /*ece0*/  HMMA.16816.F32.BF16 R4, R212.reuse, R216, R4 ;  /* 0x000000d8d404723c */ /* 0x040fe20000041804 */
[----:B------:R-:W4:Y:S07]  /*ecf0*/  LDSM.16.M88.4 R188, [R242+0xc000] ;  /* 0x00c00000f2bc783b */ /* 0x000f2e0000000200 */
[C---:B------:R-:W-:Y:S01]  /*ed00*/  HMMA.16816.F32.BF16 R8, R212.reuse, R218, R8 ;  /* 0x000000dad408723c */ /* 0x040fe20000041808 */
[----:B------:R-:W-:Y:S07]  /*ed10*/  LDSM.16.M88.4 R216, [R230+0xb000] ;  /* 0x00b00000e6d8783b */ /* 0x000fee0000000200 */
[C---:B-1----:R-:W-:Y:S08]  /*ed20*/  HMMA.16816.F32.BF16 R12, R212.reuse, R220, R12 ;  /* 0x000000dcd40c723c */ /* 0x042ff0000004180c */
[C---:B------:R-:W-:Y:S01]  /*ed30*/  HMMA.16816.F32.BF16 R16, R212.reuse, R222, R16 ;  /* 0x000000ded410723c */ /* 0x040fe20000041810 */
[----:B------:R-:W-:Y:S07]  /*ed40*/  LDSM.16.M88.4 R220, [R241+0xc000] ;  /* 0x00c00000f1dc783b */ /* 0x000fee0000000200 */
[C---:B------:R-:W-:Y:S08]  /*ed50*/  HMMA.16816.F32.BF16 R20, R212.reuse, R192, R20 ;  /* 0x000000c0d414723c */ /* 0x040ff00000041814 */
[C---:B------:R-:W-:Y:S01]  /*ed60*/  HMMA.16816.F32.BF16 R24, R212.reuse, R194, R24 ;  /* 0x000000c2d418723c */ /* 0x040fe20000041818 */
[----:B------:R-:W1:Y:S07]  /*ed70*/  LDSM.16.M88.4 R192, [R230+0x9800] ;  /* 0x00980000e6c0783b */ /* 0x000e6e0000000200 */
[C---:B--2---:R-:W-:Y:S08]  /*ed80*/  HMMA.16816.F32.BF16 R28, R212.reuse, R224, R28 ;  /* 0x000000e0d41c723c */ /* 0x044ff0000004181c */
[C---:B------:R-:W-:Y:S01]  /*ed90*/  HMMA.16816.F32.BF16 R32, R212.reuse, R226, R32 ;  /* 0x000000e2d420723c */ /* 0x040fe20000041820 */
[----:B------:R-:W-:Y:S07]  /*eda0*/  LDSM.16.M88.4 R224, [R229] ;  /* 0x00000000e5e0783b */ /* 0x000fee0000000200 */
[C---:B------:R-:W-:Y:S08]  /*edb0*/  HMMA.16816.F32.BF16 R36, R212.reuse, R196, R36 ;  /* 0x000000c4d424723c */ /* 0x040ff00000041824 */
[C---:B------:R-:W-:Y:S01]  /*edc0*/  HMMA.16816.F32.BF16 R40, R212.reuse, R198, R40 ;  /* 0x000000c6d428723c */ /* 0x040fe20000041828 */
[----:B------:R-:W2:Y:S07]  /*edd0*/  LDSM.16.M88.4 R196, [R230+0xb800] ;  /* 0x00b80000e6c4783b */ /* 0x000eae0000000200 */
[C---:B---3--:R-:W-:Y:S08]  /*ede0*/  HMMA.16816.F32.BF16 R44, R212.reuse, R184, R44 ;  /* 0x000000b8d42c723c */ /* 0x048ff0000004182c */
[----:B------:R-:W-:Y:S01]  /*edf0*/  HMMA.16816.F32.BF16 R48, R212, R186, R48 ;  /* 0x000000bad430723c */ /* 0x000fe20000041830 */
[----:B------:R-:W3:Y:S07]  /*ee00*/  LDSM.16.M88.4 R184, [R229+0x800] ;  /* 0x00080000e5b8783b */ /* 0x000eee0000000200 */
[C---:B----4-:R-:W-:Y:S08]  /*ee10*/  HMMA.16816.F32.BF16 R4, R188.reuse, R200, R4 ;  /* 0x000000c8bc04723c */ /* 0x050ff00000041804 */
[C---:B------:R-:W-:Y:S08]  /*ee20*/  HMMA.16816.F32.BF16 R8, R188.reuse, R202, R8 ;  /* 0x000000cabc08723c */ /* 0x040ff00000041808 */
[C---:B-1----:R-:W-:Y:S08]  /*ee30*/  HMMA.16816.F32.BF16 R12, R188.reuse, R192, R12 ;  /* 0x000000c0bc0c723c */ /* 0x042ff0000004180c */
        /* <DEDUP_REMOVED lines=8> */
[----:B------:R-:W-:Y:S08]  /*eec0*/  HMMA.16816.F32.BF16 R48, R188, R198, R48 ;  /* 0x000000c6bc30723c */ /* 0x000ff00000041830 */
[C---:B------:R-:W-:Y:S08]  /*eed0*/  HMMA.16816.F32.BF16 R4, R220.reuse, R224, R4 ;  /* 0x000000e0dc04723c */ /* 0x040ff00000041804 */
[C---:B------:R-:W-:Y:S08]  /*eee0*/  HMMA.16816.F32.BF16 R8, R220.reuse, R226, R8 ;  /* 0x000000e2dc08723c */ /* 0x040ff00000041808 */
[C---:B---3--:R-:W-:Y:S08]  /*eef0*/  HMMA.16816.F32.BF16 R12, R220.reuse, R184, R12 ;  /* 0x000000b8dc0c723c */ /* 0x048ff0000004180c */
        /* <DEDUP_REMOVED lines=26> */
[----:B------:R1:W1:Y:S10]  /*f0a0*/  MUFU.TANH R200, R12 ;  /* 0x0000000c00c87308 */ /* 0x0002740000002400 */
[----:B------:R1:W1:Y:S01]  /*f0b0*/  MUFU.TANH R197, R13 ;  /* 0x0000000d00c57308 */ /* 0x0002620000002400 */
[----:B-----5:R-:W5:Y:S01]  /*f0c0*/  LDSM.16.M88.4 R8, [R229+0x1800] ;  /* 0x00180000e508783b */ /* 0x020f620000000200 */
[C---:B----4-:R-:W-:Y:S08]  /*f0d0*/  HMMA.16816.F32.BF16 R20, R220.reuse, R4, R20 ;  /* 0x00000004dc14723c */ /* 0x050ff00000041814 */
[----:B------:R4:W1:Y:S01]  /*f0e0*/  MUFU.TANH R199, R14 ;  /* 0x0000000e00c77308 */ /* 0x0008620000002400 */
[C---:B------:R-:W-:Y:S01]  /*f0f0*/  HMMA.16816.F32.BF16 R24, R220.reuse, R6, R24 ;  /* 0x00000006dc18723c */ /* 0x040fe20000041818 */
[----:B------:R-:W1:Y:S08]  /*f100*/  LDSM.16.M88.4 R4, [R229+0x2000] ;  /* 0x00200000e504783b */ /* 0x000e700000000200 */
[----:B------:R4:W1:Y:S06]  /*f110*/  MUFU.TANH R201, R15 ;  /* 0x0000000f00c97308 */ /* 0x00086c0000002400 */
[----:B------:R-:W-:Y:S04]  /*f120*/  FMUL.FTZ R20, R20, c[0x0][0x320] ;  /* 0x0000c80014147a20 */ /* 0x000fe80000410000 */
[----:B------:R4:W1:Y:S01]  /*f130*/  MUFU.TANH R196, R16 ;  /* 0x0000001000c47308 */ /* 0x0008620000002400 */
[----:B------:R-:W-:Y:S02]  /*f140*/  FMUL.FTZ R21, R21, c[0x0][0x320] ;  /* 0x0000c80015157a20 */ /* 0x000fe40000410000 */
[----:B------:R-:W-:Y:S02]  /*f150*/  FMUL.FTZ R22, R22, c[0x0][0x320] ;  /* 0x0000c80016167a20 */ /* 0x000fe40000410000 */
[----:B------:R-:W-:Y:S02]  /*f160*/  FMUL.FTZ R23, R23, c[0x0][0x320] ;  /* 0x0000c80017177a20 */ /* 0x000fe40000410000 */
[----:B------:R-:W-:Y:S02]  /*f170*/  FMUL.FTZ R24, R24, c[0x0][0x320] ;  /* 0x0000c80018187a20 */ /* 0x000fe40000410000 */
[----:B------:R-:W-:Y:S01]  /*f180*/  FMUL.FTZ R25, R25, c[0x0][0x320] ;  /* 0x0000c80019197a20 */ /* 0x000fe20000410000 */
[----:B------:R4:W2:Y:S01]  /*f190*/  MUFU.TANH R195, R17 ;  /* 0x0000001100c37308 */ /* 0x0008a20000002400 */
[----:B------:R-:W-:Y:S02]  /*f1a0*/  FMUL.FTZ R26, R26, c[0x0][0x320] ;  /* 0x0000c8001a1a7a20 */ /* 0x000fe40000410000 */
[----:B------:R-:W-:Y:S01]  /*f1b0*/  FMUL.FTZ R27, R27, c[0x0][0x320] ;  /* 0x0000c8001b1b7a20 */ /* 0x000fe20000410000 */
[C---:B-----5:R-:W-:Y:S06]  /*f1c0*/  HMMA.16816.F32.BF16 R28, R220.reuse, R8, R28 ;  /* 0x00000008dc1c723c */ /* 0x060fec000004181c */
[----:B------:R4:W2:Y:S02]  /*f1d0*/  MUFU.TANH R198, R18 ;  /* 0x0000001200c67308 */ /* 0x0008a40000002400 */
        /* <DEDUP_REMOVED lines=12> */
[----:B------:R4:W1:Y:S03]  /*f2a0*/  MUFU.TANH R216, R21 ;  /* 0x0000001500d87308 */ /* 0x0008660000002400 */
[----:B------:R-:W-:Y:S02]  /*f2b0*/  FMUL.FTZ R32, R32, c[0x0][0x320] ;  /* 0x0000c80020207a20 */ /* 0x000fe40000410000 */
[----:B------:R-:W-:Y:S02]  /*f2c0*/  FMUL.FTZ R33, R33, c[0x0][0x320] ;  /* 0x0000c80021217a20 */ /* 0x000fe40000410000 */
[----:B------:R-:W-:Y:S02]  /*f2d0*/  FMUL.FTZ R34, R34, c[0x0][0x320] ;  /* 0x0000c80022227a20 */ /* 0x000fe40000410000 */
[----:B------:R-:W-:Y:S01]  /*f2e0*/  FMUL.FTZ R35, R35, c[0x0][0x320] ;  /* 0x0000c80023237a20 */ /* 0x000fe20000410000 */
[----:B------:R4:W1:Y:S01]  /*f2f0*/  MUFU.TANH R218, R22 ;  /* 0x0000001600da7308 */ /* 0x0008620000002400 */
[----:B------:R-:W-:Y:S01]  /*f300*/  FMUL.FTZ R36, R36, c[0x0][0x320] ;  /* 0x0000c80024247a20 */ /* 0x000fe20000410000 */
[C---:B-----5:R-:W-:Y:S03]  /*f310*/  HMMA.16816.F32.BF16 R44, R220.reuse, R8, R44 ;  /* 0x00000008dc2c723c */ /* 0x060fe6000004182c */
[----:B------:R-:W-:Y:S02]  /*f320*/  FMUL.FTZ R37, R37, c[0x0][0x320] ;  /* 0x0000c80025257a20 */ /* 0x000fe40000410000 */
[----:B------:R-:W-:Y:S03]  /*f330*/  FMUL.FTZ R38, R38, c[0x0][0x320] ;  /* 0x0000c80026267a20 */ /* 0x000fe60000410000 */
[----:B------:R4:W1:Y:S01]  /*f340*/  MUFU.TANH R225, R23 ;  /* 0x0000001700e17308 */ /* 0x0008620000002400 */
[----:B------:R-:W-:Y:S03]  /*f350*/  HMMA.16816.F32.BF16 R48, R220, R10, R48 ;  /* 0x0000000adc30723c */ /* 0x000fe60000041830 */
        /* <DEDUP_REMOVED lines=42> */
[C---:B--23--:R-:W-:Y:S01]  /*f600*/  IADD3 R194, R245.reuse, 0xc0, RZ ;  /* 0x000000c0f5c27810 */ /* 0x04cfe20007ffe0ff */
[----:B------:R-:W2:Y:S01]  /*f610*/  LDL R2, [R1+0x18] ;  /* 0x0000180001027983 */ /* 0x000ea20000100800 */
[C---:B------:R-:W-:Y:S01]  /*f620*/  IADD3 R7, R245.reuse, 0x80, RZ ;  /* 0x00000080f5077810 */ /* 0x040fe20007ffe0ff */
[----:B------:R-:W-:Y:S01]  /*f630*/  IMAD.MOV.U32 R0, RZ, RZ, c[0x0][0x2b8] ;  /* 0x0000ae00ff007624 */ /* 0x000fe200078e00ff */
[----:B------:R-:W-:Y:S01]  /*f640*/  SHF.R.S32.HI R194, RZ, 0x1f, R194 ;  /* 0x0000001fffc27819 */ /* 0x000fe200000114c2 */
[----:B------:R-:W3:Y:S01]  /*f650*/  LDL R3, [R1+0x10] ;  /* 0x0000100001037983 */ /* 0x000ee20000100800 */
[----:B------:R-:W-:Y:S01]  /*f660*/  SHF.R.S32.HI R7, RZ, 0x1f, R7 ;  /* 0x0000001fff077819 */ /* 0x000fe20000011407 */
[----:B------:R-:W-:Y:S01]  /*f670*/  IMAD.MOV.U32 R246, RZ, RZ, RZ ;  /* 0x000000fffff67224 */ /* 0x000fe200078e00ff */
[----:B------:R-:W-:Y:S01]  /*f680*/  ISETP.NE.AND P2, PT, R0, 0x1, PT ;  /* 0x000000010000780c */ /* 0x000fe20003f45270 */
[----:B----4-:R-:W4:Y:S01]  /*f690*/  LDL.64 R14, [R1+0x28] ;  /* 0x00002800010e7983 */ /* 0x010f220000100a00 */
        /* <DEDUP_REMOVED lines=24> */
[C---:B------:R-:W-:Y:S01]  /*f820*/  IADD3 R132, R245.reuse, 0x40, RZ ;  /* 0x00000040f5847810 */ /* 0x040fe20007ffe0ff */
        /* <DEDUP_REMOVED lines=19> */
.L_x_1545:
[----:B------:R-:W-:-:S05]  /*f960*/  BRA.DIV ~URZ, `(.L_x_1493) ;  /* 0x000083427f007947 */ /* 0x000fca000b800000 */
[----:B------:R-:W4:Y:S01]  /*f970*/  SHFL.IDX PT, R0, R6, RZ, 0x181f ;  /* 0x00181fff06007589 */ /* 0x000f2200000e0000 */
[C---:B------:R-:W-:Y:S02]  /*f980*/  IADD3 R12, -R244.reuse, 0x10, RZ ;  /* 0x00000010f40c7810 */ /* 0x040fe40007ffe1ff */
[----:B------:R-:W-:Y:S02]  /*f990*/  ISETP.NE.U32.AND P2, PT, R244, RZ, PT ;  /* 0x000000fff400720c */ /* 0x000fe40003f45070 */
[----:B------:R-:W-:Y:S04]  /*f9a0*/  LOP3.LUT R12, R12, 0xf, RZ, 0xc0, !PT ;  /* 0x0000000f0c0c7812 */ /* 0x000fe800078ec0ff */
[----:B----4-:R-:W-:Y:S04]  /*f9b0*/  IADD3 R2, P1, P0, R12, R0, R11 ;  /* 0x000000000c027210 */ /* 0x010fe8000783e00b */
[----:B---3--:R-:W-:Y:S02]  /*f9c0*/  IADD3.X R3, RZ, R4, R7, P1, P0 ;  /* 0x00000004ff037210 */ /* 0x008fe40000fe0407 */
[----:B------:R-:W-:Y:S03]  /*f9d0*/  IADD3 R14, P0, R0, R16, RZ ;  /* 0x00000010000e7210 */ /* 0x000fe60007f1e0ff */
[----:B------:R-:W-:Y:S01]  /*f9e0*/  @!PT LDS RZ, [RZ] ;  /* 0x00000000fffff984 */ /* 0x000fe20000000800 */
[----:B------:R-:W-:Y:S01]  /*f9f0*/  @!PT LDS RZ, [RZ] ;  /* 0x00000000fffff984 */ /* 0x000fe20000000800 */
[----:B------:R3:W-:Y:S02]  /*fa00*/  LDGSTS.E.BYPASS.LTC128B.128.ZFILL [R243+0xc100], [R2.64], P2 ;  /* 0x0c10000002f37fae */ /* 0x0007e40009141d46 */
[----:B------:R-:W-:Y:S05]  /*fa10*/  IMAD.X R15, R4, 0x1, R8, P0 ;  /* 0x00000001040f7824 */ /* 0x000fea00000e0608 */
[----:B------:R4:W-:Y:S01]  /*fa20*/  LDGSTS.E.BYPASS.LTC128B.128 [R243+0xf100], [R14.64], !P5 ;  /* 0x0f1000000ef37fae */ /* 0x0009e2000e901d46 */
[-C--:B---3--:R-:W-:Y:S05]  /*fa30*/  IADD3 R2, P0, R0, R17.reuse, RZ ;  /* 0x0000001100027210 */ /* 0x088fea0007f1e0ff */
[----:B------:R-:W-:Y:S05]  /*fa40*/  IMAD.X R3, R4, 0x1, R9, P0 ;  /* 0x0000000104037824 */ /* 0x000fea00000e0609 */
[----:B------:R3:W-:Y:S02]  /*fa50*/  LDGSTS.E.BYPASS.LTC128B.128 [R243+0x12100], [R2.64], !P4 ;  /* 0x1210000002f37fae */ /* 0x0007e4000e101d46 */
[----:B---3--:R-:W-:Y:S02]  /*fa60*/  IADD3 R2, P0, R0, R18, RZ ;  /* 0x0000001200027210 */ /* 0x008fe40007f1e0ff */
[----:B------:R-:W3:Y:S03]  /*fa70*/  SHFL.IDX PT, R0, R6, 0x1, 0x181f ;  /* 0x00381f0006007f89 */ /* 0x000ee600000e0000 */
[----:B------:R-:W-:Y:S02]  /*fa80*/  IMAD.X R3, R4, 0x1, R10, P0 ;  /* 0x0000000104037824 */ /* 0x000fe400000e060a */
[----:B------:R-:W-:Y:S04]  /*fa90*/  SHFL.IDX PT, R4, R5, 0x2, 0x181f ;  /* 0x00581f0005047f89 */ /* 0x000fe800000e0000 */
[----:B------:R5:W-:Y:S01]  /*faa0*/  LDGSTS.E.BYPASS.LTC128B.128 [R243+0x15100], [R2.64], !P3 ;  /* 0x1510000002f37fae */ /* 0x000be2000d901d46 */
[----:B---3--:R-:W-:Y:S03]  /*fab0*/  IADD3 R12, P1, P0, R12, R0, R11 ;  /* 0x000000000c0c7210 */ /* 0x008fe6000783e00b */
[----:B-----5:R-:W3:Y:S02]  /*fac0*/  SHFL.IDX PT, R2, R5, 0x1, 0x181f ;  /* 0x00381f0005027f89 */ /* 0x020ee400000e0000 */
[----:B---3--:R-:W-:Y:S05]  /*fad0*/  IADD3.X R13, RZ, R2, R7, P1, P0 ;  /* 0x00000002ff0d7210 */ /* 0x008fea0000fe0407 */
[----:B------:R3:W-:Y:S02]  /*fae0*/  LDGSTS.E.BYPASS.LTC128B.128.ZFILL [R243+0xd100], [R12.64], P2 ;  /* 0x0d1000000cf37fae */ /* 0x0007e40009141d46 */
[----:B---3--:R-:W-:Y:S05]  /*faf0*/  IADD3 R12, P0, R0, R16, RZ ;  /* 0x00000010000c7210 */ /* 0x008fea0007f1e0ff */
[----:B------:R-:W-:Y:S05]  /*fb00*/  IMAD.X R13, R2, 0x1, R8, P0 ;  /* 0x00000001020d7824 */ /* 0x000fea00000e0608 */
[----:B------:R3:W-:Y:S02]  /*fb10*/  LDGSTS.E.BYPASS.LTC128B.128 [R243+0x10100], [R12.64], !P5 ;  /* 0x101000000cf37fae */ /* 0x0007e4000e901d46 */
[----:B---3--:R-:W-:Y:S05]  /*fb20*/  IADD3 R12, P0, R0, R17, RZ ;  /* 0x00000011000c7210 */ /* 0x008fea0007f1e0ff */
[----:B------:R-:W-:Y:S01]  /*fb30*/  IMAD.X R13, R2, 0x1, R9, P0 ;  /* 0x00000001020d7824 */ /* 0x000fe200000e0609 */
[----:B----4-:R-:W-:Y:S02]  /*fb40*/  IADD3 R14, P0, R0, R18, RZ ;  /* 0x00000012000e7210 */ /* 0x010fe40007f1e0ff */
[----:B------:R3:W4:Y:S03]  /*fb50*/  SHFL.IDX PT, R0, R6, 0x2, 0x181f ;  /* 0x00581f0006007f89 */ /* 0x00072600000e0000 */
[----:B------:R-:W-:Y:S01]  /*fb60*/  IMAD.X R15, R2, 0x1, R10, P0 ;  /* 0x00000001020f7824 */ /* 0x000fe200000e060a */
[----:B------:R3:W-:Y:S04]  /*fb70*/  LDGSTS.E.BYPASS.LTC128B.128 [R243+0x13100], [R12.64], !P4 ;  /* 0x131000000cf37fae */ /* 0x0007e8000e101d46 */
[----:B------:R3:W-:Y:S03]  /*fb80*/  LDGSTS.E.BYPASS.LTC128B.128 [R243+0x16100], [R14.64], !P3 ;  /* 0x161000000ef37fae */ /* 0x0007e6000d901d46 */
.L_x_1546:
[C---:B---3--:R-:W-:Y:S02]  /*fb90*/  IADD3 R14, -R244.reuse, 0x10, RZ ;  /* 0x00000010f40e7810 */ /* 0x048fe40007ffe1ff */
[----:B------:R-:W-:Y:S02]  /*fba0*/  ISETP.NE.U32.AND P2, PT, R244, RZ, PT ;  /* 0x000000fff400720c */ /* 0x000fe40003f45070 */
[----:B------:R-:W-:Y:S04]  /*fbb0*/  LOP3.LUT R14, R14, 0xf, RZ, 0xc0, !PT ;  /* 0x0000000f0e0e7812 */ /* 0x000fe800078ec0ff */
[----:B----4-:R-:W-:Y:S04]  /*fbc0*/  IADD3 R14, P1, P0, R14, R0, R11 ;  /* 0x000000000e0e7210 */ /* 0x010fe8000783e00b */
[----:B------:R-:W-:Y:S02]  /*fbd0*/  IADD3.X R15, RZ, R4, R7, P1, P0 ;  /* 0x00000004ff0f7210 */ /* 0x000fe40000fe0407 */
[----:B------:R-:W-:Y:S03]  /*fbe0*/  IADD3 R12, P0, R0, R16, RZ ;  /* 0x00000010000c7210 */ /* 0x000fe60007f1e0ff */
[----:B------:R-:W-:Y:S01]  /*fbf0*/  @!PT LDS RZ, [RZ] ;  /* 0x00000000fffff984 */ /* 0x000fe20000000800 */
[----:B------:R-:W-:Y:S01]  /*fc00*/  @!PT LDS RZ, [RZ] ;  /* 0x00000000fffff984 */ /* 0x000fe20000000800 */
[----:B------:R-:W-:Y:S01]  /*fc10*/  @!PT LDS RZ, [RZ] ;  /* 0x00000000fffff984 */ /* 0x000fe20000000800 */
[----:B------:R3:W-:Y:S02]  /*fc20*/  LDGSTS.E.BYPASS.LTC128B.128.ZFILL [R243+0xe100], [R14.64], P2 ;  /* 0x0e1000000ef37fae */ /* 0x0007e40009141d46 */
        /* <DEDUP_REMOVED lines=8> */
.L_x_1491:
[----:B--23--:R-:W-:Y:S05]  /*fcb0*/  BSYNC B0 ;  /* 0x0000000000007941 */ /* 0x00cfea0003800000 */
.L_x_1490:
        /* <DEDUP_REMOVED lines=17> */
[----:B-1----:R-:W-:Y:S02]  /*fdd0*/  FMNMX.FTZ R4, R219, R4, !PT ;  /* 0x00000004db047209 */ /* 0x002fe40007810000 */
        /* <DEDUP_REMOVED lines=32> */
[----:B------:R-:W1:Y:S04]  /*ffe0*/  SHFL.BFLY PT, R132, R4, 0x2, 0x1f ;  /* 0x0c401f0004847f89 */ /* 0x000e6800000e0000 */
[----:B------:R-:W2:Y:S01]  /*fff0*/  SHFL.BFLY PT, R0, R5, 0x2, 0x1f ;  /* 0x0c401f0005007f89 */ /* 0x000ea200000e0000 */
[----:B-1----:R-:W-:Y:S02]  /*10000*/  FMNMX.FTZ R132, R4, R132, !PT ;  /* 0x0000008404847209 */ /* 0x002fe40007810000 */
[----:B--2---:R-:W-:Y:S03]  /*10010*/  FMNMX.FTZ R4, R5, R0, !PT ;  /* 0x0000000005047209 */ /* 0x004fe60007810000 */
[----:B------:R-:W1:Y:S04]  /*10020*/  SHFL.BFLY PT, R2, R132, 0x1, 0x1f ;  /* 0x0c201f0084027f89 */ /* 0x000e6800000e0000 */
[----:B------:R2:W3:Y:S01]  /*10030*/  SHFL.BFLY PT, R0, R4, 0x1, 0x1f ;  /* 0x0c201f0004007f89 */ /* 0x0004e200000e0000 */
[----:B-1----:R-:W-:Y:S05]  /*10040*/  FMNMX.FTZ R132, R132, R2, !PT ;  /* 0x0000000284847209 */ /* 0x002fea0007810000 */
.L_x_1547:
[C---:B------:R-:W-:Y:S01]  /*10050*/  FMUL.FTZ R194, R132.reuse, c[0x0][0x2d0] ;  /* 0x0000b40084c27a20 */ /* 0x040fe20000410000 */
[----:B------:R-:W-:Y:S01]  /*10060*/  WARPSYNC 0xffffffff ;  /* 0xffffffff00007948 */ /* 0x000fe20003800000 */
[----:B------:R-:W-:Y:S01]  /*10070*/  FADD.FTZ R2, -R132, R133 ;  /* 0x0000008584027221 */ /* 0x000fe20000010100 */
[----:B----4-:R-:W1:Y:S01]  /*10080*/  LDSM.16.MT88.4 R12, [R231] ;  /* 0x00000000e70c783b */ /* 0x010e620000004200 */
[--C-:B------:R-:W-:Y:S01]  /*10090*/  FFMA.FTZ R3, R188, c[0x0][0x2d0], -R194.reuse ;  /* 0x0000b400bc037a23 */ /* 0x100fe200000108c2 */
[----:B------:R-:W-:Y:S01]  /*100a0*/  ISETP.GT.AND P0, PT, R247, RZ, PT ;  /* 0x000000fff700720c */ /* 0x000fe20003f04270 */
[----:B------:R-:W-:Y:S02]  /*100b0*/  FMUL.FTZ R2, R2, c[0x0][0x2d0] ;  /* 0x0000b40002027a20 */ /* 0x000fe40000410000 */
[----:B------:R4:W-:Y:S01]  /*100c0*/  MUFU.EX2 R220, R3 ;  /* 0x0000000300dc7308 */ /* 0x0009e20000000800 */
[--C-:B------:R-:W-:Y:S02]  /*100d0*/  FFMA.FTZ R133, R200, c[0x0][0x2d0], -R194.reuse ;  /* 0x0000b400c8857a23 */ /* 0x100fe400000108c2 */
[----:B------:R-:W5:Y:S07]  /*100e0*/  LDSM.16.MT88.4 R20, [R232] ;  /* 0x00000000e814783b */ /* 0x000f6e0000004200 */
[----:B------:R-:W-:Y:S01]  /*100f0*/  MUFU.EX2 R2, R2 ;  /* 0x0000000200027308 */ /* 0x000fe20000000800 */
[----:B------:R-:W2:Y:S08]  /*10100*/  LDSM.16.MT88.4 R28, [R234] ;  /* 0x00000000ea1c783b */ /* 0x000eb00000004200 */
[----:B------:R-:W3:Y:S01]  /*10110*/  LDSM.16.MT88.4 R36, [R233] ;  /* 0x00000000e924783b */ /* 0x000ee20000004200 */
[--C-:B----4-:R-:W-:Y:S07]  /*10120*/  FFMA.FTZ R3, R191, c[0x0][0x2d0], -R194.reuse ;  /* 0x0000b400bf037a23 */ /* 0x110fee00000108c2 */
[----:B------:R-:W4:Y:S01]  /*10130*/  LDSM.16.MT88.4 R44, [R231+0x3000] ;  /* 0x00300000e72c783b */ /* 0x000f220000004200 */
[----:B------:R1:W1:Y:S02]  /*10140*/  MUFU.EX2 R191, R3 ;  /* 0x0000000300bf7308 */ /* 0x0002640000000800 */
[--C-:B-1----:R-:W-:Y:S08]  /*10150*/  FFMA.FTZ R3, R190, c[0x0][0x2d0], -R194.reuse ;  /* 0x0000b400be037a23 */ /* 0x102ff000000108c2 */
[----:B------:R1:W-:Y:S02]  /*10160*/  MUFU.EX2 R190, R3 ;  /* 0x0000000300be7308 */ /* 0x0003e40000000800 */
[----:B-1-3--:R-:W-:Y:S01]  /*10170*/  FMNMX.FTZ R3, R0, R4, !PT ;  /* 0x0000000400037209 */ /* 0x00afe20007810000 */
[----:B------:R-:W-:Y:S01]  /*10180*/  FFMA.FTZ R0, R184, c[0x0][0x2d0], -R194 ;  /* 0x0000b400b8007a23 */ /* 0x000fe200000108c2 */
[----:B------:R-:W-:Y:S01]  /*10190*/  F2FP.BF16.PACK_AB R184, R191, R220 ;  /* 0x000000dcbfb8723e */ /* 0x000fe200000010ff */
[C---:B------:R-:W-:Y:S05]  /*101a0*/  FMUL.FTZ R8, R2.reuse, R140 ;  /* 0x0000008c02087220 */ /* 0x040fea0000410000 */
[----:B------:R1:W3:Y:S01]  /*101b0*/  MUFU.EX2 R5, R0 ;  /* 0x0000000000057308 */ /* 0x0002e20000000800 */
[----:B------:R-:W-:Y:S02]  /*101c0*/  FMUL.FTZ R188, R3, c[0x0][0x2d0] ;  /* 0x0000b40003bc7a20 */ /* 0x000fe40000410000 */
[C---:B------:R-:W-:Y:S02]  /*101d0*/  FMUL.FTZ R9, R2.reuse, R141 ;  /* 0x0000008d02097220 */ /* 0x040fe40000410000 */
[----:B--2---:R-:W-:Y:S02]  /*101e0*/  FFMA.FTZ R4, R189, c[0x0][0x2d0], -R188 ;  /* 0x0000b400bd047a23 */ /* 0x004fe400000108bc */
        /* <DEDUP_REMOVED lines=9> */
[----:B-1----:R-:W-:Y:S02]  /*10280*/  FADD.FTZ R0, -R3, R134 ;  /* 0x0000008603007221 */ /* 0x002fe40000010100 */
[----:B------:R1:W-:Y:S01]  /*10290*/  MUFU.EX2 R134, R4 ;  /* 0x0000000400867308 */ /* 0x0003e20000000800 */
[----:B------:R-:W-:Y:S02]  /*102a0*/  FMUL.FTZ R49, R2, R181 ;  /* 0x000000b502317220 */ /* 0x000fe40000410000 */
[----:B------:R-:W-:Y:S02]  /*102b0*/  FMUL.FTZ R0, R0, c[0x0][0x2d0] ;  /* 0x0000b40000007a20 */ /* 0x000fe40000410000 */
        /* <DEDUP_REMOVED lines=11> */
[--C-:B-1----:R-:W-:Y:S01]  /*10370*/  FFMA.FTZ R4, R193, c[0x0][0x2d0], -R188.reuse ;  /* 0x0000b400c1047a23 */ /* 0x102fe200000108bc */
[----:B---3--:R-:W-:Y:S01]  /*10380*/  MOV R193, R5 ;  /* 0x0000000500c17202 */ /* 0x008fe20000000f00 */
[C---:B------:R-:W-:Y:S02]  /*10390*/  FMUL.FTZ R5, R2.reuse, R137 ;  /* 0x0000008902057220 */ /* 0x040fe40000410000 */
[----:B------:R1:W3:Y:S01]  /*103a0*/  MUFU.EX2 R189, R4 ;  /* 0x0000000400bd7308 */ /* 0x0002e20000000800 */
[----:B------:R-:W-:Y:S01]  /*103b0*/  F2FP.BF16.PACK_AB R186, R193, R190 ;  /* 0x000000bec1ba723e */ /* 0x000fe200000010ff */
[C---:B------:R-:W-:Y:S02]  /*103c0*/  FMUL.FTZ R72, R2.reuse, R72 ;  /* 0x0000004802487220 */ /* 0x040fe40000410000 */
[----:B------:R-:W-:Y:S02]  /*103d0*/  FMUL.FTZ R73, R2, R73 ;  /* 0x0000004902497220 */ /* 0x000fe40000410000 */
[C---:B--2---:R-:W-:Y:S02]  /*103e0*/  FMUL.FTZ R6, R0.reuse, R138 ;  /* 0x0000008a00067220 */ /* 0x044fe40000410000 */
        /* <DEDUP_REMOVED lines=9> */
[--C-:B-1----:R-:W-:Y:S01]  /*10480*/  FFMA.FTZ R4, R185, c[0x0][0x2d0], -R188.reuse ;  /* 0x0000b400b9047a23 */ /* 0x102fe200000108bc */
[----:B---3--:R-:W-:Y:S01]  /*10490*/  F2FP.BF16.PACK_AB R185, R189, R134 ;  /* 0x00000086bdb9723e */ /* 0x008fe200000010ff */
[C---:B------:R-:W-:Y:S02]  /*104a0*/  FMUL.FTZ R35, R0.reuse, R167 ;  /* 0x000000a700237220 */ /* 0x040fe40000410000 */
[----:B------:R1:W-:Y:S01]  /*104b0*/  MUFU.EX2 R244, R4 ;  /* 0x0000000400f47308 */ /* 0x0003e20000000800 */
[C---:B------:R-:W-:Y:S02]  /*104c0*/  FMUL.FTZ R42, R0.reuse, R174 ;  /* 0x000000ae002a7220 */ /* 0x040fe40000410000 */
[C---:B------:R-:W-:Y:S02]  /*104d0*/  FMUL.FTZ R43, R0.reuse, R175 ;  /* 0x000000af002b7220 */ /* 0x040fe40000410000 */
[C---:B------:R-:W-:Y:S01]  /*104e0*/  FMUL.FTZ R50, R0.reuse, R182 ;  /* 0x000000b600327220 */ /* 0x040fe20000410000 */
[----:B------:R-:W-:Y:S01]  /*104f0*/  LDSM.16.MT88.4 R172, [R231+0x5800] ;  /* 0x00580000e7ac783b */ /* 0x000fe20000004200 */
        /* <DEDUP_REMOVED lines=9> */
[----:B------:R-:W-:Y:S02]  /*10590*/  FMUL.FTZ R67, R0, R67 ;  /* 0x0000004300437220 */ /* 0x000fe40000410000 */
[----:B-1----:R-:W-:Y:S02]  /*105a0*/  FFMA.FTZ R4, R192, c[0x0][0x2d0], -R188 ;  /* 0x0000b400c0047a23 */ /* 0x002fe400000108bc */
[C---:B------:R-:W-:Y:S02]  /*105b0*/  FMUL.FTZ R70, R0.reuse, R70 ;  /* 0x0000004600467220 */ /* 0x040fe40000410000 */
[----:B------:R-:W1:Y:S01]  /*105c0*/  MUFU.EX2 R192, R4 ;  /* 0x0000000400c07308 */ /* 0x000e620000000800 */
[C---:B------:R-:W-:Y:S02]  /*105d0*/  FMUL.FTZ R71, R0.reuse, R71 ;  /* 0x0000004700477220 */ /* 0x040fe40000410000 */
        /* <DEDUP_REMOVED lines=11> */
[----:B-1----:R-:W-:Y:S01]  /*10690*/  F2FP.BF16.PACK_AB R187, R192, R244 ;  /* 0x000000f4c0bb723e */ /* 0x002fe200000010ff */
[----:B------:R-:W-:Y:S02]  /*106a0*/  FMUL.FTZ R4, R2, R136 ;  /* 0x0000008802047220 */ /* 0x000fe40000410000 */
[----:B------:R-:W1:Y:S01]  /*106b0*/  LDSM.16.MT88.4 R136, [R232+0x3000] ;  /* 0x00300000e888783b */ /* 0x000e620000004200 */
[--C-:B------:R-:W-:Y:S02]  /*106c0*/  FFMA.FTZ R157, R210, c[0x0][0x2d0], -R194.reuse ;  /* 0x0000b400d29d7a23 */ /* 0x100fe400000108c2 */
[--C-:B------:R-:W-:Y:S02]  /*106d0*/  FFMA.FTZ R159, R207, c[0x0][0x2d0], -R194.reuse ;  /* 0x0000b400cf9f7a23 */ /* 0x100fe400000108c2 */
[C---:B------:R-:W-:Y:S05]  /*106e0*/  HMMA.16816.F32.BF16 R4, R184.reuse, R12, R4 ;  /* 0x0000000cb804723c */ /* 0x040fea0000041804 */
[--C-:B------:R-:W-:Y:S02]  /*106f0*/  FFMA.FTZ R158, R208, c[0x0][0x2d0], -R194.reuse ;  /* 0x0000b400d09e7a23 */ /* 0x100fe400000108c2 */
[C---:B------:R-:W-:Y:S01]  /*10700*/  FMUL.FTZ R12, R2.reuse, R144 ;  /* 0x00000090020c7220 */ /* 0x040fe20000410000 */
[C---:B------:R-:W-:Y:S01]  /*10710*/  HMMA.16816.F32.BF16 R8, R184.reuse, R14, R8 ;  /* 0x0000000eb808723c */ /* 0x040fe20000041808 */
[----:B------:R-:W2:Y:S01]  /*10720*/  LDL.LU R144, [R1+0x8] ;  /* 0x0000080001907983 */ /* 0x000ea20000300800 */
[----:B------:R-:W-:Y:S02]  /*10730*/  MUFU.EX2 R200, R158 ;  /* 0x0000009e00c87308 */ /* 0x000fe40000000800 */
[C---:B------:R-:W-:Y:S01]  /*10740*/  FMUL.FTZ R13, R2.reuse, R145 ;  /* 0x00000091020d7220 */ /* 0x040fe20000410000 */
[----:B------:R-:W3:Y:S01]  /*10750*/  LDL.LU R148, [R1+0xc] ;  /* 0x00000c0001947983 */ /* 0x000ee20000300800 */
[----:B------:R-:W-:Y:S02]  /*10760*/  FMUL.FTZ R85, R2, R85 ;  /* 0x0000005502557220 */ /* 0x000fe40000410000 */
[C---:B------:R-:W-:Y:S04]  /*10770*/  FMUL.FTZ R14, R0.reuse, R146 ;  /* 0x00000092000e7220 */ /* 0x040fe80000410000 */
[C---:B------:R-:W-:Y:S02]  /*10780*/  FMUL.FTZ R15, R0.reuse, R147 ;  /* 0x00000093000f7220 */ /* 0x040fe40000410000 */
[--C-:B------:R-:W-:Y:S02]  /*10790*/  FFMA.FTZ R156, R209, c[0x0][0x2d0], -R194.reuse ;  /* 0x0000b400d19c7a23 */ /* 0x100fe400000108c2 */
[C---:B------:R-:W-:Y:S02]  /*107a0*/  FMUL.FTZ R86, R0.reuse, R86 ;  /* 0x0000005600567220 */ /* 0x040fe40000410000 */
[----:B------:R-:W-:Y:S01]  /*107b0*/  FMUL.FTZ R87, R0, R87 ;  /* 0x0000005700577220 */ /* 0x000fe20000410000 */
[C---:B-----5:R-:W-:Y:S03]  /*107c0*/  HMMA.16816.F32.BF16 R12, R184.reuse, R20, R12 ;  /* 0x00000014b80c723c */ /* 0x060fe6000004180c */
[C---:B------:R-:W-:Y:S02]  /*107d0*/  FMUL.FTZ R88, R2.reuse, R88 ;  /* 0x0000005802587220 */ /* 0x040fe40000410000 */
[C---:B------:R-:W-:Y:S02]  /*107e0*/  FMUL.FTZ R89, R2.reuse, R89 ;  /* 0x0000005902597220 */ /* 0x040fe40000410000 */
[C---:B------:R-:W-:Y:S01]  /*107f0*/  FMUL.FTZ R20, R2.reuse, R152 ;  /* 0x0000009802147220 */ /* 0x040fe20000410000 */
[C---:B------:R-:W-:Y:S04]  /*10800*/  HMMA.16816.F32.BF16 R16, R184.reuse, R22, R16 ;  /* 0x00000016b810723c */ /* 0x040fe80000041810 */
[----:B------:R-:W-:Y:S02]  /*10810*/  FMUL.FTZ R21, R2, R153 ;  /* 0x0000009902157220 */ /* 0x000fe40000410000 */
[C---:B------:R-:W-:Y:S02]  /*10820*/  FMUL.FTZ R90, R0.reuse, R90 ;  /* 0x0000005a005a7220 */ /* 0x040fe40000410000 */
[C---:B------:R-:W-:Y:S04]  /*10830*/  FMUL.FTZ R22, R0.reuse, R154 ;  /* 0x0000009a00167220 */ /* 0x040fe80000410000 */
[C---:B------:R-:W-:Y:S01]  /*10840*/  FMUL.FTZ R23, R0.reuse, R155 ;  /* 0x0000009b00177220 */ /* 0x040fe20000410000 */
[----:B------:R-:W-:Y:S01]  /*10850*/  MOV R155, R192 ;  /* 0x000000c0009b7202 */ /* 0x000fe20000000f00 */
[--C-:B------:R-:W-:Y:S02]  /*10860*/  FFMA.FTZ R152, R217, c[0x0][0x2d0], -R194.reuse ;  /* 0x0000b400d9987a23 */ /* 0x100fe400000108c2 */
[----:B------:R-:W-:Y:S02]  /*10870*/  FMUL.FTZ R91, R0, R91 ;  /* 0x0000005b005b7220 */ /* 0x000fe40000410000 */
[----:B------:R-:W-:Y:S01]  /*10880*/  MUFU.EX2 R208, R152 ;  /* 0x0000009800d07308 */ /* 0x000fe20000000800 */
[C---:B------:R-:W-:Y:S03]  /*10890*/  HMMA.16816.F32.BF16 R20, R184.reuse, R28, R20 ;  /* 0x0000001cb814723c */ /* 0x040fe60000041814 */
[C---:B------:R-:W-:Y:S02]  /*108a0*/  FMUL.FTZ R92, R2.reuse, R92 ;  /* 0x0000005c025c7220 */ /* 0x040fe40000410000 */
[----:B------:R-:W-:Y:S02]  /*108b0*/  FMUL.FTZ R93, R2, R93 ;  /* 0x0000005d025d7220 */ /* 0x000fe40000410000 */
[----:B------:R-:W-:Y:S01]  /*108c0*/  FMUL.FTZ R94, R0, R94 ;  /* 0x0000005e005e7220 */ /* 0x000fe20000410000 */
[C---:B------:R-:W-:Y:S04]  /*108d0*/  HMMA.16816.F32.BF16 R24, R184.reuse, R30, R24 ;  /* 0x0000001eb818723c */ /* 0x040fe80000041818 */
[C---:B------:R-:W-:Y:S02]  /*108e0*/  FMUL.FTZ R28, R2.reuse, R160 ;  /* 0x000000a0021c7220 */ /* 0x040fe40000410000 */
[----:B------:R-:W-:Y:S02]  /*108f0*/  FMUL.FTZ R29, R2, R161 ;  /* 0x000000a1021d7220 */ /* 0x000fe40000410000 */
[C---:B------:R-:W-:Y:S01]  /*10900*/  FMUL.FTZ R30, R0.reuse, R162 ;  /* 0x000000a2001e7220 */ /* 0x040fe20000410000 */
[----:B------:R5:W-:Y:S03]  /*10910*/  MUFU.EX2 R161, R133 ;  /* 0x0000008500a17308 */ /* 0x000be60000000800 */
[C---:B------:R-:W-:Y:S02]  /*10920*/  FMUL.FTZ R31, R0.reuse, R163 ;  /* 0x000000a3001f7220 */ /* 0x040fe40000410000 */
[----:B------:R-:W-:Y:S02]  /*10930*/  FMUL.FTZ R95, R0, R95 ;  /* 0x0000005f005f7220 */ /* 0x000fe40000410000 */
[C---:B------:R-:W-:Y:S02]  /*10940*/  FMUL.FTZ R96, R2.reuse, R96 ;  /* 0x0000006002607220 */ /* 0x040fe40000410000 */
[----:B------:R-:W-:Y:S01]  /*10950*/  FMUL.FTZ R97, R2, R97 ;  /* 0x0000006102617220 */ /* 0x000fe20000410000 */
[C---:B------:R-:W-:Y:S03]  /*10960*/  HMMA.16816.F32.BF16 R28, R184.reuse, R36, R28 ;  /* 0x00000024b81c723c */ /* 0x040fe6000004181c */
[C---:B------:R-:W-:Y:S02]  /*10970*/  FMUL.FTZ R98, R0.reuse, R98 ;  /* 0x0000006200627220 */ /* 0x040fe40000410000 */
[----:B------:R-:W-:Y:S02]  /*10980*/  FMUL.FTZ R99, R0, R99 ;  /* 0x0000006300637220 */ /* 0x000fe40000410000 */
[C---:B------:R-:W-:Y:S01]  /*10990*/  FMUL.FTZ R100, R2.reuse, R100 ;  /* 0x0000006402647220 */ /* 0x040fe20000410000 */
[C---:B------:R-:W-:Y:S04]  /*109a0*/  HMMA.16816.F32.BF16 R32, R184.reuse, R38, R32 ;  /* 0x00000026b820723c */ /* 0x040fe80000041820 */
[C---:B------:R-:W-:Y:S02]  /*109b0*/  FMUL.FTZ R36, R2.reuse, R168 ;  /* 0x000000a802247220 */ /* 0x040fe40000410000 */
[----:B------:R-:W-:Y:S02]  /*109c0*/  FMUL.FTZ R37, R2, R169 ;  /* 0x000000a902257220 */ /* 0x000fe40000410000 */
[C---:B------:R-:W-:Y:S01]  /*109d0*/  FMUL.FTZ R38, R0.reuse, R170 ;  /* 0x000000aa00267220 */ /* 0x040fe20000410000 */
[----:B------:R-:W-:Y:S03]  /*109e0*/  MOV R170, R193 ;  /* 0x000000c100aa7202 */ /* 0x000fe60000000f00 */
[----:B------:R-:W-:Y:S02]  /*109f0*/  FMUL.FTZ R39, R0, R171 ;  /* 0x000000ab00277220 */ /* 0x000fe40000410000 */
[--C-:B-----5:R-:W-:Y:S02]  /*10a00*/  FFMA.FTZ R133, R197, c[0x0][0x2d0], -R194.reuse ;  /* 0x0000b400c5857a23 */ /* 0x120fe400000108c2 */
[----:B------:R-:W-:Y:S02]  /*10a10*/  FMUL.FTZ R101, R2, R101 ;  /* 0x0000006502657220 */ /* 0x000fe40000410000 */
[----:B------:R5:W-:Y:S01]  /*10a20*/  MUFU.EX2 R165, R133 ;  /* 0x0000008500a57308 */ /* 0x000be20000000800 */
[C---:B----4-:R-:W-:Y:S03]  /*10a30*/  HMMA.16816.F32.BF16 R36, R184.reuse, R44, R36 ;  /* 0x0000002cb824723c */ /* 0x050fe60000041824 */
        /* <DEDUP_REMOVED lines=19> */
[----:B------:R-:W-:Y:S04]  /*10b70*/  FMUL.FTZ R113, R2, R113 ;  /* 0x0000007102717220 */ /* 0x000fe80000410000 */
        /* <DEDUP_REMOVED lines=13> */
[----:B------:R-:W-:Y:S02]  /*10c50*/  FMUL.FTZ R129, R2, R129 ;  /* 0x0000008102817220 */ /* 0x000fe40000410000 */
[C---:B------:R-:W-:Y:S01]  /*10c60*/  FMUL.FTZ R126, R0.reuse, R126 ;  /* 0x0000007e007e7220 */ /* 0x040fe20000410000 */
[C---:B-1----:R-:W-:Y:S03]  /*10c70*/  HMMA.16816.F32.BF16 R52, R184.reuse, R136, R52 ;  /* 0x00000088b834723c */ /* 0x042fe60000041834 */
[C---:B------:R-:W-:Y:S02]  /*10c80*/  FMUL.FTZ R127, R0.reuse, R127 ;  /* 0x0000007f007f7220 */ /* 0x040fe40000410000 */
[C---:B------:R-:W-:Y:S02]  /*10c90*/  FMUL.FTZ R130, R0.reuse, R130 ;  /* 0x0000008200827220 */ /* 0x040fe40000410000 */
[----:B------:R-:W-:Y:S01]  /*10ca0*/  FMUL.FTZ R131, R0, R131 ;  /* 0x0000008300837220 */ /* 0x000fe20000410000 */
[C---:B------:R-:W-:Y:S01]  /*10cb0*/  HMMA.16816.F32.BF16 R56, R184.reuse, R138, R56 ;  /* 0x0000008ab838723c */ /* 0x040fe20000041838 */
[----:B------:R-:W1:Y:S03]  /*10cc0*/  LDSM.16.MT88.4 R136, [R233+0x3000] ;  /* 0x00300000e988783b */ /* 0x000e660000004200 */
[--C-:B-----5:R-:W-:Y:S02]  /*10cd0*/  FFMA.FTZ R133, R196, c[0x0][0x2d0], -R194.reuse ;  /* 0x0000b400c4857a23 */ /* 0x120fe400000108c2 */
[--C-:B------:R-:W-:Y:S02]  /*10ce0*/  FFMA.FTZ R192, R205, c[0x0][0x2d0], -R194.reuse ;  /* 0x0000b400cdc07a23 */ /* 0x100fe400000108c2 */
[----:B------:R4:W-:Y:S01]  /*10cf0*/  MUFU.EX2 R168, R133 ;  /* 0x0000008500a87308 */ /* 0x0009e20000000800 */
[--C-:B------:R-:W-:Y:S09]  /*10d00*/  FFMA.FTZ R193, R204, c[0x0][0x2d0], -R194.reuse ;  /* 0x0000b400ccc17a23 */ /* 0x100ff200000108c2 */
[----:B------:R-:W-:Y:S10]  /*10d10*/  MUFU.EX2 R192, R192 ;  /* 0x000000c000c07308 */ /* 0x000ff40000000800 */
[----:B------:R-:W-:Y:S01]  /*10d20*/  MUFU.EX2 R193, R193 ;  /* 0x000000c100c17308 */ /* 0x000fe20000000800 */
[----:B----4-:R-:W-:Y:S09]  /*10d30*/  FFMA.FTZ R133, R195, c[0x0][0x2d0], -R194 ;  /* 0x0000b400c3857a23 */ /* 0x010ff200000108c2 */
[----:B------:R4:W-:Y:S01]  /*10d40*/  MUFU.EX2 R169, R133 ;  /* 0x0000008500a97308 */ /* 0x0009e20000000800 */
[C---:B-1----:R-:W-:Y:S08]  /*10d50*/  HMMA.16816.F32.BF16 R60, R184.reuse, R136, R60 ;  /* 0x00000088b83c723c */ /* 0x042ff0000004183c */
[C---:B------:R-:W-:Y:S01]  /*10d60*/  HMMA.16816.F32.BF16 R64, R184.reuse, R138, R64 ;  /* 0x0000008ab840723c */ /* 0x040fe20000041840 */
[----:B------:R-:W1:Y:S03]  /*10d70*/  LDSM.16.MT88.4 R136, [R231+0x6000] ;  /* 0x00600000e788783b */ /* 0x000e660000004200 */
[--C-:B----4-:R-:W-:Y:S02]  /*10d80*/  FFMA.FTZ R133, R199, c[0x0][0x2d0], -R188.reuse ;  /* 0x0000b400c7857a23 */ /* 0x110fe400000108bc */
[----:B------:R-:W-:Y:S10]  /*10d90*/  MUFU.EX2 R199, R159 ;  /* 0x0000009f00c77308 */ /* 0x000ff40000000800 */
[----:B------:R4:W-:Y:S01]  /*10da0*/  MUFU.EX2 R160, R133 ;  /* 0x0000008500a07308 */ /* 0x0009e20000000800 */
[C---:B-1----:R-:W-:Y:S08]  /*10db0*/  HMMA.16816.F32.BF16 R68, R184.reuse, R136, R68 ;  /* 0x00000088b844723c */ /* 0x042ff00000041844 */
[C---:B------:R-:W-:Y:S01]  /*10dc0*/  HMMA.16816.F32.BF16 R72, R184.reuse, R138, R72 ;  /* 0x0000008ab848723c */ /* 0x040fe20000041848 */
[----:B------:R-:W1:Y:S03]  /*10dd0*/  LDSM.16.MT88.4 R136, [R232+0x6000] ;  /* 0x00600000e888783b */ /* 0x000e660000004200 */
[----:B----4-:R-:W-:Y:S02]  /*10de0*/  FFMA.FTZ R133, R201, c[0x0][0x2d0], -R188 ;  /* 0x0000b400c9857a23 */ /* 0x010fe400000108bc */
[----:B------:R-:W-:Y:S10]  /*10df0*/  MUFU.EX2 R201, R157 ;  /* 0x0000009d00c97308 */ /* 0x000ff40000000800 */
[----:B------:R4:W-:Y:S01]  /*10e00*/  MUFU.EX2 R162, R133 ;  /* 0x0000008500a27308 */ /* 0x0009e20000000800 */
[----:B---3--:R-:W-:Y:S02]  /*10e10*/  FFMA.FTZ R153, R0, R148, R134 ;  /* 0x0000009400997223 */ /* 0x008fe40000010086 */
[----:B------:R-:W-:Y:S01]  /*10e20*/  LDSM.16.MT88.4 R148, [R234+0x1000] ;  /* 0x00100000ea94783b */ /* 0x000fe20000004200 */
[--C-:B------:R-:W-:Y:S02]  /*10e30*/  FFMA.FTZ R0, R219, c[0x0][0x2d0], -R194.reuse ;  /* 0x0000b400db007a23 */ /* 0x100fe400000108c2 */
[----:B------:R-:W-:Y:S04]  /*10e40*/  FADD.FTZ R154, R189, R153 ;  /* 0x00000099bd9a7221 */ /* 0x000fe80000010000 */
[----:B------:R3:W-:Y:S01]  /*10e50*/  MUFU.EX2 R164, R0 ;  /* 0x0000000000a47308 */ /* 0x0007e20000000800 */
[----:B------:R-:W-:Y:S02]  /*10e60*/  FFMA.FTZ R134, R214, c[0x0][0x2d0], -R194 ;  /* 0x0000b400d6867a23 */ /* 0x000fe400000108c2 */
[----:B----4-:R-:W-:Y:S01]  /*10e70*/  FFMA.FTZ R133, R198, c[0x0][0x2d0], -R188 ;  /* 0x0000b400c6857a23 */ /* 0x010fe200000108bc */
[C---:B-1----:R-:W-:Y:S06]  /*10e80*/  HMMA.16816.F32.BF16 R76, R184.reuse, R136, R76 ;  /* 0x00000088b84c723c */ /* 0x042fec000004184c */
[----:B------:R1:W-:Y:S02]  /*10e90*/  MUFU.EX2 R209, R134 ;  /* 0x0000008600d17308 */ /* 0x0003e40000000800 */
[C---:B------:R-:W-:Y:S01]  /*10ea0*/  HMMA.16816.F32.BF16 R80, R184.reuse, R138, R80 ;  /* 0x0000008ab850723c */ /* 0x040fe20000041850 */
[----:B------:R-:W4:Y:S07]  /*10eb0*/  LDSM.16.MT88.4 R136, [R234+0x6000] ;  /* 0x00600000ea88783b */ /* 0x000f2e0000004200 */
[----:B------:R2:W-:Y:S01]  /*10ec0*/  MUFU.EX2 R166, R133 ;  /* 0x0000008500a67308 */ /* 0x0005e20000000800 */
[----:B---3--:R-:W-:Y:S03]  /*10ed0*/  FFMA.FTZ R0, R216, c[0x0][0x2d0], -R194 ;  /* 0x0000b400d8007a23 */ /* 0x008fe600000108c2 */
[----:B-1----:R-:W-:Y:S02]  /*10ee0*/  FFMA.FTZ R134, R222, c[0x0][0x2d0], -R188 ;  /* 0x0000b400de867a23 */ /* 0x002fe400000108bc */
[----:B--2---:R-:W-:Y:S02]  /*10ef0*/  FFMA.FTZ R133, R2, R144, R220 ;  /* 0x0000009002857223 */ /* 0x004fe400000100dc */
[----:B------:R-:W-:Y:S01]  /*10f00*/  LDSM.16.MT88.4 R144, [R232+0x800] ;  /* 0x00080000e890783b */ /* 0x000fe20000004200 */
[----:B------:R-:W-:Y:S01]  /*10f10*/  FFMA.FTZ R2, R202, c[0x0][0x2d0], -R188 ;  /* 0x0000b400ca027a23 */ /* 0x000fe200000108bc */
[----:B------:R1:W-:Y:S01]  /*10f20*/  MUFU.EX2 R220, R0 ;  /* 0x0000000000dc7308 */ /* 0x0003e20000000800 */
[C---:B----4-:R-:W-:Y:S09]  /*10f30*/  HMMA.16816.F32.BF16 R84, R184.reuse, R136, R84 ;  /* 0x00000088b854723c */ /* 0x050ff20000041854 */
[----:B------:R-:W-:Y:S01]  /*10f40*/  MUFU.EX2 R167, R2 ;  /* 0x0000000200a77308 */ /* 0x000fe20000000800 */
[C---:B------:R-:W-:Y:S01]  /*10f50*/  HMMA.16816.F32.BF16 R88, R184.reuse, R138, R88 ;  /* 0x0000008ab858723c */ /* 0x040fe20000041858 */
[----:B------:R-:W2:Y:S08]  /*10f60*/  LDSM.16.MT88.4 R136, [R233+0x6000] ;  /* 0x00600000e988783b */ /* 0x000eb00000004200 */
[----:B------:R3:W-:Y:S03]  /*10f70*/  MUFU.EX2 R202, R156 ;  /* 0x0000009c00ca7308 */ /* 0x0007e60000000800 */
[--C-:B-1----:R-:W-:Y:S07]  /*10f80*/  FFMA.FTZ R0, R213, c[0x0][0x2d0], -R194.reuse ;  /* 0x0000b400d5007a23 */ /* 0x102fee00000108c2 */
[----:B------:R1:W-:Y:S01]  /*10f90*/  MUFU.EX2 R219, R0 ;  /* 0x0000000000db7308 */ /* 0x0003e20000000800 */
[----:B---3--:R-:W-:Y:S01]  /*10fa0*/  LDSM.16.MT88.4 R156, [R233+0x2000] ;  /* 0x00200000e99c783b */ /* 0x008fe20000004200 */
[----:B-1----:R-:W-:Y:S01]  /*10fb0*/  FFMA.FTZ R0, R211, c[0x0][0x2d0], -R194 ;  /* 0x0000b400d3007a23 */ /* 0x002fe200000108c2 */
[C---:B--2---:R-:W-:Y:S07]  /*10fc0*/  HMMA.16816.F32.BF16 R92, R184.reuse, R136, R92 ;  /* 0x00000088b85c723c */ /* 0x044fee000004185c */
[----:B------:R1:W2:Y:S01]  /*10fd0*/  MUFU.EX2 R2, R0 ;  /* 0x0000000000027308 */ /* 0x0002a20000000800 */
[C---:B------:R-:W-:Y:S01]  /*10fe0*/  HMMA.16816.F32.BF16 R96, R184.reuse, R138, R96 ;  /* 0x0000008ab860723c */ /* 0x040fe20000041860 */
[----:B------:R-:W3:Y:S03]  /*10ff0*/  LDSM.16.MT88.4 R136, [R231+0x9000] ;  /* 0x00900000e788783b */ /* 0x000ee60000004200 */
[----:B-1----:R-:W-:Y:S01]  /*11000*/  FFMA.FTZ R0, R218, c[0x0][0x2d0], -R188 ;  /* 0x0000b400da007a23 */ /* 0x002fe200000108bc */
[----:B--2---:R-:W-:Y:S01]  /*11010*/  MOV R218, R2 ;  /* 0x0000000200da7202 */ /* 0x004fe20000000f00 */
[----:B------:R-:W-:Y:S03]  /*11020*/  FFMA.FTZ R2, R224, c[0x0][0x2d0], -R194 ;  /* 0x0000b400e0027a23 */ /* 0x000fe600000108c2 */
[----:B------:R1:W-:Y:S10]  /*11030*/  MUFU.EX2 R163, R0 ;  /* 0x0000000000a37308 */ /* 0x0003f40000000800 */
[----:B------:R-:W-:Y:S01]  /*11040*/  MUFU.EX2 R207, R2 ;  /* 0x0000000200cf7308 */ /* 0x000fe20000000800 */
[C---:B---3--:R-:W-:Y:S03]  /*11050*/  HMMA.16816.F32.BF16 R100, R184.reuse, R136, R100 ;  /* 0x00000088b864723c */ /* 0x048fe60000041864 */
[--C-:B-1----:R-:W-:Y:S05]  /*11060*/  FFMA.FTZ R0, R225, c[0x0][0x2d0], -R188.reuse ;  /* 0x0000b400e1007a23 */ /* 0x102fea00000108bc */
[C---:B------:R-:W-:Y:S01]  /*11070*/  HMMA.16816.F32.BF16 R104, R184.reuse, R138, R104 ;  /* 0x0000008ab868723c */ /* 0x040fe20000041868 */
[----:B------:R-:W1:Y:S01]  /*11080*/  LDSM.16.MT88.4 R136, [R232+0x9000] ;  /* 0x00900000e888783b */ /* 0x000e620000004200 */
[----:B------:R2:W-:Y:S02]  /*11090*/  MUFU.EX2 R216, R0 ;  /* 0x0000000000d87308 */ /* 0x0005e40000000800 */
[--C-:B--2---:R-:W-:Y:S08]  /*110a0*/  FFMA.FTZ R0, R215, c[0x0][0x2d0], -R188.reuse ;  /* 0x0000b400d7007a23 */ /* 0x104ff000000108bc */
[----:B------:R2:W-:Y:S01]  /*110b0*/  MUFU.EX2 R213, R0 ;  /* 0x0000000000d57308 */ /* 0x0005e20000000800 */
[C---:B-1----:R-:W-:Y:S08]  /*110c0*/  HMMA.16816.F32.BF16 R108, R184.reuse, R136, R108 ;  /* 0x00000088b86c723c */ /* 0x042ff0000004186c */
[C---:B------:R-:W-:Y:S01]  /*110d0*/  HMMA.16816.F32.BF16 R112, R184.reuse, R138, R112 ;  /* 0x0000008ab870723c */ /* 0x040fe20000041870 */
[----:B------:R-:W1:Y:S03]  /*110e0*/  LDSM.16.MT88.4 R136, [R234+0x9000] ;  /* 0x00900000ea88783b */ /* 0x000e660000004200 */
[----:B--2---:R-:W-:Y:S04]  /*110f0*/  FFMA.FTZ R0, R226, c[0x0][0x2d0], -R188 ;  /* 0x0000b400e2007a23 */ /* 0x004fe800000108bc */
[----:B------:R2:W-:Y:S04]  /*11100*/  MUFU.EX2 R211, R0 ;  /* 0x0000000000d37308 */ /* 0x0005e80000000800 */
[----:B--2---:R-:W-:Y:S02]  /*11110*/  FADD.FTZ R0, R191, R133 ;  /* 0x00000085bf007221 */ /* 0x004fe40000010000 */
[----:B------:R-:W-:Y:S02]  /*11120*/  FFMA.FTZ R133, R212, c[0x0][0x2d0], -R194 ;  /* 0x0000b400d4857a23 */ /* 0x000fe400000108c2 */
[----:B------:R-:W-:Y:S02]  /*11130*/  FADD.FTZ R153, R190, R0 ;  /* 0x00000000be997221 */ /* 0x000fe40000010000 */
[----:B------:R2:W-:Y:S01]  /*11140*/  MUFU.EX2 R210, R133 ;  /* 0x0000008500d27308 */ /* 0x0005e20000000800 */
[----:B------:R-:W-:Y:S01]  /*11150*/  FFMA.FTZ R0, R235, c[0x0][0x2d0], -R188 ;  /* 0x0000b400eb007a23 */ /* 0x000fe200000108bc */
[C---:B-1----:R-:W-:Y:S03]  /*11160*/  HMMA.16816.F32.BF16 R116, R184.reuse, R136, R116 ;  /* 0x00000088b874723c */ /* 0x042fe60000041874 */
[----:B------:R-:W-:Y:S02]  /*11170*/  FADD.FTZ R2, R170, R153 ;  /* 0x00000099aa027221 */ /* 0x000fe40000010000 */
[--C-:B------:R-:W-:Y:S02]  /*11180*/  FFMA.FTZ R191, R206, c[0x0][0x2d0], -R194.reuse ;  /* 0x0000b400cebf7a23 */ /* 0x100fe400000108c2 */
[----:B------:R-:W-:Y:S01]  /*11190*/  FFMA.FTZ R194, R203, c[0x0][0x2d0], -R194 ;  /* 0x0000b400cbc27a23 */ /* 0x000fe200000108c2 */
[C---:B------:R-:W-:Y:S01]  /*111a0*/  HMMA.16816.F32.BF16 R120, R184.reuse, R138, R120 ;  /* 0x0000008ab878723c */ /* 0x040fe20000041878 */
[----:B------:R-:W1:Y:S01]  /*111b0*/  LDSM.16.MT88.4 R136, [R233+0x9000] ;  /* 0x00900000e988783b */ /* 0x000e620000004200 */
[----:B------:R3:W-:Y:S10]  /*111c0*/  MUFU.EX2 R206, R0 ;  /* 0x0000000000ce7308 */ /* 0x0007f40000000800 */
[----:B------:R-:W-:Y:S01]  /*111d0*/  MUFU.EX2 R194, R194 ;  /* 0x000000c200c27308 */ /* 0x000fe20000000800 */
[----:B--2---:R-:W-:Y:S04]  /*111e0*/  FADD.FTZ R133, R244, R154 ;  /* 0x0000009af4857221 */ /* 0x004fe80000010000 */
[----:B------:R-:W-:Y:S02]  /*111f0*/  FADD.FTZ R133, R155, R133 ;  /* 0x000000859b857221 */ /* 0x000fe40000010000 */
[----:B------:R-:W-:Y:S03]  /*11200*/  LDSM.16.MT88.4 R152, [R234+0x1800] ;  /* 0x00180000ea98783b */ /* 0x000fe60000004200 */
[----:B------:R-:W2:Y:S01]  /*11210*/  MUFU.EX2 R191, R191 ;  /* 0x000000bf00bf7308 */ /* 0x000ea20000000800 */
[----:B---3--:R-:W-:Y:S09]  /*11220*/  FFMA.FTZ R0, R236, c[0x0][0x2d0], -R188 ;  /* 0x0000b400ec007a23 */ /* 0x008ff200000108bc */
[----:B------:R3:W-:Y:S01]  /*11230*/  MUFU.EX2 R205, R0 ;  /* 0x0000000000cd7308 */ /* 0x0007e20000000800 */
[C---:B-1----:R-:W-:Y:S07]  /*11240*/  HMMA.16816.F32.BF16 R124, R184.reuse, R136, R124 ;  /* 0x00000088b87c723c */ /* 0x042fee000004187c */
[----:B------:R-:W-:Y:S01]  /*11250*/  F2FP.BF16.PACK_AB R136, R165, R161 ;  /* 0x000000a1a588723e */ /* 0x000fe200000010ff */
[----:B------:R-:W-:Y:S04]  /*11260*/  HMMA.16816.F32.BF16 R128, R184, R138, R128 ;  /* 0x0000008ab880723c */ /* 0x000fe80000041880 */
[----:B------:R-:W-:Y:S01]  /*11270*/  F2FP.BF16.PACK_AB R137, R162, R160 ;  /* 0x000000a0a289723e */ /* 0x000fe200000010ff */
[----:B------:R-:W-:Y:S02]  /*11280*/  FADD.FTZ R161, R161, R2 ;  /* 0x00000002a1a17221 */ /* 0x000fe40000010000 */
[----:B------:R-:W-:Y:S01]  /*11290*/  F2FP.BF16.PACK_AB R139, R167, R166 ;  /* 0x000000a6a78b723e */ /* 0x000fe200000010ff */
[--C-:B---3--:R-:W-:Y:S01]  /*112a0*/  FFMA.FTZ R0, R227, c[0x0][0x2d0], -R188.reuse ;  /* 0x0000b400e3007a23 */ /* 0x108fe200000108bc */
[----:B------:R-:W-:Y:S03]  /*112b0*/  F2FP.BF16.PACK_AB R138, R169, R168 ;  /* 0x000000a8a98a723e */ /* 0x000fe600000010ff */
[----:B------:R-:W-:Y:S01]  /*112c0*/  FADD.FTZ R161, R165, R161 ;  /* 0x000000a1a5a17221 */ /* 0x000fe20000010000 */
[----:B--2---:R-:W-:Y:S01]  /*112d0*/  F2FP.BF16.PACK_AB R184, R192, R191 ;  /* 0x000000bfc0b8723e */ /* 0x004fe200000010ff */
[----:B------:R1:W-:Y:S01]  /*112e0*/  MUFU.EX2 R204, R0 ;  /* 0x0000000000cc7308 */ /* 0x0003e20000000800 */
[----:B------:R-:W-:Y:S01]  /*112f0*/  F2FP.BF16.PACK_AB R186, R194, R193 ;  /* 0x000000c1c2ba723e */ /* 0x000fe200000010ff */
[C---:B------:R-:W-:Y:S05]  /*11300*/  HMMA.16816.F32.BF16 R4, R136.reuse, R140, R4 ;  /* 0x0000008c8804723c */ /* 0x040fea0000041804 */
[--C-:B------:R-:W-:Y:S03]  /*11310*/  FFMA.FTZ R2, R251, c[0x0][0x2d0], -R188.reuse ;  /* 0x0000b400fb027a23 */ /* 0x100fe600000108bc */
[C---:B------:R-:W-:Y:S01]  /*11320*/  HMMA.16816.F32.BF16 R8, R136.reuse, R142, R8 ;  /* 0x0000008e8808723c */ /* 0x040fe20000041808 */
[----:B------:R-:W2:Y:S01]  /*11330*/  LDSM.16.MT88.4 R140, [R234+0x800] ;  /* 0x00080000ea8c783b */ /* 0x000ea20000004200 */
[----:B------:R3:W-:Y:S06]  /*11340*/  MUFU.EX2 R190, R2 ;  /* 0x0000000200be7308 */ /* 0x0007ec0000000800 */
[C---:B------:R-:W-:Y:S04]  /*11350*/  HMMA.16816.F32.BF16 R12, R136.reuse, R144, R12 ;  /* 0x00000090880c723c */ /* 0x040fe8000004180c */
[----:B-1----:R-:W-:Y:S04]  /*11360*/  FFMA.FTZ R0, R237, c[0x0][0x2d0], -R188 ;  /* 0x0000b400ed007a23 */ /* 0x002fe800000108bc */
[C---:B------:R-:W-:Y:S01]  /*11370*/  HMMA.16816.F32.BF16 R16, R136.reuse, R146, R16 ;  /* 0x000000928810723c */ /* 0x040fe20000041810 */
[----:B------:R-:W1:Y:S01]  /*11380*/  LDSM.16.MT88.4 R144, [R233+0x800] ;  /* 0x00080000e990783b */ /* 0x000e620000004200 */
[----:B------:R4:W-:Y:S02]  /*11390*/  MUFU.EX2 R203, R0 ;  /* 0x0000000000cb7308 */ /* 0x0009e40000000800 */
[----:B---3--:R-:W-:Y:S04]  /*113a0*/  FADD.FTZ R2, R168, R161 ;  /* 0x000000a1a8027221 */ /* 0x008fe80000010000 */
[----:B------:R-:W-:Y:S01]  /*113b0*/  FADD.FTZ R2, R169, R2 ;  /* 0x00000002a9027221 */ /* 0x000fe20000010000 */
[C---:B--2---:R-:W-:Y:S03]  /*113c0*/  HMMA.16816.F32.BF16 R20, R136.reuse, R140, R20 ;  /* 0x0000008c8814723c */ /* 0x044fe60000041814 */
[--C-:B----4-:R-:W-:Y:S04]  /*113d0*/  FFMA.FTZ R0, R248, c[0x0][0x2d0], -R188.reuse ;  /* 0x0000b400f8007a23 */ /* 0x110fe800000108bc */
[----:B------:R2:W-:Y:S01]  /*113e0*/  MUFU.EX2 R198, R0 ;  /* 0x0000000000c67308 */ /* 0x0005e20000000800 */
[C---:B------:R-:W-:Y:S01]  /*113f0*/  HMMA.16816.F32.BF16 R24, R136.reuse, R142, R24 ;  /* 0x0000008e8818723c */ /* 0x040fe20000041818 */
[----:B------:R-:W3:Y:S07]  /*11400*/  LDSM.16.MT88.4 R140, [R231+0x3800] ;  /* 0x00380000e78c783b */ /* 0x000eee0000004200 */
[C---:B-1----:R-:W-:Y:S08]  /*11410*/  HMMA.16816.F32.BF16 R28, R136.reuse, R144, R28 ;  /* 0x00000090881c723c */ /* 0x042ff0000004181c */
[C---:B------:R-:W-:Y:S01]  /*11420*/  HMMA.16816.F32.BF16 R32, R136.reuse, R146, R32 ;  /* 0x000000928820723c */ /* 0x040fe20000041820 */
[----:B------:R-:W1:Y:S03]  /*11430*/  LDSM.16.MT88.4 R144, [R232+0x3800] ;  /* 0x00380000e890783b */ /* 0x000e660000004200 */
[--C-:B--2---:R-:W-:Y:S04]  /*11440*/  FFMA.FTZ R0, R250, c[0x0][0x2d0], -R188.reuse ;  /* 0x0000b400fa007a23 */ /* 0x104fe800000108bc */
[----:B------:R2:W-:Y:S01]  /*11450*/  MUFU.EX2 R197, R0 ;  /* 0x0000000000c57308 */ /* 0x0005e20000000800 */
[C---:B---3--:R-:W-:Y:S08]  /*11460*/  HMMA.16816.F32.BF16 R36, R136.reuse, R140, R36 ;  /* 0x0000008c8824723c */ /* 0x048ff00000041824 */
[C---:B------:R-:W-:Y:S01]  /*11470*/  HMMA.16816.F32.BF16 R40, R136.reuse, R142, R40 ;  /* 0x0000008e8828723c */ /* 0x040fe20000041828 */
[----:B------:R-:W3:Y:S03]  /*11480*/  LDSM.16.MT88.4 R140, [R234+0x3800] ;  /* 0x00380000ea8c783b */ /* 0x000ee60000004200 */
[--C-:B--2---:R-:W-:Y:S04]  /*11490*/  FFMA.FTZ R0, R238, c[0x0][0x2d0], -R188.reuse ;  /* 0x0000b400ee007a23 */ /* 0x104fe800000108bc */
[C---:B-1----:R-:W-:Y:S01]  /*114a0*/  HMMA.16816.F32.BF16 R44, R136.reuse, R144, R44 ;  /* 0x00000090882c723c */ /* 0x042fe2000004182c */
[----:B------:R1:W-:Y:S07]  /*114b0*/  MUFU.EX2 R196, R0 ;  /* 0x0000000000c47308 */ /* 0x0003ee0000000800 */
[C---:B------:R-:W-:Y:S01]  /*114c0*/  HMMA.16816.F32.BF16 R48, R136.reuse, R146, R48 ;  /* 0x000000928830723c */ /* 0x040fe20000041830 */
[----:B------:R-:W2:Y:S03]  /*114d0*/  LDSM.16.MT88.4 R144, [R233+0x3800] ;  /* 0x00380000e990783b */ /* 0x000ea60000004200 */
[--C-:B-1----:R-:W-:Y:S04]  /*114e0*/  FFMA.FTZ R0, R249, c[0x0][0x2d0], -R188.reuse ;  /* 0x0000b400f9007a23 */ /* 0x102fe800000108bc */
[----:B------:R1:W-:Y:S01]  /*114f0*/  MUFU.EX2 R195, R0 ;  /* 0x0000000000c37308 */ /* 0x0003e20000000800 */
[C---:B---3--:R-:W-:Y:S08]  /*11500*/  HMMA.16816.F32.BF16 R52, R136.reuse, R140, R52 ;  /* 0x0000008c8834723c */ /* 0x048ff00000041834 */
[C---:B------:R-:W-:Y:S01]  /*11510*/  HMMA.16816.F32.BF16 R56, R136.reuse, R142, R56 ;  /* 0x0000008e8838723c */ /* 0x040fe20000041838 */
[----:B------:R-:W3:Y:S07]  /*11520*/  LDSM.16.MT88.4 R140, [R231+0x6800] ;  /* 0x00680000e78c783b */ /* 0x000eee0000004200 */
[C---:B--2---:R-:W-:Y:S04]  /*11530*/  HMMA.16816.F32.BF16 R60, R136.reuse, R144, R60 ;  /* 0x00000090883c723c */ /* 0x044fe8000004183c */
[----:B-1----:R-:W-:Y:S02]  /*11540*/  FADD.FTZ R0, R160, R133 ;  /* 0x00000085a0007221 */ /* 0x002fe40000010000 */
[----:B------:R-:W-:Y:S02]  /*11550*/  FFMA.FTZ R133, R223, c[0x0][0x2d0], -R188 ;  /* 0x0000b400df857a23 */ /* 0x000fe400000108bc */
[C---:B------:R-:W-:Y:S01]  /*11560*/  HMMA.16816.F32.BF16 R64, R136.reuse, R146, R64 ;  /* 0x000000928840723c */ /* 0x040fe20000041840 */
[----:B------:R-:W1:Y:S01]  /*11570*/  LDSM.16.MT88.4 R144, [R232+0x6800] ;  /* 0x00680000e890783b */ /* 0x000e620000004200 */
[----:B------:R2:W4:Y:S02]  /*11580*/  MUFU.EX2 R189, R133 ;  /* 0x0000008500bd7308 */ /* 0x0005240000000800 */
[----:B------:R-:W-:Y:S02]  /*11590*/  FADD.FTZ R0, R162, R0 ;  /* 0x00000000a2007221 */ /* 0x000fe40000010000 */
[----:B------:R-:W-:Y:S02]  /*115a0*/  FFMA.FTZ R160, R221, c[0x0][0x2d0], -R188 ;  /* 0x0000b400dda07a23 */ /* 0x000fe400000108bc */
[----:B------:R-:W-:Y:S04]  /*115b0*/  FADD.FTZ R0, R166, R0 ;  /* 0x00000000a6007221 */ /* 0x000fe80000010000 */
[----:B------:R-:W-:Y:S01]  /*115c0*/  FADD.FTZ R0, R167, R0 ;  /* 0x00000000a7007221 */ /* 0x000fe20000010000 */
[----:B------:R-:W-:Y:S10]  /*115d0*/  MUFU.EX2 R188, R134 ;  /* 0x0000008600bc7308 */ /* 0x000ff40000000800 */
[----:B------:R-:W5:Y:S01]  /*115e0*/  MUFU.EX2 R134, R160 ;  /* 0x000000a000867308 */ /* 0x000f620000000800 */
[C---:B---3--:R-:W-:Y:S03]  /*115f0*/  HMMA.16816.F32.BF16 R68, R136.reuse, R140, R68 ;  /* 0x0000008c8844723c */ /* 0x048fe60000041844 */
[----:B--2---:R-:W-:Y:S01]  /*11600*/  FADD.FTZ R133, R164, R2 ;  /* 0x00000002a4857221 */ /* 0x004fe20000010000 */
[----:B----4-:R-:W-:Y:S01]  /*11610*/  F2FP.BF16.PACK_AB R185, R189, R190 ;  /* 0x000000bebdb9723e */ /* 0x010fe200000010ff */
[----:B------:R-:W-:Y:S02]  /*11620*/  FADD.FTZ R2, R163, R0 ;  /* 0x00000000a3027221 */ /* 0x000fe40000010000 */
[----:B------:R-:W-:Y:S01]  /*11630*/  FADD.FTZ R0, R220, R133 ;  /* 0x00000085dc007221 */ /* 0x000fe20000010000 */
[C---:B------:R-:W-:Y:S01]  /*11640*/  HMMA.16816.F32.BF16 R72, R136.reuse, R142, R72 ;  /* 0x0000008e8848723c */ /* 0x040fe20000041848 */
[----:B------:R-:W2:Y:S03]  /*11650*/  LDSM.16.MT88.4 R140, [R234+0x6800] ;  /* 0x00680000ea8c783b */ /* 0x000ea60000004200 */
[----:B------:R-:W-:Y:S01]  /*11660*/  FADD.FTZ R2, R216, R2 ;  /* 0x00000002d8027221 */ /* 0x000fe20000010000 */
[----:B------:R-:W-:Y:S01]  /*11670*/  MOV R133, R132 ;  /* 0x0000008400857202 */ /* 0x000fe20000000f00 */
[----:B------:R-:W-:Y:S02]  /*11680*/  FADD.FTZ R0, R219, R0 ;  /* 0x00000000db007221 */ /* 0x000fe40000010000 */
[C---:B-1----:R-:W-:Y:S04]  /*11690*/  HMMA.16816.F32.BF16 R76, R136.reuse, R144, R76 ;  /* 0x00000090884c723c */ /* 0x042fe8000004184c */
[----:B------:R-:W-:Y:S01]  /*116a0*/  FADD.FTZ R2, R213, R2 ;  /* 0x00000002d5027221 */ /* 0x000fe20000010000 */
[----:B-----5:R-:W-:Y:S01]  /*116b0*/  F2FP.BF16.PACK_AB R187, R134, R188 ;  /* 0x000000bc86bb723e */ /* 0x020fe200000010ff */
[----:B------:R-:W-:Y:S02]  /*116c0*/  FADD.FTZ R0, R218, R0 ;  /* 0x00000000da007221 */ /* 0x000fe40000010000 */
[C---:B------:R-:W-:Y:S01]  /*116d0*/  HMMA.16816.F32.BF16 R80, R136.reuse, R146, R80 ;  /* 0x000000928850723c */ /* 0x040fe20000041850 */
[----:B------:R-:W1:Y:S03]  /*116e0*/  LDSM.16.MT88.4 R144, [R233+0x6800] ;  /* 0x00680000e990783b */ /* 0x000e660000004200 */
        /* <DEDUP_REMOVED lines=9> */
[----:B------:R-:W-:Y:S01]  /*11780*/  FADD.FTZ R2, R198, R2 ;  /* 0x00000002c6027221 */ /* 0x000fe20000010000 */
[C---:B--2---:R-:W-:Y:S03]  /*11790*/  HMMA.16816.F32.BF16 R84, R136.reuse, R140, R84 ;  /* 0x0000008c8854723c */ /* 0x044fe60000041854 */
[----:B------:R-:W-:Y:S02]  /*117a0*/  FADD.FTZ R2, R197, R2 ;  /* 0x00000002c5027221 */ /* 0x000fe40000010000 */
[----:B------:R-:W-:Y:S02]  /*117b0*/  FADD.FTZ R0, R201, R0 ;  /* 0x00000000c9007221 */ /* 0x000fe40000010000 */
[----:B------:R-:W-:Y:S01]  /*117c0*/  FADD.FTZ R2, R196, R2 ;  /* 0x00000002c4027221 */ /* 0x000fe20000010000 */
        /* <DEDUP_REMOVED lines=21> */
[----:B------:R-:W-:Y:S01]  /*11920*/  F2FP.BF16.PACK_AB R138, R218, R219 ;  /* 0x000000dbda8a723e */ /* 0x000fe200000010ff */
[----:B------:R-:W-:Y:S02]  /*11930*/  LDSM.16.MT88.4 R164, [R233+0x2800] ;  /* 0x00280000e9a4783b */ /* 0x000fe40000004200 */
        /* <DEDUP_REMOVED lines=57> */
[C---:B---3--:R-:W-:Y:S08]  /*11cd0*/  HMMA.16816.F32.BF16 R12, R136.reuse, R148, R12 ;  /* 0x00000094880c723c */ /* 0x048ff0000004180c */
[C---:B------:R-:W-:Y:S01]  /*11ce0*/  HMMA.16816.F32.BF16 R16, R136.reuse, R150, R16 ;  /* 0x000000968810723c */ /* 0x040fe20000041810 */
[----:B------:R-:W3:Y:S07]  /*11cf0*/  LDSM.16.MT88.4 R148, [R232+0x4800] ;  /* 0x00480000e894783b */ /* 0x000eee0000004200 */
[C---:B------:R-:W-:Y:S08]  /*11d00*/  HMMA.16816.F32.BF16 R20, R136.reuse, R152, R20 ;  /* 0x000000988814723c */ /* 0x040ff00000041814 */
        /* <DEDUP_REMOVED lines=39> */
[----:B------:R-:W-:Y:S01]  /*11f80*/  HMMA.16816.F32.BF16 R128, R136, R142, R128 ;  /* 0x0000008e8880723c */ /* 0x000fe20000041880 */
[----:B------:R-:W2:Y:S06]  /*11f90*/  LDSM.16.MT88.4 R140, [R231+0x5000] ;  /* 0x00500000e78c783b */ /* 0x000eac0000004200 */
[----:B------:R-:W-:Y:S02]  /*11fa0*/  F2FP.BF16.PACK_AB R136, R202, R201 ;  /* 0x000000c9ca88723e */ /* 0x000fe400000010ff */
[----:B------:R-:W-:Y:S03]  /*11fb0*/  F2FP.BF16.PACK_AB R138, R199, R200 ;  /* 0x000000c8c78a723e */ /* 0x000fe600000010ff */
[----:B------:R-:W-:Y:S02]  /*11fc0*/  F2FP.BF16.PACK_AB R137, R197, R198 ;  /* 0x000000c6c589723e */ /* 0x000fe400000010ff */
[C---:B------:R-:W-:Y:S07]  /*11fd0*/  F2FP.BF16.PACK_AB R139, R195.reuse, R196 ;  /* 0x000000c4c38b723e */ /* 0x040fee00000010ff */
        /* <DEDUP_REMOVED lines=23> */
[----:B------:R-:W-:Y:S07]  /*12150*/  LDSM.16.MT88.4 R152, [R232+0xb000] ;  /* 0x00b00000e898783b */ /* 0x000fee0000004200 */
        /* <DEDUP_REMOVED lines=11> */
[----:B------:R-:W-:Y:S07]  /*12210*/  LDSM.16.MT88.4 R148, [R232+0x2800] ;  /* 0x00280000e894783b */ /* 0x000fee0000004200 */
[C---:B--2---:R-:W-:Y:S08]  /*12220*/  HMMA.16816.F32.BF16 R100, R136.reuse, R140, R100 ;  /* 0x0000008c8864723c */ /* 0x044ff00000041864 */
[C---:B------:R-:W-:Y:S01]  /*12230*/  HMMA.16816.F32.BF16 R104, R136.reuse, R142, R104 ;  /* 0x0000008e8868723c */ /* 0x040fe20000041868 */
[----:B------:R-:W2:Y:S07]  /*12240*/  LDSM.16.MT88.4 R140, [R231+0x2800] ;  /* 0x00280000e78c783b */ /* 0x000eae0000004200 */
[C---:B------:R-:W-:Y:S08]  /*12250*/  HMMA.16816.F32.BF16 R108, R136.reuse, R152, R108 ;  /* 0x00000098886c723c */ /* 0x040ff0000004186c */
[C---:B------:R-:W-:Y:S08]  /*12260*/  HMMA.16816.F32.BF16 R112, R136.reuse, R154, R112 ;  /* 0x0000009a8870723c */ /* 0x040ff00000041870 */
[C---:B----4-:R-:W-:Y:S08]  /*12270*/  HMMA.16816.F32.BF16 R116, R136.reuse, R156, R116 ;  /* 0x0000009c8874723c */ /* 0x050ff00000041874 */
[C---:B------:R-:W-:Y:S01]  /*12280*/  HMMA.16816.F32.BF16 R120, R136.reuse, R158, R120 ;  /* 0x0000009e8878723c */ /* 0x040fe20000041878 */
[----:B------:R-:W3:Y:S07]  /*12290*/  LDSM.16.MT88.4 R156, [R234+0x2800] ;  /* 0x00280000ea9c783b */ /* 0x000eee0000004200 */
[C---:B-1----:R-:W-:Y:S08]  /*122a0*/  HMMA.16816.F32.BF16 R124, R136.reuse, R144, R124 ;  /* 0x00000090887c723c */ /* 0x042ff0000004187c */
[----:B------:R-:W-:Y:S08]  /*122b0*/  HMMA.16816.F32.BF16 R128, R136, R146, R128 ;  /* 0x000000928880723c */ /* 0x000ff00000041880 */
[C---:B--2---:R-:W-:Y:S01]  /*122c0*/  HMMA.16816.F32.BF16 R136, R184.reuse, R140, R4 ;  /* 0x0000008cb888723c */ /* 0x044fe20000041804 */
        /* <DEDUP_REMOVED lines=26> */
[C---:B-----5:R-:W-:Y:S08]  /*12470*/  HMMA.16816.F32.BF16 R76, R184.reuse, R16, R76 ;  /* 0x00000010b84c723c */ /* 0x060ff0000004184c */
        /* <DEDUP_REMOVED lines=19> */
[----:B------:R-:W-:Y:S02]  /*125b0*/  FADD.FTZ R0, R189, R0 ;  /* 0x00000000bd007221 */ /* 0x000fe40000010000 */
[----:B------:R-:W-:Y:S02]  /*125c0*/  FADD.FTZ R4, R193, R2 ;  /* 0x00000002c1047221 */ /* 0x000fe40000010000 */
[----:B------:R-:W-:Y:S01]  /*125d0*/  FADD.FTZ R2, R188, R0 ;  /* 0x00000000bc027221 */ /* 0x000fe20000010000 */
[----:B------:R-:W-:Y:S01]  /*125e0*/  IADD3 R0, R247, -0x1, RZ ;  /* 0xfffffffff7007810 */ /* 0x000fe20007ffe0ff */
[----:B------:R-:W-:Y:S02]  /*125f0*/  FADD.FTZ R4, R194, R4 ;  /* 0x00000004c2047221 */ /* 0x000fe40000010000 */
[----:B------:R-:W-:Y:S01]  /*12600*/  FADD.FTZ R2, R134, R2 ;  /* 0x0000000286027221 */ /* 0x000fe20000010000 */
[----:B------:R-:W-:Y:S02]  /*12610*/  MOV R247, R0 ;  /* 0x0000000000f77202 */ /* 0x000fe40000000f00 */
[----:B------:R1:W-:Y:S01]  /*12620*/  STL [R1+0x8], R4 ;  /* 0x0000080401007387 */ /* 0x0003e20000100800 */
[----:B------:R-:W-:Y:S03]  /*12630*/  MOV R134, R3 ;  /* 0x0000000300867202 */ /* 0x000fe60000000f00 */
[----:B------:R1:W-:Y:S02]  /*12640*/  STL [R1+0xc], R2 ;  /* 0x00000c0201007387 */ /* 0x0003e40000100800 */
[----:B-1----:R-:W-:-:S05]  /*12650*/  @P0 BRA `(.L_x_1495) ;  /* 0xffffaec000000947 */ /* 0x002fca000383ffff */
.L_x_1488:
[----:B------:R-:W-:Y:S05]  /*12660*/  BRA.DIV ~URZ, `(.L_x_1496) ;  /* 0x00005bc27f007947 */ /* 0x000fea000b800000 */
[----:B------:R-:W2:Y:S04]  /*12670*/  LDL R0, [R1+0x8] ;  /* 0x0000080001007983 */ /* 0x000ea80000100800 */
[----:B--2---:R1:W2:Y:S02]  /*12680*/  SHFL.BFLY PT, R5, R0, 0x2, 0x1f ;  /* 0x0c401f0000057f89 */ /* 0x0042a400000e0000 */
.L_x_1548:
        /* <DEDUP_REMOVED lines=9> */
.L_x_1549:
        /* <DEDUP_REMOVED lines=77> */
[----:B------:R3:W4:Y:S01]  /*12bf0*/  @P0 MUFU.LG2 R2, R3 ;  /* 0x0000000300020308 */ /* 0x0007220000000c00 */
[----:B-1----:R-:W-:Y:S02]  /*12c00*/  @P1 FMUL.FTZ R5, R5, 0.69314718246459960938 ;  /* 0x3f31721805051820 */ /* 0x002fe40000410000 */
[----:B--2---:R-:W-:Y:S02]  /*12c10*/  FMUL.FTZ R138, R0, R138 ;  /* 0x0000008a008a7220 */ /* 0x004fe40000410000 */
[----:B------:R-:W-:Y:S02]  /*12c20*/  @P1 FFMA.FTZ R184, R4, R132, R5 ;  /* 0x0000008404b81223 */ /* 0x000fe40000010005 */
[C---:B------:R-:W-:Y:S02]  /*12c30*/  FMUL.FTZ R139, R0.reuse, R139 ;  /* 0x0000008b008b7220 */ /* 0x040fe40000410000 */
[----:B------:R-:W-:-:S02]  /*12c40*/  FMUL.FTZ R142, R0, R142 ;  /* 0x0000008e008e7220 */ /* 0x000fc40000410000 */
[C---:B------:R-:W-:Y:S02]  /*12c50*/  FMUL.FTZ R61, R0.reuse, R143 ;  /* 0x0000008f003d7220 */ /* 0x040fe40000410000 */
[C---:B------:R-:W-:Y:S02]  /*12c60*/  FMUL.FTZ R146, R0.reuse, R146 ;  /* 0x0000009200927220 */ /* 0x040fe40000410000 */
[----:B------:R-:W-:Y:S01]  /*12c70*/  FMUL.FTZ R147, R0, R147 ;  /* 0x0000009300937220 */ /* 0x000fe20000410000 */
[----:B---3--:R-:W-:Y:S01]  /*12c80*/  @P0 MOV R3, 0x3f317218 ;  /* 0x3f31721800030802 */ /* 0x008fe20000000f00 */
[----:B----4-:R-:W-:Y:S02]  /*12c90*/  @P0 FMUL.FTZ R2, R2, 0.69314718246459960938 ;  /* 0x3f31721802020820 */ /* 0x010fe40000410000 */
[----:B------:R-:W-:Y:S02]  /*12ca0*/  FMUL.FTZ R150, R0, R150 ;  /* 0x0000009600967220 */ /* 0x000fe40000410000 */
[----:B------:R-:W-:-:S02]  /*12cb0*/  @P0 FMUL.FTZ R3, R3, c[0x0][0x2d0] ;  /* 0x0000b40003030a20 */ /* 0x000fc40000410000 */
        /* <DEDUP_REMOVED lines=56> */
[----:B------:R-:W-:Y:S01]  /*13040*/  FMUL.FTZ R131, R0, R131 ;  /* 0x0000008300837220 */ /* 0x000fe20000410000 */
[----:B------:R-:W-:Y:S01]  /*13050*/  PRMT R0, R52, 0x7610, R0 ;  /* 0x0000761034007816 */ /* 0x000fe20000000000 */
[----:B------:R-:W-:Y:S02]  /*13060*/  @P0 FFMA.FTZ R65, R3, R12, R2 ;  /* 0x0000000c03410223 */ /* 0x000fe40000010002 */
.L_x_1457:
[----:B-1----:R1:W5:Y:S01]  /*13070*/  LDL R52, [R1+0x54] ;  /* 0x0000540001347983 */ /* 0x0023620000100800 */
[----:B------:R-:W-:Y:S03]  /*13080*/  BSSY B0, `(.L_x_1498) ;  /* 0x0000012000007945 */ /* 0x000fe60003800000 */
[----:B------:R-:W2:Y:S02]  /*13090*/  S2R R69, SR_TID.X ;  /* 0x0000000000457919 */ /* 0x000ea40000002100 */
[----:B--2---:R-:W-:-:S13]  /*130a0*/  LOP3.LUT P0, RZ, R69, 0xff, RZ, 0xc0, !PT ;  /* 0x000000ff45ff7812 */ /* 0x004fda000780c0ff */
[----:B------:R-:W-:Y:S05]  /*130b0*/  @P0 BRA `(.L_x_1499) ;  /* 0x000000e000000947 */ /* 0x000fea0003800000 */
[----:B-1----:R-:W1:Y:S01]  /*130c0*/  S2R R12, SR_LANEID ;  /* 0x00000000000c7919 */ /* 0x002e620000000000 */
        /* <DEDUP_REMOVED lines=13> */
.L_x_1499:
[----:B-1----:R-:W-:Y:S05]  /*131a0*/  BSYNC B0 ;  /* 0x0000000000007941 */ /* 0x002fea0003800000 */
.L_x_1498:
        /* <DEDUP_REMOVED lines=145> */
[----:B------:R2:W-:Y:S01]  /*13ac0*/  STL [R1], RZ ;  /* 0x000000ff01007387 */ /* 0x0005e20000100800 */
[----:B-1----:R-:W-:Y:S01]  /*13ad0*/  SHF.R.S32.HI R67, RZ, 0x1f, R69 ;  /* 0x0000001fff437819 */ /* 0x002fe20000011445 */
[----:B------:R-:W-:Y:S01]  /*13ae0*/  IMAD.MOV.U32 R3, RZ, RZ, 0x1f ;  /* 0x0000001fff037424 */ /* 0x000fe200078e00ff */
[----:B------:R-:W-:-:S02]  /*13af0*/  MOV R2, 0x13b40 ;  /* 0x00013b4000027802 */ /* 0x000fc40000000f00 */
[----:B------:R-:W-:-:S04]  /*13b00*/  LEA.HI R67, R67, R69, RZ, 0x7 ;  /* 0x0000004543437211 */ /* 0x000fc800078f38ff */
[----:B------:R-:W-:-:S05]  /*13b10*/  SHF.R.S32.HI R67, RZ, 0x7, R67 ;  /* 0x00000007ff437819 */ /* 0x000fca0000011443 */
[----:B------:R-:W-:Y:S02]  /*13b20*/  IMAD.MOV.U32 R44, RZ, RZ, R67 ;  /* 0x000000ffff2c7224 */ /* 0x000fe400078e0043 */
[----:B--2---:R-:W-:Y:S05]  /*13b30*/  CALL.REL.NOINC `($__internal_8_$__cuda_sm70_shflsync_idx_p) ;  /* 0x00004ce000007944 */ /* 0x004fea0003c00000 */
.L_x_1502:
        /* <DEDUP_REMOVED lines=8> */
[----:B------:R-:W1:Y:S01]  /*13bc0*/  S2R R16, SR_TID.X ;  /* 0x0000000000107919 */ /* 0x000e620000002100 */
[----:B------:R-:W-:Y:S02]  /*13bd0*/  ULDC UR5, c[0x0][0x4e8] ;  /* 0x00013a0000057ab9 */ /* 0x000fe40000000800 */
[----:B------:R-:W-:Y:S02]  /*13be0*/  ULDC UR4, c[0x0][0x388] ;  /* 0x0000e20000047ab9 */ /* 0x000fe40000000800 */
[----:B------:R-:W-:Y:S01]  /*13bf0*/  UIMAD UR4, UR5, UR4, URZ ;  /* 0x00000004050472a4 */ /* 0x000fe2000f8e023f */
[C---:B------:R-:W-:Y:S01]  /*13c00*/  IADD3 R80, R245.reuse, 0xc0, RZ ;  /* 0x000000c0f5507810 */ /* 0x040fe20007ffe0ff */
[----:B------:R-:W-:Y:S01]  /*13c10*/  BSSY B0, `(.L_x_1503) ;  /* 0x0000075000007945 */ /* 0x000fe20003800000 */
[----:B------:R-:W-:-:S02]  /*13c20*/  IADD3 R83, R245, 0x80, RZ ;  /* 0x00000080f5537810 */ /* 0x000fc40007ffe0ff */
[C---:B------:R-:W-:Y:S02]  /*13c30*/  IADD3 R85, R245.reuse, 0x40, RZ ;  /* 0x00000040f5557810 */ /* 0x040fe40007ffe0ff */
[----:B------:R-:W-:Y:S02]  /*13c40*/  SHF.R.S32.HI R80, RZ, 0x1f, R80 ;  /* 0x0000001fff507819 */ /* 0x000fe40000011450 */
[C---:B------:R-:W-:Y:S02]  /*13c50*/  IADD3 R82, R245.reuse, 0x80, RZ ;  /* 0x00000080f5527810 */ /* 0x040fe40007ffe0ff */
[----:B------:R-:W-:Y:S02]  /*13c60*/  SHF.R.S32.HI R83, RZ, 0x1f, R83 ;  /* 0x0000001fff537819 */ /* 0x000fe40000011453 */
[----:B------:R-:W-:Y:S02]  /*13c70*/  IADD3 R84, R245, 0x40, RZ ;  /* 0x00000040f5547810 */ /* 0x000fe40007ffe0ff */
[----:B------:R-:W-:-:S02]  /*13c80*/  SHF.R.S32.HI R85, RZ, 0x1f, R85 ;  /* 0x0000001fff557819 */ /* 0x000fc40000011455 */
[----:B------:R-:W-:Y:S02]  /*13c90*/  SHF.R.S32.HI R86, RZ, 0x1f, R245 ;  /* 0x0000001fff567819 */ /* 0x000fe400000114f5 */
[----:B----4-:R-:W-:Y:S01]  /*13ca0*/  SHF.R.S32.HI R5, RZ, 0x1f, R10 ;  /* 0x0000001fff057819 */ /* 0x010fe2000001140a */
[----:B--2---:R-:W-:-:S04]  /*13cb0*/  IMAD.IADD R4, R2, 0x1, R15 ;  /* 0x0000000102047824 */ /* 0x004fc800078e020f */
[----:B------:R-:W-:Y:S02]  /*13cc0*/  IMAD R6, R5, c[0x0][0x490], RZ ;  /* 0x0001240005067a24 */ /* 0x000fe400078e02ff */
[----:B------:R-:W-:-:S04]  /*13cd0*/  @P0 IMAD.HI.U32 R7, R4, c[0x0][0x4ec], RZ ;  /* 0x00013b0004070a27 */ /* 0x000fc800078e00ff */
[----:B------:R-:W-:Y:S01]  /*13ce0*/  IMAD.MOV.U32 R0, RZ, RZ, R4 ;  /* 0x000000ffff007224 */ /* 0x000fe200078e0004 */
[----:B------:R-:W-:Y:S01]  /*13cf0*/  @P0 SHF.R.U32.HI R0, RZ, c[0x0][0x4f0], R7 ;  /* 0x00013c00ff000a19 */ /* 0x000fe20000011607 */
[----:B------:R-:W-:-:S04]  /*13d00*/  IMAD.WIDE.U32 R2, R10, c[0x0][0x490], RZ ;  /* 0x000124000a027a25 */ /* 0x000fc800078e00ff */
[----:B------:R-:W-:Y:S01]  /*13d10*/  IMAD R6, R10, c[0x0][0x494], R6 ;  /* 0x000125000a067a24 */ /* 0x000fe200078e0206 */
[----:B------:R-:W-:Y:S02]  /*13d20*/  SHF.R.S32.HI R11, RZ, 0x1f, R12 ;  /* 0x0000001fff0b7819 */ /* 0x000fe4000001140c */
[----:B------:R-:W-:Y:S01]  /*13d30*/  IADD3 R8, -R0, RZ, RZ ;  /* 0x000000ff00087210 */ /* 0x000fe20007ffe1ff */
[----:B------:R-:W-:Y:S02]  /*13d40*/  IMAD.IADD R3, R3, 0x1, R6 ;  /* 0x0000000103037824 */ /* 0x000fe400078e0206 */
[----:B------:R-:W-:Y:S02]  /*13d50*/  IMAD R9, R11, c[0x0][0x498], RZ ;  /* 0x000126000b097a24 */ /* 0x000fe400078e02ff */
[----:B------:R-:W-:-:S04]  /*13d60*/  IMAD.WIDE.U32 R6, R12, c[0x0][0x498], R2 ;  /* 0x000126000c067a25 */ /* 0x000fc800078e0002 */
[----:B------:R-:W-:Y:S01]  /*13d70*/  IMAD R2, R8, c[0x0][0x4e8], R4 ;  /* 0x00013a0008027a24 */ /* 0x000fe200078e0204 */
[----:B------:R-:W-:Y:S01]  /*13d80*/  IADD3 R4, P1, R0, R6, RZ ;  /* 0x0000000600047210 */ /* 0x000fe20007f3e0ff */
[----:B------:R-:W-:Y:S01]  /*13d90*/  IMAD R3, R12, c[0x0][0x49c], R9 ;  /* 0x000127000c037a24 */ /* 0x000fe200078e0209 */
[----:B------:R-:W-:Y:S02]  /*13da0*/  SHF.R.S32.HI R8, RZ, 0x1f, R0 ;  /* 0x0000001fff087819 */ /* 0x000fe40000011400 */
[----:B------:R-:W-:Y:S01]  /*13db0*/  SHF.R.S32.HI R6, RZ, 0x1f, R2 ;  /* 0x0000001fff067819 */ /* 0x000fe20000011402 */
[----:B------:R-:W-:Y:S01]  /*13dc0*/  IMAD R0, R5, c[0x0][0x3e8], RZ ;  /* 0x0000fa0005007a24 */ /* 0x000fe200078e02ff */
[----:B------:R-:W-:Y:S01]  /*13dd0*/  IADD3.X R5, R8, R7, R3, P1, !PT ;  /* 0x0000000708057210 */ /* 0x000fe20000ffe403 */
[----:B---3--:R-:W-:Y:S02]  /*13de0*/  IMAD.IADD R8, R14, 0x1, R15 ;  /* 0x000000010e087824 */ /* 0x008fe400078e020f */
[----:B------:R-:W-:-:S02]  /*13df0*/  IMAD R3, R6, c[0x0][0x488], RZ ;  /* 0x0001220006037a24 */ /* 0x000fc400078e02ff */
[C---:B------:R-:W-:Y:S02]  /*13e00*/  IMAD R9, R10.reuse, c[0x0][0x3ec], R0 ;  /* 0x0000fb000a097a24 */ /* 0x040fe400078e0200 */
[----:B------:R-:W-:-:S04]  /*13e10*/  IMAD.WIDE.U32 R6, R10, c[0x0][0x3e8], RZ ;  /* 0x0000fa000a067a25 */ /* 0x000fc800078e00ff */
[C---:B------:R-:W-:Y:S02]  /*13e20*/  IMAD R10, R2.reuse, c[0x0][0x48c], R3 ;  /* 0x00012300020a7a24 */ /* 0x040fe400078e0203 */
[----:B------:R-:W-:-:S04]  /*13e30*/  IMAD.WIDE.U32 R4, R2, c[0x0][0x488], R4 ;  /* 0x0001220002047a25 */ /* 0x000fc800078e0004 */
[----:B------:R-:W-:Y:S01]  /*13e40*/  @P0 IMAD.HI.U32 R2, R8, c[0x0][0x4ec], RZ ;  /* 0x00013b0008020a27 */ /* 0x000fe200078e00ff */
[----:B-1----:R-:W-:-:S03]  /*13e50*/  SHF.R.S32.HI R14, RZ, 0x1f, R16 ;  /* 0x0000001fff0e7819 */ /* 0x002fc60000011410 */
[----:B------:R-:W-:Y:S01]  /*13e60*/  IMAD.MOV.U32 R0, RZ, RZ, R8 ;  /* 0x000000ffff007224 */ /* 0x000fe200078e0008 */
[----:B------:R-:W-:Y:S01]  /*13e70*/  @P0 SHF.R.U32.HI R0, RZ, c[0x0][0x4f0], R2 ;  /* 0x00013c00ff000a19 */ /* 0x000fe20000011602 */
[----:B------:R-:W-:Y:S01]  /*13e80*/  IMAD.IADD R3, R7, 0x1, R9 ;  /* 0x0000000107037824 */ /* 0x000fe200078e0209 */
[----:B------:R-:W-:Y:S02]  /*13e90*/  IADD3 R5, R5, R10, RZ ;  /* 0x0000000a05057210 */ /* 0x000fe40007ffe0ff */
[----:B------:R-:W-:Y:S01]  /*13ea0*/  LEA R9, P0, R4, c[0x0][0x450], 0x2 ;  /* 0x0001140004097a11 */ /* 0x000fe200078010ff */
[----:B------:R-:W-:Y:S01]  /*13eb0*/  IMAD.MOV.U32 R2, RZ, RZ, R6 ;  /* 0x000000ffff027224 */ /* 0x000fe200078e0006 */
[----:B------:R-:W-:Y:S01]  /*13ec0*/  LEA.HI R14, R14, R16, RZ, 0x5 ;  /* 0x000000100e0e7211 */ /* 0x000fe200078f28ff */
[----:B------:R-:W-:Y:S01]  /*13ed0*/  IMAD R6, R11, c[0x0][0x3f0], RZ ;  /* 0x0000fc000b067a24 */ /* 0x000fe200078e02ff */
[----:B------:R-:W-:Y:S02]  /*13ee0*/  LEA.HI.X R5, R4, c[0x0][0x454], R5, 0x2, P0 ;  /* 0x0001150004057a11 */ /* 0x000fe400000f1405 */
[----:B------:R-:W-:Y:S01]  /*13ef0*/  LOP3.LUT R14, R14, 0xffffffe0, RZ, 0xc0, !PT ;  /* 0xffffffe00e0e7812 */ /* 0x000fe200078ec0ff */
[----:B------:R-:W-:Y:S01]  /*13f00*/  IMAD R10, R12, c[0x0][0x3f4], R6 ;  /* 0x0000fd000c0a7a24 */ /* 0x000fe200078e0206 */
[----:B------:R-:W-:Y:S01]  /*13f10*/  SHFL.IDX PT, R4, R9, 0x1, 0x1c1f ;  /* 0x003c1f0009047f89 */ /* 0x000fe200000e0000 */
[----:B------:R-:W-:-:S03]  /*13f20*/  IMAD.MOV R11, RZ, RZ, -R0 ;  /* 0x000000ffff0b7224 */ /* 0x000fc600078e0a00 */
[----:B------:R1:W-:Y:S01]  /*13f30*/  SHFL.IDX PT, R6, R9, RZ, 0x1c1f ;  /* 0x001c1fff09067589 */ /* 0x0003e200000e0000 */
[----:B------:R-:W-:-:S03]  /*13f40*/  IMAD.IADD R14, R16, 0x1, -R14 ;  /* 0x00000001100e7824 */ /* 0x000fc600078e0a0e */
[----:B------:R-:W2:Y:S04]  /*13f50*/  SHFL.IDX PT, R7, R5, RZ, 0x1c1f ;  /* 0x001c1fff05077589 */ /* 0x000ea800000e0000 */
[----:B------:R-:W3:Y:S01]  /*13f60*/  SHFL.IDX PT, R5, R5, 0x1, 0x1c1f ;  /* 0x003c1f0005057f89 */ /* 0x000ee200000e0000 */
[----:B------:R-:W-:Y:S01]  /*13f70*/  LOP3.LUT P0, RZ, R14, 0x3, RZ, 0xc0, !PT ;  /* 0x000000030eff7812 */ /* 0x000fe2000780c0ff */
[----:B------:R-:W-:Y:S02]  /*13f80*/  IMAD R8, R11, c[0x0][0x4e8], R8 ;  /* 0x00013a000b087a24 */ /* 0x000fe400078e0208 */
[----:B-1----:R-:W-:-:S05]  /*13f90*/  IMAD.IADD R9, R13, 0x1, R15 ;  /* 0x000000010d097824 */ /* 0x002fca00078e020f */
[C---:B------:R-:W-:Y:S02]  /*13fa0*/  IADD3 R11, R9.reuse, 0x8, RZ ;  /* 0x00000008090b7810 */ /* 0x040fe40007ffe0ff */
[----:B------:R-:W-:Y:S02]  /*13fb0*/  ISETP.GE.OR P1, PT, R9, UR4, P0 ;  /* 0x0000000409007c0c */ /* 0x000fe40008726670 */
[----:B------:R-:W-:Y:S01]  /*13fc0*/  ISETP.GE.OR P0, PT, R11, UR4, P0 ;  /* 0x000000040b007c0c */ /* 0x000fe20008706670 */
[----:B------:R-:W-:Y:S01]  /*13fd0*/  IMAD.WIDE.U32 R2, R12, c[0x0][0x3f0], R2 ;  /* 0x0000fc000c027a25 */ /* 0x000fe200078e0002 */
[----:B------:R-:W-:-:S04]  /*13fe0*/  SHF.R.S32.HI R12, RZ, 0x1f, R0 ;  /* 0x0000001fff0c7819 */ /* 0x000fc80000011400 */
[----:B------:R-:W-:Y:S01]  /*13ff0*/  IADD3 R3, R3, R10, RZ ;  /* 0x0000000a03037210 */ /* 0x000fe20007ffe0ff */
[----:B------:R-:W-:-:S04]  /*14000*/  IMAD R10, R12, c[0x0][0x3e0], RZ ;  /* 0x0000f8000c0a7a24 */ /* 0x000fc800078e02ff */
[----:B--2---:R1:W-:Y:S01]  /*14010*/  @!P1 ST.E [R6.64], R184 ;  /* 0x000000b806009985 */ /* 0x0043e2000c101906 */
[----:B------:R-:W-:-:S03]  /*14020*/  IMAD R9, R0, c[0x0][0x3e4], R10 ;  /* 0x0000f90000097a24 */ /* 0x000fc600078e020a */
[----:B---3--:R1:W-:Y:S01]  /*14030*/  @!P0 ST.E [R4.64], R65 ;  /* 0x0000004104008985 */ /* 0x0083e2000c101906 */
[----:B------:R-:W-:Y:S01]  /*14040*/  IMAD.WIDE.U32 R2, R0, c[0x0][0x3e0], R2 ;  /* 0x0000f80000027a25 */ /* 0x000fe200078e0002 */
[----:B------:R-:W-:Y:S02]  /*14050*/  SHF.R.S32.HI R0, RZ, 0x1f, R8 ;  /* 0x0000001fff007819 */ /* 0x000fe40000011408 */
[----:B------:R1:W2:Y:S01]  /*14060*/  LDS.128 R44, [R243+0x1080] ;  /* 0x00108000f32c7984 */ /* 0x0002a20000000c00 */
[----:B------:R-:W-:-:S03]  /*14070*/  SHF.R.S32.HI R13, RZ, 0x1f, R16 ;  /* 0x0000001fff0d7819 */ /* 0x000fc60000011410 */
        /* <DEDUP_REMOVED lines=23> */
[----:B------:R-:W-:-:S03]  /*141f0*/  IADD3 R15, R245, 0xc0, RZ ;  /* 0x000000c0f50f7810 */ /* 0x000fc60007ffe0ff */
[----:B------:R1:W1:Y:S08]  /*14200*/  SHFL.IDX PT, R2, R12, RZ, 0x181f ;  /* 0x00181fff0c027589 */ /* 0x00027000000e0000 */
[----:B------:R-:W-:Y:S05]  /*14210*/  @P0 BRA `(.L_x_1504) ;  /* 0x0000014000000947 */ /* 0x000fea0003800000 */
[----:B--234-:R-:W2:Y:S01]  /*14220*/  LDS.128 R28, [R243+0x80] ;  /* 0x00008000f31c7984 */ /* 0x01cea20000000c00 */
[----:B------:R-:W-:Y:S02]  /*14230*/  ISETP.GE.AND P3, PT, R245, c[0x0][0x3c8], PT ;  /* 0x0000f200f5007a0c */ /* 0x000fe40003f66270 */
[----:B------:R-:W-:Y:S01]  /*14240*/  ISETP.GE.AND P2, PT, R84, c[0x0][0x3c8], PT ;  /* 0x0000f20054007a0c */ /* 0x000fe20003f46270 */
[----:B------:R-:W3:Y:S01]  /*14250*/  LDS.128 R24, [R243+0x4080] ;  /* 0x00408000f3187984 */ /* 0x000ee20000000c00 */
[----:B------:R-:W-:-:S02]  /*14260*/  ISETP.GE.AND P1, PT, R82, c[0x0][0x3c8], PT ;  /* 0x0000f20052007a0c */ /* 0x000fc40003f26270 */
[----:B------:R-:W-:Y:S01]  /*14270*/  ISETP.GE.AND P0, PT, R15, c[0x0][0x3c8], PT ;  /* 0x0000f2000f007a0c */ /* 0x000fe20003f06270 */
[----:B------:R-:W4:Y:S04]  /*14280*/  LDS.128 R20, [R243+0x8080] ;  /* 0x00808000f3147984 */ /* 0x000f280000000c00 */
[----:B------:R-:W5:Y:S02]  /*14290*/  LDS.128 R16, [R243+0xc080] ;  /* 0x00c08000f3107984 */ /* 0x000f640000000c00 */
[CC--:B-1----:R-:W-:Y:S02]  /*142a0*/  @!P3 LEA R10, P4, R245.reuse, R0.reuse, 0x1 ;  /* 0x00000000f50ab211 */ /* 0x0c2fe400078808ff */
[----:B------:R-:W-:Y:S02]  /*142b0*/  @!P2 LEA R8, P6, R84, R0, 0x1 ;  /* 0x000000005408a211 */ /* 0x000fe400078c08ff */
[----:B------:R-:W-:-:S02]  /*142c0*/  @!P3 LEA.HI.X R11, R245, R2, R86, 0x1, P4 ;  /* 0x00000002f50bb211 */ /* 0x000fc400020f0c56 */
[-C--:B------:R-:W-:Y:S02]  /*142d0*/  @!P1 LEA R6, P5, R82, R0.reuse, 0x1 ;  /* 0x0000000052069211 */ /* 0x080fe400078a08ff */
[C---:B------:R-:W-:Y:S02]  /*142e0*/  @!P0 LEA R4, P4, R15.reuse, R0, 0x1 ;  /* 0x000000000f048211 */ /* 0x040fe400078808ff */
[-C--:B------:R-:W-:Y:S02]  /*142f0*/  @!P2 LEA.HI.X R9, R84, R2.reuse, R85, 0x1, P6 ;  /* 0x000000025409a211 */ /* 0x080fe400030f0c55 */
[-C--:B------:R-:W-:Y:S02]  /*14300*/  @!P1 LEA.HI.X R7, R82, R2.reuse, R83, 0x1, P5 ;  /* 0x0000000252079211 */ /* 0x080fe400028f0c53 */
[----:B------:R-:W-:Y:S01]  /*14310*/  @!P0 LEA.HI.X R5, R15, R2, R80, 0x1, P4 ;  /* 0x000000020f058211 */ /* 0x000fe200020f0c50 */
[----:B--2---:R1:W-:Y:S04]  /*14320*/  @!P3 ST.E.128 [R10.64], R28 ;  /* 0x0000001c0a00b985 */ /* 0x0043e8000c101d06 */
[----:B---3--:R1:W-:Y:S04]  /*14330*/  @!P2 ST.E.128 [R8.64], R24 ;  /* 0x000000180800a985 */ /* 0x0083e8000c101d06 */
[----:B----4-:R1:W-:Y:S04]  /*14340*/  @!P1 ST.E.128 [R6.64], R20 ;  /* 0x0000001406009985 */ /* 0x0103e8000c101d06 */
[----:B-----5:R1:W-:Y:S02]  /*14350*/  @!P0 ST.E.128 [R4.64], R16 ;  /* 0x0000001004008985 */ /* 0x0203e4000c101d06 */
.L_x_1504:
[----:B--234-:R-:W-:Y:S05]  /*14360*/  BSYNC B0 ;  /* 0x0000000000007941 */ /* 0x01cfea0003800000 */
.L_x_1503:
[----:B------:R-:W-:Y:S01]  /*14370*/  IADD3 R3, R13, 0x20, RZ ;  /* 0x000000200d037810 */ /* 0x000fe20007ffe0ff */
[----:B-1----:R1:W2:Y:S01]  /*14380*/  SHFL.IDX PT, R2, R12, 0x1, 0x181f ;  /* 0x00381f000c027f89 */ /* 0x0022a200000e0000 */
[----:B------:R-:W-:Y:S02]  /*14390*/  BSSY B0, `(.L_x_1505) ;  /* 0x0000014000007945 */ /* 0x000fe40003800000 */
[----:B------:R-:W-:Y:S01]  /*143a0*/  ISETP.GE.AND P0, PT, R3, UR4, PT ;  /* 0x0000000403007c0c */ /* 0x000fe2000bf06270 */
[----:B------:R1:W3:-:S12]  /*143b0*/  SHFL.IDX PT, R0, R14, 0x1, 0x181f ;  /* 0x00381f000e007f89 */ /* 0x0002d800000e0000 */
[----:B------:R-:W-:Y:S05]  /*143c0*/  @P0 BRA `(.L_x_1506) ;  /* 0x0000010000000947 */ /* 0x000fea0003800000 */
[----:B------:R-:W-:Y:S02]  /*143d0*/  ISETP.GE.AND P3, PT, R245, c[0x0][0x3c8], PT ;  /* 0x0000f200f5007a0c */ /* 0x000fe40003f66270 */
[----:B------:R-:W-:Y:S02]  /*143e0*/  ISETP.GE.AND P2, PT, R84, c[0x0][0x3c8], PT ;  /* 0x0000f20054007a0c */ /* 0x000fe40003f46270 */
[----:B------:R-:W-:Y:S02]  /*143f0*/  ISETP.GE.AND P1, PT, R82, c[0x0][0x3c8], PT ;  /* 0x0000f20052007a0c */ /* 0x000fe40003f26270 */
[----:B------:R-:W-:-:S07]  /*14400*/  ISETP.GE.AND P0, PT, R15, c[0x0][0x3c8], PT ;  /* 0x0000f2000f007a0c */ /* 0x000fce0003f06270 */
[CC--:B---3--:R-:W-:Y:S02]  /*14410*/  @!P3 LEA R10, P4, R245.reuse, R0.reuse, 0x1 ;  /* 0x00000000f50ab211 */ /* 0x0c8fe400078808ff */
[----:B------:R-:W-:Y:S02]  /*14420*/  @!P2 LEA R8, P6, R84, R0, 0x1 ;  /* 0x000000005408a211 */ /* 0x000fe400078c08ff */
[----:B--2---:R-:W-:Y:S02]  /*14430*/  @!P3 LEA.HI.X R11, R245, R2, R86, 0x1, P4 ;  /* 0x00000002f50bb211 */ /* 0x004fe400020f0c56 */
        /* <DEDUP_REMOVED lines=9> */
.L_x_1506:
[----:B------:R-:W-:Y:S05]  /*144d0*/  BSYNC B0 ;  /* 0x0000000000007941 */ /* 0x000fea0003800000 */
.L_x_1505:
[----:B------:R-:W-:Y:S01]  /*144e0*/  IADD3 R3, R13, 0x40, RZ ;  /* 0x000000400d037810 */ /* 0x000fe20007ffe0ff */
[----:B--2---:R2:W4:Y:S01]  /*144f0*/  SHFL.IDX PT, R2, R12, 0x2, 0x181f ;  /* 0x00581f000c027f89 */ /* 0x00452200000e0000 */
[----:B------:R-:W-:Y:S02]  /*14500*/  BSSY B0, `(.L_x_1507) ;  /* 0x0000014000007945 */ /* 0x000fe40003800000 */
[----:B------:R-:W-:Y:S01]  /*14510*/  ISETP.GE.AND P0, PT, R3, UR4, PT ;  /* 0x0000000403007c0c */ /* 0x000fe2000bf06270 */
[----:B---3--:R2:W3:-:S12]  /*14520*/  SHFL.IDX PT, R0, R14, 0x2, 0x181f ;  /* 0x00581f000e007f89 */ /* 0x0084d800000e0000 */
[----:B------:R-:W-:Y:S05]  /*14530*/  @P0 BRA `(.L_x_1508) ;  /* 0x0000010000000947 */ /* 0x000fea0003800000 */
[----:B------:R-:W-:Y:S02]  /*14540*/  ISETP.GE.AND P3, PT, R245, c[0x0][0x3c8], PT ;  /* 0x0000f200f5007a0c */ /* 0x000fe40003f66270 */
[----:B------:R-:W-:Y:S02]  /*14550*/  ISETP.GE.AND P2, PT, R84, c[0x0][0x3c8], PT ;  /* 0x0000f20054007a0c */ /* 0x000fe40003f46270 */
[----:B------:R-:W-:Y:S02]  /*14560*/  ISETP.GE.AND P1, PT, R82, c[0x0][0x3c8], PT ;  /* 0x0000f20052007a0c */ /* 0x000fe40003f26270 */
[----:B------:R-:W-:-:S07]  /*14570*/  ISETP.GE.AND P0, PT, R15, c[0x0][0x3c8], PT ;  /* 0x0000f2000f007a0c */ /* 0x000fce0003f06270 */
[CC--:B---3--:R-:W-:Y:S02]  /*14580*/  @!P3 LEA R10, P4, R245.reuse, R0.reuse, 0x1 ;  /* 0x00000000f50ab211 */ /* 0x0c8fe400078808ff */
[----:B------:R-:W-:Y:S02]  /*14590*/  @!P2 LEA R8, P6, R84, R0, 0x1 ;  /* 0x000000005408a211 */ /* 0x000fe400078c08ff */
[----:B----4-:R-:W-:Y:S02]  /*145a0*/  @!P3 LEA.HI.X R11, R245, R2, R86, 0x1, P4 ;  /* 0x00000002f50bb211 */ /* 0x010fe400020f0c56 */
        /* <DEDUP_REMOVED lines=9> */
.L_x_1508:
[----:B------:R-:W-:Y:S05]  /*14640*/  BSYNC B0 ;  /* 0x0000000000007941 */ /* 0x000fea0003800000 */
.L_x_1507:
[----:B------:R-:W-:Y:S01]  /*14650*/  IADD3 R3, R13, 0x60, RZ ;  /* 0x000000600d037810 */ /* 0x000fe20007ffe0ff */
[----:B----4-:R4:W1:Y:S03]  /*14660*/  SHFL.IDX PT, R2, R12, 0x3, 0x181f ;  /* 0x00781f000c027f89 */ /* 0x01086600000e0000 */
[----:B------:R-:W-:Y:S01]  /*14670*/  ISETP.GE.AND P0, PT, R3, UR4, PT ;  /* 0x0000000403007c0c */ /* 0x000fe2000bf06270 */
[----:B---3--:R4:W3:-:S12]  /*14680*/  SHFL.IDX PT, R0, R14, 0x3, 0x181f ;  /* 0x00781f000e007f89 */ /* 0x0088d800000e0000 */
[----:B------:R-:W-:Y:S05]  /*14690*/  @P0 BRA `(.L_x_1509) ;  /* 0x00000e9000000947 */ /* 0x000fea0003800000 */
[----:B------:R-:W-:Y:S02]  /*146a0*/  ISETP.GE.AND P2, PT, R245, c[0x0][0x3c8], PT ;  /* 0x0000f200f5007a0c */ /* 0x000fe40003f46270 */
[----:B------:R-:W-:Y:S02]  /*146b0*/  ISETP.GE.AND P1, PT, R84, c[0x0][0x3c8], PT ;  /* 0x0000f20054007a0c */ /* 0x000fe40003f26270 */
[----:B------:R-:W-:-:S09]  /*146c0*/  ISETP.GE.AND P0, PT, R82, c[0x0][0x3c8], PT ;  /* 0x0000f20052007a0c */ /* 0x000fd20003f06270 */
[CC--:B---3--:R-:W-:Y:S02]  /*146d0*/  @!P2 LEA R8, P5, R245.reuse, R0.reuse, 0x1 ;  /* 0x00000000f508a211 */ /* 0x0c8fe400078a08ff */
[-C--:B------:R-:W-:Y:S02]  /*146e0*/  @!P1 LEA R6, P4, R84, R0.reuse, 0x1 ;  /* 0x0000000054069211 */ /* 0x080fe400078808ff */
[----:B------:R-:W-:Y:S02]  /*146f0*/  @!P0 LEA R4, P3, R82, R0, 0x1 ;  /* 0x0000000052048211 */ /* 0x000fe400078608ff */
[-C--:B-1----:R-:W-:Y:S02]  /*14700*/  @!P2 LEA.HI.X R9, R245, R2.reuse, R86, 0x1, P5 ;  /* 0x00000002f509a211 */ /* 0x082fe400028f0c56 */
[-C--:B------:R-:W-:Y:S02]  /*14710*/  @!P1 LEA.HI.X R7, R84, R2.reuse, R85, 0x1, P4 ;  /* 0x0000000254079211 */ /* 0x080fe400020f0c55 */
[----:B------:R-:W-:Y:S01]  /*14720*/  @!P0 LEA.HI.X R5, R82, R2, R83, 0x1, P3 ;  /* 0x0000000252058211 */ /* 0x000fe200018f0c53 */
[----:B------:R1:W-:Y:S04]  /*14730*/  @!P2 ST.E.128 [R8.64], R72 ;  /* 0x000000480800a985 */ /* 0x0003e8000c101d06 */
[----:B------:R1:W-:Y:S04]  /*14740*/  @!P1 ST.E.128 [R6.64], R68 ;  /* 0x0000004406009985 */ /* 0x0003e8000c101d06 */
[----:B------:R1:W-:Y:S01]  /*14750*/  @!P0 ST.E.128 [R4.64], R64 ;  /* 0x0000004004008985 */ /* 0x0003e2000c101d06 */
[----:B------:R-:W-:-:S13]  /*14760*/  ISETP.GE.AND P0, PT, R15, c[0x0][0x3c8], PT ;  /* 0x0000f2000f007a0c */ /* 0x000fda0003f06270 */
[----:B------:R-:W-:Y:S05]  /*14770*/  @P0 BRA `(.L_x_1509) ;  /* 0x00000db000000947 */ /* 0x000fea0003800000 */
[----:B-1----:R-:W-:-:S04]  /*14780*/  LEA R4, P0, R15, R0, 0x1 ;  /* 0x000000000f047211 */ /* 0x002fc800078008ff */
[----:B------:R-:W-:-:S05]  /*14790*/  LEA.HI.X R5, R15, R2, R80, 0x1, P0 ;  /* 0x000000020f057211 */ /* 0x000fca00000f0c50 */
[----:B------:R1:W-:Y:S01]  /*147a0*/  ST.E.128 [R4.64], R76 ;  /* 0x0000004c04007985 */ /* 0x0003e2000c101d06 */
[----:B------:R-:W-:Y:S05]  /*147b0*/  BRA `(.L_x_1509) ;  /* 0x00000d7000007947 */ /* 0x000fea0003800000 */
.L_x_1501:
[----:B------:R-:W2:Y:S04]  /*147c0*/  LDL R2, [R1+0x48] ;  /* 0x0000480001027983 */ /* 0x000ea80000100800 */
[----:B------:R-:W3:Y:S04]  /*147d0*/  LDL R0, [R1+0x44] ;  /* 0x0000440001007983 */ /* 0x000ee80000100800 */
[----:B------:R-:W4:Y:S04]  /*147e0*/  LDL R4, [R1+0x40] ;  /* 0x0000400001047983 */ /* 0x000f280000100800 */
[----:B------:R-:W1:Y:S01]  /*147f0*/  S2R R3, SR_TID.X ;  /* 0x0000000000037919 */ /* 0x000e620000002100 */
[----:B------:R-:W-:Y:S01]  /*14800*/  BSSY B0, `(.L_x_1510) ;  /* 0x0000026000007945 */ /* 0x000fe20003800000 */
[----:B-1----:R-:W-:Y:S01]  /*14810*/  ISETP.GE.AND P0, PT, R3, 0x80, PT ;  /* 0x000000800300780c */ /* 0x002fe20003f06270 */
        /* <DEDUP_REMOVED lines=36> */
.L_x_1511:
[----:B------:R-:W-:Y:S05]  /*14a60*/  BSYNC B0 ;  /* 0x0000000000007941 */ /* 0x000fea0003800000 */
.L_x_1510:
[----:B------:R-:W2:Y:S01]  /*14a70*/  LDL R2, [R1+0x10] ;  /* 0x0000100001027983 */ /* 0x000ea20000100800 */
[----:B-1----:R-:W-:Y:S01]  /*14a80*/  MOV R0, c[0x0][0x4e8] ;  /* 0x00013a0000007a02 */ /* 0x002fe20000000f00 */
[----:B------:R-:W-:-:S03]  /*14a90*/  IMAD R6, R10, c[0x0][0x3f0], RZ ;  /* 0x0000fc000a067a24 */ /* 0x000fc600078e02ff */
[----:B------:R-:W-:Y:S01]  /*14aa0*/  ISETP.NE.AND P0, PT, R0, 0x1, PT ;  /* 0x000000010000780c */ /* 0x000fe20003f05270 */
[----:B------:R-:W-:Y:S02]  /*14ab0*/  IMAD R0, R9, c[0x0][0x3e8], RZ ;  /* 0x0000fa0009007a24 */ /* 0x000fe400078e02ff */
[----:B------:R-:W-:Y:S02]  /*14ac0*/  IMAD R8, R11, c[0x0][0x3f4], R6 ;  /* 0x0000fd000b087a24 */ /* 0x000fe400078e0206 */
[----:B------:R-:W-:Y:S01]  /*14ad0*/  IMAD R5, R12, c[0x0][0x3ec], R0 ;  /* 0x0000fb000c057a24 */ /* 0x000fe200078e0200 */
[----:B--2---:R-:W-:Y:S01]  /*14ae0*/  IADD3 R4, R2, R13, RZ ;  /* 0x0000000d02047210 */ /* 0x004fe20007ffe0ff */
        /* <DEDUP_REMOVED lines=22> */
[----:B------:R1:W2:Y:S02]  /*14c50*/  SHFL.IDX PT, R4, R5, RZ, 0x181f ;  /* 0x00181fff05047589 */ /* 0x0002a400000e0000 */
.L_x_1550:
[----:B------:R-:W-:Y:S05]  /*14c60*/  BRA.DIV ~URZ, `(.L_x_1513) ;  /* 0x000037927f007947 */ /* 0x000fea000b800000 */
[----:B------:R3:W4:Y:S02]  /*14c70*/  SHFL.IDX PT, R0, R13, RZ, 0x181f ;  /* 0x00181fff0d007589 */ /* 0x00072400000e0000 */
.L_x_1551:
[----:B------:R-:W5:Y:S04]  /*14c80*/  LDL.LU R3, [R1+0x40] ;  /* 0x0000400001037983 */ /* 0x000f680000300800 */
[----:B------:R-:W1:Y:S01]  /*14c90*/  S2R R6, SR_TID.X ;  /* 0x0000000000067919 */ /* 0x000e620000002100 */
[----:B------:R-:W-:-:S04]  /*14ca0*/  IMAD.MOV.U32 R14, RZ, RZ, c[0x0][0x4e8] ;  /* 0x00013a00ff0e7624 */ /* 0x000fc800078e00ff */
[----:B------:R-:W-:Y:S01]  /*14cb0*/  IMAD R14, R14, c[0x0][0x388], RZ ;  /* 0x0000e2000e0e7a24 */ /* 0x000fe200078e02ff */
[----:B-1----:R-:W-:-:S04]  /*14cc0*/  SHF.R.S32.HI R2, RZ, 0x1f, R6 ;  /* 0x0000001fff027819 */ /* 0x002fc80000011406 */
[----:B------:R-:W-:-:S04]  /*14cd0*/  LEA.HI R2, R2, R6, RZ, 0x3 ;  /* 0x0000000602027211 */ /* 0x000fc800078f18ff */
[----:B------:R-:W-:Y:S01]  /*14ce0*/  SHF.R.S32.HI R2, RZ, 0x3, R2 ;  /* 0x00000003ff027819 */ /* 0x000fe20000011402 */
[----:B------:R-:W-:Y:S04]  /*14cf0*/  BSSY B0, `(.L_x_1514) ;  /* 0x000001e000007945 */ /* 0x000fe80003800000 */
[----:B-----5:R-:W-:-:S05]  /*14d00*/  IMAD.IADD R12, R2, 0x1, R3 ;  /* 0x00000001020c7824 */ /* 0x020fca00078e0203 */
[----:B------:R-:W-:-:S13]  /*14d10*/  ISETP.GE.AND P0, PT, R12, R14, PT ;  /* 0x0000000e0c00720c */ /* 0x000fda0003f06270 */
[----:B------:R-:W-:Y:S05]  /*14d20*/  @P0 BRA `(.L_x_1515) ;  /* 0x000001a000000947 */ /* 0x000fea0003800000 */
[C---:B------:R-:W-:Y:S02]  /*14d30*/  ISETP.GE.AND P3, PT, R245.reuse, c[0x0][0x3c8], PT ;  /* 0x0000f200f5007a0c */ /* 0x040fe40003f66270 */
[C---:B------:R-:W-:Y:S02]  /*14d40*/  IADD3 R2, R245.reuse, 0x40, RZ ;  /* 0x00000040f5027810 */ /* 0x040fe40007ffe0ff */
[C---:B------:R-:W-:Y:S02]  /*14d50*/  IADD3 R17, R245.reuse, 0x80, RZ ;  /* 0x00000080f5117810 */ /* 0x040fe40007ffe0ff */
[----:B------:R-:W-:Y:S02]  /*14d60*/  ISETP.GE.AND P2, PT, R2, c[0x0][0x3c8], PT ;  /* 0x0000f20002007a0c */ /* 0x000fe40003f46270 */
[----:B------:R-:W-:Y:S02]  /*14d70*/  IADD3 R15, R245, 0xc0, RZ ;  /* 0x000000c0f50f7810 */ /* 0x000fe40007ffe0ff */
[----:B------:R-:W-:-:S02]  /*14d80*/  ISETP.GE.AND P1, PT, R17, c[0x0][0x3c8], PT ;  /* 0x0000f20011007a0c */ /* 0x000fc40003f26270 */
[----:B------:R-:W-:Y:S02]  /*14d90*/  SHF.R.S32.HI R3, RZ, 0x1f, R245 ;  /* 0x0000001fff037819 */ /* 0x000fe400000114f5 */
[----:B----4-:R-:W-:Y:S02]  /*14da0*/  @!P3 LEA R10, P4, R245, R0, 0x1 ;  /* 0x00000000f50ab211 */ /* 0x010fe400078808ff */
[----:B------:R-:W-:Y:S02]  /*14db0*/  ISETP.GE.AND P0, PT, R15, c[0x0][0x3c8], PT ;  /* 0x0000f2000f007a0c */ /* 0x000fe40003f06270 */
[C---:B--2---:R-:W-:Y:S02]  /*14dc0*/  @!P3 LEA.HI.X R11, R245.reuse, R4, R3, 0x1, P4 ;  /* 0x00000004f50bb211 */ /* 0x044fe400020f0c03 */
[----:B------:R-:W-:Y:S02]  /*14dd0*/  IADD3 R3, R245, 0x40, RZ ;  /* 0x00000040f5037810 */ /* 0x000fe40007ffe0ff */
[----:B------:R-:W-:Y:S01]  /*14de0*/  @!P2 LEA R8, P6, R2, R0, 0x1 ;  /* 0x000000000208a211 */ /* 0x000fe200078c08ff */
[----:B------:R1:W-:Y:S01]  /*14df0*/  @!P3 ST.E.128 [R10.64], RZ ;  /* 0x000000ff0a00b985 */ /* 0x0003e2000c101d06 */
[----:B------:R-:W-:-:S02]  /*14e00*/  SHF.R.S32.HI R3, RZ, 0x1f, R3 ;  /* 0x0000001fff037819 */ /* 0x000fc40000011403 */
[C---:B------:R-:W-:Y:S02]  /*14e10*/  IADD3 R18, R245.reuse, 0x80, RZ ;  /* 0x00000080f5127810 */ /* 0x040fe40007ffe0ff */
[----:B------:R-:W-:Y:S02]  /*14e20*/  IADD3 R16, R245, 0xc0, RZ ;  /* 0x000000c0f5107810 */ /* 0x000fe40007ffe0ff */
[----:B------:R-:W-:Y:S02]  /*14e30*/  @!P1 LEA R6, P5, R17, R0, 0x1 ;  /* 0x0000000011069211 */ /* 0x000fe400078a08ff */
[----:B------:R-:W-:Y:S02]  /*14e40*/  SHF.R.S32.HI R18, RZ, 0x1f, R18 ;  /* 0x0000001fff127819 */ /* 0x000fe40000011412 */
[----:B------:R-:W-:Y:S02]  /*14e50*/  @!P2 LEA.HI.X R9, R2, R4, R3, 0x1, P6 ;  /* 0x000000040209a211 */ /* 0x000fe400030f0c03 */
[----:B------:R-:W-:-:S02]  /*14e60*/  SHF.R.S32.HI R16, RZ, 0x1f, R16 ;  /* 0x0000001fff107819 */ /* 0x000fc40000011410 */
[----:B------:R-:W-:Y:S01]  /*14e70*/  @!P0 LEA R2, P4, R15, R0, 0x1 ;  /* 0x000000000f028211 */ /* 0x000fe200078808ff */
[----:B------:R1:W-:Y:S01]  /*14e80*/  @!P2 ST.E.128 [R8.64], RZ ;  /* 0x000000ff0800a985 */ /* 0x0003e2000c101d06 */
[-C--:B------:R-:W-:Y:S02]  /*14e90*/  @!P1 LEA.HI.X R7, R17, R4.reuse, R18, 0x1, P5 ;  /* 0x0000000411079211 */ /* 0x080fe400028f0c12 */
[----:B------:R-:W-:-:S03]  /*14ea0*/  @!P0 LEA.HI.X R3, R15, R4, R16, 0x1, P4 ;  /* 0x000000040f038211 */ /* 0x000fc600020f0c10 */
[----:B------:R1:W-:Y:S04]  /*14eb0*/  @!P1 ST.E.128 [R6.64], RZ ;  /* 0x000000ff06009985 */ /* 0x0003e8000c101d06 */
[----:B------:R1:W-:Y:S02]  /*14ec0*/  @!P0 ST.E.128 [R2.64], RZ ;  /* 0x000000ff02008985 */ /* 0x0003e4000c101d06 */
.L_x_1515:
[----:B------:R-:W-:Y:S05]  /*14ed0*/  BSYNC B0 ;  /* 0x0000000000007941 */ /* 0x000fea0003800000 */
.L_x_1514:
[----:B------:R-:W-:Y:S05]  /*14ee0*/  BRA.DIV ~URZ, `(.L_x_1516) ;  /* 0x000035827f007947 */ /* 0x000fea000b800000 */
[----:B--2---:R2:W1:Y:S04]  /*14ef0*/  SHFL.IDX PT, R4, R5, 0x1, 0x181f ;  /* 0x00381f0005047f89 */ /* 0x00446800000e0000 */
[----:B----4-:R2:W4:Y:S02]  /*14f00*/  SHFL.IDX PT, R0, R13, 0x1, 0x181f ;  /* 0x00381f000d007f89 */ /* 0x01052400000e0000 */
.L_x_1552:
[----:B-1----:R-:W-:Y:S01]  /*14f10*/  IADD3 R2, R12, 0x20, RZ ;  /* 0x000000200c027810 */ /* 0x002fe20007ffe0ff */
[----:B------:R-:W-:Y:S03]  /*14f20*/  BSSY B0, `(.L_x_1517) ;  /* 0x000001d000007945 */ /* 0x000fe60003800000 */
[----:B------:R-:W-:-:S13]  /*14f30*/  ISETP.GE.AND P0, PT, R2, R14, PT ;  /* 0x0000000e0200720c */ /* 0x000fda0003f06270 */
[----:B------:R-:W-:Y:S05]  /*14f40*/  @P0 BRA `(.L_x_1518) ;  /* 0x000001a000000947 */ /* 0x000fea0003800000 */
[C---:B------:R-:W-:Y:S02]  /*14f50*/  IADD3 R3, R245.reuse, 0x40, RZ ;  /* 0x00000040f5037810 */ /* 0x040fe40007ffe0ff */
[C---:B------:R-:W-:Y:S02]  /*14f60*/  ISETP.GE.AND P3, PT, R245.reuse, c[0x0][0x3c8], PT ;  /* 0x0000f200f5007a0c */ /* 0x040fe40003f66270 */
[C---:B------:R-:W-:Y:S02]  /*14f70*/  IADD3 R17, R245.reuse, 0x80, RZ ;  /* 0x00000080f5117810 */ /* 0x040fe40007ffe0ff */
[----:B------:R-:W-:Y:S02]  /*14f80*/  IADD3 R15, R245, 0xc0, RZ ;  /* 0x000000c0f50f7810 */ /* 0x000fe40007ffe0ff */
[----:B------:R-:W-:Y:S02]  /*14f90*/  ISETP.GE.AND P2, PT, R3, c[0x0][0x3c8], PT ;  /* 0x0000f20003007a0c */ /* 0x000fe40003f46270 */
[----:B------:R-:W-:-:S02]  /*14fa0*/  ISETP.GE.AND P1, PT, R17, c[0x0][0x3c8], PT ;  /* 0x0000f20011007a0c */ /* 0x000fc40003f26270 */
[----:B------:R-:W-:Y:S02]  /*14fb0*/  ISETP.GE.AND P0, PT, R15, c[0x0][0x3c8], PT ;  /* 0x0000f2000f007a0c */ /* 0x000fe40003f06270 */
[----:B------:R-:W-:Y:S02]  /*14fc0*/  SHF.R.S32.HI R6, RZ, 0x1f, R245 ;  /* 0x0000001fff067819 */ /* 0x000fe400000114f5 */
[C---:B----4-:R-:W-:Y:S02]  /*14fd0*/  @!P3 LEA R10, P4, R245.reuse, R0, 0x1 ;  /* 0x00000000f50ab211 */ /* 0x050fe400078808ff */
[C---:B------:R-:W-:Y:S02]  /*14fe0*/  IADD3 R19, R245.reuse, 0x40, RZ ;  /* 0x00000040f5137810 */ /* 0x040fe40007ffe0ff */
[C---:B------:R-:W-:Y:S02]  /*14ff0*/  IADD3 R18, R245.reuse, 0x80, RZ ;  /* 0x00000080f5127810 */ /* 0x040fe40007ffe0ff */
[----:B------:R-:W-:-:S02]  /*15000*/  IADD3 R16, R245, 0xc0, RZ ;  /* 0x000000c0f5107810 */ /* 0x000fc40007ffe0ff */
[----:B------:R-:W-:Y:S02]  /*15010*/  @!P2 LEA R8, P6, R3, R0, 0x1 ;  /* 0x000000000308a211 */ /* 0x000fe400078c08ff */
[----:B------:R-:W-:Y:S02]  /*15020*/  @!P3 LEA.HI.X R11, R245, R4, R6, 0x1, P4 ;  /* 0x00000004f50bb211 */ /* 0x000fe400020f0c06 */
[----:B------:R-:W-:Y:S02]  /*15030*/  SHF.R.S32.HI R19, RZ, 0x1f, R19 ;  /* 0x0000001fff137819 */ /* 0x000fe40000011413 */
[----:B------:R-:W-:Y:S01]  /*15040*/  @!P1 LEA R6, P5, R17, R0, 0x1 ;  /* 0x0000000011069211 */ /* 0x000fe200078a08ff */
[----:B------:R1:W-:Y:S01]  /*15050*/  @!P3 ST.E.128 [R10.64], RZ ;  /* 0x000000ff0a00b985 */ /* 0x0003e2000c101d06 */
[----:B------:R-:W-:Y:S02]  /*15060*/  SHF.R.S32.HI R18, RZ, 0x1f, R18 ;  /* 0x0000001fff127819 */ /* 0x000fe40000011412 */
[----:B------:R-:W-:-:S02]  /*15070*/  SHF.R.S32.HI R16, RZ, 0x1f, R16 ;  /* 0x0000001fff107819 */ /* 0x000fc40000011410 */
[----:B------:R-:W-:Y:S02]  /*15080*/  @!P0 LEA R2, P4, R15, R0, 0x1 ;  /* 0x000000000f028211 */ /* 0x000fe400078808ff */
[-C--:B------:R-:W-:Y:S02]  /*15090*/  @!P2 LEA.HI.X R9, R3, R4.reuse, R19, 0x1, P6 ;  /* 0x000000040309a211 */ /* 0x080fe400030f0c13 */
[-C--:B------:R-:W-:Y:S02]  /*150a0*/  @!P1 LEA.HI.X R7, R17, R4.reuse, R18, 0x1, P5 ;  /* 0x0000000411079211 */ /* 0x080fe400028f0c12 */
[----:B------:R-:W-:Y:S01]  /*150b0*/  @!P0 LEA.HI.X R3, R15, R4, R16, 0x1, P4 ;  /* 0x000000040f038211 */ /* 0x000fe200020f0c10 */
[----:B------:R1:W-:Y:S04]  /*150c0*/  @!P2 ST.E.128 [R8.64], RZ ;  /* 0x000000ff0800a985 */ /* 0x0003e8000c101d06 */
[----:B------:R1:W-:Y:S04]  /*150d0*/  @!P1 ST.E.128 [R6.64], RZ ;  /* 0x000000ff06009985 */ /* 0x0003e8000c101d06 */
[----:B------:R1:W-:Y:S02]  /*150e0*/  @!P0 ST.E.128 [R2.64], RZ ;  /* 0x000000ff02008985 */ /* 0x0003e4000c101d06 */
.L_x_1518:
[----:B------:R-:W-:Y:S05]  /*150f0*/  BSYNC B0 ;  /* 0x0000000000007941 */ /* 0x000fea0003800000 */
.L_x_1517:
[----:B------:R-:W-:Y:S05]  /*15100*/  BRA.DIV ~URZ, `(.L_x_1519) ;  /* 0x000034527f007947 */ /* 0x000fea000b800000 */
[----:B------:R1:W2:Y:S02]  /*15110*/  SHFL.IDX PT, R4, R5, 0x2, 0x181f ;  /* 0x00581f0005047f89 */ /* 0x0002a400000e0000 */
.L_x_1553:
[----:B------:R-:W-:Y:S05]  /*15120*/  BRA.DIV ~URZ, `(.L_x_1520) ;  /* 0x000034b27f007947 */ /* 0x000fea000b800000 */
[----:B----4-:R4:W1:Y:S02]  /*15130*/  SHFL.IDX PT, R0, R13, 0x2, 0x181f ;  /* 0x00581f000d007f89 */ /* 0x01086400000e0000 */
.L_x_1554:
        /* <DEDUP_REMOVED lines=12> */
[C---:B------:R-:W-:Y:S02]  /*15200*/  @!P3 LEA R10, P4, R245.reuse, R0, 0x1 ;  /* 0x00000000f50ab211 */ /* 0x040fe400078808ff */
[C---:B------:R-:W-:Y:S02]  /*15210*/  IADD3 R19, R245.reuse, 0x40, RZ ;  /* 0x00000040f5137810 */ /* 0x040fe40007ffe0ff */
[C---:B------:R-:W-:Y:S02]  /*15220*/  IADD3 R18, R245.reuse, 0x80, RZ ;  /* 0x00000080f5127810 */ /* 0x040fe40007ffe0ff */
[----:B------:R-:W-:-:S02]  /*15230*/  IADD3 R16, R245, 0xc0, RZ ;  /* 0x000000c0f5107810 */ /* 0x000fc40007ffe0ff */
[----:B------:R-:W-:Y:S02]  /*15240*/  @!P2 LEA R8, P6, R3, R0, 0x1 ;  /* 0x000000000308a211 */ /* 0x000fe400078c08ff */
[----:B--2---:R-:W-:Y:S02]  /*15250*/  @!P3 LEA.HI.X R11, R245, R4, R6, 0x1, P4 ;  /* 0x00000004f50bb211 */ /* 0x004fe400020f0c06 */
        /* <DEDUP_REMOVED lines=12> */
.L_x_1522:
[----:B------:R-:W-:Y:S05]  /*15320*/  BSYNC B0 ;  /* 0x0000000000007941 */ /* 0x000fea0003800000 */
.L_x_1521:
[----:B------:R-:W-:Y:S05]  /*15330*/  BRA.DIV ~URZ, `(.L_x_1523) ;  /* 0x000033227f007947 */ /* 0x000fea000b800000 */
[----:B--2---:R2:W1:Y:S04]  /*15340*/  SHFL.IDX PT, R4, R5, 0x3, 0x181f ;  /* 0x00781f0005047f89 */ /* 0x00446800000e0000 */
[----:B------:R2:W3:Y:S02]  /*15350*/  SHFL.IDX PT, R0, R13, 0x3, 0x181f ;  /* 0x00781f000d007f89 */ /* 0x0004e400000e0000 */
.L_x_1555:
[----:B-1----:R-:W-:-:S04]  /*15360*/  IADD3 R2, R12, 0x60, RZ ;  /* 0x000000600c027810 */ /* 0x002fc80007ffe0ff */
[----:B------:R-:W-:-:S13]  /*15370*/  ISETP.GE.AND P0, PT, R2, R14, PT ;  /* 0x0000000e0200720c */ /* 0x000fda0003f06270 */
[----:B------:R-:W-:Y:S05]  /*15380*/  @P0 BRA `(.L_x_1509) ;  /* 0x000001a000000947 */ /* 0x000fea0003800000 */
[C---:B------:R-:W-:Y:S02]  /*15390*/  IADD3 R3, R245.reuse, 0x40, RZ ;  /* 0x00000040f5037810 */ /* 0x040fe40007ffe0ff */
[C---:B------:R-:W-:Y:S02]  /*153a0*/  ISETP.GE.AND P3, PT, R245.reuse, c[0x0][0x3c8], PT ;  /* 0x0000f200f5007a0c */ /* 0x040fe40003f66270 */
[C---:B------:R-:W-:Y:S02]  /*153b0*/  IADD3 R15, R245.reuse, 0x80, RZ ;  /* 0x00000080f50f7810 */ /* 0x040fe40007ffe0ff */
[----:B--2---:R-:W-:Y:S02]  /*153c0*/  IADD3 R5, R245, 0xc0, RZ ;  /* 0x000000c0f5057810 */ /* 0x004fe40007ffe0ff */
[----:B------:R-:W-:Y:S02]  /*153d0*/  ISETP.GE.AND P2, PT, R3, c[0x0][0x3c8], PT ;  /* 0x0000f20003007a0c */ /* 0x000fe40003f46270 */
[----:B------:R-:W-:-:S02]  /*153e0*/  ISETP.GE.AND P1, PT, R15, c[0x0][0x3c8], PT ;  /* 0x0000f2000f007a0c */ /* 0x000fc40003f26270 */
[----:B------:R-:W-:Y:S02]  /*153f0*/  ISETP.GE.AND P0, PT, R5, c[0x0][0x3c8], PT ;  /* 0x0000f20005007a0c */ /* 0x000fe40003f06270 */
[----:B------:R-:W-:Y:S02]  /*15400*/  SHF.R.S32.HI R6, RZ, 0x1f, R245 ;  /* 0x0000001fff067819 */ /* 0x000fe400000114f5 */
[C---:B---3--:R-:W-:Y:S02]  /*15410*/  @!P3 LEA R10, P4, R245.reuse, R0, 0x1 ;  /* 0x00000000f50ab211 */ /* 0x048fe400078808ff */
[C---:B------:R-:W-:Y:S02]  /*15420*/  IADD3 R17, R245.reuse, 0x40, RZ ;  /* 0x00000040f5117810 */ /* 0x040fe40007ffe0ff */
[C---:B------:R-:W-:Y:S02]  /*15430*/  IADD3 R16, R245.reuse, 0x80, RZ ;  /* 0x00000080f5107810 */ /* 0x040fe40007ffe0ff */
[----:B----4-:R-:W-:-:S02]  /*15440*/  IADD3 R13, R245, 0xc0, RZ ;  /* 0x000000c0f50d7810 */ /* 0x010fc40007ffe0ff */
        /* <DEDUP_REMOVED lines=14> */
.L_x_1509:
[----:B------:R-:W-:Y:S05]  /*15530*/  BSYNC B1 ;  /* 0x0000000000017941 */ /* 0x000fea0003800000 */
.L_x_1500:
[----:B---3--:R-:W3:Y:S02]  /*15540*/  LDL R0, [R1+0x78] ;  /* 0x0000780001007983 */ /* 0x008ee40000100800 */
        /* <DEDUP_REMOVED lines=8> */
[----:B---3--:R3:W2:Y:S02]  /*155d0*/  SHFL.IDX PT, R0, R81, RZ, 0x1f ;  /* 0x00001fff51007589 */ /* 0x0086a400000e0000 */
.L_x_1556:
[----:B-1----:R-:W1:Y:S01]  /*155e0*/  S2R R2, SR_TID.X ;  /* 0x0000000000027919 */ /* 0x002e620000002100 */
[----:B------:R-:W-:Y:S03]  /*155f0*/  WARPSYNC 0xffffffff ;  /* 0xffffffff00007948 */ /* 0x000fe60003800000 */
[----:B------:R-:W-:Y:S06]  /*15600*/  BAR.SYNC.DEFER_BLOCKING 0x4, 0x100 ;  /* 0x0104000000007b1d */ /* 0x000fec0000010000 */
[----:B--2---:R2:W-:Y:S01]  /*15610*/  STL [R1+0x54], R0 ;  /* 0x0000540001007387 */ /* 0x0045e20000100800 */
[----:B-1----:R-:W-:-:S13]  /*15620*/  LOP3.LUT P0, RZ, R2, 0xff, RZ, 0xc0, !PT ;  /* 0x000000ff02ff7812 */ /* 0x002fda000780c0ff */
[----:B------:R2:W-:Y:S04]  /*15630*/  @!P0 STS [0x28100], R81 ;  /* 0x02810051ff008388 */ /* 0x0005e80000000800 */
[----:B------:R-:W-:Y:S06]  /*15640*/  BAR.ARV 0x5, 0x100 ;  /* 0x0144000000007b1d */ /* 0x000fec0000002000 */
.L_x_1524:
[----:B--23--:R-:W2:Y:S02]  /*15650*/  LDL R0, [R1+0x54] ;  /* 0x0000540001007983 */ /* 0x00cea40000100800 */
[----:B--2---:R-:W-:-:S13]  /*15660*/  ISETP.GE.AND P0, PT, R0, c[0x0][0x538], PT ;  /* 0x00014e0000007a0c */ /* 0x004fda0003f06270 */
[----:B-1--4-:R-:W-:Y:S01]  /*15670*/  @P0 CALL.REL.NOINC `(.L_x_1526) ;  /* 0x0000001000000944 */ /* 0x012fe20003c00000 */
[----:B------:R-:W-:Y:S05]  /*15680*/  BRA `(.L_x_1527) ;  /* 0xfffeb22000007947 */ /* 0x000fea000383ffff */
.L_x_1526:
[----:B------:R-:W-:Y:S05]  /*15690*/  EXIT ;  /* 0x000000000000794d */ /* 0x000fea0003800000 */
.L_x_1458:
[----:B------:R1:W-:Y:S01]  /*156a0*/  STL [R1], RZ ;  /* 0x000000ff01007387 */ /* 0x0003e20000100800 */
[----:B------:R-:W-:Y:S01]  /*156b0*/  IMAD.MOV.U32 R44, RZ, RZ, R5 ;  /* 0x000000ffff2c7224 */ /* 0x000fe200078e0005 */
[----:B------:R-:W-:Y:S02]  /*156c0*/  MOV R3, 0x181f ;  /* 0x0000181f00037802 */ /* 0x000fe40000000f00 */
[----:B------:R-:W-:Y:S02]  /*156d0*/  MOV R2, 0x156f0 ;  /* 0x000156f000027802 */ /* 0x000fe40000000f00 */
[----:B-1---5:R-:W-:Y:S05]  /*156e0*/  CALL.REL.NOINC `($__internal_8_$__cuda_sm70_shflsync_idx_p) ;  /* 0x0000313000007944 */ /* 0x022fea0003c00000 */
[----:B-----5:R-:W-:Y:S01]  /*156f0*/  MOV R4, R44 ;  /* 0x0000002c00047202 */ /* 0x020fe20000000f00 */
[----:B-1----:R-:W-:Y:S05]  /*15700*/  BRA `(.L_x_1528) ;  /* 0xfffebe5000007947 */ /* 0x002fea000383ffff */
.L_x_1459:
[----:B------:R3:W-:Y:S01]  /*15710*/  STL [R1], RZ ;  /* 0x000000ff01007387 */ /* 0x0007e20000100800 */
[----:B------:R-:W-:Y:S01]  /*15720*/  IMAD.MOV.U32 R44, RZ, RZ, R13 ;  /* 0x000000ffff2c7224 */ /* 0x000fe200078e000d */
[----:B------:R-:W-:Y:S02]  /*15730*/  MOV R3, 0x181f ;  /* 0x0000181f00037802 */ /* 0x000fe40000000f00 */
[----:B------:R-:W-:Y:S02]  /*15740*/  MOV R2, 0x15760 ;  /* 0x0001576000027802 */ /* 0x000fe40000000f00 */
[----:B-123-5:R-:W-:Y:S05]  /*15750*/  CALL.REL.NOINC `($__internal_8_$__cuda_sm70_shflsync_idx_p) ;  /* 0x000030c000007944 */ /* 0x02efea0003c00000 */
[----:B-----5:R-:W-:Y:S01]  /*15760*/  MOV R0, R44 ;  /* 0x0000002c00007202 */ /* 0x020fe20000000f00 */
[----:B-1----:R-:W-:Y:S05]  /*15770*/  BRA `(.L_x_1529) ;  /* 0xfffebe0000007947 */ /* 0x002fea000383ffff */
.L_x_1462:
[----:B----4-:R-:W-:Y:S01]  /*15780*/  MOV R0, 0x1 ;  /* 0x0000000100007802 */ /* 0x010fe20000000f00 */
[----:B------:R-:W-:Y:S01]  /*15790*/  IMAD.MOV.U32 R44, RZ, RZ, R5 ;  /* 0x000000ffff2c7224 */ /* 0x000fe200078e0005 */
[----:B-1----:R-:W-:Y:S01]  /*157a0*/  MOV R2, 0x157e0 ;  /* 0x000157e000027802 */ /* 0x002fe20000000f00 */
[----:B------:R-:W-:-:S02]  /*157b0*/  IMAD.MOV.U32 R3, RZ, RZ, 0x181f ;  /* 0x0000181fff037424 */ /* 0x000fc400078e00ff */
[----:B------:R1:W-:Y:S04]  /*157c0*/  STL [R1], R0 ;  /* 0x0000000001007387 */ /* 0x0003e80000100800 */
[----:B-12--5:R-:W-:Y:S05]  /*157d0*/  CALL.REL.NOINC `($__internal_8_$__cuda_sm70_shflsync_idx_p) ;  /* 0x0000304000007944 */ /* 0x026fea0003c00000 */
[----:B-----5:R-:W-:Y:S01]  /*157e0*/  MOV R0, 0x1 ;  /* 0x0000000100007802 */ /* 0x020fe20000000f00 */
[----:B------:R-:W-:Y:S01]  /*157f0*/  IMAD.MOV.U32 R4, RZ, RZ, R44 ;  /* 0x000000ffff047224 */ /* 0x000fe200078e002c */
[----:B------:R-:W-:Y:S01]  /*15800*/  MOV R3, 0x181f ;  /* 0x0000181f00037802 */ /* 0x000fe20000000f00 */
[----:B------:R-:W-:Y:S01]  /*15810*/  IMAD.MOV.U32 R44, RZ, RZ, R13 ;  /* 0x000000ffff2c7224 */ /* 0x000fe200078e000d */
[----:B------:R-:W-:Y:S01]  /*15820*/  MOV R2, 0x15850 ;  /* 0x0001585000027802 */ /* 0x000fe20000000f00 */
[----:B------:R2:W-:Y:S04]  /*15830*/  STL [R1], R0 ;  /* 0x0000000001007387 */ /* 0x0005e80000100800 */
[----:B-12---:R-:W-:Y:S05]  /*15840*/  CALL.REL.NOINC `($__internal_8_$__cuda_sm70_shflsync_idx_p) ;  /* 0x00002fd000007944 */ /* 0x006fea0003c00000 */
[----:B-----5:R-:W-:Y:S01]  /*15850*/  MOV R0, R44 ;  /* 0x0000002c00007202 */ /* 0x020fe20000000f00 */
[----:B-1----:R-:W-:Y:S05]  /*15860*/  BRA `(.L_x_1530) ;  /* 0xfffebf9000007947 */ /* 0x002fea000383ffff */
.L_x_1465:
[----:B----4-:R-:W-:Y:S01]  /*15870*/  MOV R0, 0x2 ;  /* 0x0000000200007802 */ /* 0x010fe20000000f00 */
[----:B------:R-:W-:Y:S01]  /*15880*/  IMAD.MOV.U32 R44, RZ, RZ, R5 ;  /* 0x000000ffff2c7224 */ /* 0x000fe200078e0005 */
[----:B-1----:R-:W-:Y:S01]  /*15890*/  MOV R2, 0x158d0 ;  /* 0x000158d000027802 */ /* 0x002fe20000000f00 */
[----:B------:R-:W-:Y:S02]  /*158a0*/  IMAD.MOV.U32 R3, RZ, RZ, 0x181f ;  /* 0x0000181fff037424 */ /* 0x000fe400078e00ff */
[----:B------:R1:W-:Y:S04]  /*158b0*/  STL [R1], R0 ;  /* 0x0000000001007387 */ /* 0x0003e80000100800 */
[----:B-123-5:R-:W-:Y:S05]  /*158c0*/  CALL.REL.NOINC `($__internal_8_$__cuda_sm70_shflsync_idx_p) ;  /* 0x00002f5000007944 */ /* 0x02efea0003c00000 */
[----:B-----5:R-:W-:Y:S01]  /*158d0*/  MOV R4, R44 ;  /* 0x0000002c00047202 */ /* 0x020fe20000000f00 */
[----:B-1----:R-:W-:Y:S05]  /*158e0*/  BRA `(.L_x_1531) ;  /* 0xfffec11000007947 */ /* 0x002fea000383ffff */
.L_x_1466:
[----:B----4-:R-:W-:Y:S01]  /*158f0*/  MOV R0, 0x2 ;  /* 0x0000000200007802 */ /* 0x010fe20000000f00 */
[----:B------:R-:W-:Y:S01]  /*15900*/  IMAD.MOV.U32 R44, RZ, RZ, R13 ;  /* 0x000000ffff2c7224 */ /* 0x000fe200078e000d */
[----:B-1----:R-:W-:Y:S01]  /*15910*/  MOV R2, 0x15950 ;  /* 0x0001595000027802 */ /* 0x002fe20000000f00 */
[----:B------:R-:W-:-:S02]  /*15920*/  IMAD.MOV.U32 R3, RZ, RZ, 0x181f ;  /* 0x0000181fff037424 */ /* 0x000fc400078e00ff */
[----:B------:R1:W-:Y:S04]  /*15930*/  STL [R1], R0 ;  /* 0x0000000001007387 */ /* 0x0003e80000100800 */
[----:B-123-5:R-:W-:Y:S05]  /*15940*/  CALL.REL.NOINC `($__internal_8_$__cuda_sm70_shflsync_idx_p) ;  /* 0x00002ed000007944 */ /* 0x02efea0003c00000 */
[----:B-----5:R-:W-:Y:S01]  /*15950*/  MOV R0, R44 ;  /* 0x0000002c00007202 */ /* 0x020fe20000000f00 */
[----:B-1----:R-:W-:Y:S05]  /*15960*/  BRA `(.L_x_1532) ;  /* 0xfffec0b000007947 */ /* 0x002fea000383ffff */
.L_x_1469:
[----:B--2---:R-:W-:Y:S01]  /*15970*/  MOV R0, 0x3 ;  /* 0x0000000300007802 */ /* 0x004fe20000000f00 */
[----:B------:R-:W-:Y:S01]  /*15980*/  IMAD.MOV.U32 R44, RZ, RZ, R5 ;  /* 0x000000ffff2c7224 */ /* 0x000fe200078e0005 */
[----:B-1----:R-:W-:Y:S01]  /*15990*/  MOV R2, 0x159d0 ;  /* 0x000159d000027802 */ /* 0x002fe20000000f00 */
[----:B------:R-:W-:Y:S02]  /*159a0*/  IMAD.MOV.U32 R3, RZ, RZ, 0x181f ;  /* 0x0000181fff037424 */ /* 0x000fe400078e00ff */
[----:B------:R1:W-:Y:S04]  /*159b0*/  STL [R1], R0 ;  /* 0x0000000001007387 */ /* 0x0003e80000100800 */
[----:B-1-345:R-:W-:Y:S05]  /*159c0*/  CALL.REL.NOINC `($__internal_8_$__cuda_sm70_shflsync_idx_p) ;  /* 0x00002e5000007944 */ /* 0x03afea0003c00000 */
        /* <DEDUP_REMOVED lines=9> */
.L_x_1472:
[----:B------:R1:W-:Y:S01]  /*15a60*/  STL [R1], RZ ;  /* 0x000000ff01007387 */ /* 0x0003e20000100800 */
[----:B------:R-:W-:Y:S01]  /*15a70*/  IMAD.MOV.U32 R44, RZ, RZ, R22 ;  /* 0x000000ffff2c7224 */ /* 0x000fe200078e0016 */
[----:B------:R-:W-:-:S02]  /*15a80*/  MOV R3, 0x181f ;  /* 0x0000181f00037802 */ /* 0x000fc40000000f00 */
[----:B------:R-:W-:Y:S02]  /*15a90*/  MOV R2, 0x15ab0 ;  /* 0x00015ab000027802 */ /* 0x000fe40000000f00 */
[----:B-1----:R-:W-:Y:S05]  /*15aa0*/  CALL.REL.NOINC `($__internal_8_$__cuda_sm70_shflsync_idx_p) ;  /* 0x00002d7000007944 */ /* 0x002fea0003c00000 */
[----:B-----5:R-:W-:Y:S01]  /*15ab0*/  MOV R4, R44 ;  /* 0x0000002c00047202 */ /* 0x020fe20000000f00 */
[----:B-1----:R-:W-:Y:S05]  /*15ac0*/  BRA `(.L_x_1534) ;  /* 0xfffeec4000007947 */ /* 0x002fea000383ffff */
.L_x_1473:
[----:B------:R3:W-:Y:S01]  /*15ad0*/  STL [R1], RZ ;  /* 0x000000ff01007387 */ /* 0x0007e20000100800 */
[----:B------:R-:W-:Y:S01]  /*15ae0*/  IMAD.MOV.U32 R44, RZ, RZ, R23 ;  /* 0x000000ffff2c7224 */ /* 0x000fe200078e0017 */
[----:B------:R-:W-:Y:S02]  /*15af0*/  MOV R3, 0x181f ;  /* 0x0000181f00037802 */ /* 0x000fe40000000f00 */
[----:B------:R-:W-:Y:S02]  /*15b00*/  MOV R2, 0x15b20 ;  /* 0x00015b2000027802 */ /* 0x000fe40000000f00 */
[----:B-123--:R-:W-:Y:S05]  /*15b10*/  CALL.REL.NOINC `($__internal_8_$__cuda_sm70_shflsync_idx_p) ;  /* 0x00002d0000007944 */ /* 0x00efea0003c00000 */
[C---:B-----5:R-:W-:Y:S02]  /*15b20*/  IADD3 R0, R245.reuse, 0x40, RZ ;  /* 0x00000040f5007810 */ /* 0x060fe40007ffe0ff */
[----:B------:R-:W-:Y:S02]  /*15b30*/  IADD3 R8, P0, R44, R156, RZ ;  /* 0x0000009c2c087210 */ /* 0x000fe40007f1e0ff */
[----:B------:R-:W-:Y:S02]  /*15b40*/  ISETP.GE.AND P2, PT, R0, c[0x0][0x1d4], PT ;  /* 0x0000750000007a0c */ /* 0x000fe40003f46270 */
[----:B------:R-:W-:Y:S01]  /*15b50*/  IADD3 R0, R245, 0xc0, RZ ;  /* 0x000000c0f5007810 */ /* 0x000fe20007ffe0ff */
[----:B------:R-:W-:Y:S01]  /*15b60*/  IMAD.X R9, R4, 0x1, R133, P0 ;  /* 0x0000000104097824 */ /* 0x000fe200000e0685 */
[----:B------:R-:W-:-:S02]  /*15b70*/  IADD3 R10, P1, R44, R155, RZ ;  /* 0x0000009b2c0a7210 */ /* 0x000fc40007f3e0ff */
[----:B------:R-:W-:Y:S01]  /*15b80*/  ISETP.GE.AND P0, PT, R0, c[0x0][0x1d4], PT ;  /* 0x0000750000007a0c */ /* 0x000fe20003f06270 */
[----:B------:R-:W-:Y:S01]  /*15b90*/  IMAD.MOV.U32 R0, RZ, RZ, 0x1 ;  /* 0x00000001ff007424 */ /* 0x000fe200078e00ff */
[C---:B------:R-:W-:Y:S01]  /*15ba0*/  IADD3 R5, R245.reuse, 0x80, RZ ;  /* 0x00000080f5057810 */ /* 0x040fe20007ffe0ff */
[----:B------:R-:W-:Y:S01]  /*15bb0*/  IMAD.X R11, R4, 0x1, R132, P1 ;  /* 0x00000001040b7824 */ /* 0x000fe200008e0684 */
[----:B------:R-:W-:Y:S02]  /*15bc0*/  ISETP.GE.AND P3, PT, R245, c[0x0][0x1d4], PT ;  /* 0x00007500f5007a0c */ /* 0x000fe40003f66270 */
[----:B------:R2:W-:Y:S01]  /*15bd0*/  STL [R1], R0 ;  /* 0x0000000001007387 */ /* 0x0005e20000100800 */
[----:B------:R-:W-:Y:S02]  /*15be0*/  ISETP.GE.AND P1, PT, R5, c[0x0][0x1d4], PT ;  /* 0x0000750005007a0c */ /* 0x000fe40003f26270 */
[C---:B------:R-:W-:Y:S02]  /*15bf0*/  IADD3 R6, P5, R44.reuse, R157, RZ ;  /* 0x0000009d2c067210 */ /* 0x040fe40007fbe0ff */
[----:B------:R-:W-:Y:S01]  /*15c00*/  IADD3 R2, P4, R44, R158, RZ ;  /* 0x0000009e2c027210 */ /* 0x000fe20007f9e0ff */
[----:B------:R-:W-:Y:S01]  /*15c10*/  IMAD.MOV.U32 R44, RZ, RZ, R22 ;  /* 0x000000ffff2c7224 */ /* 0x000fe200078e0016 */
[----:B------:R-:W-:Y:S01]  /*15c20*/  SEL R5, RZ, 0x10, P3 ;  /* 0x00000010ff057807 */ /* 0x000fe20001800000 */
[C---:B------:R-:W-:Y:S01]  /*15c30*/  IMAD.X R7, R4.reuse, 0x1, R134, P5 ;  /* 0x0000000104077824 */ /* 0x040fe200028e0686 */
[----:B------:R-:W-:Y:S01]  /*15c40*/  SEL R14, RZ, 0x10, P2 ;  /* 0x00000010ff0e7807 */ /* 0x000fe20001000000 */
[----:B------:R-:W-:Y:S01]  /*15c50*/  IMAD.X R3, R4, 0x1, R152, P4 ;  /* 0x0000000104037824 */ /* 0x000fe200020e0698 */
[----:B------:R-:W-:Y:S01]  /*15c60*/  @!PT LDS RZ, [RZ] ;  /* 0x00000000fffff984 */ /* 0x000fe20000000800 */
[----:B------:R-:W-:Y:S01]  /*15c70*/  @!PT LDS RZ, [RZ] ;  /* 0x00000000fffff984 */ /* 0x000fe20000000800 */
[----:B------:R-:W-:Y:S01]  /*15c80*/  @!PT LDS RZ, [RZ] ;  /* 0x00000000fffff984 */ /* 0x000fe20000000800 */
[----:B------:R2:W-:Y:S01]  /*15c90*/  LDGSTS.E.BYPASS.LTC128B.128 [R243+0xc100], [R10.64], !P3 ;  /* 0x0c1000000af37fae */ /* 0x0005e2000d901d46 */
[----:B------:R-:W-:-:S02]  /*15ca0*/  SEL R13, RZ, 0x10, P1 ;  /* 0x00000010ff0d7807 */ /* 0x000fc40000800000 */
[----:B------:R-:W-:Y:S01]  /*15cb0*/  SEL R12, RZ, 0x10, P0 ;  /* 0x00000010ff0c7807 */ /* 0x000fe20000000000 */
[----:B------:R2:W-:Y:S04]  /*15cc0*/  LDGSTS.E.BYPASS.LTC128B.128 [R243+0xf100], [R8.64], !P2 ;  /* 0x0f10000008f37fae */ /* 0x0005e8000d101d46 */
[----:B------:R2:W-:Y:S04]  /*15cd0*/  LDGSTS.E.BYPASS.LTC128B.128 [R243+0x12100], [R6.64], !P1 ;  /* 0x1210000006f37fae */ /* 0x0005e8000c901d46 */
[----:B------:R3:W-:Y:S02]  /*15ce0*/  LDGSTS.E.BYPASS.LTC128B.128 [R243+0x15100], [R2.64], !P0 ;  /* 0x1510000002f37fae */ /* 0x0007e4000c101d46 */
[----:B---3--:R-:W-:Y:S01]  /*15cf0*/  IMAD.MOV.U32 R3, RZ, RZ, 0x181f ;  /* 0x0000181fff037424 */ /* 0x008fe200078e00ff */
[----:B------:R-:W-:-:S02]  /*15d00*/  MOV R2, 0x15d20 ;  /* 0x00015d2000027802 */ /* 0x000fc40000000f00 */
[----:B-12---:R-:W-:Y:S05]  /*15d10*/  CALL.REL.NOINC `($__internal_8_$__cuda_sm70_shflsync_idx_p) ;  /* 0x00002b0000007944 */ /* 0x006fea0003c00000 */
[----:B------:R-:W-:Y:S01]  /*15d20*/  MOV R2, 0x1 ;  /* 0x0000000100027802 */ /* 0x000fe20000000f00 */
[----:B-----5:R-:W-:Y:S01]  /*15d30*/  IMAD.MOV.U32 R0, RZ, RZ, R44 ;  /* 0x000000ffff007224 */ /* 0x020fe200078e002c */
[----:B------:R-:W-:Y:S01]  /*15d40*/  MOV R3, 0x181f ;  /* 0x0000181f00037802 */ /* 0x000fe20000000f00 */
[----:B------:R-:W-:-:S02]  /*15d50*/  IMAD.MOV.U32 R44, RZ, RZ, R23 ;  /* 0x000000ffff2c7224 */ /* 0x000fc400078e0017 */
[----:B------:R2:W-:Y:S02]  /*15d60*/  STL [R1], R2 ;  /* 0x0000000201007387 */ /* 0x0005e40000100800 */
[----:B--2---:R-:W-:Y:S02]  /*15d70*/  MOV R2, 0x15d90 ;  /* 0x00015d9000027802 */ /* 0x004fe40000000f00 */
[----:B-1----:R-:W-:Y:S05]  /*15d80*/  CALL.REL.NOINC `($__internal_8_$__cuda_sm70_shflsync_idx_p) ;  /* 0x00002a9000007944 */ /* 0x002fea0003c00000 */
[----:B------:R-:W-:Y:S02]  /*15d90*/  IADD3 R10, -R5, 0x10, RZ ;  /* 0x00000010050a7810 */ /* 0x000fe40007ffe1ff */
[----:B------:R-:W-:Y:S02]  /*15da0*/  IADD3 R2, -R14, 0x10, RZ ;  /* 0x000000100e027810 */ /* 0x000fe40007ffe1ff */
[----:B------:R-:W-:Y:S02]  /*15db0*/  LOP3.LUT R10, R10, 0xf, RZ, 0xc0, !PT ;  /* 0x0000000f0a0a7812 */ /* 0x000fe400078ec0ff */
[----:B------:R-:W-:Y:S02]  /*15dc0*/  IADD3 R6, -R13, 0x10, RZ ;  /* 0x000000100d067810 */ /* 0x000fe40007ffe1ff */
[----:B------:R-:W-:-:S02]  /*15dd0*/  IADD3 R3, -R12, 0x10, RZ ;  /* 0x000000100c037810 */ /* 0x000fc40007ffe1ff */
[----:B------:R-:W-:Y:S02]  /*15de0*/  LOP3.LUT R2, R2, 0xf, RZ, 0xc0, !PT ;  /* 0x0000000f02027812 */ /* 0x000fe400078ec0ff */
[-C--:B------:R-:W-:Y:S02]  /*15df0*/  IADD3 R10, P1, P0, R10, R44.reuse, R155 ;  /* 0x0000002c0a0a7210 */ /* 0x080fe4000783e09b */
[----:B------:R-:W-:Y:S02]  /*15e00*/  LOP3.LUT R6, R6, 0xf, RZ, 0xc0, !PT ;  /* 0x0000000f06067812 */ /* 0x000fe400078ec0ff */
[----:B------:R-:W-:Y:S02]  /*15e10*/  LOP3.LUT R3, R3, 0xf, RZ, 0xc0, !PT ;  /* 0x0000000f03037812 */ /* 0x000fe400078ec0ff */
[----:B------:R-:W-:Y:S02]  /*15e20*/  IADD3 R8, P5, P4, R2, R44, R156 ;  /* 0x0000002c02087210 */ /* 0x000fe40007cbe09c */
[----:B-----5:R-:W-:-:S02]  /*15e30*/  IADD3.X R11, RZ, R0, R132, P1, P0 ;  /* 0x00000000ff0b7210 */ /* 0x020fc40000fe0484 */
[-C--:B------:R-:W-:Y:S02]  /*15e40*/  IADD3 R6, P3, P2, R6, R44.reuse, R157 ;  /* 0x0000002c06067210 */ /* 0x080fe40007a7e09d */
[----:B------:R-:W-:Y:S01]  /*15e50*/  IADD3 R2, P1, P0, R3, R44, R158 ;  /* 0x0000002c03027210 */ /* 0x000fe2000783e09e */
[----:B------:R-:W-:Y:S01]  /*15e60*/  IMAD.MOV.U32 R44, RZ, RZ, R22 ;  /* 0x000000ffff2c7224 */ /* 0x000fe200078e0016 */
[-C--:B------:R-:W-:Y:S02]  /*15e70*/  IADD3.X R9, RZ, R0.reuse, R133, P5, P4 ;  /* 0x00000000ff097210 */ /* 0x080fe40002fe8485 */
[-C--:B------:R-:W-:Y:S02]  /*15e80*/  IADD3.X R7, RZ, R0.reuse, R134, P3, P2 ;  /* 0x00000000ff077210 */ /* 0x080fe40001fe4486 */
[----:B------:R-:W-:Y:S01]  /*15e90*/  IADD3.X R3, RZ, R0, R152, P1, P0 ;  /* 0x00000000ff037210 */ /* 0x000fe20000fe0498 */
[----:B------:R-:W-:Y:S01]  /*15ea0*/  IMAD.MOV.U32 R0, RZ, RZ, 0x2 ;  /* 0x00000002ff007424 */ /* 0x000fe200078e00ff */
[----:B------:R-:W-:-:S02]  /*15eb0*/  ISETP.NE.U32.AND P3, PT, R5, RZ, PT ;  /* 0x000000ff0500720c */ /* 0x000fc40003f65070 */
[----:B------:R-:W-:Y:S02]  /*15ec0*/  ISETP.NE.U32.AND P2, PT, R14, RZ, PT ;  /* 0x000000ff0e00720c */ /* 0x000fe40003f45070 */
[----:B------:R2:W-:Y:S01]  /*15ed0*/  STL [R1], R0 ;  /* 0x0000000001007387 */ /* 0x0005e20000100800 */
[----:B------:R-:W-:Y:S02]  /*15ee0*/  ISETP.NE.U32.AND P1, PT, R13, RZ, PT ;  /* 0x000000ff0d00720c */ /* 0x000fe40003f25070 */
[----:B------:R-:W-:-:S06]  /*15ef0*/  ISETP.NE.U32.AND P0, PT, R12, RZ, PT ;  /* 0x000000ff0c00720c */ /* 0x000fcc0003f05070 */
[----:B------:R-:W-:Y:S01]  /*15f00*/  @!PT LDS RZ, [RZ] ;  /* 0x00000000fffff984 */ /* 0x000fe20000000800 */
[----:B------:R-:W-:Y:S01]  /*15f10*/  @!PT LDS RZ, [RZ] ;  /* 0x00000000fffff984 */ /* 0x000fe20000000800 */
[----:B------:R-:W-:Y:S01]  /*15f20*/  @!PT LDS RZ, [RZ] ;  /* 0x00000000fffff984 */ /* 0x000fe20000000800 */
[----:B------:R2:W-:Y:S04]  /*15f30*/  LDGSTS.E.BYPASS.LTC128B.128.ZFILL [R243+0xd100], [R10.64], P3 ;  /* 0x0d1000000af37fae */ /* 0x0005e80009941d46 */
[----:B------:R2:W-:Y:S04]  /*15f40*/  LDGSTS.E.BYPASS.LTC128B.128.ZFILL [R243+0x10100], [R8.64], P2 ;  /* 0x1010000008f37fae */ /* 0x0005e80009141d46 */
[----:B------:R2:W-:Y:S04]  /*15f50*/  LDGSTS.E.BYPASS.LTC128B.128.ZFILL [R243+0x13100], [R6.64], P1 ;  /* 0x1310000006f37fae */ /* 0x0005e80008941d46 */
[----:B------:R3:W-:Y:S02]  /*15f60*/  LDGSTS.E.BYPASS.LTC128B.128.ZFILL [R243+0x16100], [R2.64], P0 ;  /* 0x1610000002f37fae */ /* 0x0007e40008141d46 */
[----:B---3--:R-:W-:Y:S01]  /*15f70*/  IMAD.MOV.U32 R3, RZ, RZ, 0x181f ;  /* 0x0000181fff037424 */ /* 0x008fe200078e00ff */
[----:B------:R-:W-:-:S02]  /*15f80*/  MOV R2, 0x15fa0 ;  /* 0x00015fa000027802 */ /* 0x000fc40000000f00 */
[----:B-12---:R-:W-:Y:S05]  /*15f90*/  CALL.REL.NOINC `($__internal_8_$__cuda_sm70_shflsync_idx_p) ;  /* 0x0000288000007944 */ /* 0x006fea0003c00000 */
        /* <DEDUP_REMOVED lines=9> */
.L_x_1474:
[----:B------:R1:W-:Y:S01]  /*16030*/  STL [R1], RZ ;  /* 0x000000ff01007387 */ /* 0x0003e20000100800 */
[----:B------:R-:W-:Y:S01]  /*16040*/  IMAD.MOV.U32 R44, RZ, RZ, R4 ;  /* 0x000000ffff2c7224 */ /* 0x000fe200078e0004 */
[----:B------:R-:W-:-:S02]  /*16050*/  MOV R3, 0x1c1f ;  /* 0x00001c1f00037802 */ /* 0x000fc40000000f00 */
[----:B------:R-:W-:Y:S02]  /*16060*/  MOV R2, 0x16080 ;  /* 0x0001608000027802 */ /* 0x000fe40000000f00 */
[----:B-1----:R-:W-:Y:S05]  /*16070*/  CALL.REL.NOINC `($__internal_8_$__cuda_sm70_shflsync_idx_p) ;  /* 0x000027a000007944 */ /* 0x002fea0003c00000 */
[----:B-----5:R-:W-:Y:S01]  /*16080*/  MOV R0, R44 ;  /* 0x0000002c00007202 */ /* 0x020fe20000000f00 */
[----:B-1----:R-:W-:Y:S05]  /*16090*/  BRA `(.L_x_1536) ;  /* 0xfffeeba000007947 */ /* 0x002fea000383ffff */
.L_x_1475:
[----:B------:R-:W-:Y:S01]  /*160a0*/  MOV R0, 0x1 ;  /* 0x0000000100007802 */ /* 0x000fe20000000f00 */
[----:B------:R-:W-:Y:S01]  /*160b0*/  IMAD.MOV.U32 R44, RZ, RZ, R4 ;  /* 0x000000ffff2c7224 */ /* 0x000fe200078e0004 */
[----:B------:R-:W-:Y:S01]  /*160c0*/  MOV R2, 0x16100 ;  /* 0x0001610000027802 */ /* 0x000fe20000000f00 */
[----:B------:R-:W-:Y:S02]  /*160d0*/  IMAD.MOV.U32 R3, RZ, RZ, 0x1c1f ;  /* 0x00001c1fff037424 */ /* 0x000fe400078e00ff */
[----:B------:R2:W-:Y:S04]  /*160e0*/  STL [R1], R0 ;  /* 0x0000000001007387 */ /* 0x0005e80000100800 */
[----:B-12---:R-:W-:Y:S05]  /*160f0*/  CALL.REL.NOINC `($__internal_8_$__cuda_sm70_shflsync_idx_p) ;  /* 0x0000272000007944 */ /* 0x006fea0003c00000 */
        /* <DEDUP_REMOVED lines=89> */
[----:B------:R-:W-:Y:S01]  /*16690*/  ISETP.GT.AND P0, PT, R0, 0x59, PT ;  /* 0x000000590000780c */ /* 0x000fe20003f04270 */
[----:B------:R-:W-:Y:S01]  /*166a0*/  IMAD.MOV.U32 R0, RZ, RZ, 0x2 ;  /* 0x00000002ff007424 */ /* 0x000fe200078e00ff */
[----:B------:R-:W-:Y:S02]  /*166b0*/  FSEL R249, R31, -INF , P1 ;  /* 0xff8000001ff97808 */ /* 0x000fe40000800000 */
[----:B------:R-:W-:-:S02]  /*166c0*/  FMNMX.FTZ R5, R250, R5, !PT ;  /* 0x00000005fa057209 */ /* 0x000fc40007810000 */
[----:B------:R-:W-:Y:S02]  /*166d0*/  FMNMX.FTZ R132, R237, R132, !PT ;  /* 0x00000084ed847209 */ /* 0x000fe40007810000 */
[----:B------:R-:W-:Y:S02]  /*166e0*/  FSEL R248, R30, -INF , P0 ;  /* 0xff8000001ef87808 */ /* 0x000fe40000000000 */
[----:B------:R-:W-:Y:S01]  /*166f0*/  FMNMX.FTZ R5, R249, R5, !PT ;  /* 0x00000005f9057209 */ /* 0x000fe20007810000 */
[----:B------:R-:W-:Y:S01]  /*16700*/  IMAD.MOV.U32 R4, RZ, RZ, R132 ;  /* 0x000000ffff047224 */ /* 0x000fe200078e0084 */
[----:B------:R-:W-:Y:S02]  /*16710*/  MOV R2, 0x16740 ;  /* 0x0001674000027802 */ /* 0x000fe40000000f00 */
[----:B------:R-:W-:Y:S02]  /*16720*/  FMNMX.FTZ R5, R248, R5, !PT ;  /* 0x00000005f8057209 */ /* 0x000fe40007810000 */
[----:B-1----:R-:W-:Y:S05]  /*16730*/  CALL.REL.NOINC `($__internal_7_$__cuda_sm70_shflsync_bfly_p) ;  /* 0x0000208000007944 */ /* 0x002fea0003c00000 */
[----:B------:R-:W-:Y:S01]  /*16740*/  FMNMX.FTZ R132, R132, R0, !PT ;  /* 0x0000000084847209 */ /* 0x000fe20007810000 */
[----:B------:R-:W-:Y:S01]  /*16750*/  IMAD.MOV.U32 R0, RZ, RZ, 0x1 ;  /* 0x00000001ff007424 */ /* 0x000fe200078e00ff */
[----:B------:R-:W-:-:S03]  /*16760*/  MOV R2, 0x16790 ;  /* 0x0001679000027802 */ /* 0x000fc60000000f00 */
[----:B------:R-:W-:Y:S02]  /*16770*/  IMAD.MOV.U32 R4, RZ, RZ, R132 ;  /* 0x000000ffff047224 */ /* 0x000fe400078e0084 */
[----:B------:R-:W-:Y:S05]  /*16780*/  CALL.REL.NOINC `($__internal_7_$__cuda_sm70_shflsync_bfly_p) ;  /* 0x0000203000007944 */ /* 0x000fea0003c00000 */
[----:B------:R-:W-:Y:S01]  /*16790*/  FMNMX.FTZ R132, R132, R0, !PT ;  /* 0x0000000084847209 */ /* 0x000fe20007810000 */
[----:B------:R-:W-:Y:S01]  /*167a0*/  IMAD.MOV.U32 R4, RZ, RZ, R5 ;  /* 0x000000ffff047224 */ /* 0x000fe200078e0005 */
[----:B------:R-:W-:Y:S01]  /*167b0*/  MOV R2, 0x167e0 ;  /* 0x000167e000027802 */ /* 0x000fe20000000f00 */
[----:B------:R-:W-:Y:S02]  /*167c0*/  IMAD.MOV.U32 R0, RZ, RZ, 0x2 ;  /* 0x00000002ff007424 */ /* 0x000fe400078e00ff */
[----:B------:R-:W-:Y:S05]  /*167d0*/  CALL.REL.NOINC `($__internal_7_$__cuda_sm70_shflsync_bfly_p) ;  /* 0x00001fe000007944 */ /* 0x000fea0003c00000 */
[----:B------:R-:W-:Y:S01]  /*167e0*/  FMNMX.FTZ R4, R5, R0, !PT ;  /* 0x0000000005047209 */ /* 0x000fe20007810000 */
[----:B------:R-:W-:Y:S01]  /*167f0*/  IMAD.MOV.U32 R0, RZ, RZ, 0x1 ;  /* 0x00000001ff007424 */ /* 0x000fe200078e00ff */
[----:B------:R-:W-:Y:S02]  /*16800*/  MOV R2, 0x16820 ;  /* 0x0001682000027802 */ /* 0x000fe40000000f00 */
[----:B------:R-:W-:Y:S05]  /*16810*/  CALL.REL.NOINC `($__internal_7_$__cuda_sm70_shflsync_bfly_p) ;  /* 0x00001fa000007944 */ /* 0x000fea0003c00000 */
[----:B------:R-:W-:Y:S01]  /*16820*/  MOV R12, R0 ;  /* 0x00000000000c7202 */ /* 0x000fe20000000f00 */
[----:B------:R-:W-:Y:S05]  /*16830*/  BRA `(.L_x_1537) ;  /* 0xfffeedb000007947 */ /* 0x000fea000383ffff */
.L_x_1479:
[----:B------:R-:W-:Y:S01]  /*16840*/  MOV R3, 0x181f ;  /* 0x0000181f00037802 */ /* 0x000fe20000000f00 */
[----:B------:R2:W-:Y:S01]  /*16850*/  STL [R1], RZ ;  /* 0x000000ff01007387 */ /* 0x0005e20000100800 */
[----:B------:R-:W-:Y:S01]  /*16860*/  MOV R2, 0x16890 ;  /* 0x0001689000027802 */ /* 0x000fe20000000f00 */
[----:B------:R-:W-:Y:S02]  /*16870*/  IMAD.MOV.U32 R44, RZ, RZ, R5 ;  /* 0x000000ffff2c7224 */ /* 0x000fe400078e0005 */
[----:B-12---:R-:W-:Y:S05]  /*16880*/  CALL.REL.NOINC `($__internal_8_$__cuda_sm70_shflsync_idx_p) ;  /* 0x00001f9000007944 */ /* 0x006fea0003c00000 */
[----:B-----5:R-:W-:Y:S01]  /*16890*/  MOV R4, R44 ;  /* 0x0000002c00047202 */ /* 0x020fe20000000f00 */
[----:B-1----:R-:W-:-:S05]  /*168a0*/  BRA `(.L_x_1538) ;  /* 0xffff167000007947 */ /* 0x002fca000383ffff */
.L_x_1480:
[----:B------:R-:W-:Y:S01]  /*168b0*/  MOV R3, 0x181f ;  /* 0x0000181f00037802 */ /* 0x000fe20000000f00 */
[----:B------:R4:W-:Y:S01]  /*168c0*/  STL [R1], RZ ;  /* 0x000000ff01007387 */ /* 0x0009e20000100800 */
[----:B------:R-:W-:Y:S01]  /*168d0*/  MOV R2, 0x16900 ;  /* 0x0001690000027802 */ /* 0x000fe20000000f00 */
[----:B------:R-:W-:Y:S02]  /*168e0*/  IMAD.MOV.U32 R44, RZ, RZ, R6 ;  /* 0x000000ffff2c7224 */ /* 0x000fe400078e0006 */
[----:B-1234-:R-:W-:Y:S05]  /*168f0*/  CALL.REL.NOINC `($__internal_8_$__cuda_sm70_shflsync_idx_p) ;  /* 0x00001f2000007944 */ /* 0x01efea0003c00000 */
[C---:B------:R-:W-:Y:S02]  /*16900*/  ISETP.GE.AND P3, PT, R245.reuse, c[0x0][0x1d4], PT ;  /* 0x00007500f5007a0c */ /* 0x040fe40003f66270 */
[C---:B-----5:R-:W-:Y:S02]  /*16910*/  IADD3 R0, R245.reuse, 0x40, RZ ;  /* 0x00000040f5007810 */ /* 0x060fe40007ffe0ff */
[----:B------:R-:W-:Y:S02]  /*16920*/  IADD3 R20, P0, R44, R28, RZ ;  /* 0x0000001c2c147210 */ /* 0x000fe40007f1e0ff */
[----:B------:R-:W-:Y:S02]  /*16930*/  ISETP.GE.AND P2, PT, R0, c[0x0][0x1d4], PT ;  /* 0x0000750000007a0c */ /* 0x000fe40003f46270 */
[C---:B------:R-:W-:Y:S01]  /*16940*/  IADD3 R0, R245.reuse, 0x80, RZ ;  /* 0x00000080f5007810 */ /* 0x040fe20007ffe0ff */
[----:B------:R-:W-:Y:S01]  /*16950*/  IMAD.X R21, R4, 0x1, R7, P0 ;  /* 0x0000000104157824 */ /* 0x000fe200000e0607 */
[----:B------:R-:W-:Y:S02]  /*16960*/  IADD3 R2, P0, R44, R29, RZ ;  /* 0x0000001d2c027210 */ /* 0x000fe40007f1e0ff */
[----:B------:R-:W-:Y:S02]  /*16970*/  ISETP.GE.AND P1, PT, R0, c[0x0][0x1d4], PT ;  /* 0x0000750000007a0c */ /* 0x000fe40003f26270 */
[----:B------:R-:W-:Y:S01]  /*16980*/  @!PT LDS RZ, [RZ] ;  /* 0x00000000fffff984 */ /* 0x000fe20000000800 */
[----:B------:R-:W-:Y:S01]  /*16990*/  @!PT LDS RZ, [RZ] ;  /* 0x00000000fffff984 */ /* 0x000fe20000000800 */
[----:B------:R-:W-:Y:S01]  /*169a0*/  @!PT LDS RZ, [RZ] ;  /* 0x00000000fffff984 */ /* 0x000fe20000000800 */
[----:B------:R2:W-:Y:S01]  /*169b0*/  LDGSTS.E.BYPASS.LTC128B.128 [R243+0x100], [R20.64], !P3 ;  /* 0x0010000014f37fae */ /* 0x0005e2000d901d46 */
[----:B------:R-:W-:Y:S01]  /*169c0*/  IADD3 R0, R245, 0xc0, RZ ;  /* 0x000000c0f5007810 */ /* 0x000fe20007ffe0ff */
[----:B------:R-:W-:Y:S01]  /*169d0*/  IMAD.X R3, R4, 0x1, R12, P0 ;  /* 0x0000000104037824 */ /* 0x000fe200000e060c */
[----:B------:R-:W-:Y:S02]  /*169e0*/  SEL R15, RZ, 0x10, P3 ;  /* 0x00000010ff0f7807 */ /* 0x000fe40001800000 */
[----:B------:R-:W-:Y:S02]  /*169f0*/  SEL R23, RZ, 0x10, P1 ;  /* 0x00000010ff177807 */ /* 0x000fe40000800000 */
[----:B------:R3:W-:Y:S01]  /*16a00*/  LDGSTS.E.BYPASS.LTC128B.128 [R243+0x3100], [R2.64], !P2 ;  /* 0x0310000002f37fae */ /* 0x0007e2000d101d46 */
[----:B--2---:R-:W-:Y:S02]  /*16a10*/  SEL R20, RZ, 0x10, P2 ;  /* 0x00000010ff147807 */ /* 0x004fe40001000000 */
[----:B---3--:R-:W-:Y:S05]  /*16a20*/  IADD3 R2, P0, R44, R30, RZ ;  /* 0x0000001e2c027210 */ /* 0x008fea0007f1e0ff */
[----:B------:R-:W-:Y:S05]  /*16a30*/  IMAD.X R3, R4, 0x1, R13, P0 ;  /* 0x0000000104037824 */ /* 0x000fea00000e060d */
[----:B------:R2:W-:Y:S02]  /*16a40*/  LDGSTS.E.BYPASS.LTC128B.128 [R243+0x6100], [R2.64], !P1 ;  /* 0x0610000002f37fae */ /* 0x0005e4000c901d46 */
[----:B--2---:R-:W-:Y:S01]  /*16a50*/  IADD3 R2, P0, R44, R31, RZ ;  /* 0x0000001f2c027210 */ /* 0x004fe20007f1e0ff */
[----:B------:R-:W-:Y:S04]  /*16a60*/  IMAD.MOV.U32 R44, RZ, RZ, R5 ;  /* 0x000000ffff2c7224 */ /* 0x000fe800078e0005 */
[----:B------:R-:W-:Y:S01]  /*16a70*/  IMAD.X R3, R4, 0x1, R14, P0 ;  /* 0x0000000104037824 */ /* 0x000fe200000e060e */
[----:B------:R-:W-:Y:S01]  /*16a80*/  ISETP.GE.AND P0, PT, R0, c[0x0][0x1d4], PT ;  /* 0x0000750000007a0c */ /* 0x000fe20003f06270 */
[----:B------:R-:W-:Y:S03]  /*16a90*/  IMAD.MOV.U32 R0, RZ, RZ, 0x1 ;  /* 0x00000001ff007424 */ /* 0x000fe600078e00ff */
[----:B------:R-:W-:Y:S02]  /*16aa0*/  SEL R22, RZ, 0x10, P0 ;  /* 0x00000010ff167807 */ /* 0x000fe40000000000 */
[----:B------:R2:W-:Y:S07]  /*16ab0*/  STL [R1], R0 ;  /* 0x0000000001007387 */ /* 0x0005ee0000100800 */
[----:B------:R3:W-:Y:S02]  /*16ac0*/  LDGSTS.E.BYPASS.LTC128B.128 [R243+0x9100], [R2.64], !P0 ;  /* 0x0910000002f37fae */ /* 0x0007e4000c101d46 */
[----:B---3--:R-:W-:Y:S01]  /*16ad0*/  MOV R2, 0x16b00 ;  /* 0x00016b0000027802 */ /* 0x008fe20000000f00 */
[----:B------:R-:W-:Y:S02]  /*16ae0*/  IMAD.MOV.U32 R3, RZ, RZ, 0x181f ;  /* 0x0000181fff037424 */ /* 0x000fe400078e00ff */
[----:B-12---:R-:W-:Y:S05]  /*16af0*/  CALL.REL.NOINC `($__internal_8_$__cuda_sm70_shflsync_idx_p) ;  /* 0x00001d2000007944 */ /* 0x006fea0003c00000 */
[----:B------:R-:W-:Y:S01]  /*16b00*/  MOV R2, 0x1 ;  /* 0x0000000100027802 */ /* 0x000fe20000000f00 */
[----:B-----5:R-:W-:Y:S01]  /*16b10*/  IMAD.MOV.U32 R0, RZ, RZ, R44 ;  /* 0x000000ffff007224 */ /* 0x020fe200078e002c */
[----:B------:R-:W-:Y:S01]  /*16b20*/  MOV R3, 0x181f ;  /* 0x0000181f00037802 */ /* 0x000fe20000000f00 */
[----:B------:R-:W-:Y:S02]  /*16b30*/  IMAD.MOV.U32 R44, RZ, RZ, R6 ;  /* 0x000000ffff2c7224 */ /* 0x000fe400078e0006 */
[----:B------:R2:W-:Y:S02]  /*16b40*/  STL [R1], R2 ;  /* 0x0000000201007387 */ /* 0x0005e40000100800 */
[----:B--2---:R-:W-:Y:S02]  /*16b50*/  MOV R2, 0x16b70 ;  /* 0x00016b7000027802 */ /* 0x004fe40000000f00 */
[----:B-1----:R-:W-:Y:S05]  /*16b60*/  CALL.REL.NOINC `($__internal_8_$__cuda_sm70_shflsync_idx_p) ;  /* 0x00001cb000007944 */ /* 0x002fea0003c00000 */
[C---:B------:R-:W-:Y:S02]  /*16b70*/  IADD3 R2, -R15.reuse, 0x10, RZ ;  /* 0x000000100f027810 */ /* 0x040fe40007ffe1ff */
[----:B------:R-:W-:Y:S02]  /*16b80*/  ISETP.NE.U32.AND P2, PT, R15, RZ, PT ;  /* 0x000000ff0f00720c */ /* 0x000fe40003f45070 */
[----:B------:R-:W-:Y:S04]  /*16b90*/  LOP3.LUT R2, R2, 0xf, RZ, 0xc0, !PT ;  /* 0x0000000f02027812 */ /* 0x000fe800078ec0ff */
[----:B------:R-:W-:Y:S04]  /*16ba0*/  IADD3 R2, P1, P0, R2, R44, R28 ;  /* 0x0000002c02027210 */ /* 0x000fe8000783e01c */
[----:B-----5:R-:W-:Y:S05]  /*16bb0*/  IADD3.X R3, RZ, R0, R7, P1, P0 ;  /* 0x00000000ff037210 */ /* 0x020fea0000fe0407 */
[----:B------:R-:W-:Y:S01]  /*16bc0*/  @!PT LDS RZ, [RZ] ;  /* 0x00000000fffff984 */ /* 0x000fe20000000800 */
[----:B------:R-:W-:Y:S01]  /*16bd0*/  @!PT LDS RZ, [RZ] ;  /* 0x00000000fffff984 */ /* 0x000fe20000000800 */
[----:B------:R-:W-:Y:S01]  /*16be0*/  @!PT LDS RZ, [RZ] ;  /* 0x00000000fffff984 */ /* 0x000fe20000000800 */
[----:B------:R2:W-:Y:S01]  /*16bf0*/  LDGSTS.E.BYPASS.LTC128B.128.ZFILL [R243+0x1100], [R2.64], P2 ;  /* 0x0110000002f37fae */ /* 0x0005e20009141d46 */
[C---:B------:R-:W-:Y:S02]  /*16c00*/  ISETP.NE.U32.AND P2, PT, R20.reuse, RZ, PT ;  /* 0x000000ff1400720c */ /* 0x040fe40003f45070 */
[----:B--2---:R-:W-:Y:S04]  /*16c10*/  IADD3 R2, -R20, 0x10, RZ ;  /* 0x0000001014027810 */ /* 0x004fe80007ffe1ff */
[----:B------:R-:W-:Y:S04]  /*16c20*/  LOP3.LUT R2, R2, 0xf, RZ, 0xc0, !PT ;  /* 0x0000000f02027812 */ /* 0x000fe800078ec0ff */
[----:B------:R-:W-:Y:S04]  /*16c30*/  IADD3 R2, P1, P0, R2, R44, R29 ;  /* 0x0000002c02027210 */ /* 0x000fe8000783e01d */
[----:B------:R-:W-:Y:S05]  /*16c40*/  IADD3.X R3, RZ, R0, R12, P1, P0 ;  /* 0x00000000ff037210 */ /* 0x000fea0000fe040c */
        /* <DEDUP_REMOVED lines=10> */
[----:B------:R-:W-:Y:S01]  /*16cf0*/  IADD3 R2, P1, P0, R2, R44, R31 ;  /* 0x0000002c02027210 */ /* 0x000fe2000783e01f */
[----:B------:R-:W-:Y:S03]  /*16d00*/  IMAD.MOV.U32 R44, RZ, RZ, R5 ;  /* 0x000000ffff2c7224 */ /* 0x000fe600078e0005 */
[----:B------:R-:W-:Y:S01]  /*16d10*/  IADD3.X R3, RZ, R0, R14, P1, P0 ;  /* 0x00000000ff037210 */ /* 0x000fe20000fe040e */
[----:B------:R-:W-:Y:S04]  /*16d20*/  IMAD.MOV.U32 R0, RZ, RZ, 0x2 ;  /* 0x00000002ff007424 */ /* 0x000fe800078e00ff */
[----:B------:R2:W-:Y:S04]  /*16d30*/  LDGSTS.E.BYPASS.LTC128B.128.ZFILL [R243+0xa100], [R2.64], P2 ;  /* 0x0a10000002f37fae */ /* 0x0005e80009141d46 */
[----:B------:R3:W-:Y:S01]  /*16d40*/  STL [R1], R0 ;  /* 0x0000000001007387 */ /* 0x0007e20000100800 */
[----:B--2---:R-:W-:Y:S01]  /*16d50*/  MOV R2, 0x16d80 ;  /* 0x00016d8000027802 */ /* 0x004fe20000000f00 */
[----:B------:R-:W-:Y:S02]  /*16d60*/  IMAD.MOV.U32 R3, RZ, RZ, 0x181f ;  /* 0x0000181fff037424 */ /* 0x000fe400078e00ff */
[----:B-1-3--:R-:W-:Y:S05]  /*16d70*/  CALL.REL.NOINC `($__internal_8_$__cuda_sm70_shflsync_idx_p) ;  /* 0x00001aa000007944 */ /* 0x00afea0003c00000 */
        /* <DEDUP_REMOVED lines=8> */
[----:B-1----:R-:W-:-:S05]  /*16e00*/  BRA `(.L_x_1539) ;  /* 0xffff13a000007947 */ /* 0x002fca000383ffff */
.L_x_1483:
[----:B------:R-:W-:Y:S01]  /*16e10*/  MOV R3, 0x181f ;  /* 0x0000181f00037802 */ /* 0x000fe20000000f00 */
[----:B------:R2:W-:Y:S01]  /*16e20*/  STL [R1], RZ ;  /* 0x000000ff01007387 */ /* 0x0005e20000100800 */
[----:B------:R-:W-:Y:S01]  /*16e30*/  MOV R2, 0x16e60 ;  /* 0x00016e6000027802 */ /* 0x000fe20000000f00 */
[----:B------:R-:W-:Y:S02]  /*16e40*/  IMAD.MOV.U32 R44, RZ, RZ, R5 ;  /* 0x000000ffff2c7224 */ /* 0x000fe400078e0005 */
[----:B-12---:R-:W-:Y:S05]  /*16e50*/  CALL.REL.NOINC `($__internal_8_$__cuda_sm70_shflsync_idx_p) ;  /* 0x000019c000007944 */ /* 0x006fea0003c00000 */
[----:B-----5:R-:W-:Y:S01]  /*16e60*/  MOV R4, R44 ;  /* 0x0000002c00047202 */ /* 0x020fe20000000f00 */
[----:B-1----:R-:W-:-:S05]  /*16e70*/  BRA `(.L_x_1540) ;  /* 0xffff30f000007947 */ /* 0x002fca000383ffff */
.L_x_1484:
        /* <DEDUP_REMOVED lines=86> */
.L_x_1485:
[----:B------:R-:W-:Y:S01]  /*173e0*/  MOV R3, 0x1c1f ;  /* 0x00001c1f00037802 */ /* 0x000fe20000000f00 */
[----:B------:R2:W-:Y:S01]  /*173f0*/  STL [R1], RZ ;  /* 0x000000ff01007387 */ /* 0x0005e20000100800 */
[----:B------:R-:W-:Y:S01]  /*17400*/  MOV R2, 0x17430 ;  /* 0x0001743000027802 */ /* 0x000fe20000000f00 */
[----:B------:R-:W-:Y:S02]  /*17410*/  IMAD.MOV.U32 R44, RZ, RZ, R4 ;  /* 0x000000ffff2c7224 */ /* 0x000fe400078e0004 */
[----:B-12---:R-:W-:Y:S05]  /*17420*/  CALL.REL.NOINC `($__internal_8_$__cuda_sm70_shflsync_idx_p) ;  /* 0x000013f000007944 */ /* 0x006fea0003c00000 */
[----:B-----5:R-:W-:Y:S01]  /*17430*/  MOV R0, R44 ;  /* 0x0000002c00007202 */ /* 0x020fe20000000f00 */
[----:B-1----:R-:W-:-:S05]  /*17440*/  BRA `(.L_x_1542) ;  /* 0xffff308000007947 */ /* 0x002fca000383ffff */
.L_x_1486:
[----:B------:R-:W-:Y:S01]  /*17450*/  MOV R0, 0x1 ;  /* 0x0000000100007802 */ /* 0x000fe20000000f00 */
[----:B------:R-:W-:Y:S01]  /*17460*/  IMAD.MOV.U32 R44, RZ, RZ, R4 ;  /* 0x000000ffff2c7224 */ /* 0x000fe200078e0004 */
[----:B------:R-:W-:Y:S01]  /*17470*/  MOV R2, 0x174b0 ;  /* 0x000174b000027802 */ /* 0x000fe20000000f00 */
[----:B------:R-:W-:Y:S02]  /*17480*/  IMAD.MOV.U32 R3, RZ, RZ, 0x1c1f ;  /* 0x00001c1fff037424 */ /* 0x000fe400078e00ff */
[----:B------:R1:W-:Y:S04]  /*17490*/  STL [R1], R0 ;  /* 0x0000000001007387 */ /* 0x0003e80000100800 */
[----:B-12---:R-:W-:Y:S05]  /*174a0*/  CALL.REL.NOINC `($__internal_8_$__cuda_sm70_shflsync_idx_p) ;  /* 0x0000137000007944 */ /* 0x006fea0003c00000 */
[----:B-----5:R-:W-:Y:S01]  /*174b0*/  FMNMX.FTZ R0, R6, R133, !PT ;  /* 0x0000008506007209 */ /* 0x020fe20007810000 */
[----:B------:R-:W-:Y:S03]  /*174c0*/  IMAD.IADD R44, R5, 0x1, R44 ;  /* 0x00000001052c7824 */ /* 0x000fe600078e022c */
        /* <DEDUP_REMOVED lines=82> */
[----:B------:R-:W-:Y:S02]  /*179f0*/  ISETP.GT.AND P1, PT, R44, 0x58, PT ;  /* 0x000000582c00780c */ /* 0x000fe40003f24270 */
[----:B------:R-:W-:Y:S01]  /*17a00*/  FMNMX.FTZ R4, R213, R0, !PT ;  /* 0x00000000d5047209 */ /* 0x000fe20007810000 */
[----:B------:R-:W-:Y:S01]  /*17a10*/  IMAD.MOV.U32 R0, RZ, RZ, 0x2 ;  /* 0x00000002ff007424 */ /* 0x000fe200078e00ff */
[----:B------:R-:W-:Y:S02]  /*17a20*/  FSEL R235, R47, -INF , P2 ;  /* 0xff8000002feb7808 */ /* 0x000fe40001000000 */
[----:B------:R-:W-:Y:S02]  /*17a30*/  FMNMX.FTZ R13, R236, R13, !PT ;  /* 0x0000000dec0d7209 */ /* 0x000fe40007810000 */
[----:B------:R-:W-:Y:S02]  /*17a40*/  ISETP.GT.AND P0, PT, R44, 0x59, PT ;  /* 0x000000592c00780c */ /* 0x000fe40003f04270 */
[----:B------:R-:W-:Y:S02]  /*17a50*/  FMNMX.FTZ R4, R212, R4, !PT ;  /* 0x00000004d4047209 */ /* 0x000fe40007810000 */
[----:B------:R-:W-:Y:S02]  /*17a60*/  FSEL R227, R50, -INF , P1 ;  /* 0xff80000032e37808 */ /* 0x000fe40000800000 */
[----:B------:R-:W-:Y:S02]  /*17a70*/  FMNMX.FTZ R13, R235, R13, !PT ;  /* 0x0000000deb0d7209 */ /* 0x000fe40007810000 */
[----:B------:R-:W-:Y:S02]  /*17a80*/  FMNMX.FTZ R4, R211, R4, !PT ;  /* 0x00000004d3047209 */ /* 0x000fe40007810000 */
[----:B------:R-:W-:Y:S02]  /*17a90*/  FSEL R226, R51, -INF , P0 ;  /* 0xff80000033e27808 */ /* 0x000fe40000000000 */
[----:B------:R-:W-:Y:S02]  /*17aa0*/  FMNMX.FTZ R13, R227, R13, !PT ;  /* 0x0000000de30d7209 */ /* 0x000fe40007810000 */
[----:B------:R-:W-:Y:S02]  /*17ab0*/  FMNMX.FTZ R4, R210, R4, !PT ;  /* 0x00000004d2047209 */ /* 0x000fe40007810000 */
[----:B------:R-:W-:Y:S02]  /*17ac0*/  FMNMX.FTZ R13, R226, R13, !PT ;  /* 0x0000000de20d7209 */ /* 0x000fe40007810000 */
[----:B------:R-:W-:Y:S02]  /*17ad0*/  MOV R2, 0x17af0 ;  /* 0x00017af000027802 */ /* 0x000fe40000000f00 */
[----:B-1----:R-:W-:Y:S05]  /*17ae0*/  CALL.REL.NOINC `($__internal_7_$__cuda_sm70_shflsync_bfly_p) ;  /* 0x00000cd000007944 */ /* 0x002fea0003c00000 */
[----:B------:R-:W-:Y:S01]  /*17af0*/  FMNMX.FTZ R4, R4, R0, !PT ;  /* 0x0000000004047209 */ /* 0x000fe20007810000 */
[----:B------:R-:W-:Y:S01]  /*17b00*/  IMAD.MOV.U32 R0, RZ, RZ, 0x1 ;  /* 0x00000001ff007424 */ /* 0x000fe200078e00ff */
[----:B------:R-:W-:Y:S02]  /*17b10*/  MOV R2, 0x17b30 ;  /* 0x00017b3000027802 */ /* 0x000fe40000000f00 */
        /* <DEDUP_REMOVED lines=10> */
[----:B------:R-:W-:-:S05]  /*17bc0*/  BRA `(.L_x_1543) ;  /* 0xffff32b000007947 */ /* 0x000fca000383ffff */
.L_x_1489:
[----:B-1--4-:R-:W-:Y:S01]  /*17bd0*/  MOV R3, 0x181f ;  /* 0x0000181f00037802 */ /* 0x012fe20000000f00 */
[----:B------:R1:W-:Y:S01]  /*17be0*/  STL [R1], RZ ;  /* 0x000000ff01007387 */ /* 0x0003e20000100800 */
[----:B------:R-:W-:Y:S01]  /*17bf0*/  MOV R2, 0x17c20 ;  /* 0x00017c2000027802 */ /* 0x000fe20000000f00 */
[----:B------:R-:W-:Y:S02]  /*17c00*/  IMAD.MOV.U32 R44, RZ, RZ, R12 ;  /* 0x000000ffff2c7224 */ /* 0x000fe400078e000c */
[----:B-1----:R-:W-:Y:S05]  /*17c10*/  CALL.REL.NOINC `($__internal_8_$__cuda_sm70_shflsync_idx_p) ;  /* 0x00000c0000007944 */ /* 0x002fea0003c00000 */
[----:B------:R-:W-:Y:S01]  /*17c20*/  MOV R2, R44 ;  /* 0x0000002c00027202 */ /* 0x000fe20000000f00 */
[----:B-1---5:R-:W-:-:S05]  /*17c30*/  BRA `(.L_x_1544) ;  /* 0xffff5d4000007947 */ /* 0x022fca000383ffff */
.L_x_1492:
[----:B------:R-:W-:Y:S01]  /*17c40*/  MOV R3, 0x181f ;  /* 0x0000181f00037802 */ /* 0x000fe20000000f00 */
[----:B------:R2:W-:Y:S01]  /*17c50*/  STL [R1], RZ ;  /* 0x000000ff01007387 */ /* 0x0005e20000100800 */
[----:B------:R-:W-:Y:S01]  /*17c60*/  MOV R2, 0x17c90 ;  /* 0x00017c9000027802 */ /* 0x000fe20000000f00 */
[----:B------:R-:W-:Y:S02]  /*17c70*/  IMAD.MOV.U32 R44, RZ, RZ, R5 ;  /* 0x000000ffff2c7224 */ /* 0x000fe400078e0005 */
[----:B-12---:R-:W-:Y:S05]  /*17c80*/  CALL.REL.NOINC `($__internal_8_$__cuda_sm70_shflsync_idx_p) ;  /* 0x00000b9000007944 */ /* 0x006fea0003c00000 */
[----:B-----5:R-:W-:Y:S01]  /*17c90*/  MOV R4, R44 ;  /* 0x0000002c00047202 */ /* 0x020fe20000000f00 */
[----:B-1----:R-:W-:-:S05]  /*17ca0*/  BRA `(.L_x_1545) ;  /* 0xffff7cb000007947 */ /* 0x002fca000383ffff */
.L_x_1493:
[----:B------:R-:W-:Y:S01]  /*17cb0*/  MOV R3, 0x181f ;  /* 0x0000181f00037802 */ /* 0x000fe20000000f00 */
[----:B------:R4:W-:Y:S01]  /*17cc0*/  STL [R1], RZ ;  /* 0x000000ff01007387 */ /* 0x0009e20000100800 */
[----:B------:R-:W-:Y:S01]  /*17cd0*/  MOV R2, 0x17d00 ;  /* 0x00017d0000027802 */ /* 0x000fe20000000f00 */
[----:B------:R-:W-:Y:S02]  /*17ce0*/  IMAD.MOV.U32 R44, RZ, RZ, R6 ;  /* 0x000000ffff2c7224 */ /* 0x000fe400078e0006 */
[----:B-1234-:R-:W-:Y:S05]  /*17cf0*/  CALL.REL.NOINC `($__internal_8_$__cuda_sm70_shflsync_idx_p) ;  /* 0x00000b2000007944 */ /* 0x01efea0003c00000 */
[----:B------:R-:W-:Y:S01]  /*17d00*/  IADD3 R2, -R244, 0x10, RZ ;  /* 0x00000010f4027810 */ /* 0x000fe20007ffe1ff */
[----:B-----5:R-:W-:Y:S03]  /*17d10*/  IMAD.MOV.U32 R0, RZ, RZ, 0x1 ;  /* 0x00000001ff007424 */ /* 0x020fe600078e00ff */
[----:B------:R-:W-:Y:S02]  /*17d20*/  LOP3.LUT R2, R2, 0xf, RZ, 0xc0, !PT ;  /* 0x0000000f02027812 */ /* 0x000fe400078ec0ff */
[----:B------:R2:W-:Y:S02]  /*17d30*/  STL [R1], R0 ;  /* 0x0000000001007387 */ /* 0x0005e40000100800 */
[----:B------:R-:W-:Y:S04]  /*17d40*/  IADD3 R2, P1, P0, R2, R44, R11 ;  /* 0x0000002c02027210 */ /* 0x000fe8000783e00b */
[----:B------:R-:W-:Y:S02]  /*17d50*/  IADD3.X R3, RZ, R4, R7, P1, P0 ;  /* 0x00000004ff037210 */ /* 0x000fe40000fe0407 */
[----:B------:R-:W-:Y:S11]  /*17d60*/  ISETP.NE.U32.AND P0, PT, R244, RZ, PT ;  /* 0x000000fff400720c */ /* 0x000ff60003f05070 */
[----:B------:R-:W-:Y:S02]  /*17d70*/  @!UPT UIADD3 URZ, URZ, URZ, URZ ;  /* 0x0000003f3f3ff290 */ /* 0x000fe4000fffe03f */
[----:B------:R-:W-:Y:S01]  /*17d80*/  @!PT LDS RZ, [RZ] ;  /* 0x00000000fffff984 */ /* 0x000fe20000000800 */
[----:B------:R-:W-:Y:S01]  /*17d90*/  @!PT LDS RZ, [RZ] ;  /* 0x00000000fffff984 */ /* 0x000fe20000000800 */
[----:B------:R-:W-:Y:S01]  /*17da0*/  @!PT LDS RZ, [RZ] ;  /* 0x00000000fffff984 */ /* 0x000fe20000000800 */
[----:B------:R3:W-:Y:S02]  /*17db0*/  LDGSTS.E.BYPASS.LTC128B.128.ZFILL [R243+0xc100], [R2.64], P0 ;  /* 0x0c10000002f37fae */ /* 0x0007e40008141d46 */
[----:B---3--:R-:W-:Y:S05]  /*17dc0*/  IADD3 R2, P0, R44, R16, RZ ;  /* 0x000000102c027210 */ /* 0x008fea0007f1e0ff */
[----:B------:R-:W-:Y:S01]  /*17dd0*/  IMAD.X R3, R4, 0x1, R8, P0 ;  /* 0x0000000104037824 */ /* 0x000fe200000e0608 */
[----:B------:R-:W-:Y:S04]  /*17de0*/  IADD3 R12, P0, R44, R17, RZ ;  /* 0x000000112c0c7210 */ /* 0x000fe80007f1e0ff */
[----:B------:R3:W-:Y:S01]  /*17df0*/  LDGSTS.E.BYPASS.LTC128B.128 [R243+0xf100], [R2.64], !P5 ;  /* 0x0f10000002f37fae */ /* 0x0007e2000e901d46 */
[----:B------:R-:W-:Y:S05]  /*17e00*/  IMAD.X R13, R4, 0x1, R9, P0 ;  /* 0x00000001040d7824 */ /* 0x000fea00000e0609 */
[----:B------:R2:W-:Y:S01]  /*17e10*/  LDGSTS.E.BYPASS.LTC128B.128 [R243+0x12100], [R12.64], !P4 ;  /* 0x121000000cf37fae */ /* 0x0005e2000e101d46 */
[----:B---3--:R-:W-:Y:S01]  /*17e20*/  IADD3 R2, P0, R44, R18, RZ ;  /* 0x000000122c027210 */ /* 0x008fe20007f1e0ff */
[----:B------:R-:W-:Y:S04]  /*17e30*/  IMAD.MOV.U32 R44, RZ, RZ, R5 ;  /* 0x000000ffff2c7224 */ /* 0x000fe800078e0005 */
[----:B------:R-:W-:Y:S05]  /*17e40*/  IMAD.X R3, R4, 0x1, R10, P0 ;  /* 0x0000000104037824 */ /* 0x000fea00000e060a */
        /* <DEDUP_REMOVED lines=11> */
[----:B------:R-:W-:Y:S04]  /*17f00*/  IADD3 R2, -R244, 0x10, RZ ;  /* 0x00000010f4027810 */ /* 0x000fe80007ffe1ff */
[----:B------:R-:W-:Y:S04]  /*17f10*/  LOP3.LUT R2, R2, 0xf, RZ, 0xc0, !PT ;  /* 0x0000000f02027812 */ /* 0x000fe800078ec0ff */
[----:B------:R-:W-:Y:S04]  /*17f20*/  IADD3 R2, P1, P0, R2, R44, R11 ;  /* 0x0000002c02027210 */ /* 0x000fe8000783e00b */
[----:B-----5:R-:W-:Y:S02]  /*17f30*/  IADD3.X R3, RZ, R0, R7, P1, P0 ;  /* 0x00000000ff037210 */ /* 0x020fe40000fe0407 */
[----:B------:R-:W-:Y:S11]  /*17f40*/  ISETP.NE.U32.AND P0, PT, R244, RZ, PT ;  /* 0x000000fff400720c */ /* 0x000ff60003f05070 */
[----:B------:R-:W-:Y:S02]  /*17f50*/  @!UPT UIADD3 URZ, URZ, URZ, URZ ;  /* 0x0000003f3f3ff290 */ /* 0x000fe4000fffe03f */
[----:B------:R-:W-:Y:S01]  /*17f60*/  @!PT LDS RZ, [RZ] ;  /* 0x00000000fffff984 */ /* 0x000fe20000000800 */
[----:B------:R-:W-:Y:S01]  /*17f70*/  @!PT LDS RZ, [RZ] ;  /* 0x00000000fffff984 */ /* 0x000fe20000000800 */
[----:B------:R-:W-:Y:S01]  /*17f80*/  @!PT LDS RZ, [RZ] ;  /* 0x00000000fffff984 */ /* 0x000fe20000000800 */
[----:B------:R2:W-:Y:S02]  /*17f90*/  LDGSTS.E.BYPASS.LTC128B.128.ZFILL [R243+0xd100], [R2.64], P0 ;  /* 0x0d10000002f37fae */ /* 0x0005e40008141d46 */
[----:B--2---:R-:W-:Y:S05]  /*17fa0*/  IADD3 R2, P0, R44, R16, RZ ;  /* 0x000000102c027210 */ /* 0x004fea0007f1e0ff */
[----:B------:R-:W-:Y:S01]  /*17fb0*/  IMAD.X R3, R0, 0x1, R8, P0 ;  /* 0x0000000100037824 */ /* 0x000fe200000e0608 */
[----:B------:R-:W-:Y:S04]  /*17fc0*/  IADD3 R12, P0, R44, R17, RZ ;  /* 0x000000112c0c7210 */ /* 0x000fe80007f1e0ff */
[----:B------:R2:W-:Y:S01]  /*17fd0*/  LDGSTS.E.BYPASS.LTC128B.128 [R243+0x10100], [R2.64], !P5 ;  /* 0x1010000002f37fae */ /* 0x0005e2000e901d46 */
[----:B------:R-:W-:Y:S05]  /*17fe0*/  IMAD.X R13, R0, 0x1, R9, P0 ;  /* 0x00000001000d7824 */ /* 0x000fea00000e0609 */
[----:B------:R3:W-:Y:S01]  /*17ff0*/  LDGSTS.E.BYPASS.LTC128B.128 [R243+0x13100], [R12.64], !P4 ;  /* 0x131000000cf37fae */ /* 0x0007e2000e101d46 */
[----:B--2---:R-:W-:Y:S01]  /*18000*/  IADD3 R2, P0, R44, R18, RZ ;  /* 0x000000122c027210 */ /* 0x004fe20007f1e0ff */
[----:B------:R-:W-:Y:S04]  /*18010*/  IMAD.MOV.U32 R44, RZ, RZ, R5 ;  /* 0x000000ffff2c7224 */ /* 0x000fe800078e0005 */
[----:B------:R-:W-:Y:S02]  /*18020*/  IMAD.X R3, R0, 0x1, R10, P0 ;  /* 0x0000000100037824 */ /* 0x000fe400000e060a */
[----:B------:R-:W-:Y:S03]  /*18030*/  IMAD.MOV.U32 R0, RZ, RZ, 0x2 ;  /* 0x00000002ff007424 */ /* 0x000fe600078e00ff */
[----:B------:R2:W-:Y:S04]  /*18040*/  LDGSTS.E.BYPASS.LTC128B.128 [R243+0x16100], [R2.64], !P3 ;  /* 0x1610000002f37fae */ /* 0x0005e8000d901d46 */
        /* <DEDUP_REMOVED lines=13> */
.L_x_1494:
[----:B------:R-:W-:Y:S02]  /*18120*/  MOV R0, 0x2 ;  /* 0x0000000200007802 */ /* 0x000fe40000000f00 */
[----:B------:R-:W-:Y:S02]  /*18130*/  MOV R2, 0x18150 ;  /* 0x0001815000027802 */ /* 0x000fe40000000f00 */
[----:B----4-:R-:W-:Y:S05]  /*18140*/  CALL.REL.NOINC `($__internal_7_$__cuda_sm70_shflsync_bfly_p) ;  /* 0x0000067000007944 */ /* 0x010fea0003c00000 */
        /* <DEDUP_REMOVED lines=14> */
.L_x_1496:
[----:B------:R1:W5:Y:S01]  /*18230*/  LDL R4, [R1+0x8] ;  /* 0x0000080001047983 */ /* 0x0003620000100800 */
[----:B------:R-:W-:-:S02]  /*18240*/  MOV R0, 0x2 ;  /* 0x0000000200007802 */ /* 0x000fc40000000f00 */
[----:B------:R-:W-:Y:S02]  /*18250*/  MOV R2, 0x18270 ;  /* 0x0001827000027802 */ /* 0x000fe40000000f00 */
[----:B-1---5:R-:W-:Y:S05]  /*18260*/  CALL.REL.NOINC `($__internal_7_$__cuda_sm70_shflsync_bfly_p) ;  /* 0x0000055000007944 */ /* 0x022fea0003c00000 */
[----:B------:R-:W-:Y:S01]  /*18270*/  MOV R5, R0 ;  /* 0x0000000000057202 */ /* 0x000fe20000000f00 */
[----:B------:R-:W-:Y:S05]  /*18280*/  BRA `(.L_x_1548) ;  /* 0xffffa40000007947 */ /* 0x000fea000383ffff */
.L_x_1497:
[----:B------:R-:W-:Y:S01]  /*18290*/  IMAD.MOV.U32 R4, RZ, RZ, R5 ;  /* 0x000000ffff047224 */ /* 0x000fe200078e0005 */
[----:B------:R-:W-:Y:S02]  /*182a0*/  MOV R0, 0x1 ;  /* 0x0000000100007802 */ /* 0x000fe40000000f00 */
[----:B------:R-:W-:Y:S02]  /*182b0*/  MOV R2, 0x182d0 ;  /* 0x000182d000027802 */ /* 0x000fe40000000f00 */
[----:B------:R-:W-:Y:S05]  /*182c0*/  CALL.REL.NOINC `($__internal_7_$__cuda_sm70_shflsync_bfly_p) ;  /* 0x000004f000007944 */ /* 0x000fea0003c00000 */
[----:B------:R1:W5:Y:S01]  /*182d0*/  LDL R4, [R1+0xc] ;  /* 0x00000c0001047983 */ /* 0x0003620000100800 */
[----:B------:R-:W-:Y:S01]  /*182e0*/  FADD.FTZ R5, R5, R0 ;  /* 0x0000000005057221 */ /* 0x000fe20000010000 */
[----:B------:R-:W-:Y:S02]  /*182f0*/  MOV R0, 0x2 ;  /* 0x0000000200007802 */ /* 0x000fe40000000f00 */
[----:B------:R-:W-:Y:S02]  /*18300*/  MOV R2, 0x18320 ;  /* 0x0001832000027802 */ /* 0x000fe40000000f00 */
[----:B-1---5:R-:W-:Y:S05]  /*18310*/  CALL.REL.NOINC `($__internal_7_$__cuda_sm70_shflsync_bfly_p) ;  /* 0x000004a000007944 */ /* 0x022fea0003c00000 */
[----:B------:R-:W2:Y:S02]  /*18320*/  LDL.LU R2, [R1+0xc] ;  /* 0x00000c0001027983 */ /* 0x000ea40000300800 */
[----:B--2---:R-:W-:Y:S01]  /*18330*/  FADD.FTZ R4, R2, R0 ;  /* 0x0000000002047221 */ /* 0x004fe20000010000 */
[----:B------:R-:W-:-:S02]  /*18340*/  MOV R0, 0x1 ;  /* 0x0000000100007802 */ /* 0x000fc40000000f00 */
[----:B------:R-:W-:Y:S02]  /*18350*/  MOV R2, 0x18370 ;  /* 0x0001837000027802 */ /* 0x000fe40000000f00 */
[----:B------:R-:W-:Y:S05]  /*18360*/  CALL.REL.NOINC `($__internal_7_$__cuda_sm70_shflsync_bfly_p) ;  /* 0x0000045000007944 */ /* 0x000fea0003c00000 */
[----:B------:R-:W-:Y:S01]  /*18370*/  MOV R3, R0 ;  /* 0x0000000000037202 */ /* 0x000fe20000000f00 */
[----:B------:R-:W-:Y:S05]  /*18380*/  BRA `(.L_x_1549) ;  /* 0xffffa39000007947 */ /* 0x000fea000383ffff */
.L_x_1512:
[----:B------:R1:W-:Y:S01]  /*18390*/  STL [R1], RZ ;  /* 0x000000ff01007387 */ /* 0x0003e20000100800 */
[----:B------:R-:W-:Y:S01]  /*183a0*/  IMAD.MOV.U32 R44, RZ, RZ, R5 ;  /* 0x000000ffff2c7224 */ /* 0x000fe200078e0005 */
[----:B------:R-:W-:Y:S02]  /*183b0*/  MOV R3, 0x181f ;  /* 0x0000181f00037802 */ /* 0x000fe40000000f00 */
[----:B------:R-:W-:Y:S02]  /*183c0*/  MOV R2, 0x183e0 ;  /* 0x000183e000027802 */ /* 0x000fe40000000f00 */
[----:B-1----:R-:W-:Y:S05]  /*183d0*/  CALL.REL.NOINC `($__internal_8_$__cuda_sm70_shflsync_idx_p) ;  /* 0x0000044000007944 */ /* 0x002fea0003c00000 */
[----:B-----5:R-:W-:Y:S01]  /*183e0*/  MOV R4, R44 ;  /* 0x0000002c00047202 */ /* 0x020fe20000000f00 */
[----:B-1----:R-:W-:Y:S05]  /*183f0*/  BRA `(.L_x_1550) ;  /* 0xffffc86000007947 */ /* 0x002fea000383ffff */
.L_x_1513:
[----:B------:R3:W-:Y:S01]  /*18400*/  STL [R1], RZ ;  /* 0x000000ff01007387 */ /* 0x0007e20000100800 */
[----:B------:R-:W-:Y:S01]  /*18410*/  IMAD.MOV.U32 R44, RZ, RZ, R13 ;  /* 0x000000ffff2c7224 */ /* 0x000fe200078e000d */
[----:B------:R-:W-:Y:S02]  /*18420*/  MOV R3, 0x181f ;  /* 0x0000181f00037802 */ /* 0x000fe40000000f00 */
[----:B------:R-:W-:-:S02]  /*18430*/  MOV R2, 0x18450 ;  /* 0x0001845000027802 */ /* 0x000fc40000000f00 */
[----:B-123--:R-:W-:Y:S05]  /*18440*/  CALL.REL.NOINC `($__internal_8_$__cuda_sm70_shflsync_idx_p) ;  /* 0x000003d000007944 */ /* 0x00efea0003c00000 */
[----:B-----5:R-:W-:Y:S01]  /*18450*/  MOV R0, R44 ;  /* 0x0000002c00007202 */ /* 0x020fe20000000f00 */
[----:B-1----:R-:W-:Y:S05]  /*18460*/  BRA `(.L_x_1551) ;  /* 0xffffc81000007947 */ /* 0x002fea000383ffff */
.L_x_1516:
[----:B----4-:R-:W-:Y:S01]  /*18470*/  MOV R0, 0x1 ;  /* 0x0000000100007802 */ /* 0x010fe20000000f00 */
[----:B------:R-:W-:Y:S01]  /*18480*/  IMAD.MOV.U32 R44, RZ, RZ, R5 ;  /* 0x000000ffff2c7224 */ /* 0x000fe200078e0005 */
[----:B-1----:R-:W-:Y:S01]  /*18490*/  MOV R2, 0x184d0 ;  /* 0x000184d000027802 */ /* 0x002fe20000000f00 */
[----:B------:R-:W-:-:S02]  /*184a0*/  IMAD.MOV.U32 R3, RZ, RZ, 0x181f ;  /* 0x0000181fff037424 */ /* 0x000fc400078e00ff */
[----:B------:R1:W-:Y:S04]  /*184b0*/  STL [R1], R0 ;  /* 0x0000000001007387 */ /* 0x0003e80000100800 */
[----:B-123--:R-:W-:Y:S05]  /*184c0*/  CALL.REL.NOINC `($__internal_8_$__cuda_sm70_shflsync_idx_p) ;  /* 0x0000035000007944 */ /* 0x00efea0003c00000 */
        /* <DEDUP_REMOVED lines=9> */
.L_x_1519:
[----:B----4-:R-:W-:Y:S01]  /*18560*/  MOV R0, 0x2 ;  /* 0x0000000200007802 */ /* 0x010fe20000000f00 */
[----:B------:R-:W-:Y:S01]  /*18570*/  IMAD.MOV.U32 R44, RZ, RZ, R5 ;  /* 0x000000ffff2c7224 */ /* 0x000fe200078e0005 */
[----:B-1----:R-:W-:Y:S01]  /*18580*/  MOV R2, 0x185c0 ;  /* 0x000185c000027802 */ /* 0x002fe20000000f00 */
[----:B------:R-:W-:Y:S02]  /*18590*/  IMAD.MOV.U32 R3, RZ, RZ, 0x181f ;  /* 0x0000181fff037424 */ /* 0x000fe400078e00ff */
[----:B------:R1:W-:Y:S04]  /*185a0*/  STL [R1], R0 ;  /* 0x0000000001007387 */ /* 0x0003e80000100800 */
[----:B-123--:R-:W-:Y:S05]  /*185b0*/  CALL.REL.NOINC `($__internal_8_$__cuda_sm70_shflsync_idx_p) ;  /* 0x0000026000007944 */ /* 0x00efea0003c00000 */
[----:B-----5:R-:W-:Y:S01]  /*185c0*/  MOV R4, R44 ;  /* 0x0000002c00047202 */ /* 0x020fe20000000f00 */
[----:B-1----:R-:W-:Y:S05]  /*185d0*/  BRA `(.L_x_1553) ;  /* 0xffffcb4000007947 */ /* 0x002fea000383ffff */
.L_x_1520:
[----:B----4-:R-:W-:Y:S01]  /*185e0*/  MOV R0, 0x2 ;  /* 0x0000000200007802 */ /* 0x010fe20000000f00 */
[----:B------:R-:W-:Y:S01]  /*185f0*/  IMAD.MOV.U32 R44, RZ, RZ, R13 ;  /* 0x000000ffff2c7224 */ /* 0x000fe200078e000d */
[----:B-1----:R-:W-:Y:S01]  /*18600*/  MOV R2, 0x18640 ;  /* 0x0001864000027802 */ /* 0x002fe20000000f00 */
[----:B------:R-:W-:-:S02]  /*18610*/  IMAD.MOV.U32 R3, RZ, RZ, 0x181f ;  /* 0x0000181fff037424 */ /* 0x000fc400078e00ff */
[----:B------:R1:W-:Y:S04]  /*18620*/  STL [R1], R0 ;  /* 0x0000000001007387 */ /* 0x0003e80000100800 */
[----:B-123--:R-:W-:Y:S05]  /*18630*/  CALL.REL.NOINC `($__internal_8_$__cuda_sm70_shflsync_idx_p) ;  /* 0x000001e000007944 */ /* 0x00efea0003c00000 */
[----:B-----5:R-:W-:Y:S01]  /*18640*/  MOV R0, R44 ;  /* 0x0000002c00007202 */ /* 0x020fe20000000f00 */
[----:B-1----:R-:W-:Y:S05]  /*18650*/  BRA `(.L_x_1554) ;  /* 0xffffcae000007947 */ /* 0x002fea000383ffff */
.L_x_1523:
[----:B------:R-:W-:Y:S01]  /*18660*/  MOV R0, 0x3 ;  /* 0x0000000300007802 */ /* 0x000fe20000000f00 */
[----:B------:R-:W-:Y:S01]  /*18670*/  IMAD.MOV.U32 R44, RZ, RZ, R5 ;  /* 0x000000ffff2c7224 */ /* 0x000fe200078e0005 */
[----:B-1----:R-:W-:Y:S01]  /*18680*/  MOV R2, 0x186c0 ;  /* 0x000186c000027802 */ /* 0x002fe20000000f00 */
[----:B------:R-:W-:Y:S02]  /*18690*/  IMAD.MOV.U32 R3, RZ, RZ, 0x181f ;  /* 0x0000181fff037424 */ /* 0x000fe400078e00ff */
[----:B------:R1:W-:Y:S04]  /*186a0*/  STL [R1], R0 ;  /* 0x0000000001007387 */ /* 0x0003e80000100800 */
[----:B-1234-:R-:W-:Y:S05]  /*186b0*/  CALL.REL.NOINC `($__internal_8_$__cuda_sm70_shflsync_idx_p) ;  /* 0x0000016000007944 */ /* 0x01efea0003c00000 */
        /* <DEDUP_REMOVED lines=9> */
.L_x_1525:
[----:B------:R2:W-:Y:S01]  /*18750*/  STL [R1], RZ ;  /* 0x000000ff01007387 */ /* 0x0005e20000100800 */
[----:B------:R-:W-:Y:S01]  /*18760*/  IMAD.MOV.U32 R44, RZ, RZ, R81 ;  /* 0x000000ffff2c7224 */ /* 0x000fe200078e0051 */
[----:B-1----:R-:W-:-:S02]  /*18770*/  MOV R3, 0x1f ;  /* 0x0000001f00037802 */ /* 0x002fc40000000f00 */
[----:B------:R-:W-:Y:S02]  /*18780*/  MOV R2, 0x187a0 ;  /* 0x000187a000027802 */ /* 0x000fe40000000f00 */
[----:B--234-:R-:W-:Y:S05]  /*18790*/  CALL.REL.NOINC `($__internal_8_$__cuda_sm70_shflsync_idx_p) ;  /* 0x0000008000007944 */ /* 0x01cfea0003c00000 */
[----:B-----5:R-:W-:Y:S01]  /*187a0*/  MOV R0, R44 ;  /* 0x0000002c00007202 */ /* 0x020fe20000000f00 */
[----:B-1----:R-:W-:Y:S05]  /*187b0*/  BRA `(.L_x_1556) ;  /* 0xffffce2000007947 */ /* 0x002fea000383ffff */
        .weak           $__internal_7_$__cuda_sm70_shflsync_bfly_p
        .type           $__internal_7_$__cuda_sm70_shflsync_bfly_p,@function
        .size           $__internal_7_$__cuda_sm70_shflsync_bfly_p,($__internal_8_$__cuda_sm70_shflsync_idx_p - $__internal_7_$__cuda_sm70_shflsync_bfly_p)
$__internal_7_$__cuda_sm70_shflsync_bfly_p:
[----:B------:R-:W-:Y:S02]  /*187c0*/  MOV R22, 0xffffffff ;  /* 0xffffffff00167802 */ /* 0x000fe40000000f00 */
[----:B------:R-:W-:Y:S02]  /*187d0*/  MOV R3, 0x1f ;  /* 0x0000001f00037802 */ /* 0x000fe40000000f00 */
[----:B------:R-:W-:Y:S04]  /*187e0*/  WARPSYNC R22 ;  /* 0x0000001600007348 */ /* 0x000fe80003800000 */
[----:B------:R1:W2:Y:S02]  /*187f0*/  SHFL.BFLY PT, R0, R4, R0, R3 ;  /* 0x0c00000004007389 */ /* 0x0002a400000e0003 */
[----:B-1----:R-:W-:-:S04]  /*18800*/  MOV R3, 0x0 ;  /* 0x0000000000037802 */ /* 0x002fc80000000f00 */
[----:B--2---:R-:W-:Y:S05]  /*18810*/  RET.REL.NODEC R2 `(_ZN7cutlass13device_kernelIN5flash19enable_sm80_to_sm89INS1_16FlashAttnFwdSm80INS1_25CollectiveMainloopFwdSm80ILi8ELi1ELb0EN4cute5tupleIJNS5_1CILi128EEENS7_ILi96EEENS7_ILi256EEEEEELi256ENS_10bfloat16_tEfNS_4arch4Sm80ELb1ELb0ELb1ELb0ELb1ELb0ELb1ELb0EEENS1_21CollectiveEpilogueFwdINS6_IJS8_SA_S9_EEENS6_IJNS7_ILi1EEESI_SI_EEESC_SE_Li256ELb0ELb1ELb0ELb0EEENS1_30DynamicPersistentTileSchedulerILi256ELi256ELb0ELb1ELb0EEEEEEEEEvNT_6ParamsE) ;  /* 0xfffe77e002007950 */ /* 0x004fea0003c3ffff */
        .weak           $__internal_8_$__cuda_sm70_shflsync_idx_p
        .type           $__internal_8_$__cuda_sm70_shflsync_idx_p,@function
        .size           $__internal_8_$__cuda_sm70_shflsync_idx_p,(.L_x_1789 - $__internal_8_$__cuda_sm70_shflsync_idx_p)
$__internal_8_$__cuda_sm70_shflsync_idx_p:
[----:B------:R1:W-:Y:S04]  /*18820*/  STL [R1+0x84], R4 ;  /* 0x0000840401007387 */ /* 0x0003e80000100800 */
[----:B------:R2:W-:Y:S01]  /*18830*/  STL [R1+0x80], R0 ;  /* 0x0000800001007387 */ /* 0x0005e20000100800 */
[----:B-1----:R-:W-:-:S03]  /*18840*/  MOV R4, 0xffffffff ;  /* 0xffffffff00047802 */ /* 0x002fc60000000f00 */
[----:B--2---:R-:W2:Y:S01]  /*18850*/  LDL.LU R0, [R1] ;  /* 0x0000000001007983 */ /* 0x004ea20000300800 */
[----:B------:R-:W-:Y:S04]  /*18860*/  WARPSYNC R4 ;  /* 0x0000000400007348 */ /* 0x000fe80003800000 */
[----:B--2---:R1:W2:Y:S04]  /*18870*/  SHFL.IDX PT, R44, R44, R0, R3 ;  /* 0x000000002c2c7389 */ /* 0x0042a800000e0003 */
[----:B-1----:R1:W5:Y:S04]  /*18880*/  LDL.LU R4, [R1+0x84] ;  /* 0x0000840001047983 */ /* 0x0023680000300800 */
[----:B------:R1:W5:Y:S01]  /*18890*/  LDL.LU R0, [R1+0x80] ;  /* 0x0000800001007983 */ /* 0x0003620000300800 */
[----:B------:R-:W-:-:S04]  /*188a0*/  MOV R3, 0x0 ;  /* 0x0000000000037802 */ /* 0x000fc80000000f00 */
[----:B--2---:R-:W-:Y:S05]  /*188b0*/  RET.REL.NODEC R2 `(_ZN7cutlass13device_kernelIN5flash19enable_sm80_to_sm89INS1_16FlashAttnFwdSm80INS1_25CollectiveMainloopFwdSm80ILi8ELi1ELb0EN4cute5tupleIJNS5_1CILi128EEENS7_ILi96EEENS7_ILi256EEEEEELi256ENS_10bfloat16_tEfNS_4arch4Sm80ELb1ELb0ELb1ELb0ELb1ELb0ELb1ELb0EEENS1_21CollectiveEpilogueFwdINS6_IJS8_SA_S9_EEENS6_IJNS7_ILi1EEESI_SI_EEESC_SE_Li256ELb0ELb1ELb0ELb0EEENS1_30DynamicPersistentTileSchedulerILi256ELi256ELb0ELb1ELb0EEEEEEEEEvNT_6ParamsE) ;  /* 0xfffe774002007950 */ /* 0x004fea0003c3ffff */
.L_x_1557:
        /* <DEDUP_REMOVED lines=12> */
.L_x_1789:


//--------------------- .text._ZN7cutlass13device_kernelIN5flash19enable_sm80_to_sm89INS1_16FlashAttnFwdSm80INS1_25CollectiveMainloopFwdSm80ILi8ELi1ELb0EN4cute5tupleIJNS5_1CILi128EEENS7_ILi96EEENS7_ILi256EEEEEELi256ENS_10bfloat16_tEfNS_4arch4Sm80ELb1ELb0ELb1ELb1ELb1ELb0ELb1ELb0EEENS1_21CollectiveEpilogueFwdINS6_IJS8_SA_S9_EEENS6_IJNS7_ILi1EEESI_SI_EEESC_SE_Li256ELb1ELb1ELb0ELb0EEENS1_19SingleTileSchedulerILb1ELb0ELb1ELi128EEEEEEEEEvNT_6ParamsE --------------------------
	.section	.text._ZN7cutlass13device_kernelIN5flash19enable_sm80_to_sm89INS1_16FlashAttnFwdSm80INS1_25CollectiveMainloopFwdSm80ILi8ELi1ELb0EN4cute5tupleIJNS5_1CILi128EEENS7_ILi96EEENS7_ILi256EEEEEELi256ENS_10bfloat16_tEfNS_4arch4Sm80ELb1ELb0ELb1ELb1ELb1ELb0ELb1ELb0EEENS1_21CollectiveEpilogueFwdINS6_IJS8_SA_S9_EEENS6_IJNS7_ILi1EEESI_SI_EEESC_SE_Li256ELb1ELb1ELb0ELb0EEENS1_19SingleTileSchedulerILb1ELb0ELb1ELi128EEEEEEEEEvNT_6ParamsE,"ax",@progbits
	.sectioninfo	@"SHI_REGISTERS=255"
	.align	128
.text._ZN7cutlass13device_kernelIN5flash19enable_sm80_to_sm89INS1_16FlashAttnFwdSm80INS1_25CollectiveMainloopFwdSm80ILi8ELi1ELb0EN4cute5tupleIJNS5_1CILi128EEENS7_ILi96EEENS7_ILi256EEEEEELi256ENS_10bfloat16_tEfNS_4arch4Sm80ELb1ELb0ELb1ELb1ELb1ELb0ELb1ELb0EEENS1_21CollectiveEpilogueFwdINS6_IJS8_SA_S9_EEENS6_IJNS7_ILi1EEESI_SI_EEESC_SE_Li256ELb1ELb1ELb0ELb0EEENS1_19SingleTileSchedulerILb1ELb0ELb1ELi128EEEEEEEEEvNT_6ParamsE:
        .type           _ZN7cutlass13device_kernelIN5flash19enable_sm80_to_sm89INS1_16FlashAttnFwdSm80INS1_25CollectiveMainloopFwdSm80ILi8ELi1ELb0EN4cute5tupleIJNS5_1CILi128EEENS7_ILi96EEENS7_ILi256EEEEEELi256ENS_10bfloat16_tEfNS_4arch4Sm80ELb1ELb0ELb1ELb1ELb1ELb0ELb1ELb0EEENS1_21CollectiveEpilogueFwdINS6_IJS8_SA_S9_EEENS6_IJNS7_ILi1EEESI_SI_EEESC_SE_Li256ELb1ELb1ELb0ELb0EEENS1_19SingleTileSchedulerILb1ELb0ELb1ELi128EEEEEEEEEvNT_6ParamsE,@function
        .size           _ZN7cutlass13device_kernelIN5flash19enable_sm80_to_sm89INS1_16FlashAttnFwdSm80INS1_25CollectiveMainloopFwdSm80ILi8ELi1ELb0EN4cute5tupleIJNS5_1CILi128EEENS7_ILi96EEENS7_ILi256EEEEEELi256ENS_10bfloat16_tEfNS_4arch4Sm80ELb1ELb0ELb1ELb1ELb1ELb0ELb1ELb0EEENS1_21CollectiveEpilogueFwdINS6_IJS8_SA_S9_EEENS6_IJNS7_ILi1EEESI_SI_EEESC_SE_Li256ELb1ELb1ELb0ELb0EEENS1_19SingleTileSchedulerILb1ELb0ELb1ELi128EEEEEEEEEvNT_6ParamsE,(.L_x_1792 - _ZN7cutlass13device_kernelIN5flash19enable_sm80_to_sm89INS1_16FlashAttnFwdSm80INS1_25CollectiveMainloopFwdSm80ILi8ELi1ELb0EN4cute5tupleIJNS5_1CILi128EEENS7_ILi96EEENS7_ILi256EEEEEELi256ENS_10bfloat16_tEfNS_4arch4Sm80ELb1ELb0ELb1ELb1ELb1ELb0ELb1ELb0EEENS1_21CollectiveEpilogueFwdINS6_IJS8_SA_S9_EEENS6_IJNS7_ILi1EEESI_SI_EEESC_SE_Li256ELb1ELb1ELb0ELb0EEENS1_19SingleTileSchedulerILb1ELb0ELb1ELi128EEEEEEEEEvNT_6ParamsE)
        .other          _ZN7cutlass13device_kernelIN5flash19enable_sm80_to_sm89INS1_16FlashAttnFwdSm80INS1_25CollectiveMainloopFwdSm80ILi8ELi1ELb0EN4cute5tupleIJNS5_1CILi128EEENS7_ILi96EEENS7_ILi256EEEEEELi256ENS_10bfloat16_tEfNS_4arch4Sm80ELb1ELb0ELb1ELb1ELb1ELb0ELb1ELb0EEENS1_21CollectiveEpilogueFwdINS6_IJS8_SA_S9_EEENS6_IJNS7_ILi1EEESI_SI_EEESC_SE_Li256ELb1ELb1ELb0ELb0EEENS1_19SingleTileSchedulerILb1ELb0ELb1ELi128EEEEEEEEEvNT_6ParamsE,@"STO_CUDA_ENTRY STV_DEFAULT"
_ZN7cutlass13device_kernelIN5flash19enable_sm80_to_sm89INS1_16FlashAttnFwdSm80INS1_25CollectiveMainloopFwdSm80ILi8ELi1ELb0EN4cute5tupleIJNS5_1CILi128EEENS7_ILi96EEENS7_ILi256EEEEEELi256ENS_10bfloat16_tEfNS_4arch4Sm80ELb1ELb0ELb1ELb1ELb1ELb0ELb1ELb0EEENS1_21CollectiveEpilogueFwdINS6_IJS8_SA_S9_EEENS6_IJNS7_ILi1EEESI_SI_EEESC_SE_Li256ELb1ELb1ELb0ELb0EEENS1_19SingleTileSchedulerILb1ELb0ELb1ELi128EEEEEEEEEvNT_6ParamsE:
        /* <DEDUP_REMOVED lines=21> */
.L_x_1559:
        /* <DEDUP_REMOVED lines=13> */
.L_x_1561:
[----:B------:R-:W-:Y:S02]  /*0220*/  ULDC UR5, c[0x0][0x54c] ;  /* 0x0001530000057ab9 */ /* 0x000fe40000000800 */
.L_x_1560:
[----:B------:R-:W-:Y:S02]  /*0230*/  ULDC UR4, c[0x0][0x548] ;  /* 0x0001520000047ab9 */ /* 0x000fe40000000800 */
[----:B------:R-:W-:-:S02]  /*0240*/  USHF.L.U32 UR11, UR10, 0x7, URZ ;  /* 0x000000070a0b7899 */ /* 0x000fc4000800063f */
[----:B------:R-:W-:-:S04]  /*0250*/  UIMAD UR4, UR5, UR4, URZ ;  /* 0x00000004050472a4 */ /* 0x000fc8000f8e023f */
[----:B------:R-:W-:-:S04]  /*0260*/  UISETP.GE.AND UP0, UPT, UR11, UR4, UPT ;  /* 0x000000040b00728c */ /* 0x000fc8000bf06270 */
[----:B------:R-:W-:Y:S01]  /*0270*/  USEL UR14, UR14, 0xffffffff, !UP0 ;  /* 0xffffffff0e0e7887 */ /* 0x000fe2000c000000 */
[----:B------:R-:W-:Y:S05]  /*0280*/  BRA `(.L_x_1562) ;  /* 0x000001b000007947 */ /* 0x000fea0003800000 */
.L_x_1558:
        /* <DEDUP_REMOVED lines=8> */
.L_x_1563:
        /* <DEDUP_REMOVED lines=13> */
.L_x_1565:
[----:B------:R-:W-:Y:S02]  /*03e0*/  ULDC UR5, c[0x0][0x54c] ;  /* 0x0001530000057ab9 */ /* 0x000fe40000000800 */
.L_x_1564:
[----:B------:R-:W-:Y:S02]  /*03f0*/  ULDC UR4, c[0x0][0x548] ;  /* 0x0001520000047ab9 */ /* 0x000fe40000000800 */
[----:B------:R-:W-:-:S02]  /*0400*/  USHF.L.U32 UR11, UR10, 0x7, URZ ;  /* 0x000000070a0b7899 */ /* 0x000fc4000800063f */
[----:B------:R-:W-:-:S04]  /*0410*/  UIMAD UR4, UR5, UR4, URZ ;  /* 0x00000004050472a4 */ /* 0x000fc8000f8e023f */
[----:B------:R-:W-:-:S04]  /*0420*/  UISETP.GE.AND UP0, UPT, UR11, UR4, UPT ;  /* 0x000000040b00728c */ /* 0x000fc8000bf06270 */
[----:B------:R-:W-:-:S06]  /*0430*/  USEL UR14, UR14, 0xffffffff, !UP0 ;  /* 0xffffffff0e0e7887 */ /* 0x000fcc000c000000 */
.L_x_1562:
[----:B------:R-:W-:-:S13]  /*0440*/  ISETP.LE.AND P0, PT, RZ, UR14, PT ;  /* 0x0000000eff007c0c */ /* 0x000fda000bf03270 */
[----:B------:R-:W-:Y:S05]  /*0450*/  @!P0 EXIT ;  /* 0x000000000000894d */ /* 0x000fea0003800000 */
[----:B------:R-:W-:Y:S02]  /*0460*/  ULDC.64 UR8, c[0x0][0x370] ;  /* 0x0000dc0000087ab9 */ /* 0x000fe40000000a00 */
[----:B------:R-:W-:Y:S02]  /*0470*/  ULDC.64 UR4, c[0x0][0x360] ;  /* 0x0000d80000047ab9 */ /* 0x000fe40000000a00 */
[----:B------:R-:W-:Y:S02]  /*0480*/  UISETP.NE.U32.AND UP1, UPT, URZ, UR8, UPT ;  /* 0x000000083f00728c */ /* 0x000fe4000bf25070 */
        /* <DEDUP_REMOVED lines=21> */
[----:B------:R-:W2:Y:S04]  /*05e0*/  @P2 LDG.E R4, [R4.64] ;  /* 0x0000001004042981 */ /* 0x000ea8000c1e1900 */
[----:B------:R-:W3:Y:S04]  /*05f0*/  @P0 LDG.E R0, [R8.64] ;  /* 0x0000001008000981 */ /* 0x000ee8000c1e1900 */
[----:B------:R-:W4:Y:S01]  /*0600*/  @P1 LDG.E R3, [R6.64] ;  /* 0x0000001006031981 */ /* 0x000f22000c1e1900 */
        /* <DEDUP_REMOVED lines=12> */
[----:B------:R-:W-:Y:S05]  /*06d0*/  @!P1 BRA `(.L_x_1566) ;  /* 0x0000005000009947 */ /* 0x000fea0003800000 */
[----:B------:R1:W4:Y:S04]  /*06e0*/  LDG.E R0, [R6.64] ;  /* 0x0000001006007981 */ /* 0x000328000c1e1900 */
[----:B-1----:R-:W5:Y:S01]  /*06f0*/  LDG.E R6, [R6.64+0x4] ;  /* 0x0000041006067981 */ /* 0x002f62000c1e1900 */
[----:B---34-:R-:W1:Y:S08]  /*0700*/  R2UR UR13, R0 ;  /* 0x00000000000d73c2 */ /* 0x018e7000000e0000 */
[----:B-----5:R-:W1:Y:S02]  /*0710*/  R2UR UR4, R6 ;  /* 0x00000000060473c2 */ /* 0x020e6400000e0000 */
[----:B-1----:R-:W-:-:S06]  /*0720*/  UIADD3 UR13, -UR13, UR4, URZ ;  /* 0x000000040d0d7290 */ /* 0x002fcc000fffe13f */
.L_x_1566:
[----:B------:R-:W-:-:S04]  /*0730*/  ISETP.NE.U32.AND P0, PT, RZ, c[0x0][0x368], PT ;  /* 0x0000da00ff007a0c */ /* 0x000fc80003f05070 */
[----:B------:R-:W-:-:S13]  /*0740*/  ISETP.NE.AND.EX P0, PT, RZ, c[0x0][0x36c], PT, P0 ;  /* 0x0000db00ff007a0c */ /* 0x000fda0003f05300 */
[----:B------:R-:W-:Y:S05]  /*0750*/  @!P0 BRA `(.L_x_1567) ;  /* 0x0000007000008947 */ /* 0x000fea0003800000 */
[----:B------:R-:W-:Y:S02]  /*0760*/  ULDC.64 UR4, c[0x0][0x368] ;  /* 0x0000da0000047ab9 */ /* 0x000fe40000000a00 */
[----:B------:R-:W-:-:S06]  /*0770*/  UIMAD.WIDE UR4, UR14, UR15, UR4 ;  /* 0x0000000f0e0472a5 */ /* 0x000fcc000f8e0204 */
[----:B------:R-:W-:Y:S02]  /*0780*/  MOV R4, UR4 ;  /* 0x0000000400047c02 */ /* 0x000fe40008000f00 */
[----:B------:R-:W-:-:S05]  /*0790*/  MOV R5, UR5 ;  /* 0x0000000500057c02 */ /* 0x000fca0008000f00 */
[----:B------:R-:W4:Y:S02]  /*07a0*/  LDG.E R4, [R4.64] ;  /* 0x0000001004047981 */ /* 0x000f24000c1e1900 */
[----:B----4-:R1:W4:Y:S02]  /*07b0*/  R2UR UR7, R4 ;  /* 0x00000000040773c2 */ /* 0x01032400000e0000 */
[----:B-1--4-:R-:W-:Y:S05]  /*07c0*/  BRA `(.L_x_1568) ;  /* 0x000000c000007947 */ /* 0x012fea0003800000 */
.L_x_1567:
[----:B------:R-:W-:-:S04]  /*07d0*/  ISETP.NE.U32.AND P0, PT, RZ, c[0x0][0x350], PT ;  /* 0x0000d400ff007a0c */ /* 0x000fc80003f05070 */
[----:B------:R-:W-:-:S13]  /*07e0*/  ISETP.NE.AND.EX P0, PT, RZ, c[0x0][0x354], PT, P0 ;  /* 0x0000d500ff007a0c */ /* 0x000fda0003f05300 */
[----:B------:R-:W-:Y:S05]  /*07f0*/  @!P0 BRA `(.L_x_1568) ;  /* 0x0000009000008947 */ /* 0x000fea0003800000 */
[----:B------:R-:W-:Y:S02]  /*0800*/  ULDC.64 UR4, c[0x0][0x350] ;  /* 0x0000d40000047ab9 */ /* 0x000fe40000000a00 */
[----:B------:R-:W-:-:S06]  /*0810*/  UIMAD.WIDE UR4, UR14, UR15, UR4 ;  /* 0x0000000f0e0472a5 */ /* 0x000fcc000f8e0204 */
[----:B------:R-:W-:Y:S02]  /*0820*/  MOV R4, UR4 ;  /* 0x0000000400047c02 */ /* 0x000fe40008000f00 */
[----:B------:R-:W-:-:S05]  /*0830*/  MOV R5, UR5 ;  /* 0x0000000500057c02 */ /* 0x000fca0008000f00 */
[----:B------:R-:W4:Y:S04]  /*0840*/  LDG.E R3, [R4.64] ;  /* 0x0000001004037981 */ /* 0x000f28000c1e1900 */
[----:B------:R-:W5:Y:S01]  /*0850*/  LDG.E R0, [R4.64+0x4] ;  /* 0x0000041004007981 */ /* 0x000f62000c1e1900 */
[----:B----4-:R-:W1:Y:S08]  /*0860*/  R2UR UR4, R3 ;  /* 0x00000000030473c2 */ /* 0x010e7000000e0000 */
[----:B-----5:R-:W1:Y:S02]  /*0870*/  R2UR UR7, R0 ;  /* 0x00000000000773c2 */ /* 0x020e6400000e0000 */
[----:B-1----:R-:W-:-:S06]  /*0880*/  UIADD3 UR7, -UR4, UR7, URZ ;  /* 0x0000000704077290 */ /* 0x002fcc000fffe13f */
.L_x_1568:
[----:B------:R-:W-:Y:S01]  /*0890*/  ULDC UR4, c[0x0][0x2c4] ;  /* 0x0000b10000047ab9 */ /* 0x000fe20000000800 */
[----:B------:R-:W-:Y:S01]  /*08a0*/  PLOP3.LUT P2, PT, PT, PT, PT, 0x80, 0x0 ;  /* 0x000000000000781c */ /* 0x000fe20003f4f070 */
[----:B------:R-:W-:Y:S01]  /*08b0*/  UISETP.NE.AND UP1, UPT, UR4, 0x1, UPT ;  /* 0x000000010400788c */ /* 0x000fe2000bf25270 */
[----:B------:R-:W-:Y:S01]  /*08c0*/  CS2R R4, SRZ ;  /* 0x0000000000047805 */ /* 0x000fe2000001ff00 */
[----:B--2---:R-:W-:Y:S01]  /*08d0*/  UIADD3 UR7, -UR12, UR7, URZ ;  /* 0x000000070c077290 */ /* 0x004fe2000fffe13f */
[----:B------:R-:W-:Y:S01]  /*08e0*/  IMAD.MOV.U32 R130, RZ, RZ, RZ ;  /* 0x000000ffff827224 */ /* 0x000fe200078e00ff */
[----:B------:R-:W-:Y:S01]  /*08f0*/  ULDC.64 UR4, c[0x0][0x2c8] ;  /* 0x0000b20000047ab9 */ /* 0x000fe20000000a00 */
[----:B------:R-:W-:Y:S01]  /*0900*/  IMAD.MOV.U32 R128, RZ, RZ, RZ ;  /* 0x000000ffff807224 */ /* 0x000fe200078e00ff */
[----:B------:R-:W-:Y:S01]  /*0910*/  UIADD3 UR6, UR7, 0x5f, URZ ;  /* 0x0000005f07067890 */ /* 0x000fe2000fffe03f */
[----:B------:R-:W-:Y:S01]  /*0920*/  CS2R R126, SRZ ;  /* 0x00000000007e7805 */ /* 0x000fe2000001ff00 */
[----:B------:R-:W-:Y:S01]  /*0930*/  CS2R R124, SRZ ;  /* 0x00000000007c7805 */ /* 0x000fe2000001ff00 */
[----:B------:R-:W-:Y:S01]  /*0940*/  CS2R R122, SRZ ;  /* 0x00000000007a7805 */ /* 0x000fe2000001ff00 */
[----:B------:R-:W-:Y:S01]  /*0950*/  CS2R R120, SRZ ;  /* 0x0000000000787805 */ /* 0x000fe2000001ff00 */
[----:B------:R-:W-:Y:S01]  /*0960*/  @UP1 UIADD3 UR20, UR11, 0x7f, URZ ;  /* 0x0000007f0b141890 */ /* 0x000fe2000fffe03f */
[----:B------:R-:W-:Y:S01]  /*0970*/  CS2R R118, SRZ ;  /* 0x0000000000767805 */ /* 0x000fe2000001ff00 */
[----:B------:R-:W-:Y:S01]  /*0980*/  CS2R R116, SRZ ;  /* 0x0000000000747805 */ /* 0x000fe2000001ff00 */
[----:B------:R-:W-:Y:S01]  /*0990*/  CS2R R114, SRZ ;  /* 0x0000000000727805 */ /* 0x000fe2000001ff00 */
[----:B------:R-:W-:Y:S01]  /*09a0*/  UIMAD.WIDE.U32 UR20, UR20, UR4, URZ ;  /* 0x00000004141472a5 */ /* 0x000fe2000f8e003f */
[----:B------:R-:W-:Y:S01]  /*09b0*/  CS2R R112, SRZ ;  /* 0x0000000000707805 */ /* 0x000fe2000001ff00 */
[----:B------:R-:W-:Y:S01]  /*09c0*/  UIADD3 UR4, UR11, 0x7f, URZ ;  /* 0x0000007f0b047890 */ /* 0x000fe2000fffe03f */
[----:B------:R-:W-:Y:S01]  /*09d0*/  CS2R R110, SRZ ;  /* 0x00000000006e7805 */ /* 0x000fe2000001ff00 */
[----:B------:R-:W-:Y:S01]  /*09e0*/  @UP1 USHF.R.U32.HI UR4, URZ, UR5, UR21 ;  /* 0x000000053f041299 */ /* 0x000fe20008011615 */
[----:B------:R-:W-:Y:S01]  /*09f0*/  CS2R R108, SRZ ;  /* 0x00000000006c7805 */ /* 0x000fe2000001ff00 */
[----:B---3--:R-:W-:Y:S01]  /*0a00*/  UIADD3 UR5, UR7, 0x60, -UR13 ;  /* 0x0000006007057890 */ /* 0x008fe2000fffe80d */
[----:B------:R-:W-:Y:S01]  /*0a10*/  CS2R R106, SRZ ;  /* 0x00000000006a7805 */ /* 0x000fe2000001ff00 */
[----:B------:R-:W-:Y:S01]  /*0a20*/  UIMAD.WIDE UR20, UR6, 0x2aaaaaab, URZ ;  /* 0x2aaaaaab061478a5 */ /* 0x000fe2000f8e023f */
[----:B------:R-:W-:Y:S01]  /*0a30*/  CS2R R104, SRZ ;  /* 0x0000000000687805 */ /* 0x000fe2000001ff00 */
[----:B------:R-:W-:Y:S01]  /*0a40*/  UIADD3 UR4, UR5, UR4, URZ ;  /* 0x0000000405047290 */ /* 0x000fe2000fffe03f */
[----:B------:R-:W-:Y:S01]  /*0a50*/  CS2R R102, SRZ ;  /* 0x0000000000667805 */ /* 0x000fe2000001ff00 */
[----:B------:R-:W-:Y:S01]  /*0a60*/  CS2R R100, SRZ ;  /* 0x0000000000647805 */ /* 0x000fe2000001ff00 */
[----:B------:R-:W-:Y:S01]  /*0a70*/  CS2R R98, SRZ ;  /* 0x0000000000627805 */ /* 0x000fe2000001ff00 */
[----:B------:R-:W-:Y:S01]  /*0a80*/  UIMAD.WIDE UR4, UR4, 0x2aaaaaab, URZ ;  /* 0x2aaaaaab040478a5 */ /* 0x000fe2000f8e023f */
[----:B------:R-:W-:Y:S01]  /*0a90*/  CS2R R96, SRZ ;  /* 0x0000000000607805 */ /* 0x000fe2000001ff00 */
[----:B------:R-:W-:Y:S01]  /*0aa0*/  UMOV UR19, UR21 ;  /* 0x0000001500137c82 */ /* 0x000fe20008000000 */
[----:B------:R-:W-:Y:S01]  /*0ab0*/  CS2R R94, SRZ ;  /* 0x00000000005e7805 */ /* 0x000fe2000001ff00 */
[----:B------:R-:W-:Y:S01]  /*0ac0*/  USHF.R.U32.HI UR6, URZ, 0x1f, UR19 ;  /* 0x0000001f3f067899 */ /* 0x000fe20008011613 */
[----:B------:R-:W-:Y:S01]  /*0ad0*/  CS2R R92, SRZ ;  /* 0x00000000005c7805 */ /* 0x000fe2000001ff00 */
[----:B------:R-:W-:Y:S01]  /*0ae0*/  USHF.R.U32.HI UR4, URZ, 0x1f, UR5 ;  /* 0x0000001f3f047899 */ /* 0x000fe20008011605 */
[----:B------:R-:W-:Y:S01]  /*0af0*/  CS2R R90, SRZ ;  /* 0x00000000005a7805 */ /* 0x000fe2000001ff00 */
[----:B------:R-:W-:Y:S01]  /*0b00*/  ULEA.HI.SX32 UR6, UR19, UR6, 0x1c ;  /* 0x0000000613067291 */ /* 0x000fe2000f8fe23f */
[----:B------:R-:W-:Y:S01]  /*0b10*/  CS2R R88, SRZ ;  /* 0x0000000000587805 */ /* 0x000fe2000001ff00 */
[----:B------:R-:W-:Y:S01]  /*0b20*/  ULEA.HI.SX32 UR4, UR5, UR4, 0x1c ;  /* 0x0000000405047291 */ /* 0x000fe2000f8fe23f */
        /* <DEDUP_REMOVED lines=61> */
[----:B------:R-:W-:Y:S01]  /*0f00*/  LEA.HI R84, R7, R2, RZ, 0x3 ;  /* 0x0000000207547211 */ /* 0x000fe200078f18ff */
[----:B------:R-:W-:Y:S01]  /*0f10*/  UIMAD UR15, UR15, UR4, URZ ;  /* 0x000000040f0f72a4 */ /* 0x000fe2000f8e023f */
[----:B------:R-:W-:Y:S01]  /*0f20*/  PLOP3.LUT P1, PT, PT, PT, UP1, 0x80, 0x0 ;  /* 0x000000000000781c */ /* 0x000fe20003f2f018 */
[----:B------:R-:W-:Y:S01]  /*0f30*/  UIMAD.WIDE.U32 UR20, UR18, UR4, URZ ;  /* 0x00000004121472a5 */ /* 0x000fe2000f8e003f */
[----:B------:R-:W-:Y:S01]  /*0f40*/  LOP3.LUT R13, R84, 0xfffffff8, RZ, 0xc0, !PT ;  /* 0xfffffff8540d7812 */ /* 0x000fe200078ec0ff */
[----:B------:R-:W-:Y:S01]  /*0f50*/  UIMAD UR15, UR18, UR5, UR15 ;  /* 0x00000005120f72a4 */ /* 0x000fe2000f8e020f */
[----:B------:R-:W-:Y:S01]  /*0f60*/  SHF.R.S32.HI R84, RZ, 0x3, R84 ;  /* 0x00000003ff547819 */ /* 0x000fe20000011454 */
[----:B------:R-:W-:Y:S01]  /*0f70*/  USHF.R.S32.HI UR18, URZ, 0x1f, UR14 ;  /* 0x0000001f3f127899 */ /* 0x000fe2000801140e */
[----:B------:R-:W-:Y:S01]  /*0f80*/  PLOP3.LUT P0, PT, PT, PT, UP1, 0x80, 0x0 ;  /* 0x000000000000781c */ /* 0x000fe20003f0f018 */
[----:B------:R-:W-:Y:S01]  /*0f90*/  IMAD.IADD R13, R2, 0x1, -R13 ;  /* 0x00000001020d7824 */ /* 0x000fe200078e0a0d */
[----:B------:R-:W-:Y:S01]  /*0fa0*/  ULDC.64 UR4, c[0x0][0x1b8] ;  /* 0x00006e0000047ab9 */ /* 0x000fe20000000a00 */
[----:B------:R-:W-:Y:S01]  /*0fb0*/  IMAD.SHL.U32 R251, R84, 0x40, RZ ;  /* 0x0000004054fb7824 */ /* 0x000fe200078e00ff */
[----:B------:R-:W-:Y:S01]  /*0fc0*/  UIADD3 UR21, UR21, UR15, URZ ;  /* 0x0000000f15157290 */ /* 0x000fe2000fffe03f */
[C---:B------:R-:W-:Y:S01]  /*0fd0*/  IMAD R112, R13.reuse, 0x20, R84 ;  /* 0x000000200d707824 */ /* 0x040fe200078e0254 */
[----:B------:R-:W-:Y:S01]  /*0fe0*/  UIMAD UR15, UR8, UR4, URZ ;  /* 0x00000004080f72a4 */ /* 0x000fe2000f8e023f */
[----:B------:R-:W-:Y:S01]  /*0ff0*/  IMAD.SHL.U32 R211, R13, 0x8, RZ ;  /* 0x000000080dd37824 */ /* 0x000fe200078e00ff */
[----:B------:R-:W-:Y:S01]  /*1000*/  UIMAD.WIDE.U32 UR20, UR9, UR4, UR20 ;  /* 0x00000004091472a5 */ /* 0x000fe2000f8e0014 */
[----:B------:R-:W-:Y:S01]  /*1010*/  LOP3.LUT R251, R251, 0x1c0, RZ, 0xc0, !PT ;  /* 0x000001c0fbfb7812 */ /* 0x000fe200078ec0ff */
[----:B------:R-:W-:Y:S01]  /*1020*/  UIMAD UR15, UR9, UR5, UR15 ;  /* 0x00000005090f72a4 */ /* 0x000fe2000f8e020f */
[----:B------:R-:W-:Y:S01]  /*1030*/  IADD3 R0, R112, UR11, RZ ;  /* 0x0000000b70007c10 */ /* 0x000fe2000fffe0ff */
[----:B------:R-:W-:Y:S01]  /*1040*/  USEL UR18, UR18, URZ, !UP2 ;  /* 0x0000003f12127287 */ /* 0x000fe2000d000000 */
[----:B------:R3:W-:Y:S01]  /*1050*/  STL [R1+0x8], R112 ;  /* 0x0000087001007387 */ /* 0x0007e20000100800 */
[----:B------:R-:W-:Y:S01]  /*1060*/  ULDC.64 UR4, c[0x0][0x1c0] ;  /* 0x0000700000047ab9 */ /* 0x000fe20000000a00 */
[C---:B------:R-:W-:Y:S01]  /*1070*/  IADD3 R12, R211.reuse, 0x40, RZ ;  /* 0x00000040d30c7810 */ /* 0x040fe20007ffe0ff */
[----:B-1----:R-:W-:Y:S01]  /*1080*/  @P1 IMAD.HI.U32 R4, R0, c[0x0][0x2c8], RZ ;  /* 0x0000b20000041a27 */ /* 0x002fe200078e00ff */
[----:B------:R-:W-:Y:S01]  /*1090*/  USEL UR19, UR14, URZ, !UP2 ;  /* 0x0000003f0e137287 */ /* 0x000fe2000d000000 */
[----:B------:R3:W-:Y:S01]  /*10a0*/  STL [R1+0x1c], R211 ;  /* 0x00001cd301007387 */ /* 0x0007e20000100800 */
[----:B------:R-:W-:Y:S01]  /*10b0*/  UIMAD UR18, UR18, UR4, URZ ;  /* 0x00000004121272a4 */ /* 0x000fe2000f8e023f */
[----:B------:R-:W-:Y:S01]  /*10c0*/  IMAD.MOV.U32 R6, RZ, RZ, R0 ;  /* 0x000000ffff067224 */ /* 0x000fe200078e0000 */
[----:B------:R-:W-:Y:S01]  /*10d0*/  UIADD3 UR21, UR21, UR15, URZ ;  /* 0x0000000f15157290 */ /* 0x000fe2000fffe03f */
[----:B------:R-:W-:Y:S01]  /*10e0*/  @P0 SHF.R.U32.HI R6, RZ, c[0x0][0x2cc], R4 ;  /* 0x0000b300ff060a19 */ /* 0x000fe20000011604 */
[----:B------:R-:W-:Y:S01]  /*10f0*/  UIMAD UR5, UR19, UR5, UR18 ;  /* 0x00000005130572a4 */ /* 0x000fe2000f8e0212 */
[C---:B------:R-:W-:Y:S01]  /*1100*/  IADD3 R85, R211.reuse, 0x80, RZ ;  /* 0x00000080d3557810 */ /* 0x040fe20007ffe0ff */
[----:B------:R-:W-:Y:S01]  /*1110*/  UIMAD.WIDE.U32 UR20, UR19, UR4, UR20 ;  /* 0x00000004131472a5 */ /* 0x000fe2000f8e0014 */
[--C-:B------:R-:W-:Y:S01]  /*1120*/  SHF.R.S32.HI R5, RZ, 0x1f, R6.reuse ;  /* 0x0000001fff057819 */ /* 0x100fe20000011406 */
[----:B------:R-:W-:Y:S01]  /*1130*/  IMAD.MOV R4, RZ, RZ, -R6 ;  /* 0x000000ffff047224 */ /* 0x000fe200078e0a06 */
[----:B------:R-:W-:Y:S01]  /*1140*/  ULDC UR4, c[0x0][0x2c4] ;  /* 0x0000b10000047ab9 */ /* 0x000fe20000000800 */
[----:B------:R-:W-:Y:S01]  /*1150*/  ISETP.GE.AND P4, PT, R211, c[0x0][0x198], PT ;  /* 0x00006600d3007a0c */ /* 0x000fe20003f86270 */
[----:B------:R-:W-:Y:S01]  /*1160*/  UIADD3 UR5, UR21, UR5, URZ ;  /* 0x0000000515057290 */ /* 0x000fe2000fffe03f */
[----:B------:R-:W-:Y:S01]  /*1170*/  IMAD R4, R4, c[0x0][0x2c4], R0 ;  /* 0x0000b10004047a24 */ /* 0x000fe200078e0200 */
[----:B------:R-:W-:Y:S01]  /*1180*/  UIMAD UR4, UR13, UR4, URZ ;  /* 0x000000040d0472a4 */ /* 0x000fe2000f8e023f */
[----:B------:R-:W-:Y:S01]  /*1190*/  IMAD.U32 R9, RZ, RZ, UR21 ;  /* 0x00000015ff097e24 */ /* 0x000fe2000f8e00ff */
[----:B------:R-:W-:Y:S01]  /*11a0*/  ISETP.GE.AND P3, PT, R12, c[0x0][0x198], PT ;  /* 0x000066000c007a0c */ /* 0x000fe20003f66270 */
[----:B------:R-:W-:Y:S01]  /*11b0*/  IMAD.U32 R8, RZ, RZ, UR20 ;  /* 0x00000014ff087e24 */ /* 0x000fe2000f8e00ff */
[----:B------:R-:W-:Y:S01]  /*11c0*/  SHF.R.S32.HI R0, RZ, 0x1f, R4 ;  /* 0x0000001fff007819 */ /* 0x000fe20000011404 */
[----:B------:R-:W-:Y:S01]  /*11d0*/  IMAD.U32 R9, RZ, RZ, UR5 ;  /* 0x00000005ff097e24 */ /* 0x000fe2000f8e00ff */
[----:B------:R-:W-:Y:S01]  /*11e0*/  ISETP.GE.AND P6, PT, R85, c[0x0][0x198], PT ;  /* 0x0000660055007a0c */ /* 0x000fe20003fc6270 */
[----:B------:R-:W-:Y:S01]  /*11f0*/  IMAD R5, R5, c[0x0][0x1b0], RZ ;  /* 0x00006c0005057a24 */ /* 0x000fe200078e02ff */
[----:B------:R-:W-:Y:S01]  /*1200*/  BSSY B0, `(.L_x_1570) ;  /* 0x0000039000007945 */ /* 0x000fe20003800000 */
[----:B------:R-:W-:-:S04]  /*1210*/  IMAD.WIDE.U32 R8, R6, c[0x0][0x1b0], R8 ;  /* 0x00006c0006087a25 */ /* 0x000fc800078e0008 */
[----:B------:R-:W-:Y:S02]  /*1220*/  IMAD R5, R6, c[0x0][0x1b4], R5 ;  /* 0x00006d0006057a24 */ /* 0x000fe400078e0205 */
[----:B------:R-:W-:Y:S02]  /*1230*/  IMAD R0, R0, c[0x0][0x1a8], RZ ;  /* 0x00006a0000007a24 */ /* 0x000fe400078e02ff */
[----:B------:R-:W-:Y:S02]  /*1240*/  IMAD.IADD R11, R9, 0x1, R5 ;  /* 0x00000001090b7824 */ /* 0x000fe400078e0205 */
[----:B------:R-:W-:Y:S01]  /*1250*/  IMAD.MOV.U32 R10, RZ, RZ, R8 ;  /* 0x000000ffff0a7224 */ /* 0x000fe200078e0008 */
[----:B------:R-:W-:Y:S01]  /*1260*/  IADD3 R8, R84, UR11, RZ ;  /* 0x0000000b54087c10 */ /* 0x000fe2000fffe0ff */
[C---:B------:R-:W-:Y:S02]  /*1270*/  IMAD R9, R4.reuse, c[0x0][0x1ac], R0 ;  /* 0x00006b0004097a24 */ /* 0x040fe400078e0200 */
[----:B------:R-:W-:Y:S01]  /*1280*/  IMAD.WIDE.U32 R4, R4, c[0x0][0x1a8], R10 ;  /* 0x00006a0004047a25 */ /* 0x000fe200078e000a */
[----:B------:R-:W-:-:S02]  /*1290*/  LEA.HI R11, R7, R2, RZ, 0x4 ;  /* 0x00000002070b7211 */ /* 0x000fc400078f20ff */
[----:B------:R-:W-:Y:S01]  /*12a0*/  LEA.HI R10, R7, R2, RZ, 0x6 ;  /* 0x00000002070a7211 */ /* 0x000fe200078f30ff */
[----:B------:R-:W-:Y:S01]  /*12b0*/  IMAD.IADD R9, R5, 0x1, R9 ;  /* 0x0000000105097824 */ /* 0x000fe200078e0209 */
[----:B------:R-:W-:Y:S02]  /*12c0*/  LOP3.LUT R0, R11, 0xfffffff0, RZ, 0xc0, !PT ;  /* 0xfffffff00b007812 */ /* 0x000fe400078ec0ff */
[----:B------:R-:W-:Y:S01]  /*12d0*/  LEA R16, P0, R4, c[0x0][0x160], 0x1 ;  /* 0x0000580004107a11 */ /* 0x000fe200078008ff */
[----:B------:R-:W-:Y:S02]  /*12e0*/  IMAD.SHL.U32 R10, R10, 0x8, RZ ;  /* 0x000000080a0a7824 */ /* 0x000fe400078e00ff */
[----:B------:R-:W-:Y:S01]  /*12f0*/  IMAD.IADD R0, R2, 0x1, -R0 ;  /* 0x0000000102007824 */ /* 0x000fe200078e0a00 */
[----:B------:R-:W-:Y:S01]  /*1300*/  LEA.HI.X R9, R4, c[0x0][0x164], R9, 0x1, P0 ;  /* 0x0000590004097a11 */ /* 0x000fe200000f0c09 */
[----:B------:R-:W-:Y:S01]  /*1310*/  IMAD.MOV.U32 R4, RZ, RZ, 0x10 ;  /* 0x00000010ff047424 */ /* 0x000fe200078e00ff */
[----:B------:R-:W-:Y:S01]  /*1320*/  ISETP.GE.AND P0, PT, R8, UR4, PT ;  /* 0x0000000408007c0c */ /* 0x000fe2000bf06270 */
[----:B------:R3:W1:Y:S01]  /*1330*/  SHFL.IDX PT, R18, R16, RZ, 0x181f ;  /* 0x00181fff10127589 */ /* 0x00066200000e0000 */
[----:B------:R-:W-:-:S03]  /*1340*/  SHF.R.S32.HI R6, RZ, 0x1f, R0 ;  /* 0x0000001fff067819 */ /* 0x000fc60000011400 */
[----:B------:R3:W4:Y:S01]  /*1350*/  SHFL.IDX PT, R19, R9, RZ, 0x181f ;  /* 0x00181fff09137589 */ /* 0x00072200000e0000 */
[----:B------:R-:W-:-:S04]  /*1360*/  LEA.HI R6, R6, R0, RZ, 0x3 ;  /* 0x0000000006067211 */ /* 0x000fc800078f18ff */
[----:B------:R-:W-:-:S05]  /*1370*/  LOP3.LUT R5, R6, 0xfffffff8, RZ, 0xc0, !PT ;  /* 0xfffffff806057812 */ /* 0x000fca00078ec0ff */
[----:B------:R-:W-:Y:S01]  /*1380*/  IMAD.IADD R5, R0, 0x1, -R5 ;  /* 0x0000000100057824 */ /* 0x000fe200078e0a05 */
[----:B------:R-:W-:-:S04]  /*1390*/  IADD3 R0, R211, 0xc0, RZ ;  /* 0x000000c0d3007810 */ /* 0x000fc80007ffe0ff */
[----:B------:R-:W-:Y:S01]  /*13a0*/  ISETP.GE.AND P5, PT, R0, c[0x0][0x198], PT ;  /* 0x0000660000007a0c */ /* 0x000fe20003fa6270 */
[----:B--2---:R2:W5:Y:S03]  /*13b0*/  @P2 R2UR UR19, R3 ;  /* 0x00000000031323c2 */ /* 0x00456600000e0000 */
[----:B------:R-:W-:Y:S01]  /*13c0*/  R2P PR, R5, 0x6 ;  /* 0x0000000605007804 */ /* 0x000fe20000000000 */
[----:B-----5:R-:W-:-:S04]  /*13d0*/  @!UP0 UMOV UR19, UR14 ;  /* 0x0000000e00138c82 */ /* 0x020fc80008000000 */
[----:B------:R-:W-:Y:S02]  /*13e0*/  SEL R4, R4, 0xfffffff0, !P1 ;  /* 0xfffffff004047807 */ /* 0x000fe40004800000 */
[----:B--2---:R-:W-:Y:S02]  /*13f0*/  SHF.R.U32.HI R3, RZ, 0x3, R251 ;  /* 0x00000003ff037819 */ /* 0x004fe400000116fb */
[----:B------:R-:W-:-:S04]  /*1400*/  LOP3.LUT R251, R251, 0x38, R211, 0xf8, !PT ;  /* 0x00000038fbfb7812 */ /* 0x000fc800078ef8d3 */
[----:B------:R-:W-:Y:S01]  /*1410*/  LOP3.LUT R251, R251, R3, RZ, 0x3c, !PT ;  /* 0x00000003fbfb7212 */ /* 0x000fe200078e3cff */
[----:B------:R-:W-:-:S03]  /*1420*/  IMAD.MOV.U32 R3, RZ, RZ, 0x20 ;  /* 0x00000020ff037424 */ /* 0x000fc600078e00ff */
[----:B------:R-:W-:Y:S02]  /*1430*/  LOP3.LUT R251, R251, 0xfffffe00, R10, 0xf8, !PT ;  /* 0xfffffe00fbfb7812 */ /* 0x000fe400078ef80a */
        /* <DEDUP_REMOVED lines=21> */
.L_x_1571:
[----:B-1-34-:R-:W-:Y:S05]  /*1590*/  BSYNC B0 ;  /* 0x0000000000007941 */ /* 0x01afea0003800000 */
.L_x_1570:
        /* <DEDUP_REMOVED lines=25> */
.L_x_1573:
[----:B------:R-:W-:Y:S05]  /*1730*/  BSYNC B0 ;  /* 0x0000000000007941 */ /* 0x000fea0003800000 */
.L_x_1572:
        /* <DEDUP_REMOVED lines=25> */
.L_x_1575:
[----:B------:R-:W-:Y:S05]  /*18d0*/  BSYNC B0 ;  /* 0x0000000000007941 */ /* 0x000fea0003800000 */
.L_x_1574:
[----:B------:R-:W-:Y:S01]  /*18e0*/  IMAD.MOV.U32 R252, RZ, RZ, c[0x0][0x2b8] ;  /* 0x0000ae00fffc7624 */ /* 0x000fe200078e00ff */
[----:B------:R-:W-:Y:S01]  /*18f0*/  UMOV UR15, 0x60 ;  /* 0x00000060000f7882 */ /* 0x000fe20000000000 */
[----:B-12---:R-:W-:Y:S01]  /*1900*/  SHFL.IDX PT, R16, R16, 0x3, 0x181f ;  /* 0x00781f0010107f89 */ /* 0x006fe200000e0000 */
[----:B------:R-:W-:Y:S01]  /*1910*/  UIMAD UR15, UR6, UR15, -0x60 ;  /* 0xffffffa0060f74a4 */ /* 0x000fe2000f8e020f */
[----:B---3--:R-:W-:Y:S01]  /*1920*/  SHF.R.S32.HI R15, RZ, 0x1f, R12 ;  /* 0x0000001fff0f7819 */ /* 0x008fe2000001140c */
[----:B------:R-:W-:Y:S01]  /*1930*/  IMAD.SHL.U32 R251, R251, 0x2, RZ ;  /* 0x00000002fbfb7824 */ /* 0x000fe200078e00ff */
[----:B------:R-:W-:Y:S01]  /*1940*/  ISETP.NE.AND P2, PT, R252, 0x1, PT ;  /* 0x00000001fc00780c */ /* 0x000fe20003f45270 */
[----:B------:R1:W2:Y:S01]  /*1950*/  SHFL.IDX PT, R17, R9, 0x3, 0x181f ;  /* 0x00781f0009117f89 */ /* 0x0002a200000e0000 */
[----:B------:R-:W-:Y:S01]  /*1960*/  LEA.HI R15, R15, R12, RZ, 0x3 ;  /* 0x0000000c0f0f7211 */ /* 0x000fe200078f18ff */
[----:B------:R-:W-:Y:S01]  /*1970*/  USHF.R.S32.HI UR18, URZ, 0x1f, UR19 ;  /* 0x0000001f3f127899 */ /* 0x000fe20008011413 */
[----:B------:R-:W-:Y:S01]  /*1980*/  IADD3 R10, R112, UR15, RZ ;  /* 0x0000000f700a7c10 */ /* 0x000fe2000fffe0ff */
[----:B------:R-:W-:Y:S01]  /*1990*/  IMAD.MOV.U32 R23, RZ, RZ, RZ ;  /* 0x000000ffff177224 */ /* 0x000fe200078e00ff */
[----:B------:R-:W-:-:S02]  /*19a0*/  LOP3.LUT R209, R15, 0xfffffff8, RZ, 0xc0, !PT ;  /* 0xfffffff80fd17812 */ /* 0x000fc400078ec0ff */
[----:B------:R-:W-:Y:S01]  /*19b0*/  ISETP.GE.AND P1, PT, R10, UR7, PT ;  /* 0x000000070a007c0c */ /* 0x000fe2000bf26270 */
[----:B------:R-:W-:Y:S02]  /*19c0*/  IMAD.SHL.U32 R249, R13, 0x40, RZ ;  /* 0x000000400df97824 */ /* 0x000fe400078e00ff */
[----:B------:R-:W-:Y:S01]  /*19d0*/  STL [R1+0x18], R209 ;  /* 0x000018d101007387 */ /* 0x000fe20000100800 */
[----:B------:R-:W-:Y:S02]  /*19e0*/  ISETP.GT.OR P1, PT, R112, 0x5f, P1 ;  /* 0x0000005f7000780c */ /* 0x000fe40000f24670 */
[----:B-1----:R-:W-:Y:S02]  /*19f0*/  IADD3 R9, R8, 0x60, RZ ;  /* 0x0000006008097810 */ /* 0x002fe40007ffe0ff */
[----:B------:R-:W-:Y:S02]  /*1a00*/  IADD3 R8, R10, UR12, RZ ;  /* 0x0000000c0a087c10 */ /* 0x000fe4000fffe0ff */
[----:B------:R-:W-:Y:S01]  /*1a10*/  ISETP.GE.AND P0, PT, R9, UR4, PT ;  /* 0x0000000409007c0c */ /* 0x000fe2000bf06270 */
[----:B------:R-:W-:Y:S01]  /*1a20*/  ULDC.64 UR4, c[0x0][0x2b0] ;  /* 0x0000ac0000047ab9 */ /* 0x000fe20000000a00 */
[----:B------:R-:W-:Y:S01]  /*1a30*/  SHF.R.S32.HI R10, RZ, 0x1f, R0 ;  /* 0x0000001fff0a7819 */ /* 0x000fe20000011400 */
[----:B------:R-:W-:Y:S01]  /*1a40*/  @P2 IMAD.HI.U32 R14, R8, c[0x0][0x2bc], RZ ;  /* 0x0000af00080e2a27 */ /* 0x000fe200078e00ff */
[----:B------:R-:W-:-:S02]  /*1a50*/  UIMAD UR18, UR18, UR4, URZ ;  /* 0x00000004121272a4 */ /* 0x000fc4000f8e023f */
[----:B------:R-:W-:Y:S01]  /*1a60*/  LEA.HI R10, R10, R0, RZ, 0x3 ;  /* 0x000000000a0a7211 */ /* 0x000fe200078f18ff */
[----:B------:R-:W-:Y:S01]  /*1a70*/  IMAD.MOV.U32 R9, RZ, RZ, R8 ;  /* 0x000000ffff097224 */ /* 0x000fe200078e0008 */
[----:B------:R-:W-:Y:S01]  /*1a80*/  @P2 SHF.R.U32.HI R9, RZ, c[0x0][0x2c0], R14 ;  /* 0x0000b000ff092a19 */ /* 0x000fe2000001160e */
[----:B------:R-:W-:Y:S01]  /*1a90*/  UIMAD.WIDE.U32 UR20, UR19, UR4, URZ ;  /* 0x00000004131472a5 */ /* 0x000fe2000f8e003f */
[----:B------:R-:W-:Y:S01]  /*1aa0*/  SHF.R.S32.HI R14, RZ, 0x1f, R85 ;  /* 0x0000001fff0e7819 */ /* 0x000fe20000011455 */
[----:B------:R-:W-:Y:S01]  /*1ab0*/  UIMAD UR18, UR19, UR5, UR18 ;  /* 0x00000005131272a4 */ /* 0x000fe2000f8e0212 */
[----:B------:R-:W-:Y:S01]  /*1ac0*/  LOP3.LUT R111, R10, 0xfffffff8, RZ, 0xc0, !PT ;  /* 0xfffffff80a6f7812 */ /* 0x000fe200078ec0ff */
[--C-:B--2---:R-:W-:Y:S01]  /*1ad0*/  @!P0 IMAD.WIDE R20, R211, 0x2, R16.reuse ;  /* 0x00000002d3148825 */ /* 0x104fe200078e0210 */
[----:B------:R-:W-:Y:S01]  /*1ae0*/  LEA.HI R14, R14, R85, RZ, 0x3 ;  /* 0x000000550e0e7211 */ /* 0x000fe200078f18ff */
[----:B------:R-:W-:Y:S01]  /*1af0*/  UIADD3 UR18, UR21, UR18, URZ ;  /* 0x0000001215127290 */ /* 0x000fe2000fffe03f */
[----:B------:R-:W-:Y:S01]  /*1b00*/  @!P1 IADD3 R15, P2, R9, UR20, RZ ;  /* 0x00000014090f9c10 */ /* 0x000fe2000ff5e0ff */
[----:B----4-:R-:W-:Y:S01]  /*1b10*/  @!P0 IMAD.WIDE R18, R209, 0x2, R16 ;  /* 0x00000002d1128825 */ /* 0x010fe200078e0210 */
[----:B------:R-:W-:Y:S01]  /*1b20*/  LOP3.LUT R207, R14, 0xfffffff8, RZ, 0xc0, !PT ;  /* 0xfffffff80ecf7812 */ /* 0x000fe200078ec0ff */
[----:B------:R-:W-:Y:S01]  /*1b30*/  @!PT LDS RZ, [RZ] ;  /* 0x00000000fffff984 */ /* 0x000fe20000000800 */
[----:B------:R1:W-:Y:S01]  /*1b40*/  @!P0 LDGSTS.E.BYPASS.LTC128B.128 [R251+0x1b100], [R20.64], !P4 ;  /* 0x1b10000014fb8fae */ /* 0x0003e2000e101d50 */
[----:B------:R-:W-:Y:S01]  /*1b50*/  LOP3.LUT R249, R249, 0x1c0, RZ, 0xc0, !PT ;  /* 0x000001c0f9f97812 */ /* 0x000fe200078ec0ff */
[----:B------:R-:W-:Y:S01]  /*1b60*/  ULDC.64 UR4, c[0x0][0x1e8] ;  /* 0x00007a0000047ab9 */ /* 0x000fe20000000a00 */
[----:B------:R-:W-:Y:S01]  /*1b70*/  @!P1 LEA.HI.X.SX32 R10, R9, UR18, 0x1, P2 ;  /* 0x00000012090a9c11 */ /* 0x000fe200090f0eff */
[----:B------:R2:W-:Y:S01]  /*1b80*/  @!P0 LDGSTS.E.BYPASS.LTC128B.128 [R251+0x1f100], [R18.64], !P3 ;  /* 0x1f10000012fb8fae */ /* 0x0005e2000d901d50 */
[----:B------:R-:W-:-:S03]  /*1b90*/  @!P1 LEA R14, P2, R15, c[0x0][0x2a0], 0x2 ;  /* 0x0000a8000f0e9a11 */ /* 0x000fc600078410ff */
[----:B------:R-:W-:Y:S01]  /*1ba0*/  STL [R1+0x14], R207 ;  /* 0x000014cf01007387 */ /* 0x000fe20000100800 */
[----:B------:R-:W-:Y:S01]  /*1bb0*/  @!P1 LEA.HI.X R15, R15, c[0x0][0x2a4], R10, 0x2, P2 ;  /* 0x0000a9000f0f9a11 */ /* 0x000fe200010f140a */
[--C-:B--2---:R-:W-:Y:S01]  /*1bc0*/  @!P0 IMAD.WIDE R18, R207, 0x2, R16.reuse ;  /* 0x00000002cf128825 */ /* 0x104fe200078e0210 */
[----:B------:R-:W-:Y:S01]  /*1bd0*/  UIMAD UR19, UR8, UR4, URZ ;  /* 0x00000004081372a4 */ /* 0x000fe2000f8e023f */
[----:B------:R-:W-:Y:S01]  /*1be0*/  ISETP.GE.AND P4, PT, R85, c[0x0][0x1d4], PT ;  /* 0x0000750055007a0c */ /* 0x000fe20003f86270 */
[----:B------:R-:W-:Y:S01]  /*1bf0*/  UIMAD.WIDE.U32 UR22, UR9, UR4, URZ ;  /* 0x00000004091672a5 */ /* 0x000fe2000f8e003f */
[----:B------:R-:W-:Y:S01]  /*1c00*/  @!P0 IMAD.WIDE R16, R111, 0x2, R16 ;  /* 0x000000026f108825 */ /* 0x000fe200078e0210 */
[----:B------:R2:W-:Y:S04]  /*1c10*/  @!P0 LDGSTS.E.BYPASS.LTC128B.128 [R251+0x23100], [R18.64], !P6 ;  /* 0x2310000012fb8fae */ /* 0x0005e8000f101d50 */
[----:B------:R3:W-:Y:S04]  /*1c20*/  @!P0 LDGSTS.E.BYPASS.LTC128B.128 [R251+0x27100], [R16.64], !P5 ;  /* 0x2710000010fb8fae */ /* 0x0007e8000e901d50 */
[----:B------:R-:W0:Y:S04]  /*1c30*/  LDGDEPBAR ;  /* 0x00000000000079af */ /* 0x000e280000000000 */
[----:B------:R-:W-:Y:S01]  /*1c40*/  BAR.SYNC.DEFER_BLOCKING 0x0 ;  /* 0x0000000000007b1d */ /* 0x000fe20000010000 */
[----:B------:R-:W-:-:S04]  /*1c50*/  IMAD.MOV R9, RZ, RZ, -R9 ;  /* 0x000000ffff097224 */ /* 0x000fc800078e0a09 */
[----:B------:R-:W-:Y:S01]  /*1c60*/  IMAD R24, R9, c[0x0][0x2b8], R8 ;  /* 0x0000ae0009187a24 */ /* 0x000fe200078e0208 */
[----:B------:R-:W-:Y:S01]  /*1c70*/  STL [R1+0x10], R111 ;  /* 0x0000106f01007387 */ /* 0x000fe20000100800 */
[----:B------:R-:W-:-:S03]  /*1c80*/  IMAD.SHL.U32 R8, R84, 0x8, RZ ;  /* 0x0000000854087824 */ /* 0x000fc600078e00ff */
[----:B------:R-:W-:Y:S02]  /*1c90*/  SHF.R.S32.HI R10, RZ, 0x1f, R24 ;  /* 0x0000001fff0a7819 */ /* 0x000fe40000011418 */
[----:B------:R-:W-:-:S03]  /*1ca0*/  LOP3.LUT R8, R249, 0x8, R8, 0xf8, !PT ;  /* 0x00000008f9087812 */ /* 0x000fc600078ef808 */
[----:B------:R-:W-:Y:S01]  /*1cb0*/  IMAD R9, R10, c[0x0][0x1e0], RZ ;  /* 0x000078000a097a24 */ /* 0x000fe200078e02ff */
[----:B------:R-:W-:Y:S01]  /*1cc0*/  SHF.R.U32.HI R249, RZ, 0x3, R249 ;  /* 0x00000003fff97819 */ /* 0x000fe200000116f9 */
[----:B---3--:R-:W-:-:S03]  /*1cd0*/  IMAD.WIDE.U32 R16, R24, c[0x0][0x1e0], RZ ;  /* 0x0000780018107a25 */ /* 0x008fc600078e00ff */
[----:B------:R-:W-:Y:S01]  /*1ce0*/  LOP3.LUT R249, R8, R249, RZ, 0x3c, !PT ;  /* 0x000000f908f97212 */ /* 0x000fe200078e3cff */
[----:B------:R-:W-:Y:S01]  /*1cf0*/  IMAD R9, R24, c[0x0][0x1e4], R9 ;  /* 0x0000790018097a24 */ /* 0x000fe200078e0209 */
[----:B------:R3:W4:Y:S01]  /*1d00*/  @!P1 LDG.E R23, [R14.64] ;  /* 0x000000100e179981 */ /* 0x000722000c1e1900 */
[----:B------:R-:W-:Y:S01]  /*1d10*/  UIMAD UR19, UR9, UR5, UR19 ;  /* 0x00000005091372a4 */ /* 0x000fe2000f8e0213 */
[----:B------:R-:W-:Y:S01]  /*1d20*/  IMAD R10, R10, c[0x0][0x208], RZ ;  /* 0x000082000a0a7a24 */ /* 0x000fe200078e02ff */
[----:B------:R-:W-:Y:S01]  /*1d30*/  LOP3.LUT P1, RZ, R13, 0x2, RZ, 0xc0, !PT ;  /* 0x000000020dff7812 */ /* 0x000fe2000782c0ff */
[----:B------:R-:W-:Y:S01]  /*1d40*/  IMAD.IADD R17, R17, 0x1, R9 ;  /* 0x0000000111117824 */ /* 0x000fe200078e0209 */
[----:B------:R-:W-:Y:S01]  /*1d50*/  UIADD3 UR19, UR23, UR19, URZ ;  /* 0x0000001317137290 */ /* 0x000fe2000fffe03f */
[C---:B--2---:R-:W-:Y:S01]  /*1d60*/  IMAD.WIDE.U32 R18, R24.reuse, c[0x0][0x208], RZ ;  /* 0x0000820018127a25 */ /* 0x044fe200078e00ff */
[----:B------:R-:W-:Y:S01]  /*1d70*/  ULDC.64 UR4, c[0x0][0x210] ;  /* 0x0000840000047ab9 */ /* 0x000fe20000000a00 */
[----:B------:R-:W-:Y:S01]  /*1d80*/  ISETP.GE.AND P2, PT, R211, c[0x0][0x1d4], PT ;  /* 0x00007500d3007a0c */ /* 0x000fe20003f46270 */
[----:B------:R-:W-:Y:S01]  /*1d90*/  UIMAD UR8, UR8, UR4, URZ ;  /* 0x00000004080872a4 */ /* 0x000fe2000f8e023f */
[----:B------:R-:W-:Y:S01]  /*1da0*/  IMAD R10, R24, c[0x0][0x20c], R10 ;  /* 0x00008300180a7a24 */ /* 0x000fe200078e020a */
[----:B------:R-:W-:Y:S01]  /*1db0*/  UIMAD.WIDE.U32 UR24, UR9, UR4, URZ ;  /* 0x00000004091872a5 */ /* 0x000fe2000f8e003f */
[----:B------:R-:W-:Y:S01]  /*1dc0*/  ISETP.GE.AND P5, PT, R12, c[0x0][0x1d4], PT ;  /* 0x000075000c007a0c */ /* 0x000fe20003fa6270 */
[----:B------:R-:W-:Y:S01]  /*1dd0*/  UIMAD UR8, UR9, UR5, UR8 ;  /* 0x00000005090872a4 */ /* 0x000fe2000f8e0208 */
[----:B------:R-:W-:Y:S01]  /*1de0*/  IMAD.IADD R19, R19, 0x1, R10 ;  /* 0x0000000113137824 */ /* 0x000fe200078e020a */
[----:B------:R-:W-:Y:S01]  /*1df0*/  UIADD3 UR4, UR6, -0x1, URZ ;  /* 0xffffffff06047890 */ /* 0x000fe2000fffe03f */
[----:B------:R-:W-:Y:S01]  /*1e00*/  ISETP.GE.AND P6, PT, R0, c[0x0][0x1d4], PT ;  /* 0x0000750000007a0c */ /* 0x000fe20003fc6270 */
[----:B------:R-:W-:Y:S01]  /*1e10*/  UIADD3 UR8, UR25, UR8, URZ ;  /* 0x0000000819087290 */ /* 0x000fe2000fffe03f */
[----:B-1----:R-:W-:Y:S01]  /*1e20*/  IMAD.U32 R20, RZ, RZ, UR9 ;  /* 0x00000009ff147e24 */ /* 0x002fe2000f8e00ff */
[----:B------:R-:W-:Y:S01]  /*1e30*/  UIMAD UR4, UR4, -0x60, UR7 ;  /* 0xffffffa0040478a4 */ /* 0x000fe2000f8e0207 */
[----:B------:R-:W-:Y:S01]  /*1e40*/  IMAD.SHL.U32 R5, R5, 0x40, RZ ;  /* 0x0000004005057824 */ /* 0x000fe200078e00ff */
[----:B------:R-:W-:Y:S01]  /*1e50*/  LEA.HI R109, R7, R2, RZ, 0x5 ;  /* 0x00000002076d7211 */ /* 0x000fe200078f28ff */
[----:B------:R-:W-:Y:S01]  /*1e60*/  IMAD.SHL.U32 R6, R6, 0x40, RZ ;  /* 0x0000004006067824 */ /* 0x000fe200078e00ff */
[----:B------:R-:W-:Y:S01]  /*1e70*/  SHF.R.S32.HI R210, RZ, 0x1f, R209 ;  /* 0x0000001fffd27819 */ /* 0x000fe200000114d1 */
[----:B------:R-:W-:Y:S01]  /*1e80*/  UISETP.GE.AND UP0, UPT, UR6, 0x2, UPT ;  /* 0x000000020600788c */ /* 0x000fe2000bf06270 */
[----:B---3--:R-:W-:-:S02]  /*1e90*/  SHF.R.S32.HI R14, RZ, 0x4, R11 ;  /* 0x00000004ff0e7819 */ /* 0x008fc4000001140b */
[----:B------:R-:W-:Y:S02]  /*1ea0*/  IADD3 R84, -R84, UR4, RZ ;  /* 0x0000000454547c10 */ /* 0x000fe4000fffe1ff */
[----:B------:R-:W-:Y:S02]  /*1eb0*/  LEA.HI R11, R11, R14, RZ, 0x1 ;  /* 0x0000000e0b0b7211 */ /* 0x000fe400078f08ff */
[----:B------:R-:W-:Y:S02]  /*1ec0*/  LOP3.LUT R5, R5, 0x1c0, RZ, 0xc0, !PT ;  /* 0x000001c005057812 */ /* 0x000fe400078ec0ff */
[----:B------:R-:W-:Y:S02]  /*1ed0*/  LOP3.LUT R11, R11, 0xfffffffe, RZ, 0xc0, !PT ;  /* 0xfffffffe0b0b7812 */ /* 0x000fe400078ec0ff */
[----:B------:R-:W-:Y:S02]  /*1ee0*/  LOP3.LUT R6, R6, 0xfffffe00, RZ, 0xc0, !PT ;  /* 0xfffffe0006067812 */ /* 0x000fe400078ec0ff */
[----:B------:R-:W-:Y:S01]  /*1ef0*/  SHF.R.S32.HI R108, RZ, 0x5, R109 ;  /* 0x00000005ff6c7819 */ /* 0x000fe2000001146d */
[----:B------:R-:W-:Y:S01]  /*1f00*/  IMAD.IADD R11, R14, 0x1, -R11 ;  /* 0x000000010e0b7824 */ /* 0x000fe200078e0a0b */
[----:B------:R-:W-:-:S02]  /*1f10*/  SHF.R.S32.HI R208, RZ, 0x1f, R207 ;  /* 0x0000001fffd07819 */ /* 0x000fc400000114cf */
[----:B------:R-:W-:Y:S01]  /*1f20*/  SEL R110, RZ, 0x10, P6 ;  /* 0x00000010ff6e7807 */ /* 0x000fe20003000000 */
[C---:B------:R-:W-:Y:S02]  /*1f30*/  IMAD R249, R11.reuse, 0x200, R249 ;  /* 0x000002000bf97824 */ /* 0x040fe400078e02f9 */
[----:B------:R-:W-:Y:S02]  /*1f40*/  IMAD.SHL.U32 R11, R11, 0x8, RZ ;  /* 0x000000080b0b7824 */ /* 0x000fe400078e00ff */
[----:B------:R-:W-:Y:S02]  /*1f50*/  IMAD.SHL.U32 R249, R249, 0x2, RZ ;  /* 0x00000002f9f97824 */ /* 0x000fe400078e00ff */
[----:B------:R-:W-:Y:S01]  /*1f60*/  IMAD R250, R108, 0x400, R6 ;  /* 0x000004006cfa7824 */ /* 0x000fe200078e0206 */
[----:B------:R-:W-:Y:S02]  /*1f70*/  LOP3.LUT R11, R5, 0x8, R11, 0xf8, !PT ;  /* 0x00000008050b7812 */ /* 0x000fe400078ef80b */
[----:B------:R-:W-:-:S02]  /*1f80*/  IADD3 R248, R249, 0xc120, RZ ;  /* 0x0000c120f9f87810 */ /* 0x000fc40007ffe0ff */
[----:B------:R-:W-:-:S04]  /*1f90*/  SHF.R.U32.HI R5, RZ, 0x3, R5 ;  /* 0x00000003ff057819 */ /* 0x000fc80000011605 */
[----:B------:R-:W-:-:S05]  /*1fa0*/  LOP3.LUT R5, R11, R5, RZ, 0x3c, !PT ;  /* 0x000000050b057212 */ /* 0x000fca00078e3cff */
[----:B------:R-:W-:-:S04]  /*1fb0*/  IMAD.IADD R250, R5, 0x1, R250 ;  /* 0x0000000105fa7824 */ /* 0x000fc800078e02fa */
[----:B------:R-:W-:-:S04]  /*1fc0*/  IMAD.SHL.U32 R250, R250, 0x2, RZ ;  /* 0x00000002fafa7824 */ /* 0x000fc800078e00ff */
[--C-:B------:R-:W-:Y:S02]  /*1fd0*/  IMAD R246, R4, 0x2, R250.reuse ;  /* 0x0000000204f67824 */ /* 0x100fe400078e02fa */
[C---:B------:R-:W-:Y:S02]  /*1fe0*/  IMAD R245, R3.reuse, 0x2, R250 ;  /* 0x0000000203f57824 */ /* 0x040fe400078e02fa */
[----:B------:R-:W-:Y:S01]  /*1ff0*/  IMAD R243, R3, 0x2, R246 ;  /* 0x0000000203f37824 */ /* 0x000fe200078e02f6 */
[----:B----4-:R-:W-:Y:S01]  /*2000*/  SHF.R.S32.HI R8, RZ, 0x1f, R23 ;  /* 0x0000001fff087819 */ /* 0x010fe20000011417 */
[C---:B------:R-:W-:Y:S01]  /*2010*/  IMAD.WIDE.U32 R16, R23.reuse, c[0x0][0x1f0], R16 ;  /* 0x00007c0017107a25 */ /* 0x040fe200078e0010 */
[----:B------:R-:W-:Y:S03]  /*2020*/  STL [R1], R23 ;  /* 0x0000001701007387 */ /* 0x000fe60000100800 */
[----:B------:R-:W-:Y:S01]  /*2030*/  IMAD R14, R8, c[0x0][0x1f0], RZ ;  /* 0x00007c00080e7a24 */ /* 0x000fe200078e02ff */
[----:B------:R-:W-:Y:S01]  /*2040*/  IADD3 R9, P0, R16, UR22, RZ ;  /* 0x0000001610097c10 */ /* 0x000fe2000ff1e0ff */
[----:B------:R-:W-:Y:S01]  /*2050*/  IMAD R8, R8, c[0x0][0x218], RZ ;  /* 0x0000860008087a24 */ /* 0x000fe200078e02ff */
[----:B------:R-:W-:Y:S01]  /*2060*/  STL [R1+0x4], R24 ;  /* 0x0000041801007387 */ /* 0x000fe20000100800 */
[----:B------:R-:W-:-:S02]  /*2070*/  IMAD R14, R23, c[0x0][0x1f4], R14 ;  /* 0x00007d00170e7a24 */ /* 0x000fc400078e020e */
[----:B------:R-:W-:Y:S01]  /*2080*/  IMAD.WIDE.U32 R18, R23, c[0x0][0x218], R18 ;  /* 0x0000860017127a25 */ /* 0x000fe200078e0012 */
[----:B------:R-:W-:Y:S02]  /*2090*/  STL [R1+0x28], R210 ;  /* 0x000028d201007387 */ /* 0x000fe40000100800 */
[----:B------:R-:W-:Y:S01]  /*20a0*/  IADD3.X R14, R17, UR19, R14, P0, !PT ;  /* 0x00000013110e7c10 */ /* 0x000fe200087fe40e */
[----:B------:R-:W-:Y:S01]  /*20b0*/  IMAD R8, R23, c[0x0][0x21c], R8 ;  /* 0x0000870017087a24 */ /* 0x000fe200078e0208 */
[----:B------:R-:W-:-:S04]  /*20c0*/  LEA R22, P0, R9, c[0x0][0x1c8], 0x1 ;  /* 0x0000720009167a11 */ /* 0x000fc800078008ff */
[----:B------:R-:W-:Y:S01]  /*20d0*/  LEA.HI.X R14, R9, c[0x0][0x1cc], R14, 0x1, P0 ;  /* 0x00007300090e7a11 */ /* 0x000fe200000f0c0e */
[----:B------:R-:W-:Y:S01]  /*20e0*/  SHFL.IDX PT, R16, R22, RZ, 0x181f ;  /* 0x00181fff16107589 */ /* 0x000fe200000e0000 */
[----:B------:R-:W-:Y:S02]  /*20f0*/  IADD3 R10, P0, R18, UR24, RZ ;  /* 0x00000018120a7c10 */ /* 0x000fe4000ff1e0ff */
[----:B------:R-:W-:Y:S01]  /*2100*/  IADD3 R9, R249, 0xc100, RZ ;  /* 0x0000c100f9097810 */ /* 0x000fe20007ffe0ff */
[----:B------:R-:W1:Y:S01]  /*2110*/  SHFL.IDX PT, R17, R14, RZ, 0x181f ;  /* 0x00181fff0e117589 */ /* 0x000e6200000e0000 */
[----:B------:R-:W-:Y:S02]  /*2120*/  IADD3.X R8, R19, UR8, R8, P0, !PT ;  /* 0x0000000813087c10 */ /* 0x000fe400087fe408 */
[----:B------:R-:W-:Y:S01]  /*2130*/  LEA R80, P0, R10, c[0x0][0x1f8], 0x1 ;  /* 0x00007e000a507a11 */ /* 0x000fe200078008ff */
[----:B------:R-:W-:Y:S01]  /*2140*/  SHFL.IDX PT, R22, R22, 0x1, 0x181f ;  /* 0x00381f0016167f89 */ /* 0x000fe200000e0000 */
[----:B------:R-:W-:Y:S01]  /*2150*/  @P1 IADD3 R248, R9, -0x20, RZ ;  /* 0xffffffe009f81810 */ /* 0x000fe20007ffe0ff */
[----:B------:R-:W-:Y:S01]  /*2160*/  IMAD R9, R24, c[0x0][0x1e0], RZ ;  /* 0x0000780018097a24 */ /* 0x000fe200078e02ff */
[----:B------:R-:W-:Y:S01]  /*2170*/  LEA.HI.X R8, R10, c[0x0][0x1fc], R8, 0x1, P0 ;  /* 0x00007f000a087a11 */ /* 0x000fe200000f0c08 */
[----:B------:R-:W-:Y:S01]  /*2180*/  SHFL.IDX PT, R21, R14, 0x2, 0x181f ;  /* 0x00581f000e157f89 */ /* 0x000fe200000e0000 */
[----:B------:R-:W-:Y:S01]  /*2190*/  ISETP.GE.AND P0, PT, R84, 0x1, PT ;  /* 0x000000015400780c */ /* 0x000fe20003f06270 */
[----:B------:R-:W-:Y:S01]  /*21a0*/  IMAD R9, R23, c[0x0][0x1f0], R9 ;  /* 0x00007c0017097a24 */ /* 0x000fe200078e0209 */
[C---:B------:R-:W-:Y:S01]  /*21b0*/  IADD3 R239, R248.reuse, 0x800, RZ ;  /* 0x00000800f8ef7810 */ /* 0x040fe20007ffe0ff */
[----:B------:R-:W-:Y:S01]  /*21c0*/  SHFL.IDX PT, R23, R14, 0x1, 0x181f ;  /* 0x00381f000e177f89 */ /* 0x000fe200000e0000 */
[----:B------:R-:W-:Y:S01]  /*21d0*/  IADD3 R238, R248, 0x1000, RZ ;  /* 0x00001000f8ee7810 */ /* 0x000fe20007ffe0ff */
[----:B------:R-:W-:Y:S01]  /*21e0*/  IMAD R20, R20, c[0x0][0x1e8], R9 ;  /* 0x00007a0014147a24 */ /* 0x000fe200078e0209 */
[C---:B------:R-:W-:Y:S01]  /*21f0*/  IADD3 R237, R248.reuse, 0x1800, RZ ;  /* 0x00001800f8ed7810 */ /* 0x040fe20007ffe0ff */
[----:B------:R-:W2:Y:S01]  /*2200*/  SHFL.IDX PT, R38, R80, RZ, 0x181f ;  /* 0x00181fff50267589 */ /* 0x000ea200000e0000 */
[----:B------:R-:W-:-:S02]  /*2210*/  IADD3 R236, R248, 0x2000, RZ ;  /* 0x00002000f8ec7810 */ /* 0x000fc40007ffe0ff */
[----:B------:R-:W-:Y:S01]  /*2220*/  LEA R20, R20, c[0x0][0x1c8], 0x1 ;  /* 0x0000720014147a11 */ /* 0x000fe200078e08ff */
[----:B------:R-:W3:Y:S01]  /*2230*/  SHFL.IDX PT, R10, R8, RZ, 0x181f ;  /* 0x00181fff080a7589 */ /* 0x000ee200000e0000 */
[C---:B------:R-:W-:Y:S02]  /*2240*/  IADD3 R235, R248.reuse, 0x2800, RZ ;  /* 0x00002800f8eb7810 */ /* 0x040fe40007ffe0ff */
[C---:B------:R-:W-:Y:S01]  /*2250*/  IADD3 R233, R248.reuse, 0x3000, RZ ;  /* 0x00003000f8e97810 */ /* 0x040fe20007ffe0ff */
[--C-:B-1----:R-:W-:Y:S01]  /*2260*/  @P0 IMAD.WIDE R28, R211, 0x2, R16.reuse ;  /* 0x00000002d31c0825 */ /* 0x102fe200078e0210 */
[----:B------:R-:W-:Y:S01]  /*2270*/  SHFL.IDX PT, R20, R20, 0x2, 0x181f ;  /* 0x00581f0014147f89 */ /* 0x000fe200000e0000 */
[C---:B------:R-:W-:Y:S02]  /*2280*/  IADD3 R232, R248.reuse, 0x3800, RZ ;  /* 0x00003800f8e87810 */ /* 0x040fe40007ffe0ff */
[----:B------:R-:W-:Y:S01]  /*2290*/  @P0 IMAD.WIDE R26, R209, 0x2, R16 ;  /* 0x00000002d11a0825 */ /* 0x000fe200078e0210 */
[----:B------:R1:W-:Y:S01]  /*22a0*/  @P0 LDGSTS.E.BYPASS.LTC128B.128 [R251+0xc100], [R28.64], !P2 ;  /* 0x0c1000001cfb0fae */ /* 0x0003e2000d101d50 */
[----:B------:R-:W-:-:S02]  /*22b0*/  IADD3 R231, R248, 0x4000, RZ ;  /* 0x00004000f8e77810 */ /* 0x000fc40007ffe0ff */
[--C-:B------:R-:W-:Y:S01]  /*22c0*/  @P0 IMAD.WIDE R24, R207, 0x2, R16.reuse ;  /* 0x00000002cf180825 */ /* 0x100fe200078e0210 */
[----:B------:R4:W-:Y:S01]  /*22d0*/  @P0 LDGSTS.E.BYPASS.LTC128B.128 [R251+0xf100], [R26.64], !P5 ;  /* 0x0f1000001afb0fae */ /* 0x0009e2000e901d50 */
[C---:B------:R-:W-:Y:S02]  /*22e0*/  IADD3 R230, R248.reuse, 0x4800, RZ ;  /* 0x00004800f8e67810 */ /* 0x040fe40007ffe0ff */
[----:B------:R-:W-:Y:S01]  /*22f0*/  @P0 IMAD.WIDE R30, R111, 0x2, R16 ;  /* 0x000000026f1e0825 */ /* 0x000fe200078e0210 */
[----:B------:R5:W-:Y:S01]  /*2300*/  @P0 LDGSTS.E.BYPASS.LTC128B.128 [R251+0x12100], [R24.64], !P4 ;  /* 0x1210000018fb0fae */ /* 0x000be2000e101d50 */
[----:B------:R-:W-:Y:S02]  /*2310*/  IADD3 R229, R248, 0x5000, RZ ;  /* 0x00005000f8e57810 */ /* 0x000fe40007ffe0ff */
[----:B------:R-:W-:Y:S01]  /*2320*/  IMAD.WIDE R16, R211, 0x2, RZ ;  /* 0x00000002d3107825 */ /* 0x000fe200078e02ff */
[----:B------:R1:W-:Y:S01]  /*2330*/  @P0 LDGSTS.E.BYPASS.LTC128B.128 [R251+0x15100], [R30.64], !P6 ;  /* 0x151000001efb0fae */ /* 0x0003e2000f101d50 */
[----:B------:R-:W-:-:S02]  /*2340*/  ISETP.GE.AND P0, PT, R84, 0x21, PT ;  /* 0x000000215400780c */ /* 0x000fc40003f06270 */
[----:B------:R-:W-:Y:S01]  /*2350*/  IADD3 R228, R248, 0x5800, RZ ;  /* 0x00005800f8e47810 */ /* 0x000fe20007ffe0ff */
[----:B------:R-:W1:Y:S01]  /*2360*/  SHFL.IDX PT, R18, R80, 0x1, 0x181f ;  /* 0x00381f0050127f89 */ /* 0x000e6200000e0000 */
[----:B--2---:R-:W-:Y:S02]  /*2370*/  IADD3 R52, P1, R38, R16, RZ ;  /* 0x0000001026347210 */ /* 0x004fe40007f3e0ff */
[C---:B------:R-:W-:Y:S01]  /*2380*/  IADD3 R227, R248.reuse, 0x6000, RZ ;  /* 0x00006000f8e37810 */ /* 0x040fe20007ffe0ff */
[----:B------:R-:W2:Y:S01]  /*2390*/  SHFL.IDX PT, R9, R8, 0x1, 0x181f ;  /* 0x00381f0008097f89 */ /* 0x000ea200000e0000 */
[----:B------:R-:W-:Y:S01]  /*23a0*/  IADD3 R226, R248, 0x6800, RZ ;  /* 0x00006800f8e27810 */ /* 0x000fe20007ffe0ff */
[----:B---3--:R-:W-:Y:S01]  /*23b0*/  IMAD.X R53, R10, 0x1, R17, P1 ;  /* 0x000000010a357824 */ /* 0x008fe200008e0611 */
[C---:B------:R-:W-:Y:S01]  /*23c0*/  IADD3 R225, R248.reuse, 0x7000, RZ ;  /* 0x00007000f8e17810 */ /* 0x040fe20007ffe0ff */
[----:B------:R-:W3:Y:S01]  /*23d0*/  SHFL.IDX PT, R80, R80, 0x2, 0x181f ;  /* 0x00581f0050507f89 */ /* 0x000ee200000e0000 */
[C---:B------:R-:W-:Y:S01]  /*23e0*/  IADD3 R224, R248.reuse, 0x7800, RZ ;  /* 0x00007800f8e07810 */ /* 0x040fe20007ffe0ff */
[--C-:B------:R-:W-:Y:S01]  /*23f0*/  @P0 IMAD.WIDE R14, R209, 0x2, R22.reuse ;  /* 0x00000002d10e0825 */ /* 0x100fe200078e0216 */
[C---:B------:R-:W-:Y:S01]  /*2400*/  IADD3 R223, R248.reuse, 0x8000, RZ ;  /* 0x00008000f8df7810 */ /* 0x040fe20007ffe0ff */
[----:B------:R-:W3:Y:S01]  /*2410*/  SHFL.IDX PT, R8, R8, 0x2, 0x181f ;  /* 0x00581f0008087f89 */ /* 0x000ee200000e0000 */
[C---:B------:R-:W-:Y:S01]  /*2420*/  IADD3 R222, R248.reuse, 0x8800, RZ ;  /* 0x00008800f8de7810 */ /* 0x040fe20007ffe0ff */
[----:B----4-:R-:W-:Y:S01]  /*2430*/  @P0 IMAD.WIDE R26, R211, 0x2, R22 ;  /* 0x00000002d31a0825 */ /* 0x010fe200078e0216 */
[----:B------:R-:W-:-:S02]  /*2440*/  IADD3 R221, R248, 0x9000, RZ ;  /* 0x00009000f8dd7810 */ /* 0x000fc40007ffe0ff */
[C---:B------:R-:W-:Y:S01]  /*2450*/  IADD3 R220, R248.reuse, 0x9800, RZ ;  /* 0x00009800f8dc7810 */ /* 0x040fe20007ffe0ff */
[--C-:B-----5:R-:W-:Y:S01]  /*2460*/  @P0 IMAD.WIDE R24, R207, 0x2, R22.reuse ;  /* 0x00000002cf180825 */ /* 0x120fe200078e0216 */
[----:B------:R4:W-:Y:S01]  /*2470*/  @P0 LDGSTS.E.BYPASS.LTC128B.128 [R251+0xd100], [R26.64], !P2 ;  /* 0x0d1000001afb0fae */ /* 0x0009e2000d101d50 */
[----:B------:R-:W-:Y:S02]  /*2480*/  IADD3 R219, R248, 0xa000, RZ ;  /* 0x0000a000f8db7810 */ /* 0x000fe40007ffe0ff */
[----:B------:R-:W-:Y:S01]  /*2490*/  @P0 IMAD.WIDE R22, R111, 0x2, R22 ;  /* 0x000000026f160825 */ /* 0x000fe200078e0216 */
[----:B------:R5:W-:Y:S01]  /*24a0*/  @P0 LDGSTS.E.BYPASS.LTC128B.128 [R251+0x10100], [R14.64], !P5 ;  /* 0x101000000efb0fae */ /* 0x000be2000e901d50 */
[----:B-1----:R-:W-:Y:S02]  /*24b0*/  IADD3 R36, P1, R16, R18, RZ ;  /* 0x0000001210247210 */ /* 0x002fe40007f3e0ff */
[C---:B------:R-:W-:Y:S01]  /*24c0*/  IADD3 R218, R248.reuse, 0xa800, RZ ;  /* 0x0000a800f8da7810 */ /* 0x040fe20007ffe0ff */
[----:B------:R1:W-:Y:S01]  /*24d0*/  @P0 LDGSTS.E.BYPASS.LTC128B.128 [R251+0x13100], [R24.64], !P4 ;  /* 0x1310000018fb0fae */ /* 0x0003e2000e101d50 */
[C---:B------:R-:W-:Y:S01]  /*24e0*/  IADD3 R217, R248.reuse, 0xb000, RZ ;  /* 0x0000b000f8d97810 */ /* 0x040fe20007ffe0ff */
[----:B--2---:R-:W-:Y:S01]  /*24f0*/  IMAD.X R37, R17, 0x1, R9, P1 ;  /* 0x0000000111257824 */ /* 0x004fe200008e0609 */
[----:B------:R-:W-:Y:S01]  /*2500*/  IADD3 R216, R248, 0xb800, RZ ;  /* 0x0000b800f8d87810 */ /* 0x000fe20007ffe0ff */
[----:B------:R2:W-:Y:S01]  /*2510*/  @P0 LDGSTS.E.BYPASS.LTC128B.128 [R251+0x16100], [R22.64], !P6 ;  /* 0x1610000016fb0fae */ /* 0x0005e2000f101d50 */
[----:B------:R-:W-:-:S02]  /*2520*/  ISETP.GT.AND P0, PT, R84, 0x40, PT ;  /* 0x000000405400780c */ /* 0x000fc40003f04270 */
[----:B---3--:R-:W-:-:S05]  /*2530*/  IADD3 R16, P1, R16, R80, RZ ;  /* 0x0000005010107210 */ /* 0x008fca0007f3e0ff */
[----:B------:R-:W-:Y:S02]  /*2540*/  IMAD.X R17, R17, 0x1, R8, P1 ;  /* 0x0000000111117824 */ /* 0x000fe400008e0608 */
[----:B-----5:R-:W-:-:S04]  /*2550*/  IMAD.WIDE R14, R209, 0x2, RZ ;  /* 0x00000002d10e7825 */ /* 0x020fc800078e02ff */
[----:B-1----:R-:W-:Y:S01]  /*2560*/  @P0 IMAD.WIDE R24, R211, 0x2, R20 ;  /* 0x00000002d3180825 */ /* 0x002fe200078e0214 */
[----:B------:R-:W-:-:S03]  /*2570*/  IADD3 R46, P1, R38, R14, RZ ;  /* 0x0000000e262e7210 */ /* 0x000fc60007f3e0ff */
[----:B--2---:R-:W-:Y:S01]  /*2580*/  @P0 IMAD.WIDE R22, R209, 0x2, R20 ;  /* 0x00000002d1160825 */ /* 0x004fe200078e0214 */
[----:B------:R1:W-:Y:S03]  /*2590*/  @P0 LDGSTS.E.BYPASS.LTC128B.128 [R251+0xe100], [R24.64], !P2 ;  /* 0x0e10000018fb0fae */ /* 0x0003e6000d101d50 */
[----:B------:R-:W-:Y:S01]  /*25a0*/  IMAD.X R47, R10, 0x1, R15, P1 ;  /* 0x000000010a2f7824 */ /* 0x000fe200008e060f */
[----:B------:R2:W-:Y:S01]  /*25b0*/  @P0 LDGSTS.E.BYPASS.LTC128B.128 [R251+0x11100], [R22.64], !P5 ;  /* 0x1110000016fb0fae */ /* 0x0005e2000e901d50 */
[----:B----4-:R-:W-:-:S05]  /*25c0*/  IADD3 R26, P1, R14, R18, RZ ;  /* 0x000000120e1a7210 */ /* 0x010fca0007f3e0ff */
[----:B------:R-:W-:Y:S01]  /*25d0*/  IMAD.X R27, R15, 0x1, R9, P1 ;  /* 0x000000010f1b7824 */ /* 0x000fe200008e0609 */
[----:B------:R-:W-:-:S05]  /*25e0*/  IADD3 R14, P1, R14, R80, RZ ;  /* 0x000000500e0e7210 */ /* 0x000fca0007f3e0ff */
[----:B------:R-:W-:Y:S02]  /*25f0*/  IMAD.X R15, R15, 0x1, R8, P1 ;  /* 0x000000010f0f7824 */ /* 0x000fe400008e0608 */
[----:B-1----:R-:W-:-:S04]  /*2600*/  @P0 IMAD.WIDE R24, R207, 0x2, R20 ;  /* 0x00000002cf180825 */ /* 0x002fc800078e0214 */
[----:B------:R-:W-:Y:S01]  /*2610*/  @P0 IMAD.WIDE R20, R111, 0x2, R20 ;  /* 0x000000026f140825 */ /* 0x000fe200078e0214 */
[----:B------:R1:W-:Y:S03]  /*2620*/  @P0 LDGSTS.E.BYPASS.LTC128B.128 [R251+0x14100], [R24.64], !P4 ;  /* 0x1410000018fb0fae */ /* 0x0003e6000e101d50 */
[----:B--2---:R-:W-:Y:S01]  /*2630*/  IMAD.WIDE R22, R207, 0x2, RZ ;  /* 0x00000002cf167825 */ /* 0x004fe200078e02ff */
[----:B------:R2:W-:Y:S04]  /*2640*/  @P0 LDGSTS.E.BYPASS.LTC128B.128 [R251+0x17100], [R20.64], !P6 ;  /* 0x1710000014fb0fae */ /* 0x0005e8000f101d50 */
[----:B------:R-:W0:Y:S01]  /*2650*/  LDGDEPBAR ;  /* 0x00000000000079af */ /* 0x000e220000000000 */
[----:B------:R-:W-:-:S05]  /*2660*/  IADD3 R44, P0, R38, R22, RZ ;  /* 0x00000016262c7210 */ /* 0x000fca0007f1e0ff */
[----:B------:R-:W-:Y:S01]  /*2670*/  IMAD.X R45, R10, 0x1, R23, P0 ;  /* 0x000000010a2d7824 */ /* 0x000fe200000e0617 */
[----:B------:R-:W-:-:S05]  /*2680*/  IADD3 R82, P0, R22, R80, RZ ;  /* 0x0000005016527210 */ /* 0x000fca0007f1e0ff */
[----:B------:R-:W-:Y:S01]  /*2690*/  IMAD.X R83, R23, 0x1, R8, P0 ;  /* 0x0000000117537824 */ /* 0x000fe200000e0608 */
[----:B-1----:R-:W-:Y:S01]  /*26a0*/  IADD3 R24, P1, R22, R18, RZ ;  /* 0x0000001216187210 */ /* 0x002fe20007f3e0ff */
[----:B--2---:R-:W-:Y:S01]  /*26b0*/  IMAD.WIDE R20, R111, 0x2, RZ ;  /* 0x000000026f147825 */ /* 0x004fe200078e02ff */
[----:B------:R-:W-:-:S04]  /*26c0*/  DEPBAR.LE SB0, 0x1 ;  /* 0x000080400000791a */ /* 0x000fc80000000000 */
[----:B------:R-:W-:-:S04]  /*26d0*/  DEPBAR.LE SB0, 0x0 ;  /* 0x000080000000791a */ /* 0x000fc80000000000 */
[----:B------:R-:W-:Y:S01]  /*26e0*/  BAR.SYNC.DEFER_BLOCKING 0x0 ;  /* 0x0000000000007b1d */ /* 0x000fe20000010000 */
[----:B------:R-:W-:Y:S01]  /*26f0*/  IADD3 R38, P3, R38, R20, RZ ;  /* 0x0000001426267210 */ /* 0x000fe20007f7e0ff */
[----:B------:R-:W-:Y:S01]  /*2700*/  IMAD.X R25, R23, 0x1, R9, P1 ;  /* 0x0000000117197824 */ /* 0x000fe200008e0609 */
[C---:B------:R-:W-:Y:S02]  /*2710*/  IADD3 R80, P0, R20.reuse, R80, RZ ;  /* 0x0000005014507210 */ /* 0x040fe40007f1e0ff */
[----:B------:R-:W-:Y:S01]  /*2720*/  IADD3 R18, P1, R20, R18, RZ ;  /* 0x0000001214127210 */ /* 0x000fe20007f3e0ff */
[----:B------:R-:W-:Y:S01]  /*2730*/  IMAD.X R39, R10, 0x1, R21, P3 ;  /* 0x000000010a277824 */ /* 0x000fe200018e0615 */
[----:B------:R-:W-:Y:S01]  /*2740*/  ISETP.GE.AND P3, PT, R211, c[0x0][0x1d4], PT ;  /* 0x00007500d3007a0c */ /* 0x000fe20003f66270 */
[C---:B------:R-:W-:Y:S02]  /*2750*/  IMAD.X R81, R21.reuse, 0x1, R8, P0 ;  /* 0x0000000115517824 */ /* 0x040fe400000e0608 */
[----:B------:R-:W-:Y:S01]  /*2760*/  IMAD.X R19, R21, 0x1, R9, P1 ;  /* 0x0000000115137824 */ /* 0x000fe200008e0609 */
[----:B------:R-:W-:-:S02]  /*2770*/  ISETP.LT.OR P0, PT, R84, 0x1, P3 ;  /* 0x000000015400780c */ /* 0x000fc40001f01670 */
[----:B------:R-:W-:Y:S02]  /*2780*/  ISETP.GE.AND P1, PT, R12, c[0x0][0x1d4], PT ;  /* 0x000075000c007a0c */ /* 0x000fe40003f26270 */
[----:B------:R-:W-:Y:S01]  /*2790*/  ISETP.GE.AND P3, PT, R85, c[0x0][0x1d4], PT ;  /* 0x0000750055007a0c */ /* 0x000fe20003f66270 */
[----:B------:R-:W-:Y:S04]  /*27a0*/  LDSM.16.M88.4 R64, [R250+0x18100] ;  /* 0x01810000fa40783b */ /* 0x000fe80000000200 */
[----:B------:R-:W-:Y:S04]  /*27b0*/  LDSM.16.M88.4 R96, [R246+0x18100] ;  /* 0x01810000f660783b */ /* 0x000fe80000000200 */
[----:B------:R-:W-:Y:S04]  /*27c0*/  LDSM.16.M88.4 R20, [R249+0xc100] ;  /* 0x00c10000f914783b */ /* 0x000fe80000000200 */
[----:B------:R-:W-:Y:S04]  /*27d0*/  LDSM.16.M88.4 R32, [R249+0xc900] ;  /* 0x00c90000f920783b */ /* 0x000fe80000000200 */
[----:B------:R-:W-:Y:S04]  /*27e0*/  LDSM.16.M88.4 R8, [R249+0xd100] ;  /* 0x00d10000f908783b */ /* 0x000fe80000000200 */
[----:B------:R-:W1:Y:S04]  /*27f0*/  LDSM.16.M88.4 R48, [R249+0xd900] ;  /* 0x00d90000f930783b */ /* 0x000e680000000200 */
[----:B------:R-:W-:Y:S04]  /*2800*/  LDSM.16.M88.4 R40, [R249+0xe100] ;  /* 0x00e10000f928783b */ /* 0x000fe80000000200 */
[----:B------:R-:W-:Y:S04]  /*2810*/  LDSM.16.M88.4 R76, [R249+0xe900] ;  /* 0x00e90000f94c783b */ /* 0x000fe80000000200 */
[----:B------:R-:W-:Y:S04]  /*2820*/  LDSM.16.M88.4 R68, [R248] ;  /* 0x00000000f844783b */ /* 0x000fe80000000200 */
[----:B------:R-:W-:Y:S04]  /*2830*/  LDSM.16.M88.4 R28, [R248+0x800] ;  /* 0x00080000f81c783b */ /* 0x000fe80000000200 */
[----:B------:R-:W-:Y:S04]  /*2840*/  LDSM.16.M88.4 R72, [R248+0x1000] ;  /* 0x00100000f848783b */ /* 0x000fe80000000200 */
[----:B------:R-:W2:Y:S04]  /*2850*/  LDSM.16.M88.4 R60, [R248+0x1800] ;  /* 0x00180000f83c783b */ /* 0x000ea80000000200 */
[----:B------:R-:W3:Y:S04]  /*2860*/  LDSM.16.M88.4 R56, [R248+0x2000] ;  /* 0x00200000f838783b */ /* 0x000ee80000000200 */
[----:B------:R-:W4:Y:S04]  /*2870*/  LDSM.16.M88.4 R100, [R248+0x2800] ;  /* 0x00280000f864783b */ /* 0x000f280000000200 */
[----:B------:R-:W-:Y:S01]  /*2880*/  @!PT LDS RZ, [RZ] ;  /* 0x00000000fffff984 */ /* 0x000fe20000000800 */
[----:B------:R-:W-:Y:S01]  /*2890*/  @!PT LDS RZ, [RZ] ;  /* 0x00000000fffff984 */ /* 0x000fe20000000800 */
[----:B------:R-:W-:Y:S01]  /*28a0*/  @!PT LDS RZ, [RZ] ;  /* 0x00000000fffff984 */ /* 0x000fe20000000800 */
[----:B------:R1:W-:Y:S01]  /*28b0*/  LDGSTS.E.BYPASS.LTC128B.128 [R251+0x100], [R52.64], !P0 ;  /* 0x0010000034fb7fae */ /* 0x0003e2000c101d50 */
[----:B------:R-:W-:-:S13]  /*28c0*/  ISETP.LT.OR P0, PT, R84, 0x1, P1 ;  /* 0x000000015400780c */ /* 0x000fda0000f01670 */
[----:B------:R5:W-:Y:S01]  /*28d0*/  LDGSTS.E.BYPASS.LTC128B.128 [R251+0x3100], [R46.64], !P0 ;  /* 0x031000002efb7fae */ /* 0x000be2000c101d50 */
[----:B------:R-:W-:Y:S02]  /*28e0*/  ISETP.LT.OR P0, PT, R84, 0x1, P3 ;  /* 0x000000015400780c */ /* 0x000fe40001f01670 */
[----:B------:R-:W-:Y:S01]  /*28f0*/  ISETP.GE.AND P3, PT, R0, c[0x0][0x1d4], PT ;  /* 0x0000750000007a0c */ /* 0x000fe20003f66270 */
[----:B------:R-:W-:Y:S01]  /*2900*/  IMAD.MOV.U32 R0, RZ, RZ, 0x40 ;  /* 0x00000040ff007424 */ /* 0x000fe200078e00ff */
[C---:B-1----:R-:W-:Y:S09]  /*2910*/  HMMA.16816.F32.BF16 R52, R64.reuse, R48, RZ ;  /* 0x000000304034723c */ /* 0x042ff200000418ff */
[----:B------:R5:W-:Y:S01]  /*2920*/  LDGSTS.E.BYPASS.LTC128B.128 [R251+0x6100], [R44.64], !P0 ;  /* 0x061000002cfb7fae */ /* 0x000be2000c101d50 */
[----:B------:R-:W-:Y:S01]  /*2930*/  ISETP.LT.OR P0, PT, R84, 0x1, P3 ;  /* 0x000000015400780c */ /* 0x000fe20001f01670 */
[----:B------:R-:W-:Y:S11]  /*2940*/  HMMA.16816.F32.BF16 R48, R64, R50, RZ ;  /* 0x000000324030723c */ /* 0x000ff600000418ff */
[----:B------:R-:W-:Y:S01]  /*2950*/  @!UPT UIADD3 URZ, URZ, URZ, URZ ;  /* 0x0000003f3f3ff290 */ /* 0x000fe2000fffe03f */
[----:B------:R1:W-:Y:S01]  /*2960*/  LDGSTS.E.BYPASS.LTC128B.128 [R251+0x9100], [R38.64], !P0 ;  /* 0x0910000026fb7fae */ /* 0x0003e2000c101d50 */
[----:B------:R-:W-:-:S04]  /*2970*/  ISETP.GE.AND P0, PT, R211, c[0x0][0x1d4], PT ;  /* 0x00007500d3007a0c */ /* 0x000fc80003f06270 */
[C---:B------:R-:W-:Y:S01]  /*2980*/  ISETP.LT.OR P0, PT, R84.reuse, 0x21, P0 ;  /* 0x000000215400780c */ /* 0x040fe20000701670 */
[----:B--2---:R-:W-:Y:S08]  /*2990*/  HMMA.16816.F32.BF16 R52, R96, R60, R52 ;  /* 0x0000003c6034723c */ /* 0x004ff00000041834 */
[----:B-----5:R-:W-:Y:S04]  /*29a0*/  HMMA.16816.F32.BF16 R44, R64, R40, RZ ;  /* 0x00000028402c723c */ /* 0x020fe800000418ff */
[----:B------:R1:W-:Y:S01]  /*29b0*/  LDGSTS.E.BYPASS.LTC128B.128 [R251+0x1100], [R36.64], !P0 ;  /* 0x0110000024fb7fae */ /* 0x0003e2000c101d50 */
[----:B------:R-:W-:-:S03]  /*29c0*/  ISETP.LT.OR P0, PT, R84, 0x21, P1 ;  /* 0x000000215400780c */ /* 0x000fc60000f01670 */
[----:B------:R-:W-:Y:S10]  /*29d0*/  HMMA.16816.F32.BF16 R40, R64, R42, RZ ;  /* 0x0000002a4028723c */ /* 0x000ff400000418ff */
[----:B------:R2:W-:Y:S01]  /*29e0*/  LDGSTS.E.BYPASS.LTC128B.128 [R251+0x4100], [R26.64], !P0 ;  /* 0x041000001afb7fae */ /* 0x0005e2000c101d50 */
[----:B------:R-:W-:Y:S01]  /*29f0*/  ISETP.GE.AND P0, PT, R85, c[0x0][0x1d4], PT ;  /* 0x0000750055007a0c */ /* 0x000fe20003f06270 */
[----:B------:R-:W-:Y:S03]  /*2a00*/  HMMA.16816.F32.BF16 R48, R96, R62, R48 ;  /* 0x0000003e6030723c */ /* 0x000fe60000041830 */
[----:B------:R-:W-:-:S05]  /*2a10*/  ISETP.LT.OR P0, PT, R84, 0x21, P0 ;  /* 0x000000215400780c */ /* 0x000fca0000701670 */
[----:B---3--:R-:W-:Y:S08]  /*2a20*/  HMMA.16816.F32.BF16 R44, R96, R56, R44 ;  /* 0x00000038602c723c */ /* 0x008ff0000004182c */
[----:B------:R2:W-:Y:S01]  /*2a30*/  LDGSTS.E.BYPASS.LTC128B.128 [R251+0x7100], [R24.64], !P0 ;  /* 0x0710000018fb7fae */ /* 0x0005e2000c101d50 */
[----:B------:R-:W-:Y:S01]  /*2a40*/  ISETP.LT.OR P0, PT, R84, 0x21, P3 ;  /* 0x000000215400780c */ /* 0x000fe20001f01670 */
[----:B-1----:R-:W-:Y:S08]  /*2a50*/  HMMA.16816.F32.BF16 R36, R64, R76, RZ ;  /* 0x0000004c4024723c */ /* 0x002ff000000418ff */
[----:B------:R-:W-:Y:S04]  /*2a60*/  HMMA.16816.F32.BF16 R40, R96, R58, R40 ;  /* 0x0000003a6028723c */ /* 0x000fe80000041828 */
[----:B------:R1:W-:Y:S01]  /*2a70*/  LDGSTS.E.BYPASS.LTC128B.128 [R251+0xa100], [R18.64], !P0 ;  /* 0x0a10000012fb7fae */ /* 0x0003e2000c101d50 */
[----:B------:R-:W-:-:S04]  /*2a80*/  ISETP.GE.AND P0, PT, R211, c[0x0][0x1d4], PT ;  /* 0x00007500d3007a0c */ /* 0x000fc80003f06270 */
[----:B------:R-:W-:-:S07]  /*2a90*/  ISETP.LT.OR P0, PT, R84, 0x41, P0 ;  /* 0x000000415400780c */ /* 0x000fce0000701670 */
[----:B----4-:R-:W-:Y:S06]  /*2aa0*/  HMMA.16816.F32.BF16 R36, R96, R100, R36 ;  /* 0x000000646024723c */ /* 0x010fec0000041824 */
[----:B------:R1:W-:Y:S01]  /*2ab0*/  LDGSTS.E.BYPASS.LTC128B.128 [R251+0x2100], [R16.64], !P0 ;  /* 0x0210000010fb7fae */ /* 0x0003e2000c101d50 */
[----:B------:R-:W-:Y:S01]  /*2ac0*/  ISETP.LT.OR P0, PT, R84, 0x41, P1 ;  /* 0x000000415400780c */ /* 0x000fe20000f01670 */
[----:B--2---:R-:W-:Y:S01]  /*2ad0*/  HMMA.16816.F32.BF16 R24, R64, R20, RZ ;  /* 0x000000144018723c */ /* 0x004fe200000418ff */
[----:B------:R-:W-:-:S04]  /*2ae0*/  ISETP.GE.AND P1, PT, R85, c[0x0][0x1d4], PT ;  /* 0x0000750055007a0c */ /* 0x000fc80003f26270 */
[----:B------:R-:W-:-:S03]  /*2af0*/  ISETP.LT.OR P1, PT, R84, 0x41, P1 ;  /* 0x000000415400780c */ /* 0x000fc60000f21670 */
[----:B------:R-:W-:Y:S04]  /*2b00*/  HMMA.16816.F32.BF16 R20, R64, R22, RZ ;  /* 0x000000164014723c */ /* 0x000fe800000418ff */
[----:B------:R2:W-:Y:S01]  /*2b10*/  LDGSTS.E.BYPASS.LTC128B.128 [R251+0x5100], [R14.64], !P0 ;  /* 0x051000000efb7fae */ /* 0x0005e2000c101d50 */
[----:B------:R-:W-:-:S04]  /*2b20*/  LOP3.LUT P0, RZ, R13, 0x4, RZ, 0xc0, !PT ;  /* 0x000000040dff7812 */ /* 0x000fc8000780c0ff */
[----:B------:R-:W-:Y:S01]  /*2b30*/  SEL R0, R0, 0xffffffc0, !P0 ;  /* 0xffffffc000007807 */ /* 0x000fe20004000000 */
[----:B------:R3:W-:Y:S01]  /*2b40*/  LDGSTS.E.BYPASS.LTC128B.128 [R251+0x8100], [R82.64], !P1 ;  /* 0x0810000052fb7fae */ /* 0x0007e2000c901d50 */
[----:B------:R-:W-:Y:S02]  /*2b50*/  ISETP.LT.OR P0, PT, R84, 0x41, P3 ;  /* 0x000000415400780c */ /* 0x000fe40001f01670 */
[----:B------:R-:W-:Y:S01]  /*2b60*/  ISETP.GT.AND P3, PT, R112, 0x5f, PT ;  /* 0x0000005f7000780c */ /* 0x000fe20003f64270 */
[----:B------:R-:W-:Y:S02]  /*2b70*/  IMAD.IADD R244, R249, 0x1, R0 ;  /* 0x00000001f9f47824 */ /* 0x000fe400078e0200 */
[----:B------:R-:W-:Y:S01]  /*2b80*/  HMMA.16816.F32.BF16 R24, R96, R68, R24 ;  /* 0x000000446018723c */ /* 0x000fe20000041818 */
[----:B------:R-:W-:Y:S01]  /*2b90*/  IMAD.IADD R234, R0, 0x1, R248 ;  /* 0x0000000100ea7824 */ /* 0x000fe200078e02f8 */
[----:B------:R-:W-:-:S06]  /*2ba0*/  IADD3 R0, R251, 0x100, RZ ;  /* 0x00000100fb007810 */ /* 0x000fcc0007ffe0ff */
[----:B------:R-:W-:Y:S01]  /*2bb0*/  HMMA.16816.F32.BF16 R20, R96, R70, R20 ;  /* 0x000000466014723c */ /* 0x000fe20000041814 */
[----:B------:R3:W-:Y:S01]  /*2bc0*/  LDGSTS.E.BYPASS.LTC128B.128 [R251+0xb100], [R80.64], !P0 ;  /* 0x0b10000050fb7fae */ /* 0x0007e2000c101d50 */
[----:B------:R-:W-:-:S03]  /*2bd0*/  PLOP3.LUT P0, PT, PT, PT, UP0, 0x40, 0x0 ;  /* 0x000000000000781c */ /* 0x000fc60003f0e808 */
[----:B------:R-:W-:Y:S03]  /*2be0*/  LDSM.16.M88.4 R68, [R244+0xc100] ;  /* 0x00c10000f444783b */ /* 0x000fe60000000200 */
[C---:B--2---:R-:W-:Y:S01]  /*2bf0*/  HMMA.16816.F32.BF16 R12, R64.reuse, R32, RZ ;  /* 0x00000020400c723c */ /* 0x044fe200000418ff */
[----:B------:R-:W-:Y:S04]  /*2c00*/  LDSM.16.M88.4 R60, [R244+0xd100] ;  /* 0x00d10000f43c783b */ /* 0x000fe80000000200 */
[----:B------:R-:W-:Y:S03]  /*2c10*/  LDSM.16.M88.4 R92, [R244+0xd900] ;  /* 0x00d90000f45c783b */ /* 0x000fe60000000200 */
[C---:B------:R-:W-:Y:S01]  /*2c20*/  HMMA.16816.F32.BF16 R32, R64.reuse, R34, RZ ;  /* 0x000000224020723c */ /* 0x040fe200000418ff */
[----:B------:R-:W-:Y:S04]  /*2c30*/  LDSM.16.M88.4 R88, [R244+0xe100] ;  /* 0x00e10000f458783b */ /* 0x000fe80000000200 */
[----:B------:R-:W-:Y:S03]  /*2c40*/  LDSM.16.M88.4 R84, [R244+0xe900] ;  /* 0x00e90000f454783b */ /* 0x000fe60000000200 */
[----:B-1----:R-:W-:Y:S01]  /*2c50*/  HMMA.16816.F32.BF16 R16, R64, R8, RZ ;  /* 0x000000084010723c */ /* 0x002fe200000418ff */
[----:B------:R-:W-:Y:S04]  /*2c60*/  LDSM.16.M88.4 R56, [R234] ;  /* 0x00000000ea38783b */ /* 0x000fe80000000200 */
[----:B---3--:R-:W-:Y:S03]  /*2c70*/  LDSM.16.M88.4 R80, [R234+0x800] ;  /* 0x00080000ea50783b */ /* 0x008fe60000000200 */
[C---:B------:R-:W-:Y:S01]  /*2c80*/  HMMA.16816.F32.BF16 R12, R96.reuse, R28, R12 ;  /* 0x0000001c600c723c */ /* 0x040fe2000004180c */
[----:B------:R-:W-:Y:S04]  /*2c90*/  LDSM.16.M88.4 R104, [R244+0x15900] ;  /* 0x01590000f468783b */ /* 0x000fe80000000200 */
[----:B------:R-:W0:Y:S03]  /*2ca0*/  LDGDEPBAR ;  /* 0x00000000000079af */ /* 0x000e260000000000 */
[----:B------:R-:W-:Y:S01]  /*2cb0*/  HMMA.16816.F32.BF16 R32, R96, R30, R32 ;  /* 0x0000001e6020723c */ /* 0x000fe20000041820 */
[----:B------:R-:W1:Y:S07]  /*2cc0*/  LDSM.16.M88.4 R28, [R245+0x18100] ;  /* 0x01810000f51c783b */ /* 0x000e6e0000000200 */
[C---:B------:R-:W-:Y:S08]  /*2cd0*/  HMMA.16816.F32.BF16 R8, R64.reuse, R10, RZ ;  /* 0x0000000a4008723c */ /* 0x040ff000000418ff */
[----:B------:R-:W-:Y:S01]  /*2ce0*/  HMMA.16816.F32.BF16 R64, R64, R78, RZ ;  /* 0x0000004e4040723c */ /* 0x000fe200000418ff */
[----:B------:R-:W2:Y:S07]  /*2cf0*/  LDSM.16.M88.4 R76, [R244+0xc900] ;  /* 0x00c90000f44c783b */ /* 0x000eae0000000200 */
[C---:B------:R-:W-:Y:S08]  /*2d00*/  HMMA.16816.F32.BF16 R16, R96.reuse, R72, R16 ;  /* 0x000000486010723c */ /* 0x040ff00000041810 */
[C---:B------:R-:W-:Y:S01]  /*2d10*/  HMMA.16816.F32.BF16 R8, R96.reuse, R74, R8 ;  /* 0x0000004a6008723c */ /* 0x040fe20000041808 */
[----:B------:R-:W3:Y:S07]  /*2d20*/  LDSM.16.M88.4 R72, [R243+0x18100] ;  /* 0x01810000f348783b */ /* 0x000eee0000000200 */
[----:B------:R-:W-:Y:S01]  /*2d30*/  HMMA.16816.F32.BF16 R64, R96, R102, R64 ;  /* 0x000000666040723c */ /* 0x000fe20000041840 */
[----:B------:R-:W-:Y:S04]  /*2d40*/  LDSM.16.M88.4 R96, [R234+0x2800] ;  /* 0x00280000ea60783b */ /* 0x000fe80000000200 */
[----:B------:R-:W-:Y:S03]  /*2d50*/  LDSM.16.M88.4 R100, [R249+0x17100] ;  /* 0x01710000f964783b */ /* 0x000fe60000000200 */
[C---:B-1----:R-:W-:Y:S08]  /*2d60*/  HMMA.16816.F32.BF16 R24, R28.reuse, R68, R24 ;  /* 0x000000441c18723c */ /* 0x042ff00000041818 */
[C---:B------:R-:W-:Y:S01]  /*2d70*/  HMMA.16816.F32.BF16 R20, R28.reuse, R70, R20 ;  /* 0x000000461c14723c */ /* 0x040fe20000041814 */
[----:B------:R-:W1:Y:S07]  /*2d80*/  LDSM.16.M88.4 R68, [R234+0x1000] ;  /* 0x00100000ea44783b */ /* 0x000e6e0000000200 */
[C---:B------:R-:W-:Y:S08]  /*2d90*/  HMMA.16816.F32.BF16 R16, R28.reuse, R60, R16 ;  /* 0x0000003c1c10723c */ /* 0x040ff00000041810 */
[C---:B------:R-:W-:Y:S01]  /*2da0*/  HMMA.16816.F32.BF16 R8, R28.reuse, R62, R8 ;  /* 0x0000003e1c08723c */ /* 0x040fe20000041808 */
[----:B------:R-:W-:Y:S07]  /*2db0*/  LDSM.16.M88.4 R60, [R234+0x2000] ;  /* 0x00200000ea3c783b */ /* 0x000fee0000000200 */
[C---:B--2---:R-:W-:Y:S08]  /*2dc0*/  HMMA.16816.F32.BF16 R12, R28.reuse, R76, R12 ;  /* 0x0000004c1c0c723c */ /* 0x044ff0000004180c */
        /* <DEDUP_REMOVED lines=10> */
[----:B------:R-:W-:Y:S04]  /*2e70*/  LDSM.16.M88.4 R64, [R250+0x1c100] ;  /* 0x01c10000fa40783b */ /* 0x000fe80000000200 */
[----:B------:R-:W-:Y:S03]  /*2e80*/  LDSM.16.M88.4 R84, [R249+0x11100] ;  /* 0x01110000f954783b */ /* 0x000fe60000000200 */
        /* <DEDUP_REMOVED lines=8> */
[----:B------:R-:W4:Y:S07]  /*2f10*/  LDSM.16.M88.4 R80, [R249+0x11900] ;  /* 0x01190000f950783b */ /* 0x000f2e0000000200 */
[C---:B--2---:R-:W-:Y:S08]  /*2f20*/  HMMA.16816.F32.BF16 R52, R72.reuse, R76, R52 ;  /* 0x0000004c4834723c */ /* 0x044ff00000041834 */
[C---:B------:R-:W-:Y:S01]  /*2f30*/  HMMA.16816.F32.BF16 R48, R72.reuse, R78, R48 ;  /* 0x0000004e4830723c */ /* 0x040fe20000041830 */
[----:B------:R-:W-:Y:S07]  /*2f40*/  LDSM.16.M88.4 R76, [R248+0x3000] ;  /* 0x00300000f84c783b */ /* 0x000fee0000000200 */
[C---:B------:R-:W-:Y:S08]  /*2f50*/  HMMA.16816.F32.BF16 R44, R72.reuse, R60, R44 ;  /* 0x0000003c482c723c */ /* 0x040ff0000004182c */
[C---:B------:R-:W-:Y:S01]  /*2f60*/  HMMA.16816.F32.BF16 R40, R72.reuse, R62, R40 ;  /* 0x0000003e4828723c */ /* 0x040fe20000041828 */
[----:B------:R-:W-:Y:S07]  /*2f70*/  LDSM.16.M88.4 R60, [R246+0x1c100] ;  /* 0x01c10000f63c783b */ /* 0x000fee0000000200 */
[C---:B------:R-:W-:Y:S08]  /*2f80*/  HMMA.16816.F32.BF16 R36, R72.reuse, R96, R36 ;  /* 0x000000604824723c */ /* 0x040ff00000041824 */
[----:B------:R-:W-:Y:S01]  /*2f90*/  HMMA.16816.F32.BF16 R28, R72, R98, R28 ;  /* 0x00000062481c723c */ /* 0x000fe2000004181c */
[----:B------:R-:W2:Y:S04]  /*2fa0*/  LDSM.16.M88.4 R72, [R248+0x3800] ;  /* 0x00380000f848783b */ /* 0x000ea80000000200 */
        /* <DEDUP_REMOVED lines=24> */
[C---:B------:R-:W-:Y:S01]  /*3130*/  HMMA.16816.F32.BF16 R8, R60.reuse, R58, R8 ;  /* 0x0000003a3c08723c */ /* 0x040fe20000041808 */
[----:B------:R-:W3:Y:S07]  /*3140*/  LDSM.16.M88.4 R56, [R244+0x11100] ;  /* 0x01110000f438783b */ /* 0x000eee0000000200 */
[C---:B------:R-:W-:Y:S08]  /*3150*/  HMMA.16816.F32.BF16 R24, R60.reuse, R76, R24 ;  /* 0x0000004c3c18723c */ /* 0x040ff00000041818 */
        /* <DEDUP_REMOVED lines=8> */
[C---:B--2---:R-:W-:Y:S08]  /*31e0*/  HMMA.16816.F32.BF16 R24, R72.reuse, R92, R24 ;  /* 0x0000005c4818723c */ /* 0x044ff00000041818 */
[----:B------:R-:W-:Y:S01]  /*31f0*/  HMMA.16816.F32.BF16 R20, R72, R94, R20 ;  /* 0x0000005e4814723c */ /* 0x000fe20000041814 */
        /* <DEDUP_REMOVED lines=15> */
[----:B------:R-:W-:Y:S01]  /*32f0*/  HMMA.16816.F32.BF16 R20, R64, R70, R20 ;  /* 0x000000464014723c */ /* 0x000fe20000041814 */
[----:B------:R-:W1:Y:S07]  /*3300*/  LDSM.16.M88.4 R68, [R234+0x5000] ;  /* 0x00500000ea44783b */ /* 0x000e6e0000000200 */
[C---:B------:R-:W-:Y:S08]  /*3310*/  HMMA.16816.F32.BF16 R36, R72.reuse, R76, R36 ;  /* 0x0000004c4824723c */ /* 0x040ff00000041824 */
[C---:B------:R-:W-:Y:S01]  /*3320*/  HMMA.16816.F32.BF16 R28, R72.reuse, R78, R28 ;  /* 0x0000004e481c723c */ /* 0x040fe2000004181c */
[----:B------:R-:W4:Y:S07]  /*3330*/  LDSM.16.M88.4 R76, [R234+0x4800] ;  /* 0x00480000ea4c783b */ /* 0x000f2e0000000200 */
[C---:B------:R-:W-:Y:S08]  /*3340*/  HMMA.16816.F32.BF16 R52, R72.reuse, R80, R52 ;  /* 0x000000504834723c */ /* 0x040ff00000041834 */
[----:B------:R-:W-:Y:S01]  /*3350*/  HMMA.16816.F32.BF16 R48, R72, R82, R48 ;  /* 0x000000524830723c */ /* 0x000fe20000041830 */
[----:B------:R-:W-:Y:S04]  /*3360*/  LDSM.16.M88.4 R72, [R249+0x12100] ;  /* 0x01210000f948783b */ /* 0x000fe80000000200 */
[----:B------:R-:W-:Y:S03]  /*3370*/  LDSM.16.M88.4 R80, [R249+0x13100] ;  /* 0x01310000f950783b */ /* 0x000fe60000000200 */
        /* <DEDUP_REMOVED lines=11> */
[----:B------:R-:W-:Y:S07]  /*3430*/  LDSM.16.M88.4 R76, [R249+0x14100] ;  /* 0x01410000f94c783b */ /* 0x000fee0000000200 */
[C---:B------:R-:W-:Y:S08]  /*3440*/  HMMA.16816.F32.BF16 R36, R64.reuse, R84, R36 ;  /* 0x000000544024723c */ /* 0x040ff00000041824 */
[----:B------:R-:W-:Y:S01]  /*3450*/  HMMA.16816.F32.BF16 R28, R64, R86, R28 ;  /* 0x00000056401c723c */ /* 0x000fe2000004181c */
[----:B------:R-:W4:Y:S04]  /*3460*/  LDSM.16.M88.4 R64, [R249+0x14900] ;  /* 0x01490000f940783b */ /* 0x000f280000000200 */
[----:B------:R-:W-:Y:S03]  /*3470*/  LDSM.16.M88.4 R84, [R244+0x12100] ;  /* 0x01210000f454783b */ /* 0x000fe60000000200 */
[C---:B--2---:R-:W-:Y:S08]  /*3480*/  HMMA.16816.F32.BF16 R24, R60.reuse, R72, R24 ;  /* 0x000000483c18723c */ /* 0x044ff00000041818 */
[C---:B------:R-:W-:Y:S01]  /*3490*/  HMMA.16816.F32.BF16 R20, R60.reuse, R74, R20 ;  /* 0x0000004a3c14723c */ /* 0x040fe20000041814 */
[----:B------:R-:W-:Y:S07]  /*34a0*/  LDSM.16.M88.4 R72, [R248+0x6000] ;  /* 0x00600000f848783b */ /* 0x000fee0000000200 */
[C---:B---3--:R-:W-:Y:S08]  /*34b0*/  HMMA.16816.F32.BF16 R12, R60.reuse, R56, R12 ;  /* 0x000000383c0c723c */ /* 0x048ff0000004180c */
[C---:B------:R-:W-:Y:S01]  /*34c0*/  HMMA.16816.F32.BF16 R32, R60.reuse, R58, R32 ;  /* 0x0000003a3c20723c */ /* 0x040fe20000041820 */
[----:B------:R-:W2:Y:S07]  /*34d0*/  LDSM.16.M88.4 R56, [R246+0x20100] ;  /* 0x02010000f638783b */ /* 0x000eae0000000200 */
[C---:B-1----:R-:W-:Y:S08]  /*34e0*/  HMMA.16816.F32.BF16 R52, R60.reuse, R68, R52 ;  /* 0x000000443c34723c */ /* 0x042ff00000041834 */
[C---:B------:R-:W-:Y:S01]  /*34f0*/  HMMA.16816.F32.BF16 R48, R60.reuse, R70, R48 ;  /* 0x000000463c30723c */ /* 0x040fe20000041830 */
[----:B------:R-:W1:Y:S07]  /*3500*/  LDSM.16.M88.4 R68, [R248+0x6800] ;  /* 0x00680000f844783b */ /* 0x000e6e0000000200 */
[C---:B------:R-:W-:Y:S08]  /*3510*/  HMMA.16816.F32.BF16 R16, R60.reuse, R80, R16 ;  /* 0x000000503c10723c */ /* 0x040ff00000041810 */
[C---:B------:R-:W-:Y:S01]  /*3520*/  HMMA.16816.F32.BF16 R8, R60.reuse, R82, R8 ;  /* 0x000000523c08723c */ /* 0x040fe20000041808 */
[----:B------:R-:W-:Y:S07]  /*3530*/  LDSM.16.M88.4 R80, [R244+0x12900] ;  /* 0x01290000f450783b */ /* 0x000fee0000000200 */
[C---:B----4-:R-:W-:Y:S08]  /*3540*/  HMMA.16816.F32.BF16 R36, R60.reuse, R64, R36 ;  /* 0x000000403c24723c */ /* 0x050ff00000041824 */
[C---:B------:R-:W-:Y:S01]  /*3550*/  HMMA.16816.F32.BF16 R28, R60.reuse, R66, R28 ;  /* 0x000000423c1c723c */ /* 0x040fe2000004181c */
[----:B------:R-:W3:Y:S07]  /*3560*/  LDSM.16.M88.4 R64, [R248+0x8800] ;  /* 0x00880000f840783b */ /* 0x000eee0000000200 */
[C---:B------:R-:W-:Y:S08]  /*3570*/  HMMA.16816.F32.BF16 R44, R60.reuse, R76, R44 ;  /* 0x0000004c3c2c723c */ /* 0x040ff0000004182c */
[----:B------:R-:W-:Y:S01]  /*3580*/  HMMA.16816.F32.BF16 R40, R60, R78, R40 ;  /* 0x0000004e3c28723c */ /* 0x000fe20000041828 */
[----:B------:R-:W4:Y:S04]  /*3590*/  LDSM.16.M88.4 R60, [R245+0x20100] ;  /* 0x02010000f53c783b */ /* 0x000f280000000200 */
[----:B------:R-:W5:Y:S03]  /*35a0*/  LDSM.16.M88.4 R76, [R244+0x13100] ;  /* 0x01310000f44c783b */ /* 0x000f660000000200 */
        /* <DEDUP_REMOVED lines=15> */
[C---:B---3--:R-:W-:Y:S08]  /*36a0*/  HMMA.16816.F32.BF16 R36, R56.reuse, R64, R36 ;  /* 0x000000403824723c */ /* 0x048ff00000041824 */
[----:B------:R-:W-:Y:S01]  /*36b0*/  HMMA.16816.F32.BF16 R28, R56, R66, R28 ;  /* 0x00000042381c723c */ /* 0x000fe2000004181c */
[----:B------:R-:W-:Y:S04]  /*36c0*/  LDSM.16.M88.4 R56, [R243+0x20100] ;  /* 0x02010000f338783b */ /* 0x000fe80000000200 */
[----:B------:R-:W3:Y:S03]  /*36d0*/  LDSM.16.M88.4 R64, [R234+0x6000] ;  /* 0x00600000ea40783b */ /* 0x000ee60000000200 */
[C---:B----4-:R-:W-:Y:S08]  /*36e0*/  HMMA.16816.F32.BF16 R24, R60.reuse, R84, R24 ;  /* 0x000000543c18723c */ /* 0x050ff00000041818 */
[C---:B------:R-:W-:Y:S01]  /*36f0*/  HMMA.16816.F32.BF16 R20, R60.reuse, R86, R20 ;  /* 0x000000563c14723c */ /* 0x040fe20000041814 */
[----:B------:R-:W4:Y:S07]  /*3700*/  LDSM.16.M88.4 R84, [R234+0x7000] ;  /* 0x00700000ea54783b */ /* 0x000f2e0000000200 */
[C---:B------:R-:W-:Y:S08]  /*3710*/  HMMA.16816.F32.BF16 R12, R60.reuse, R80, R12 ;  /* 0x000000503c0c723c */ /* 0x040ff0000004180c */
[C---:B------:R-:W-:Y:S01]  /*3720*/  HMMA.16816.F32.BF16 R32, R60.reuse, R82, R32 ;  /* 0x000000523c20723c */ /* 0x040fe20000041820 */
[----:B------:R-:W3:Y:S07]  /*3730*/  LDSM.16.M88.4 R80, [R234+0x7800] ;  /* 0x00780000ea50783b */ /* 0x000eee0000000200 */
[C---:B-----5:R-:W-:Y:S08]  /*3740*/  HMMA.16816.F32.BF16 R16, R60.reuse, R76, R16 ;  /* 0x0000004c3c10723c */ /* 0x060ff00000041810 */
[C---:B------:R-:W-:Y:S01]  /*3750*/  HMMA.16816.F32.BF16 R8, R60.reuse, R78, R8 ;  /* 0x0000004e3c08723c */ /* 0x040fe20000041808 */
[----:B------:R-:W5:Y:S07]  /*3760*/  LDSM.16.M88.4 R76, [R234+0x8000] ;  /* 0x00800000ea4c783b */ /* 0x000f6e0000000200 */
[C---:B--2---:R-:W-:Y:S08]  /*3770*/  HMMA.16816.F32.BF16 R52, R60.reuse, R72, R52 ;  /* 0x000000483c34723c */ /* 0x044ff00000041834 */
[C---:B------:R-:W-:Y:S01]  /*3780*/  HMMA.16816.F32.BF16 R48, R60.reuse, R74, R48 ;  /* 0x0000004a3c30723c */ /* 0x040fe20000041830 */
[----:B------:R-:W2:Y:S07]  /*3790*/  LDSM.16.M88.4 R72, [R234+0x8800] ;  /* 0x00880000ea48783b */ /* 0x000eae0000000200 */
[C---:B-1----:R-:W-:Y:S08]  /*37a0*/  HMMA.16816.F32.BF16 R44, R60.reuse, R68, R44 ;  /* 0x000000443c2c723c */ /* 0x042ff0000004182c */
[C---:B------:R-:W-:Y:S01]  /*37b0*/  HMMA.16816.F32.BF16 R40, R60.reuse, R70, R40 ;  /* 0x000000463c28723c */ /* 0x040fe20000041828 */
[----:B------:R-:W-:Y:S07]  /*37c0*/  LDSM.16.M88.4 R68, [R249+0x15100] ;  /* 0x01510000f944783b */ /* 0x000fee0000000200 */
[C---:B------:R-:W-:Y:S08]  /*37d0*/  HMMA.16816.F32.BF16 R36, R60.reuse, R96, R36 ;  /* 0x000000603c24723c */ /* 0x040ff00000041824 */
[----:B------:R-:W-:Y:S01]  /*37e0*/  HMMA.16816.F32.BF16 R28, R60, R98, R28 ;  /* 0x000000623c1c723c */ /* 0x000fe2000004181c */
[----:B------:R-:W1:Y:S04]  /*37f0*/  LDSM.16.M88.4 R60, [R249+0x15900] ;  /* 0x01590000f93c783b */ /* 0x000e680000000200 */
[----:B------:R-:W-:Y:S03]  /*3800*/  LDSM.16.M88.4 R96, [R249+0x17900] ;  /* 0x01790000f960783b */ /* 0x000fe60000000200 */
[C---:B---3--:R-:W-:Y:S08]  /*3810*/  HMMA.16816.F32.BF16 R24, R56.reuse, R64, R24 ;  /* 0x000000403818723c */ /* 0x048ff00000041818 */
[C---:B------:R-:W-:Y:S01]  /*3820*/  HMMA.16816.F32.BF16 R20, R56.reuse, R66, R20 ;  /* 0x000000423814723c */ /* 0x040fe20000041814 */
[----:B------:R-:W3:Y:S07]  /*3830*/  LDSM.16.M88.4 R64, [R249+0x16100] ;  /* 0x01610000f940783b */ /* 0x000eee0000000200 */
[C---:B------:R-:W-:Y:S08]  /*3840*/  HMMA.16816.F32.BF16 R12, R56.reuse, R88, R12 ;  /* 0x00000058380c723c */ /* 0x040ff0000004180c */
[C---:B------:R-:W-:Y:S01]  /*3850*/  HMMA.16816.F32.BF16 R32, R56.reuse, R90, R32 ;  /* 0x0000005a3820723c */ /* 0x040fe20000041820 */
[----:B------:R-:W-:Y:S07]  /*3860*/  LDSM.16.M88.4 R88, [R248+0x9000] ;  /* 0x00900000f858783b */ /* 0x000fee0000000200 */
[C---:B----4-:R-:W-:Y:S08]  /*3870*/  HMMA.16816.F32.BF16 R16, R56.reuse, R84, R16 ;  /* 0x000000543810723c */ /* 0x050ff00000041810 */
[C---:B------:R-:W-:Y:S01]  /*3880*/  HMMA.16816.F32.BF16 R8, R56.reuse, R86, R8 ;  /* 0x000000563808723c */ /* 0x040fe20000041808 */
[----:B------:R-:W-:Y:S07]  /*3890*/  LDSM.16.M88.4 R84, [R245+0x24100] ;  /* 0x02410000f554783b */ /* 0x000fee0000000200 */
[C---:B------:R-:W-:Y:S08]  /*38a0*/  HMMA.16816.F32.BF16 R52, R56.reuse, R80, R52 ;  /* 0x000000503834723c */ /* 0x040ff00000041834 */
[C---:B------:R-:W-:Y:S01]  /*38b0*/  HMMA.16816.F32.BF16 R48, R56.reuse, R82, R48 ;  /* 0x000000523830723c */ /* 0x040fe20000041830 */
[----:B------:R-:W-:Y:S07]  /*38c0*/  LDSM.16.M88.4 R80, [R248+0x9800] ;  /* 0x00980000f850783b */ /* 0x000fee0000000200 */
[C---:B-----5:R-:W-:Y:S08]  /*38d0*/  HMMA.16816.F32.BF16 R44, R56.reuse, R76, R44 ;  /* 0x0000004c382c723c */ /* 0x060ff0000004182c */
[C---:B------:R-:W-:Y:S01]  /*38e0*/  HMMA.16816.F32.BF16 R40, R56.reuse, R78, R40 ;  /* 0x0000004e3828723c */ /* 0x040fe20000041828 */
[----:B------:R-:W-:Y:S07]  /*38f0*/  LDSM.16.M88.4 R76, [R248+0xa000] ;  /* 0x00a00000f84c783b */ /* 0x000fee0000000200 */
[C---:B--2---:R-:W-:Y:S08]  /*3900*/  HMMA.16816.F32.BF16 R36, R56.reuse, R72, R36 ;  /* 0x000000483824723c */ /* 0x044ff00000041824 */
[----:B------:R-:W-:Y:S01]  /*3910*/  HMMA.16816.F32.BF16 R28, R56, R74, R28 ;  /* 0x0000004a381c723c */ /* 0x000fe2000004181c */
[----:B------:R-:W2:Y:S04]  /*3920*/  LDSM.16.M88.4 R56, [R249+0x16900] ;  /* 0x01690000f938783b */ /* 0x000ea80000000200 */
[----:B------:R-:W-:Y:S03]  /*3930*/  LDSM.16.M88.4 R72, [R248+0xa800] ;  /* 0x00a80000f848783b */ /* 0x000fe60000000200 */
[C---:B-1----:R-:W-:Y:S08]  /*3940*/  HMMA.16816.F32.BF16 R12, R92.reuse, R60, R12 ;  /* 0x0000003c5c0c723c */ /* 0x042ff0000004180c */
[C---:B------:R-:W-:Y:S01]  /*3950*/  HMMA.16816.F32.BF16 R32, R92.reuse, R62, R32 ;  /* 0x0000003e5c20723c */ /* 0x040fe20000041820 */
[----:B------:R-:W1:Y:S07]  /*3960*/  LDSM.16.M88.4 R60, [R246+0x24100] ;  /* 0x02410000f63c783b */ /* 0x000e6e0000000200 */
[C---:B------:R-:W-:Y:S08]  /*3970*/  HMMA.16816.F32.BF16 R24, R92.reuse, R68, R24 ;  /* 0x000000445c18723c */ /* 0x040ff00000041818 */
[C---:B------:R-:W-:Y:S01]  /*3980*/  HMMA.16816.F32.BF16 R20, R92.reuse, R70, R20 ;  /* 0x000000465c14723c */ /* 0x040fe20000041814 */
[----:B------:R-:W-:Y:S07]  /*3990*/  LDSM.16.M88.4 R68, [R248+0xb000] ;  /* 0x00b00000f844783b */ /* 0x000fee0000000200 */
[C---:B---3--:R-:W-:Y:S08]  /*39a0*/  HMMA.16816.F32.BF16 R16, R92.reuse, R64, R16 ;  /* 0x000000405c10723c */ /* 0x048ff00000041810 */
[C---:B------:R-:W-:Y:S01]  /*39b0*/  HMMA.16816.F32.BF16 R8, R92.reuse, R66, R8 ;  /* 0x000000425c08723c */ /* 0x040fe20000041808 */
[----:B------:R-:W3:Y:S07]  /*39c0*/  LDSM.16.M88.4 R64, [R248+0xb800] ;  /* 0x00b80000f840783b */ /* 0x000eee0000000200 */
        /* <DEDUP_REMOVED lines=8> */
[----:B------:R-:W-:Y:S04]  /*3a50*/  LDSM.16.M88.4 R96, [R244+0x16900] ;  /* 0x01690000f460783b */ /* 0x000fe80000000200 */
[----:B------:R-:W-:Y:S03]  /*3a60*/  LDSM.16.M88.4 R92, [R244+0x17100] ;  /* 0x01710000f45c783b */ /* 0x000fe60000000200 */
[C---:B-1----:R-:W-:Y:S08]  /*3a70*/  HMMA.16816.F32.BF16 R24, R60.reuse, R88, R24 ;  /* 0x000000583c18723c */ /* 0x042ff00000041818 */
[C---:B------:R-:W-:Y:S01]  /*3a80*/  HMMA.16816.F32.BF16 R20, R60.reuse, R90, R20 ;  /* 0x0000005a3c14723c */ /* 0x040fe20000041814 */
[----:B------:R-:W1:Y:S07]  /*3a90*/  LDSM.16.M88.4 R88, [R244+0x17900] ;  /* 0x01790000f458783b */ /* 0x000e6e0000000200 */
[C---:B---3--:R-:W-:Y:S08]  /*3aa0*/  HMMA.16816.F32.BF16 R36, R60.reuse, R64, R36 ;  /* 0x000000403c24723c */ /* 0x048ff00000041824 */
        /* <DEDUP_REMOVED lines=12> */
[----:B------:R-:W-:Y:S01]  /*3b70*/  HMMA.16816.F32.BF16 R28, R60, R66, R28 ;  /* 0x000000423c1c723c */ /* 0x000fe2000004181c */
[----:B------:R-:W-:Y:S04]  /*3b80*/  LDSM.16.M88.4 R64, [R234+0xa800] ;  /* 0x00a80000ea40783b */ /* 0x000fe80000000200 */
[----:B------:R-:W-:Y:S03]  /*3b90*/  LDSM.16.M88.4 R60, [R234+0xb000] ;  /* 0x00b00000ea3c783b */ /* 0x000fe60000000200 */
[C---:B--2---:R-:W-:Y:S08]  /*3ba0*/  HMMA.16816.F32.BF16 R24, R84.reuse, R56, R24 ;  /* 0x000000385418723c */ /* 0x044ff00000041818 */
[----:B------:R-:W-:Y:S01]  /*3bb0*/  HMMA.16816.F32.BF16 R20, R84, R58, R20 ;  /* 0x0000003a5414723c */ /* 0x000fe20000041814 */
[----:B------:R-:W2:Y:S01]  /*3bc0*/  LDSM.16.M88.4 R56, [R234+0xb800] ;  /* 0x00b80000ea38783b */ /* 0x000ea20000000200 */
[----:B------:R-:W-:-:S06]  /*3bd0*/  DEPBAR.LE SB0, 0x0 ;  /* 0x000080000000791a */ /* 0x000fcc0000000000 */
        /* <DEDUP_REMOVED lines=21> */
[----:B------:R-:W-:Y:S07]  /*3d30*/  HMMA.16816.F32.BF16 R56, R68, R58, R28 ;  /* 0x0000003a4438723c */ /* 0x000fee000004181c */
[----:B------:R-:W-:-:S02]  /*3d40*/  SHF.R.S32.HI R70, RZ, 0x1f, R111 ;  /* 0x0000001fff467819 */ /* 0x000fc4000001146f */
[----:B------:R-:W-:-:S03]  /*3d50*/  SHF.R.S32.HI R28, RZ, 0x1f, R211 ;  /* 0x0000001fff1c7819 */ /* 0x000fc600000114d3 */
[----:B------:R1:W-:Y:S04]  /*3d60*/  STL [R1+0x20], R70 ;  /* 0x0000204601007387 */ /* 0x0003e80000100800 */
[----:B------:R1:W-:Y:S04]  /*3d70*/  STL [R1+0x24], R208 ;  /* 0x000024d001007387 */ /* 0x0003e80000100800 */
[----:B------:R-:W-:Y:S06]  /*3d80*/  BAR.SYNC.DEFER_BLOCKING 0x0 ;  /* 0x0000000000007b1d */ /* 0x000fec0000010000 */
[----:B------:R-:W-:Y:S05]  /*3d90*/  @P0 BRA `(.L_x_1576) ;  /* 0x000005f000000947 */ /* 0x000fea0003800000 */
[----:B------:R-:W-:Y:S01]  /*3da0*/  IMAD.U32 R0, RZ, RZ, UR15 ;  /* 0x0000000fff007e24 */ /* 0x000fe2000f8e00ff */
        /* <DEDUP_REMOVED lines=17> */
[----:B------:R-:W-:Y:S02]  /*3ec0*/  IADD3 R78, -R64, 0x10, RZ ;  /* 0x00000010404e7810 */ /* 0x000fe40007ffe1ff */
[----:B------:R-:W-:Y:S02]  /*3ed0*/  SHF.L.U64.HI R63, R209, 0x1, R210 ;  /* 0x00000001d13f7819 */ /* 0x000fe400000102d2 */
[----:B------:R-:W-:-:S02]  /*3ee0*/  SHF.R.S32.HI R0, RZ, 0x1f, R62 ;  /* 0x0000001fff007819 */ /* 0x000fc4000001143e */
[----:B------:R-:W-:Y:S02]  /*3ef0*/  LOP3.LUT R78, R78, 0xf, RZ, 0xc0, !PT ;  /* 0x0000000f4e4e7812 */ /* 0x000fe400078ec0ff */
[----:B------:R-:W-:Y:S01]  /*3f00*/  IADD3 R72, -R110, 0x10, RZ ;  /* 0x000000106e487810 */ /* 0x000fe20007ffe1ff */
[----:B------:R-:W-:Y:S01]  /*3f10*/  IMAD R0, R0, c[0x0][0x1e0], RZ ;  /* 0x0000780000007a24 */ /* 0x000fe200078e02ff */
[----:B------:R-:W-:Y:S02]  /*3f20*/  SHF.L.U64.HI R60, R207, 0x1, R208 ;  /* 0x00000001cf3c7819 */ /* 0x000fe400000102d0 */
[----:B------:R-:W-:Y:S01]  /*3f30*/  LOP3.LUT R72, R72, 0xf, RZ, 0xc0, !PT ;  /* 0x0000000f48487812 */ /* 0x000fe200078ec0ff */
[C---:B------:R-:W-:Y:S01]  /*3f40*/  IMAD R0, R62.reuse, c[0x0][0x1e4], R0 ;  /* 0x000079003e007a24 */ /* 0x040fe200078e0200 */
[----:B------:R-:W-:Y:S01]  /*3f50*/  SHF.L.U64.HI R29, R111, 0x1, R70 ;  /* 0x000000016f1d7819 */ /* 0x000fe20000010246 */
[----:B--2---:R-:W-:-:S04]  /*3f60*/  IMAD.WIDE.U32 R30, R62, c[0x0][0x1e0], RZ ;  /* 0x000078003e1e7a25 */ /* 0x004fc800078e00ff */
[----:B------:R-:W-:Y:S01]  /*3f70*/  IMAD.IADD R31, R31, 0x1, R0 ;  /* 0x000000011f1f7824 */ /* 0x000fe200078e0200 */
[----:B---3--:R-:W-:-:S03]  /*3f80*/  SHF.R.S32.HI R0, RZ, 0x1f, R61 ;  /* 0x0000001fff007819 */ /* 0x008fc6000001143d */
[C---:B------:R-:W-:Y:S01]  /*3f90*/  IMAD.WIDE.U32 R30, R61.reuse, c[0x0][0x1f0], R30 ;  /* 0x00007c003d1e7a25 */ /* 0x040fe200078e001e */
[----:B------:R2:W-:Y:S03]  /*3fa0*/  STL [R1], R61 ;  /* 0x0000003d01007387 */ /* 0x0005e60000100800 */
[----:B------:R-:W-:Y:S01]  /*3fb0*/  IMAD R0, R0, c[0x0][0x1f0], RZ ;  /* 0x00007c0000007a24 */ /* 0x000fe200078e02ff */
[----:B------:R-:W-:Y:S01]  /*3fc0*/  IADD3 R67, P0, R30, UR22, RZ ;  /* 0x000000161e437c10 */ /* 0x000fe2000ff1e0ff */
[----:B------:R3:W-:Y:S01]  /*3fd0*/  STL [R1+0x4], R62 ;  /* 0x0000043e01007387 */ /* 0x0007e20000100800 */
[----:B------:R-:W-:Y:S01]  /*3fe0*/  SEL R30, RZ, 0x10, P4 ;  /* 0x00000010ff1e7807 */ /* 0x000fe20002000000 */
[----:B------:R-:W-:-:S03]  /*3ff0*/  IMAD R0, R61, c[0x0][0x1f4], R0 ;  /* 0x00007d003d007a24 */ /* 0x000fc600078e0200 */
[----:B------:R-:W-:Y:S02]  /*4000*/  IADD3 R74, -R30, 0x10, RZ ;  /* 0x000000101e4a7810 */ /* 0x000fe40007ffe1ff */
[----:B------:R-:W-:Y:S01]  /*4010*/  IADD3.X R0, R31, UR19, R0, P0, !PT ;  /* 0x000000131f007c10 */ /* 0x000fe200087fe400 */
[----:B------:R-:W-:Y:S01]  /*4020*/  IMAD.SHL.U32 R31, R207, 0x2, RZ ;  /* 0x00000002cf1f7824 */ /* 0x000fe200078e00ff */
[C---:B------:R-:W-:Y:S02]  /*4030*/  LEA R68, P0, R67.reuse, c[0x0][0x1c8], 0x1 ;  /* 0x0000720043447a11 */ /* 0x040fe400078008ff */
[----:B------:R-:W-:Y:S02]  /*4040*/  LOP3.LUT R74, R74, 0xf, RZ, 0xc0, !PT ;  /* 0x0000000f4a4a7812 */ /* 0x000fe400078ec0ff */
[----:B------:R-:W-:Y:S01]  /*4050*/  LEA.HI.X R67, R67, c[0x0][0x1cc], R0, 0x1, P0 ;  /* 0x0000730043437a11 */ /* 0x000fe200000f0c00 */
[----:B------:R-:W4:Y:S01]  /*4060*/  SHFL.IDX PT, R73, R68, 0x2, 0x181f ;  /* 0x00581f0044497f89 */ /* 0x000f2200000e0000 */
[----:B------:R-:W-:-:S03]  /*4070*/  IMAD.SHL.U32 R0, R111, 0x2, RZ ;  /* 0x000000026f007824 */ /* 0x000fc600078e00ff */
[----:B------:R-:W5:Y:S01]  /*4080*/  SHFL.IDX PT, R69, R67, 0x2, 0x181f ;  /* 0x00581f0043457f89 */ /* 0x000f6200000e0000 */
[----:B--2---:R-:W-:-:S03]  /*4090*/  SEL R61, RZ, 0x10, P5 ;  /* 0x00000010ff3d7807 */ /* 0x004fc60002800000 */
[----:B-1----:R-:W-:Y:S01]  /*40a0*/  SHFL.IDX PT, R70, R67, RZ, 0x181f ;  /* 0x00181fff43467589 */ /* 0x002fe200000e0000 */
[----:B------:R-:W-:Y:S01]  /*40b0*/  IADD3 R76, -R61, 0x10, RZ ;  /* 0x000000103d4c7810 */ /* 0x000fe20007ffe1ff */
[----:B---3--:R-:W-:Y:S02]  /*40c0*/  IMAD.SHL.U32 R62, R209, 0x2, RZ ;  /* 0x00000002d13e7824 */ /* 0x008fe400078e00ff */
[----:B------:R-:W-:Y:S01]  /*40d0*/  SHFL.IDX PT, R67, R67, 0x1, 0x181f ;  /* 0x00381f0043437f89 */ /* 0x000fe200000e0000 */
[----:B------:R-:W-:Y:S02]  /*40e0*/  LOP3.LUT R76, R76, 0xf, RZ, 0xc0, !PT ;  /* 0x0000000f4c4c7812 */ /* 0x000fe400078ec0ff */
[----:B----4-:R-:W-:-:S04]  /*40f0*/  IADD3 R78, P1, P0, R78, R73, R65 ;  /* 0x000000494e4e7210 */ /* 0x010fc8000783e041 */
[----:B-----5:R-:W-:Y:S02]  /*4100*/  IADD3.X R79, RZ, R69, R66, P1, P0 ;  /* 0x00000045ff4f7210 */ /* 0x020fe40000fe0442 */
        /* <DEDUP_REMOVED lines=40> */
.L_x_1576:
[----:B------:R-:W-:Y:S01]  /*4390*/  FMUL.FTZ R9, R9, c[0x0][0x320] ;  /* 0x0000c80009097a20 */ /* 0x000fe20000410000 */
[----:B------:R-:W-:Y:S01]  /*43a0*/  LEA.HI R7, R7, R2, RZ, 0x2 ;  /* 0x0000000207077211 */ /* 0x000fe200078f10ff */
[----:B------:R-:W-:Y:S01]  /*43b0*/  FMUL.FTZ R13, R13, c[0x0][0x320] ;  /* 0x0000c8000d0d7a20 */ /* 0x000fe20000410000 */
[----:B------:R-:W-:Y:S01]  /*43c0*/  PLOP3.LUT P0, PT, PT, PT, UP1, 0x80, 0x0 ;  /* 0x000000000000781c */ /* 0x000fe20003f0f018 */
[----:B------:R2:W-:Y:S01]  /*43d0*/  MUFU.TANH R29, R9 ;  /* 0x00000009001d7308 */ /* 0x0005e20000002400 */
[----:B------:R-:W-:Y:S01]  /*43e0*/  FMUL.FTZ R8, R8, c[0x0][0x320] ;  /* 0x0000c80008087a20 */ /* 0x000fe20000410000 */
[----:B------:R-:W-:Y:S01]  /*43f0*/  LOP3.LUT R7, R7, 0xfffffffc, RZ, 0xc0, !PT ;  /* 0xfffffffc07077812 */ /* 0x000fe200078ec0ff */
[----:B------:R-:W-:Y:S01]  /*4400*/  FMUL.FTZ R0, R16, c[0x0][0x320] ;  /* 0x0000c80010007a20 */ /* 0x000fe20000410000 */
[----:B------:R-:W-:Y:S01]  /*4410*/  @UP1 USHF.L.U32 UR10, UR10, 0x7, URZ ;  /* 0x000000070a0a1899 */ /* 0x000fe2000800063f */
[----:B------:R-:W-:Y:S01]  /*4420*/  FMUL.FTZ R20, R20, c[0x0][0x320] ;  /* 0x0000c80014147a20 */ /* 0x000fe20000410000 */
[----:B------:R-:W-:Y:S01]  /*4430*/  UIADD3 UR6, UR6, -0x2, URZ ;  /* 0xfffffffe06067890 */ /* 0x000fe2000fffe03f */
[----:B------:R-:W-:Y:S01]  /*4440*/  IMAD.IADD R7, R2, 0x1, -R7 ;  /* 0x0000000102077824 */ /* 0x000fe200078e0a07 */
[----:B------:R3:W-:Y:S01]  /*4450*/  MUFU.TANH R30, R13 ;  /* 0x0000000d001e7308 */ /* 0x0007e20000002400 */
[----:B------:R-:W-:Y:S01]  /*4460*/  FMUL.FTZ R12, R12, c[0x0][0x320] ;  /* 0x0000c8000c0c7a20 */ /* 0x000fe20000410000 */
[----:B------:R-:W0:Y:S01]  /*4470*/  LDGDEPBAR ;  /* 0x00000000000079af */ /* 0x000e220000000000 */
[----:B------:R-:W-:-:S02]  /*4480*/  FMUL.FTZ R17, R17, c[0x0][0x320] ;  /* 0x0000c80011117a20 */ /* 0x000fc40000410000 */
[----:B------:R-:W-:Y:S02]  /*4490*/  FMUL.FTZ R44, R44, c[0x0][0x320] ;  /* 0x0000c8002c2c7a20 */ /* 0x000fe40000410000 */
[----:B------:R-:W-:Y:S01]  /*44a0*/  FMUL.FTZ R25, R25, c[0x0][0x320] ;  /* 0x0000c80019197a20 */ /* 0x000fe20000410000 */
[----:B--2---:R-:W-:Y:S01]  /*44b0*/  LOP3.LUT R9, R109, 0xffffffe0, RZ, 0xc0, !PT ;  /* 0xffffffe06d097812 */ /* 0x004fe200078ec0ff */
[----:B------:R-:W-:Y:S01]  /*44c0*/  MUFU.TANH R31, R20 ;  /* 0x00000014001f7308 */ /* 0x000fe20000002400 */
[----:B------:R-:W-:Y:S02]  /*44d0*/  FMUL.FTZ R24, R24, c[0x0][0x320] ;  /* 0x0000c80018187a20 */ /* 0x000fe40000410000 */
[----:B------:R-:W-:Y:S02]  /*44e0*/  FMUL.FTZ R40, R40, c[0x0][0x320] ;  /* 0x0000c80028287a20 */ /* 0x000fe40000410000 */
[----:B------:R-:W-:Y:S02]  /*44f0*/  IMAD.IADD R9, R2, 0x1, -R9 ;  /* 0x0000000102097824 */ /* 0x000fe400078e0a09 */
[----:B---3--:R-:W-:Y:S01]  /*4500*/  FMUL.FTZ R13, R32, c[0x0][0x320] ;  /* 0x0000c800200d7a20 */ /* 0x008fe20000410000 */
[----:B------:R2:W-:Y:S01]  /*4510*/  MUFU.TANH R20, R12 ;  /* 0x0000000c00147308 */ /* 0x0005e20000002400 */
[----:B------:R-:W-:Y:S01]  /*4520*/  FMUL.FTZ R41, R41, c[0x0][0x320] ;  /* 0x0000c80029297a20 */ /* 0x000fe20000410000 */
[----:B------:R-:W-:Y:S01]  /*4530*/  SHF.R.S32.HI R16, RZ, 0x1f, R9 ;  /* 0x0000001fff107819 */ /* 0x000fe20000011409 */
[----:B------:R-:W-:-:S02]  /*4540*/  FMUL.FTZ R21, R21, c[0x0][0x320] ;  /* 0x0000c80015157a20 */ /* 0x000fc40000410000 */
[----:B------:R-:W-:Y:S01]  /*4550*/  FMUL.FTZ R52, R52, c[0x0][0x320] ;  /* 0x0000c80034347a20 */ /* 0x000fe20000410000 */
[----:B------:R-:W-:Y:S01]  /*4560*/  LEA.HI R2, R16, R9, RZ, 0x2 ;  /* 0x0000000910027211 */ /* 0x000fe200078f10ff */
[----:B------:R-:W-:Y:S01]  /*4570*/  FMUL.FTZ R53, R53, c[0x0][0x320] ;  /* 0x0000c80035357a20 */ /* 0x000fe20000410000 */
[----:B------:R3:W-:Y:S01]  /*4580*/  MUFU.TANH R32, R8 ;  /* 0x0000000800207308 */ /* 0x0007e20000002400 */
[----:B------:R-:W-:Y:S01]  /*4590*/  LEA.HI R16, R7, R7, RZ, 0x1 ;  /* 0x0000000707107211 */ /* 0x000fe200078f08ff */
[----:B------:R-:W-:Y:S02]  /*45a0*/  FMUL.FTZ R48, R48, c[0x0][0x320] ;  /* 0x0000c80030307a20 */ /* 0x000fe40000410000 */
[----:B------:R-:W-:Y:S01]  /*45b0*/  FMUL.FTZ R49, R49, c[0x0][0x320] ;  /* 0x0000c80031317a20 */ /* 0x000fe20000410000 */
[----:B------:R-:W-:Y:S01]  /*45c0*/  LOP3.LUT R16, R16, 0x1ffffffe, RZ, 0xc0, !PT ;  /* 0x1ffffffe10107812 */ /* 0x000fe200078ec0ff */
[----:B------:R-:W-:Y:S02]  /*45d0*/  FMUL.FTZ R45, R45, c[0x0][0x320] ;  /* 0x0000c8002d2d7a20 */ /* 0x000fe40000410000 */
[----:B--2---:R-:W-:Y:S01]  /*45e0*/  FMUL.FTZ R12, R33, c[0x0][0x320] ;  /* 0x0000c800210c7a20 */ /* 0x004fe20000410000 */
[----:B------:R-:W-:Y:S01]  /*45f0*/  MUFU.TANH R197, R44 ;  /* 0x0000002c00c57308 */ /* 0x000fe20000002400 */
[----:B------:R-:W-:-:S02]  /*4600*/  IMAD.IADD R16, R7, 0x1, -R16 ;  /* 0x0000000107107824 */ /* 0x000fc400078e0a10 */
[----:B------:R-:W-:Y:S02]  /*4610*/  FMUL.FTZ R7, R37, c[0x0][0x320] ;  /* 0x0000c80025077a20 */ /* 0x000fe40000410000 */
[----:B------:R-:W-:Y:S01]  /*4620*/  FMUL.FTZ R51, R51, c[0x0][0x320] ;  /* 0x0000c80033337a20 */ /* 0x000fe20000410000 */
[----:B---3--:R-:W-:Y:S02]  /*4630*/  SHF.R.S32.HI R8, RZ, 0x1f, R108 ;  /* 0x0000001fff087819 */ /* 0x008fe4000001146c */
[----:B------:R2:W-:Y:S01]  /*4640*/  MUFU.TANH R33, R17 ;  /* 0x0000001100217308 */ /* 0x0005e20000002400 */
[----:B------:R-:W-:Y:S01]  /*4650*/  FMUL.FTZ R50, R50, c[0x0][0x320] ;  /* 0x0000c80032327a20 */ /* 0x000fe20000410000 */
[----:B------:R-:W-:Y:S01]  /*4660*/  LEA.HI R8, R8, R108, RZ, 0x3 ;  /* 0x0000006c08087211 */ /* 0x000fe200078f18ff */
[----:B------:R-:W-:Y:S02]  /*4670*/  FMUL.FTZ R22, R22, c[0x0][0x320] ;  /* 0x0000c80016167a20 */ /* 0x000fe40000410000 */
[----:B------:R-:W-:Y:S01]  /*4680*/  FMUL.FTZ R18, R18, c[0x0][0x320] ;  /* 0x0000c80012127a20 */ /* 0x000fe20000410000 */
[----:B------:R-:W-:-:S02]  /*4690*/  LOP3.LUT R8, R8, 0xffffff8, RZ, 0xc0, !PT ;  /* 0x0ffffff808087812 */ /* 0x000fc400078ec0ff */
[----:B------:R-:W-:Y:S01]  /*46a0*/  MUFU.TANH R60, R25 ;  /* 0x00000019003c7308 */ /* 0x000fe20000002400 */
[----:B------:R-:W-:Y:S02]  /*46b0*/  FMUL.FTZ R19, R19, c[0x0][0x320] ;  /* 0x0000c80013137a20 */ /* 0x000fe40000410000 */
[----:B------:R-:W-:Y:S02]  /*46c0*/  FMUL.FTZ R11, R11, c[0x0][0x320] ;  /* 0x0000c8000b0b7a20 */ /* 0x000fe40000410000 */
[----:B------:R-:W-:Y:S02]  /*46d0*/  IMAD.IADD R8, R108, 0x1, -R8 ;  /* 0x000000016c087824 */ /* 0x000fe400078e0a08 */
[----:B------:R-:W-:Y:S01]  /*46e0*/  FMUL.FTZ R10, R10, c[0x0][0x320] ;  /* 0x0000c8000a0a7a20 */ /* 0x000fe20000410000 */
[C---:B--2---:R-:W-:Y:S01]  /*46f0*/  LEA.HI.SX32 R17, R2.reuse, UR11, 0x1e ;  /* 0x0000000b02117c11 */ /* 0x044fe2000f8ff2ff */
[----:B------:R-:W2:Y:S01]  /*4700*/  MUFU.TANH R25, R24 ;  /* 0x0000001800197308 */ /* 0x000ea20000002400 */
[----:B------:R-:W-:Y:S01]  /*4710*/  LOP3.LUT R2, R2, 0x7ffffffc, RZ, 0xc0, !PT ;  /* 0x7ffffffc02027812 */ /* 0x000fe200078ec0ff */
[----:B------:R-:W-:-:S02]  /*4720*/  FMUL.FTZ R54, R54, c[0x0][0x320] ;  /* 0x0000c80036367a20 */ /* 0x000fc40000410000 */
[----:B------:R-:W-:Y:S02]  /*4730*/  IMAD R8, R8, 0x10, R17 ;  /* 0x0000001008087824 */ /* 0x000fe400078e0211 */
[----:B------:R-:W-:Y:S02]  /*4740*/  IMAD.IADD R9, R9, 0x1, -R2 ;  /* 0x0000000109097824 */ /* 0x000fe400078e0a02 */
[----:B------:R-:W-:Y:S01]  /*4750*/  IMAD R212, R16, 0x8, R8 ;  /* 0x0000000810d47824 */ /* 0x000fe200078e0208 */
[----:B------:R3:W-:Y:S01]  /*4760*/  MUFU.TANH R195, R40 ;  /* 0x0000002800c37308 */ /* 0x0007e20000002400 */
[----:B------:R-:W-:Y:S02]  /*4770*/  IMAD.U32 R2, RZ, RZ, UR4 ;  /* 0x00000004ff027e24 */ /* 0x000fe4000f8e00ff */
[----:B------:R-:W-:Y:S01]  /*4780*/  @P0 IMAD.HI.U32 R16, R212, c[0x0][0x2c8], RZ ;  /* 0x0000b200d4100a27 */ /* 0x000fe200078e00ff */
[----:B------:R-:W-:Y:S01]  /*4790*/  PLOP3.LUT P0, PT, PT, PT, UP1, 0x80, 0x0 ;  /* 0x000000000000781c */ /* 0x000fe20003f0f018 */
[----:B------:R-:W-:Y:S02]  /*47a0*/  STL [R1+0x2c], R212 ;  /* 0x00002cd401007387 */ /* 0x000fe40000100800 */
[----:B------:R-:W-:Y:S01]  /*47b0*/  IMAD.MOV.U32 R44, RZ, RZ, R212 ;  /* 0x000000ffff2c7224 */ /* 0x000fe200078e00d4 */
[----:B------:R4:W-:Y:S01]  /*47c0*/  MUFU.TANH R194, R41 ;  /* 0x0000002900c27308 */ /* 0x0009e20000002400 */
[----:B------:R-:W-:-:S02]  /*47d0*/  IMAD.SHL.U32 R61, R9, 0x2, RZ ;  /* 0x00000002093d7824 */ /* 0x000fc400078e00ff */
[----:B------:R-:W-:Y:S02]  /*47e0*/  FMUL.FTZ R8, R36, c[0x0][0x320] ;  /* 0x0000c80024087a20 */ /* 0x000fe40000410000 */
[----:B------:R-:W-:Y:S01]  /*47f0*/  FMUL.FTZ R9, R23, c[0x0][0x320] ;  /* 0x0000c80017097a20 */ /* 0x000fe20000410000 */
[----:B------:R-:W-:Y:S01]  /*4800*/  IADD3 R2, -R61, 0x1, R2 ;  /* 0x000000013d027810 */ /* 0x000fe20007ffe102 */
[----:B------:R-:W-:Y:S01]  /*4810*/  FMUL.FTZ R55, R55, c[0x0][0x320] ;  /* 0x0000c80037377a20 */ /* 0x000fe20000410000 */
[----:B---3--:R-:W-:Y:S01]  /*4820*/  IADD3 R40, -R61, UR4, RZ ;  /* 0x000000043d287c10 */ /* 0x008fe2000fffe1ff */
[----:B------:R-:W3:Y:S01]  /*4830*/  MUFU.TANH R21, R21 ;  /* 0x0000001500157308 */ /* 0x000ee20000002400 */
[----:B------:R-:W-:Y:S01]  /*4840*/  @P0 SHF.R.U32.HI R44, RZ, c[0x0][0x2cc], R16 ;  /* 0x0000b300ff2c0a19 */ /* 0x000fe20000011610 */
[----:B------:R-:W-:Y:S01]  /*4850*/  FMUL.FTZ R46, R46, c[0x0][0x320] ;  /* 0x0000c8002e2e7a20 */ /* 0x000fe20000410000 */
[----:B------:R-:W-:Y:S01]  /*4860*/  IADD3 R36, R2, -UR13, RZ ;  /* 0x8000000d02247c10 */ /* 0x000fe2000fffe0ff */
[----:B------:R-:W-:Y:S01]  /*4870*/  FMUL.FTZ R47, R47, c[0x0][0x320] ;  /* 0x0000c8002f2f7a20 */ /* 0x000fe20000410000 */
[----:B------:R-:W-:Y:S01]  /*4880*/  STL [R1+0x30], R61 ;  /* 0x0000303d01007387 */ /* 0x000fe20000100800 */
[----:B------:R-:W-:Y:S01]  /*4890*/  FMUL.FTZ R42, R42, c[0x0][0x320] ;  /* 0x0000c8002a2a7a20 */ /* 0x000fe20000410000 */
[----:B------:R-:W-:Y:S01]  /*48a0*/  ULDC.64 UR4, c[0x0][0x2c8] ;  /* 0x0000b20000047ab9 */ /* 0x000fe20000000a00 */
[----:B------:R-:W5:Y:S01]  /*48b0*/  MUFU.TANH R13, R13 ;  /* 0x0000000d000d7308 */ /* 0x000f620000002400 */
[----:B------:R-:W1:Y:S01]  /*48c0*/  SHFL.IDX PT, R16, R44, RZ, 0x1c1f ;  /* 0x001c1fff2c107589 */ /* 0x000e6200000e0000 */
[----:B------:R-:W-:Y:S01]  /*48d0*/  FMUL.FTZ R43, R43, c[0x0][0x320] ;  /* 0x0000c8002b2b7a20 */ /* 0x000fe20000410000 */
[----:B------:R-:W-:Y:S01]  /*48e0*/  UIMAD.WIDE.U32 UR26, UR10, UR4, URZ ;  /* 0x000000040a1a72a5 */ /* 0x000fe2000f8e003f */
[----:B------:R-:W-:-:S02]  /*48f0*/  FMUL.FTZ R38, R38, c[0x0][0x320] ;  /* 0x0000c80026267a20 */ /* 0x000fc40000410000 */
[----:B------:R-:W-:Y:S02]  /*4900*/  FMUL.FTZ R39, R39, c[0x0][0x320] ;  /* 0x0000c80027277a20 */ /* 0x000fe40000410000 */
[----:B------:R-:W1:Y:S01]  /*4910*/  MUFU.TANH R12, R12 ;  /* 0x0000000c000c7308 */ /* 0x000e620000002400 */
[----:B------:R-:W-:Y:S01]  /*4920*/  FMUL.FTZ R58, R58, c[0x0][0x320] ;  /* 0x0000c8003a3a7a20 */ /* 0x000fe20000410000 */
[----:B------:R-:W-:Y:S01]  /*4930*/  @UP1 UMOV UR15, UR27 ;  /* 0x0000001b000f1c82 */ /* 0x000fe20008000000 */
[----:B------:R-:W-:Y:S01]  /*4940*/  FMUL.FTZ R59, R59, c[0x0][0x320] ;  /* 0x0000c8003b3b7a20 */ /* 0x000fe20000410000 */
[----:B------:R-:W-:Y:S01]  /*4950*/  @UP1 USHF.R.U32.HI UR11, URZ, UR5, UR15 ;  /* 0x000000053f0b1299 */ /* 0x000fe2000801160f */
[----:B------:R-:W-:-:S03]  /*4960*/  IMAD.IADD R247, R6, 0x1, R5 ;  /* 0x0000000106f77824 */ /* 0x000fc600078e0205 */
[----:B------:R-:W2:Y:S01]  /*4970*/  MUFU.TANH R0, R0 ;  /* 0x0000000000007308 */ /* 0x000ea20000002400 */
[----:B------:R-:W-:Y:S01]  /*4980*/  IMAD.SHL.U32 R247, R247, 0x2, RZ ;  /* 0x00000002f7f77824 */ /* 0x000fe200078e00ff */
[----:B------:R-:W-:-:S03]  /*4990*/  UIADD3 UR11, UR11, UR7, -UR13 ;  /* 0x000000070b0b7290 */ /* 0x000fc6000fffe80d */
[--C-:B------:R-:W-:Y:S01]  /*49a0*/  IMAD R242, R4, 0x2, R247.reuse ;  /* 0x0000000204f27824 */ /* 0x100fe200078e02f7 */
[----:B------:R-:W-:Y:S01]  /*49b0*/  LDSM.16.MT88.4 R172, [R247+0x100] ;  /* 0x00010000f7ac783b */ /* 0x000fe20000004200 */
[C---:B------:R-:W-:Y:S01]  /*49c0*/  IMAD R241, R3.reuse, 0x2, R247 ;  /* 0x0000000203f17824 */ /* 0x040fe200078e02f7 */
[----:B------:R-:W3:Y:S01]  /*49d0*/  MUFU.TANH R193, R52 ;  /* 0x0000003400c17308 */ /* 0x000ee20000002400 */
[----:B-1----:R-:W-:Y:S01]  /*49e0*/  IMAD.IADD R16, R36, 0x1, R16 ;  /* 0x0000000124107824 */ /* 0x002fe200078e0210 */
[----:B------:R-:W-:Y:S01]  /*49f0*/  LDSM.16.MT88.4 R164, [R242+0x100] ;  /* 0x00010000f2a4783b */ /* 0x000fe20000004200 */
[----:B------:R-:W-:Y:S01]  /*4a00*/  IMAD R240, R3, 0x2, R242 ;  /* 0x0000000203f07824 */ /* 0x000fe200078e02f2 */
[----:B------:R-:W-:Y:S02]  /*4a10*/  UIMAD.WIDE UR4, UR11, 0x2aaaaaab, URZ ;  /* 0x2aaaaaab0b0478a5 */ /* 0x000fe4000f8e023f */
[----:B----4-:R-:W-:Y:S01]  /*4a20*/  IMNMX R41, R40, R16, PT ;  /* 0x0000001028297217 */ /* 0x010fe20003800200 */
[----:B------:R-:W-:Y:S01]  /*4a30*/  LDSM.16.MT88.4 R156, [R241+0x100] ;  /* 0x00010000f19c783b */ /* 0x000fe20000004200 */
[----:B------:R-:W1:Y:S01]  /*4a40*/  MUFU.TANH R192, R53 ;  /* 0x0000003500c07308 */ /* 0x000e620000002400 */
[----:B------:R-:W-:Y:S01]  /*4a50*/  USHF.R.U32.HI UR4, URZ, 0x1f, UR5 ;  /* 0x0000001f3f047899 */ /* 0x000fe20008011605 */
[----:B------:R-:W-:Y:S01]  /*4a60*/  ISETP.GT.AND P0, PT, R41, RZ, PT ;  /* 0x000000ff2900720c */ /* 0x000fe20003f04270 */
[----:B------:R-:W-:Y:S02]  /*4a70*/  LDSM.16.MT88.4 R132, [R242+0x3100] ;  /* 0x00310000f284783b */ /* 0x000fe40000004200 */
[----:B------:R-:W-:Y:S01]  /*4a80*/  ULEA.HI.SX32 UR4, UR5, UR4, 0x1c ;  /* 0x0000000405047291 */ /* 0x000fe2000f8fe23f */
[----:B--2---:R-:W-:Y:S01]  /*4a90*/  FSEL R25, R25, -INF , P0 ;  /* 0xff80000019197808 */ /* 0x004fe20000000000 */
[----:B------:R-:W-:Y:S01]  /*4aa0*/  LDSM.16.MT88.4 R68, [R241+0x900] ;  /* 0x00090000f144783b */ /* 0x000fe20000004200 */
[----:B------:R-:W-:Y:S01]  /*4ab0*/  ISETP.GT.AND P0, PT, R41, 0x1, PT ;  /* 0x000000012900780c */ /* 0x000fe20003f04270 */
[----:B------:R2:W4:Y:S01]  /*4ac0*/  MUFU.TANH R205, R48 ;  /* 0x0000003000cd7308 */ /* 0x0005220000002400 */
[----:B------:R-:W-:Y:S01]  /*4ad0*/  UISETP.LT.AND UP0, UPT, URZ, UR4, UPT ;  /* 0x000000043f00728c */ /* 0x000fe2000bf01270 */
[----:B------:R-:W-:Y:S01]  /*4ae0*/  LDSM.16.MT88.4 R72, [R247+0x6100] ;  /* 0x00610000f748783b */ /* 0x000fe20000004200 */
[----:B------:R-:W-:-:S02]  /*4af0*/  FSEL R24, R60, -INF , P0 ;  /* 0xff8000003c187808 */ /* 0x000fc40000000000 */
[----:B------:R-:W-:Y:S01]  /*4b00*/  ISETP.GT.AND P0, PT, R41, 0x8, PT ;  /* 0x000000082900780c */ /* 0x000fe20003f04270 */
[----:B------:R-:W-:Y:S01]  /*4b10*/  LDSM.16.MT88.4 R140, [R247+0x3100] ;  /* 0x00310000f78c783b */ /* 0x000fe20000004200 */
[----:B------:R-:W-:Y:S01]  /*4b20*/  USEL UR4, URZ, UR4, !UP0 ;  /* 0x000000043f047287 */ /* 0x000fe2000c000000 */
[----:B------:R1:W1:Y:S01]  /*4b30*/  MUFU.TANH R204, R49 ;  /* 0x0000003100cc7308 */ /* 0x0002620000002400 */
[----:B------:R-:W-:Y:S01]  /*4b40*/  FSEL R23, R31, -INF , P0 ;  /* 0xff8000001f177808 */ /* 0x000fe20000000000 */
[----:B------:R-:W-:Y:S01]  /*4b50*/  FMUL.FTZ R31, R34, c[0x0][0x320] ;  /* 0x0000c800221f7a20 */ /* 0x000fe20000410000 */
[----:B------:R-:W-:Y:S01]  /*4b60*/  ISETP.GT.AND P0, PT, R41, 0x9, PT ;  /* 0x000000092900780c */ /* 0x000fe20003f04270 */
[----:B------:R-:W-:Y:S01]  /*4b70*/  LDSM.16.MT88.4 R80, [R247+0x6900] ;  /* 0x00690000f750783b */ /* 0x000fe20000004200 */
[----:B------:R-:W-:Y:S02]  /*4b80*/  UISETP.GE.AND UP0, UPT, UR6, UR4, UPT ;  /* 0x000000040600728c */ /* 0x000fe4000bf06270 */
[----:B---3--:R-:W-:Y:S01]  /*4b90*/  FSEL R21, R21, -INF , P0 ;  /* 0xff80000015157808 */ /* 0x008fe20000000000 */
[----:B------:R-:W3:Y:S01]  /*4ba0*/  MUFU.TANH R196, R45 ;  /* 0x0000002d00c47308 */ /* 0x000ee20000002400 */
[----:B------:R-:W-:Y:S01]  /*4bb0*/  ISETP.GT.AND P0, PT, R41, 0x10, PT ;  /* 0x000000102900780c */ /* 0x000fe20003f04270 */
[----:B--2---:R-:W-:Y:S01]  /*4bc0*/  FMUL.FTZ R48, R57, c[0x0][0x320] ;  /* 0x0000c80039307a20 */ /* 0x004fe20000410000 */
[----:B------:R-:W-:Y:S02]  /*4bd0*/  LDSM.16.MT88.4 R84, [R242+0x6100] ;  /* 0x00610000f254783b */ /* 0x000fe40000004200 */
[----:B------:R-:W-:-:S02]  /*4be0*/  FSEL R20, R20, -INF , P0 ;  /* 0xff80000014147808 */ /* 0x000fc40000000000 */
[C---:B------:R-:W-:Y:S01]  /*4bf0*/  ISETP.GT.AND P0, PT, R41.reuse, 0x11, PT ;  /* 0x000000112900780c */ /* 0x040fe20003f04270 */
[----:B------:R-:W2:Y:S01]  /*4c00*/  MUFU.TANH R8, R8 ;  /* 0x0000000800087308 */ /* 0x000ea20000002400 */
[----:B-1----:R-:W-:Y:S01]  /*4c10*/  FMUL.FTZ R49, R56, c[0x0][0x320] ;  /* 0x0000c80038317a20 */ /* 0x002fe20000410000 */
[----:B------:R-:W-:Y:S01]  /*4c20*/  LDSM.16.MT88.4 R88, [R241+0x6100] ;  /* 0x00610000f158783b */ /* 0x000fe20000004200 */
[----:B------:R-:W-:Y:S02]  /*4c30*/  FSEL R2, R30, -INF , P0 ;  /* 0xff8000001e027808 */ /* 0x000fe40000000000 */
[----:B------:R-:W-:Y:S01]  /*4c40*/  ISETP.GT.AND P0, PT, R41, 0x18, PT ;  /* 0x000000182900780c */ /* 0x000fe20003f04270 */
[----:B------:R-:W-:Y:S02]  /*4c50*/  LDSM.16.MT88.4 R96, [R240+0x6100] ;  /* 0x00610000f060783b */ /* 0x000fe40000004200 */
[----:B------:R-:W1:Y:S01]  /*4c60*/  MUFU.TANH R7, R7 ;  /* 0x0000000700077308 */ /* 0x000e620000002400 */
[----:B-----5:R-:W-:Y:S01]  /*4c70*/  FSEL R17, R13, -INF , P0 ;  /* 0xff8000000d117808 */ /* 0x020fe20000000000 */
[----:B------:R-:W-:Y:S01]  /*4c80*/  FMUL.FTZ R13, R27, c[0x0][0x320] ;  /* 0x0000c8001b0d7a20 */ /* 0x000fe20000410000 */
[C---:B------:R-:W-:Y:S01]  /*4c90*/  ISETP.GT.AND P0, PT, R41.reuse, 0x19, PT ;  /* 0x000000192900780c */ /* 0x040fe20003f04270 */
[----:B------:R-:W5:Y:S03]  /*4ca0*/  SHFL.IDX PT, R27, R44, 0x1, 0x1c1f ;  /* 0x003c1f002c1b7f89 */ /* 0x000f6600000e0000 */
[----:B------:R-:W-:Y:S01]  /*4cb0*/  FSEL R16, R12, -INF , P0 ;  /* 0xff8000000c107808 */ /* 0x000fe20000000000 */
[----:B------:R-:W1:Y:S01]  /*4cc0*/  MUFU.TANH R49, R49 ;  /* 0x0000003100317308 */ /* 0x000e620000002400 */
[----:B------:R-:W-:Y:S01]  /*4cd0*/  ISETP.GT.AND P0, PT, R41, 0x20, PT ;  /* 0x000000202900780c */ /* 0x000fe20003f04270 */
[----:B------:R-:W-:Y:S01]  /*4ce0*/  FMUL.FTZ R12, R26, c[0x0][0x320] ;  /* 0x0000c8001a0c7a20 */ /* 0x000fe20000410000 */
[----:B------:R-:W-:Y:S02]  /*4cf0*/  LDSM.16.MT88.4 R148, [R240+0x100] ;  /* 0x00010000f094783b */ /* 0x000fe40000004200 */
[----:B------:R-:W-:Y:S01]  /*4d00*/  FSEL R37, R0, -INF , P0 ;  /* 0xff80000000257808 */ /* 0x000fe20000000000 */
[----:B------:R-:W-:Y:S01]  /*4d10*/  FMUL.FTZ R0, R35, c[0x0][0x320] ;  /* 0x0000c80023007a20 */ /* 0x000fe20000410000 */
[----:B------:R-:W-:Y:S01]  /*4d20*/  ISETP.GT.AND P0, PT, R41, 0x21, PT ;  /* 0x000000212900780c */ /* 0x000fe20003f04270 */
[----:B------:R-:W1:Y:S01]  /*4d30*/  MUFU.TANH R48, R48 ;  /* 0x0000003000307308 */ /* 0x000e620000002400 */
[----:B------:R-:W-:Y:S02]  /*4d40*/  LDSM.16.MT88.4 R60, [R240+0x900] ;  /* 0x00090000f03c783b */ /* 0x000fe40000004200 */
[----:B------:R-:W-:-:S02]  /*4d50*/  FSEL R33, R33, -INF , P0 ;  /* 0xff80000021217808 */ /* 0x000fc40000000000 */
[C---:B------:R-:W-:Y:S01]  /*4d60*/  ISETP.GT.AND P0, PT, R41.reuse, 0x28, PT ;  /* 0x000000282900780c */ /* 0x040fe20003f04270 */
[----:B------:R-:W-:Y:S02]  /*4d70*/  LDSM.16.MT88.4 R64, [R240+0x3100] ;  /* 0x00310000f040783b */ /* 0x000fe40000004200 */
[----:B------:R2:W-:Y:S01]  /*4d80*/  MUFU.TANH R186, R51 ;  /* 0x0000003300ba7308 */ /* 0x0005e20000002400 */
[----:B------:R-:W-:Y:S01]  /*4d90*/  FSEL R32, R32, -INF , P0 ;  /* 0xff80000020207808 */ /* 0x000fe20000000000 */
[----:B------:R-:W-:Y:S01]  /*4da0*/  LDSM.16.MT88.4 R104, [R247+0x9100] ;  /* 0x00910000f768783b */ /* 0x000fe20000004200 */
[----:B------:R-:W-:Y:S01]  /*4db0*/  ISETP.GT.AND P0, PT, R41, 0x29, PT ;  /* 0x000000292900780c */ /* 0x000fe20003f04270 */
[----:B-----5:R-:W-:Y:S02]  /*4dc0*/  IMAD.IADD R27, R36, 0x1, R27 ;  /* 0x00000001241b7824 */ /* 0x020fe400078e021b */
[----:B------:R-:W-:Y:S01]  /*4dd0*/  LDSM.16.MT88.4 R112, [R242+0x9100] ;  /* 0x00910000f270783b */ /* 0x000fe20000004200 */
[----:B------:R-:W-:Y:S01]  /*4de0*/  FSEL R29, R29, -INF , P0 ;  /* 0xff8000001d1d7808 */ /* 0x000fe20000000000 */
[----:B------:R1:W-:Y:S01]  /*4df0*/  MUFU.TANH R187, R50 ;  /* 0x0000003200bb7308 */ /* 0x0003e20000002400 */
[----:B------:R-:W-:Y:S01]  /*4e00*/  ISETP.GT.AND P0, PT, R41, 0x30, PT ;  /* 0x000000302900780c */ /* 0x000fe20003f04270 */
[----:B------:R-:W-:Y:S01]  /*4e10*/  LDSM.16.MT88.4 R120, [R241+0x9100] ;  /* 0x00910000f178783b */ /* 0x000fe20000004200 */
[----:B------:R-:W-:-:S02]  /*4e20*/  IMNMX R40, R40, R27, PT ;  /* 0x0000001b28287217 */ /* 0x000fc40003800200 */
[----:B------:R-:W-:Y:S01]  /*4e30*/  FSEL R193, R193, -INF , P0 ;  /* 0xff800000c1c17808 */ /* 0x000fe20000000000 */
[----:B------:R-:W-:Y:S01]  /*4e40*/  LDSM.16.MT88.4 R188, [R242+0x6900] ;  /* 0x00690000f2bc783b */ /* 0x000fe20000004200 */
[C---:B------:R-:W-:Y:S01]  /*4e50*/  ISETP.GT.AND P0, PT, R41.reuse, 0x31, PT ;  /* 0x000000312900780c */ /* 0x040fe20003f04270 */
[----:B------:R-:W5:Y:S03]  /*4e60*/  MUFU.TANH R12, R12 ;  /* 0x0000000c000c7308 */ /* 0x000f660000002400 */
[----:B------:R-:W-:Y:S02]  /*4e70*/  FSEL R192, R192, -INF , P0 ;  /* 0xff800000c0c07808 */ /* 0x000fe40000000000 */
[----:B------:R-:W-:-:S03]  /*4e80*/  ISETP.GT.AND P0, PT, R41, 0x38, PT ;  /* 0x000000382900780c */ /* 0x000fc60003f04270 */
[----:B------:R-:W1:Y:S01]  /*4e90*/  MUFU.TANH R13, R13 ;  /* 0x0000000d000d7308 */ /* 0x000e620000002400 */
[----:B----4-:R-:W-:Y:S02]  /*4ea0*/  FSEL R205, R205, -INF , P0 ;  /* 0xff800000cdcd7808 */ /* 0x010fe40000000000 */
[----:B------:R-:W-:-:S04]  /*4eb0*/  ISETP.GT.AND P0, PT, R41, 0x39, PT ;  /* 0x000000392900780c */ /* 0x000fc80003f04270 */
[----:B------:R-:W-:Y:S01]  /*4ec0*/  FSEL R204, R204, -INF , P0 ;  /* 0xff800000cccc7808 */ /* 0x000fe20000000000 */
[----:B------:R-:W-:Y:S01]  /*4ed0*/  MUFU.TANH R9, R9 ;  /* 0x0000000900097308 */ /* 0x000fe20000002400 */
[----:B------:R-:W-:-:S04]  /*4ee0*/  ISETP.GT.AND P0, PT, R41, 0x40, PT ;  /* 0x000000402900780c */ /* 0x000fc80003f04270 */
[----:B------:R-:W-:Y:S02]  /*4ef0*/  FSEL R197, R197, -INF , P0 ;  /* 0xff800000c5c57808 */ /* 0x000fe40000000000 */
[C---:B------:R-:W-:Y:S01]  /*4f00*/  ISETP.GT.AND P0, PT, R41.reuse, 0x41, PT ;  /* 0x000000412900780c */ /* 0x040fe20003f04270 */
[----:B------:R5:W-:Y:S03]  /*4f10*/  MUFU.TANH R26, R18 ;  /* 0x00000012001a7308 */ /* 0x000be60000002400 */
[----:B---3--:R-:W-:Y:S02]  /*4f20*/  FSEL R196, R196, -INF , P0 ;  /* 0xff800000c4c47808 */ /* 0x008fe40000000000 */
[----:B------:R-:W-:-:S03]  /*4f30*/  ISETP.GT.AND P0, PT, R41, 0x48, PT ;  /* 0x000000482900780c */ /* 0x000fc60003f04270 */
[----:B------:R-:W-:Y:S01]  /*4f40*/  MUFU.TANH R31, R31 ;  /* 0x0000001f001f7308 */ /* 0x000fe20000002400 */
[----:B------:R-:W-:Y:S02]  /*4f50*/  FSEL R195, R195, -INF , P0 ;  /* 0xff800000c3c37808 */ /* 0x000fe40000000000 */
[----:B------:R-:W-:-:S04]  /*4f60*/  ISETP.GT.AND P0, PT, R41, 0x49, PT ;  /* 0x000000492900780c */ /* 0x000fc80003f04270 */
[----:B------:R-:W-:Y:S01]  /*4f70*/  FSEL R194, R194, -INF , P0 ;  /* 0xff800000c2c27808 */ /* 0x000fe20000000000 */
[----:B------:R-:W-:Y:S01]  /*4f80*/  MUFU.TANH R0, R0 ;  /* 0x0000000000007308 */ /* 0x000fe20000002400 */
[----:B------:R-:W-:-:S04]  /*4f90*/  ISETP.GT.AND P0, PT, R41, 0x50, PT ;  /* 0x000000502900780c */ /* 0x000fc80003f04270 */
[----:B--2---:R-:W-:Y:S01]  /*4fa0*/  FSEL R51, R8, -INF , P0 ;  /* 0xff80000008337808 */ /* 0x004fe20000000000 */
[----:B------:R-:W-:Y:S01]  /*4fb0*/  FMUL.FTZ R8, R14, c[0x0][0x320] ;  /* 0x0000c8000e087a20 */ /* 0x000fe20000410000 */
[----:B------:R-:W-:Y:S01]  /*4fc0*/  ISETP.GT.AND P0, PT, R41, 0x51, PT ;  /* 0x000000512900780c */ /* 0x000fe20003f04270 */
[----:B------:R-:W-:Y:S01]  /*4fd0*/  MUFU.TANH R19, R19 ;  /* 0x0000001300137308 */ /* 0x000fe20000002400 */
[----:B------:R-:W-:Y:S02]  /*4fe0*/  FMNMX.FTZ R14, R25, R24, !PT ;  /* 0x00000018190e7209 */ /* 0x000fe40007810000 */
[----:B-1----:R-:W-:Y:S02]  /*4ff0*/  FSEL R50, R7, -INF , P0 ;  /* 0xff80000007327808 */ /* 0x002fe40000000000 */
[----:B------:R-:W-:-:S03]  /*5000*/  ISETP.GT.AND P0, PT, R41, 0x58, PT ;  /* 0x000000582900780c */ /* 0x000fc60003f04270 */
[----:B------:R1:W2:Y:S01]  /*5010*/  MUFU.TANH R7, R22 ;  /* 0x0000001600077308 */ /* 0x0002a20000002400 */
[----:B------:R-:W-:Y:S02]  /*5020*/  FSEL R49, R49, -INF , P0 ;  /* 0xff80000031317808 */ /* 0x000fe40000000000 */
[----:B------:R-:W-:-:S04]  /*5030*/  ISETP.GT.AND P0, PT, R41, 0x59, PT ;  /* 0x000000592900780c */ /* 0x000fc80003f04270 */
[----:B------:R-:W-:Y:S01]  /*5040*/  FSEL R48, R48, -INF , P0 ;  /* 0xff80000030307808 */ /* 0x000fe20000000000 */
[----:B------:R-:W3:Y:S01]  /*5050*/  MUFU.TANH R8, R8 ;  /* 0x0000000800087308 */ /* 0x000ee20000002400 */
[----:B------:R-:W-:-:S04]  /*5060*/  ISETP.GT.AND P0, PT, R40, RZ, PT ;  /* 0x000000ff2800720c */ /* 0x000fc80003f04270 */
[----:B-----5:R-:W-:Y:S02]  /*5070*/  FSEL R18, R12, -INF , P0 ;  /* 0xff8000000c127808 */ /* 0x020fe40000000000 */
[C---:B------:R-:W-:Y:S01]  /*5080*/  ISETP.GT.AND P0, PT, R40.reuse, 0x1, PT ;  /* 0x000000012800780c */ /* 0x040fe20003f04270 */
[----:B-1----:R-:W-:Y:S01]  /*5090*/  FMUL.FTZ R22, R15, c[0x0][0x320] ;  /* 0x0000c8000f167a20 */ /* 0x002fe20000410000 */
[----:B------:R-:W-:Y:S01]  /*50a0*/  FMNMX.FTZ R12, R23, R14, !PT ;  /* 0x0000000e170c7209 */ /* 0x000fe20007810000 */
[----:B------:R-:W-:Y:S01]  /*50b0*/  MUFU.TANH R30, R11 ;  /* 0x0000000b001e7308 */ /* 0x000fe20000002400 */
[----:B------:R-:W-:Y:S02]  /*50c0*/  FSEL R15, R13, -INF , P0 ;  /* 0xff8000000d0f7808 */ /* 0x000fe40000000000 */
[----:B------:R-:W-:Y:S02]  /*50d0*/  ISETP.GT.AND P0, PT, R40, 0x8, PT ;  /* 0x000000082800780c */ /* 0x000fe40003f04270 */
[----:B------:R-:W-:-:S02]  /*50e0*/  FMNMX.FTZ R12, R21, R12, !PT ;  /* 0x0000000c150c7209 */ /* 0x000fc40007810000 */
[----:B--2---:R-:W-:Y:S01]  /*50f0*/  FSEL R14, R7, -INF , P0 ;  /* 0xff800000070e7808 */ /* 0x004fe20000000000 */
[----:B------:R-:W1:Y:S01]  /*5100*/  MUFU.TANH R22, R22 ;  /* 0x0000001600167308 */ /* 0x000e620000002400 */
[----:B------:R-:W-:Y:S02]  /*5110*/  ISETP.GT.AND P0, PT, R40, 0x9, PT ;  /* 0x000000092800780c */ /* 0x000fe40003f04270 */
[----:B------:R-:W-:Y:S02]  /*5120*/  FMNMX.FTZ R7, R20, R12, !PT ;  /* 0x0000000c14077209 */ /* 0x000fe40007810000 */
[----:B------:R-:W-:Y:S02]  /*5130*/  FSEL R13, R9, -INF , P0 ;  /* 0xff800000090d7808 */ /* 0x000fe40000000000 */
[----:B------:R-:W-:Y:S01]  /*5140*/  ISETP.GT.AND P0, PT, R40, 0x10, PT ;  /* 0x000000102800780c */ /* 0x000fe20003f04270 */
[----:B------:R2:W4:Y:S01]  /*5150*/  MUFU.TANH R206, R10 ;  /* 0x0000000a00ce7308 */ /* 0x0005220000002400 */
[----:B------:R-:W-:-:S02]  /*5160*/  FMNMX.FTZ R7, R2, R7, !PT ;  /* 0x0000000702077209 */ /* 0x000fc40007810000 */
[----:B---3--:R-:W-:Y:S02]  /*5170*/  FSEL R12, R8, -INF , P0 ;  /* 0xff800000080c7808 */ /* 0x008fe40000000000 */
[----:B------:R-:W-:Y:S02]  /*5180*/  FMNMX.FTZ R7, R17, R7, !PT ;  /* 0x0000000711077209 */ /* 0x000fe40007810000 */
[----:B------:R-:W-:Y:S01]  /*5190*/  ISETP.GT.AND P0, PT, R40, 0x11, PT ;  /* 0x000000112800780c */ /* 0x000fe20003f04270 */
[----:B------:R-:W3:Y:S01]  /*51a0*/  MUFU.TANH R203, R54 ;  /* 0x0000003600cb7308 */ /* 0x000ee20000002400 */
[----:B------:R-:W-:Y:S02]  /*51b0*/  FMNMX.FTZ R7, R16, R7, !PT ;  /* 0x0000000710077209 */ /* 0x000fe40007810000 */
[----:B-1----:R-:W-:Y:S02]  /*51c0*/  FSEL R9, R22, -INF , P0 ;  /* 0xff80000016097808 */ /* 0x002fe40000000000 */
[----:B------:R-:W-:-:S02]  /*51d0*/  ISETP.GT.AND P0, PT, R40, 0x18, PT ;  /* 0x000000182800780c */ /* 0x000fc40003f04270 */
[----:B------:R-:W-:Y:S01]  /*51e0*/  FMNMX.FTZ R7, R37, R7, !PT ;  /* 0x0000000725077209 */ /* 0x000fe20007810000 */
[----:B------:R-:W1:Y:S01]  /*51f0*/  MUFU.TANH R202, R55 ;  /* 0x0000003700ca7308 */ /* 0x000e620000002400 */
[----:B------:R-:W-:Y:S02]  /*5200*/  FSEL R8, R31, -INF , P0 ;  /* 0xff8000001f087808 */ /* 0x000fe40000000000 */
[----:B------:R-:W-:Y:S02]  /*5210*/  ISETP.GT.AND P0, PT, R40, 0x19, PT ;  /* 0x000000192800780c */ /* 0x000fe40003f04270 */
[----:B------:R-:W-:Y:S02]  /*5220*/  FMNMX.FTZ R11, R18, R15, !PT ;  /* 0x0000000f120b7209 */ /* 0x000fe40007810000 */
[----:B--2---:R-:W-:Y:S01]  /*5230*/  FMNMX.FTZ R10, R33, R7, !PT ;  /* 0x00000007210a7209 */ /* 0x004fe20007810000 */
[----:B------:R-:W2:Y:S01]  /*5240*/  MUFU.TANH R201, R46 ;  /* 0x0000002e00c97308 */ /* 0x000ea20000002400 */
[----:B------:R-:W-:-:S02]  /*5250*/  FSEL R7, R0, -INF , P0 ;  /* 0xff80000000077808 */ /* 0x000fc40000000000 */
[----:B------:R-:W-:Y:S02]  /*5260*/  FMNMX.FTZ R11, R14, R11, !PT ;  /* 0x0000000b0e0b7209 */ /* 0x000fe40007810000 */
[----:B------:R-:W-:Y:S02]  /*5270*/  ISETP.GT.AND P0, PT, R40, 0x20, PT ;  /* 0x000000202800780c */ /* 0x000fe40003f04270 */
[----:B------:R-:W-:Y:S01]  /*5280*/  FMNMX.FTZ R10, R32, R10, !PT ;  /* 0x0000000a200a7209 */ /* 0x000fe20007810000 */
[----:B------:R-:W5:Y:S01]  /*5290*/  MUFU.TANH R200, R47 ;  /* 0x0000002f00c87308 */ /* 0x000f620000002400 */
[----:B------:R-:W-:Y:S02]  /*52a0*/  FMNMX.FTZ R11, R13, R11, !PT ;  /* 0x0000000b0d0b7209 */ /* 0x000fe40007810000 */
[----:B------:R-:W-:Y:S02]  /*52b0*/  FSEL R36, R26, -INF , P0 ;  /* 0xff8000001a247808 */ /* 0x000fe40000000000 */
[----:B------:R-:W-:-:S02]  /*52c0*/  FMNMX.FTZ R0, R29, R10, !PT ;  /* 0x0000000a1d007209 */ /* 0x000fc40007810000 */
[----:B------:R-:W-:Y:S01]  /*52d0*/  ISETP.GT.AND P0, PT, R40, 0x21, PT ;  /* 0x000000212800780c */ /* 0x000fe20003f04270 */
[----:B------:R-:W1:Y:S01]  /*52e0*/  MUFU.TANH R199, R42 ;  /* 0x0000002a00c77308 */ /* 0x000e620000002400 */
[----:B------:R-:W-:Y:S02]  /*52f0*/  FMNMX.FTZ R11, R12, R11, !PT ;  /* 0x0000000b0c0b7209 */ /* 0x000fe40007810000 */
[----:B------:R-:W-:Y:S02]  /*5300*/  FMNMX.FTZ R0, R193, R0, !PT ;  /* 0x00000000c1007209 */ /* 0x000fe40007810000 */
[----:B------:R-:W-:Y:S02]  /*5310*/  FSEL R31, R19, -INF , P0 ;  /* 0xff800000131f7808 */ /* 0x000fe40000000000 */
[----:B------:R-:W-:Y:S01]  /*5320*/  ISETP.GT.AND P0, PT, R40, 0x28, PT ;  /* 0x000000282800780c */ /* 0x000fe20003f04270 */
[----:B------:R-:W1:Y:S01]  /*5330*/  MUFU.TANH R198, R43 ;  /* 0x0000002b00c67308 */ /* 0x000e620000002400 */
[----:B------:R-:W-:-:S02]  /*5340*/  FMNMX.FTZ R11, R9, R11, !PT ;  /* 0x0000000b090b7209 */ /* 0x000fc40007810000 */
[----:B------:R-:W-:Y:S02]  /*5350*/  FMNMX.FTZ R0, R192, R0, !PT ;  /* 0x00000000c0007209 */ /* 0x000fe40007810000 */
[----:B----4-:R-:W-:Y:S02]  /*5360*/  FSEL R206, R206, -INF , P0 ;  /* 0xff800000cece7808 */ /* 0x010fe40000000000 */
[----:B------:R-:W-:Y:S01]  /*5370*/  ISETP.GT.AND P0, PT, R40, 0x29, PT ;  /* 0x000000292800780c */ /* 0x000fe20003f04270 */
[----:B------:R-:W4:Y:S01]  /*5380*/  MUFU.TANH R185, R38 ;  /* 0x0000002600b97308 */ /* 0x000f220000002400 */
[----:B------:R-:W-:Y:S02]  /*5390*/  FMNMX.FTZ R11, R8, R11, !PT ;  /* 0x0000000b080b7209 */ /* 0x000fe40007810000 */
[----:B------:R-:W-:Y:S02]  /*53a0*/  FMNMX.FTZ R0, R205, R0, !PT ;  /* 0x00000000cd007209 */ /* 0x000fe40007810000 */
[----:B------:R-:W-:-:S02]  /*53b0*/  FSEL R30, R30, -INF , P0 ;  /* 0xff8000001e1e7808 */ /* 0x000fc40000000000 */
[----:B------:R-:W-:Y:S01]  /*53c0*/  FMNMX.FTZ R11, R7, R11, !PT ;  /* 0x0000000b070b7209 */ /* 0x000fe20007810000 */
[----:B------:R-:W1:Y:S01]  /*53d0*/  MUFU.TANH R184, R39 ;  /* 0x0000002700b87308 */ /* 0x000e620000002400 */
[----:B------:R-:W-:Y:S02]  /*53e0*/  ISETP.GT.AND P0, PT, R40, 0x30, PT ;  /* 0x000000302800780c */ /* 0x000fe40003f04270 */
[----:B------:R-:W-:Y:S02]  /*53f0*/  FMNMX.FTZ R0, R204, R0, !PT ;  /* 0x00000000cc007209 */ /* 0x000fe40007810000 */
[----:B------:R-:W-:Y:S02]  /*5400*/  FMNMX.FTZ R11, R36, R11, !PT ;  /* 0x0000000b240b7209 */ /* 0x000fe40007810000 */
[----:B---3--:R-:W-:Y:S01]  /*5410*/  FSEL R203, R203, -INF , P0 ;  /* 0xff800000cbcb7808 */ /* 0x008fe20000000000 */
[----:B------:R-:W3:Y:S01]  /*5420*/  MUFU.TANH R183, R58 ;  /* 0x0000003a00b77308 */ /* 0x000ee20000002400 */
[----:B------:R-:W-:-:S02]  /*5430*/  FMNMX.FTZ R0, R197, R0, !PT ;  /* 0x00000000c5007209 */ /* 0x000fc40007810000 */
[----:B------:R-:W-:Y:S02]  /*5440*/  ISETP.GT.AND P0, PT, R40, 0x31, PT ;  /* 0x000000312800780c */ /* 0x000fe40003f04270 */
[----:B------:R-:W-:Y:S02]  /*5450*/  FMNMX.FTZ R11, R31, R11, !PT ;  /* 0x0000000b1f0b7209 */ /* 0x000fe40007810000 */
[----:B------:R-:W-:Y:S01]  /*5460*/  FMNMX.FTZ R0, R196, R0, !PT ;  /* 0x00000000c4007209 */ /* 0x000fe20007810000 */
[----:B------:R2:W2:Y:S01]  /*5470*/  MUFU.TANH R182, R59 ;  /* 0x0000003b00b67308 */ /* 0x0004a20000002400 */
[----:B-1----:R-:W-:Y:S02]  /*5480*/  FSEL R202, R202, -INF , P0 ;  /* 0xff800000caca7808 */ /* 0x002fe40000000000 */
[----:B------:R-:W-:Y:S02]  /*5490*/  ISETP.GT.AND P0, PT, R40, 0x38, PT ;  /* 0x000000382800780c */ /* 0x000fe40003f04270 */
[----:B------:R-:W-:-:S02]  /*54a0*/  FMNMX.FTZ R11, R206, R11, !PT ;  /* 0x0000000bce0b7209 */ /* 0x000fc40007810000 */
[----:B------:R-:W-:Y:S02]  /*54b0*/  FMNMX.FTZ R0, R195, R0, !PT ;  /* 0x00000000c3007209 */ /* 0x000fe40007810000 */
[----:B------:R-:W-:Y:S02]  /*54c0*/  FSEL R187, R187, -INF , P0 ;  /* 0xff800000bbbb7808 */ /* 0x000fe40000000000 */
[----:B------:R-:W-:Y:S02]  /*54d0*/  ISETP.GT.AND P0, PT, R40, 0x39, PT ;  /* 0x000000392800780c */ /* 0x000fe40003f04270 */
[----:B------:R-:W-:Y:S02]  /*54e0*/  FMNMX.FTZ R11, R30, R11, !PT ;  /* 0x0000000b1e0b7209 */ /* 0x000fe40007810000 */
[----:B------:R-:W-:Y:S01]  /*54f0*/  FMNMX.FTZ R0, R194, R0, !PT ;  /* 0x00000000c2007209 */ /* 0x000fe20007810000 */
[----:B--2---:R-:W-:Y:S01]  /*5500*/  LDSM.16.MT88.4 R56, [R241+0x3100] ;  /* 0x00310000f138783b */ /* 0x004fe20000004200 */
[----:B------:R-:W-:-:S02]  /*5510*/  FSEL R186, R186, -INF , P0 ;  /* 0xff800000baba7808 */ /* 0x000fc40000000000 */
[----:B------:R-:W-:Y:S02]  /*5520*/  FMNMX.FTZ R11, R203, R11, !PT ;  /* 0x0000000bcb0b7209 */ /* 0x000fe40007810000 */
[----:B------:R-:W-:Y:S02]  /*5530*/  ISETP.GT.AND P0, PT, R40, 0x40, PT ;  /* 0x000000402800780c */ /* 0x000fe40003f04270 */
[----:B------:R-:W-:Y:S02]  /*5540*/  FMNMX.FTZ R0, R51, R0, !PT ;  /* 0x0000000033007209 */ /* 0x000fe40007810000 */
[----:B------:R-:W-:Y:S02]  /*5550*/  FMNMX.FTZ R11, R202, R11, !PT ;  /* 0x0000000bca0b7209 */ /* 0x000fe40007810000 */
[----:B------:R-:W-:Y:S02]  /*5560*/  FSEL R201, R201, -INF , P0 ;  /* 0xff800000c9c97808 */ /* 0x000fe40000000000 */
[----:B------:R-:W-:-:S02]  /*5570*/  FMNMX.FTZ R0, R50, R0, !PT ;  /* 0x0000000032007209 */ /* 0x000fc40007810000 */
[----:B------:R-:W-:Y:S02]  /*5580*/  ISETP.GT.AND P0, PT, R40, 0x41, PT ;  /* 0x000000412800780c */ /* 0x000fe40003f04270 */
[----:B------:R-:W-:Y:S02]  /*5590*/  FMNMX.FTZ R11, R187, R11, !PT ;  /* 0x0000000bbb0b7209 */ /* 0x000fe40007810000 */
[----:B------:R-:W-:Y:S02]  /*55a0*/  FMNMX.FTZ R0, R49, R0, !PT ;  /* 0x0000000031007209 */ /* 0x000fe40007810000 */
[----:B-----5:R-:W-:Y:S02]  /*55b0*/  FSEL R200, R200, -INF , P0 ;  /* 0xff800000c8c87808 */ /* 0x020fe40000000000 */
[----:B------:R-:W-:Y:S02]  /*55c0*/  ISETP.GT.AND P0, PT, R40, 0x48, PT ;  /* 0x000000482800780c */ /* 0x000fe40003f04270 */
[----:B------:R-:W-:-:S02]  /*55d0*/  FMNMX.FTZ R11, R186, R11, !PT ;  /* 0x0000000bba0b7209 */ /* 0x000fc40007810000 */
[----:B------:R-:W-:Y:S02]  /*55e0*/  FMNMX.FTZ R0, R48, R0, !PT ;  /* 0x0000000030007209 */ /* 0x000fe40007810000 */
[----:B------:R-:W-:Y:S02]  /*55f0*/  FSEL R199, R199, -INF , P0 ;  /* 0xff800000c7c77808 */ /* 0x000fe40000000000 */
[----:B------:R-:W-:Y:S01]  /*5600*/  ISETP.GT.AND P0, PT, R40, 0x49, PT ;  /* 0x000000492800780c */ /* 0x000fe20003f04270 */
[----:B------:R-:W1:Y:S01]  /*5610*/  SHFL.BFLY PT, R10, R0, 0x2, 0x1f ;  /* 0x0c401f00000a7f89 */ /* 0x000e6200000e0000 */
[----:B------:R-:W-:Y:S02]  /*5620*/  FMNMX.FTZ R11, R201, R11, !PT ;  /* 0x0000000bc90b7209 */ /* 0x000fe40007810000 */
[----:B------:R-:W-:Y:S02]  /*5630*/  FSEL R198, R198, -INF , P0 ;  /* 0xff800000c6c67808 */ /* 0x000fe40000000000 */
[----:B------:R-:W-:-:S02]  /*5640*/  FMNMX.FTZ R11, R200, R11, !PT ;  /* 0x0000000bc80b7209 */ /* 0x000fc40007810000 */
[C---:B------:R-:W-:Y:S02]  /*5650*/  ISETP.GT.AND P0, PT, R40.reuse, 0x50, PT ;  /* 0x000000502800780c */ /* 0x040fe40003f04270 */
[----:B------:R-:W-:Y:S02]  /*5660*/  FMNMX.FTZ R11, R199, R11, !PT ;  /* 0x0000000bc70b7209 */ /* 0x000fe40007810000 */
[----:B----4-:R-:W-:Y:S02]  /*5670*/  FSEL R185, R185, -INF , P0 ;  /* 0xff800000b9b97808 */ /* 0x010fe40000000000 */
[----:B------:R-:W-:Y:S02]  /*5680*/  ISETP.GT.AND P0, PT, R40, 0x51, PT ;  /* 0x000000512800780c */ /* 0x000fe40003f04270 */
[----:B------:R-:W-:Y:S02]  /*5690*/  FMNMX.FTZ R11, R198, R11, !PT ;  /* 0x0000000bc60b7209 */ /* 0x000fe40007810000 */
[----:B------:R-:W-:-:S02]  /*56a0*/  FSEL R184, R184, -INF , P0 ;  /* 0xff800000b8b87808 */ /* 0x000fc40000000000 */
[C---:B------:R-:W-:Y:S02]  /*56b0*/  ISETP.GT.AND P0, PT, R40.reuse, 0x58, PT ;  /* 0x000000582800780c */ /* 0x040fe40003f04270 */
[----:B------:R-:W-:Y:S02]  /*56c0*/  FMNMX.FTZ R11, R185, R11, !PT ;  /* 0x0000000bb90b7209 */ /* 0x000fe40007810000 */
[----:B---3--:R-:W-:Y:S02]  /*56d0*/  FSEL R183, R183, -INF , P0 ;  /* 0xff800000b7b77808 */ /* 0x008fe40000000000 */
[----:B------:R-:W-:Y:S02]  /*56e0*/  ISETP.GT.AND P0, PT, R40, 0x59, PT ;  /* 0x000000592800780c */ /* 0x000fe40003f04270 */
[----:B------:R-:W-:Y:S02]  /*56f0*/  FMNMX.FTZ R11, R184, R11, !PT ;  /* 0x0000000bb80b7209 */ /* 0x000fe40007810000 */
[----:B------:R-:W-:-:S02]  /*5700*/  FSEL R182, R182, -INF , P0 ;  /* 0xff800000b6b67808 */ /* 0x000fc40000000000 */
        /* <DEDUP_REMOVED lines=13> */
[--C-:B------:R-:W-:Y:S02]  /*57e0*/  FFMA.FTZ R25, R24, c[0x0][0x2d0], -R181.reuse ;  /* 0x0000b40018197a23 */ /* 0x100fe400000108b5 */
[--C-:B------:R-:W-:Y:S01]  /*57f0*/  FFMA.FTZ R24, R23, c[0x0][0x2d0], -R181.reuse ;  /* 0x0000b40017187a23 */ /* 0x100fe200000108b5 */
[----:B------:R-:W-:Y:S01]  /*5800*/  MUFU.EX2 R39, R39 ;  /* 0x0000002700277308 */ /* 0x000fe20000000800 */
[--C-:B------:R-:W-:Y:S02]  /*5810*/  FFMA.FTZ R45, R21, c[0x0][0x2d0], -R181.reuse ;  /* 0x0000b400152d7a23 */ /* 0x100fe400000108b5 */
[----:B------:R-:W-:-:S02]  /*5820*/  FFMA.FTZ R40, R20, c[0x0][0x2d0], -R181 ;  /* 0x0000b40014287a23 */ /* 0x000fc400000108b5 */
[--C-:B------:R-:W-:Y:S01]  /*5830*/  FFMA.FTZ R38, R17, c[0x0][0x2d0], -R181.reuse ;  /* 0x0000b40011267a23 */ /* 0x100fe200000108b5 */
[----:B------:R-:W-:Y:S01]  /*5840*/  LDSM.16.MT88.4 R20, [R240+0x3900] ;  /* 0x00390000f014783b */ /* 0x000fe20000004200 */
[--C-:B------:R-:W-:Y:S01]  /*5850*/  FFMA.FTZ R34, R16, c[0x0][0x2d0], -R181.reuse ;  /* 0x0000b40010227a23 */ /* 0x100fe200000108b5 */
[----:B------:R-:W-:Y:S01]  /*5860*/  MUFU.EX2 R26, R26 ;  /* 0x0000001a001a7308 */ /* 0x000fe20000000800 */
[--C-:B------:R-:W-:Y:S01]  /*5870*/  FFMA.FTZ R37, R37, c[0x0][0x2d0], -R181.reuse ;  /* 0x0000b40025257a23 */ /* 0x100fe200000108b5 */
[----:B-1----:R-:W-:Y:S01]  /*5880*/  FMNMX.FTZ R2, R11, R10, !PT ;  /* 0x0000000a0b027209 */ /* 0x002fe20007810000 */
[--C-:B------:R-:W-:Y:S02]  /*5890*/  FFMA.FTZ R33, R33, c[0x0][0x2d0], -R181.reuse ;  /* 0x0000b40021217a23 */ /* 0x100fe400000108b5 */
[--C-:B------:R-:W-:Y:S01]  /*58a0*/  FFMA.FTZ R32, R32, c[0x0][0x2d0], -R181.reuse ;  /* 0x0000b40020207a23 */ /* 0x100fe200000108b5 */
[C---:B------:R-:W-:Y:S01]  /*58b0*/  FSETP.NEU.FTZ.AND P0, PT, R2.reuse, -INF , PT ;  /* 0xff8000000200780b */ /* 0x040fe20003f1d000 */
[----:B------:R-:W-:Y:S01]  /*58c0*/  FMUL.FTZ R180, R2, c[0x0][0x2d0] ;  /* 0x0000b40002b47a20 */ /* 0x000fe20000410000 */
[----:B------:R-:W1:Y:S01]  /*58d0*/  MUFU.EX2 R25, R25 ;  /* 0x0000001900197308 */ /* 0x000e620000000800 */
[----:B------:R-:W-:-:S02]  /*58e0*/  FFMA.FTZ R29, R29, c[0x0][0x2d0], -R181 ;  /* 0x0000b4001d1d7a23 */ /* 0x000fc400000108b5 */
[--C-:B------:R-:W-:Y:S01]  /*58f0*/  FFMA.FTZ R193, R193, c[0x0][0x2d0], -R181.reuse ;  /* 0x0000b400c1c17a23 */ /* 0x100fe200000108b5 */
[----:B------:R-:W-:Y:S01]  /*5900*/  FSEL R180, R180, RZ, P0 ;  /* 0x000000ffb4b47208 */ /* 0x000fe20000000000 */
[--C-:B------:R-:W-:Y:S01]  /*5910*/  FFMA.FTZ R192, R192, c[0x0][0x2d0], -R181.reuse ;  /* 0x0000b400c0c07a23 */ /* 0x100fe200000108b5 */
[----:B------:R-:W-:Y:S01]  /*5920*/  PLOP3.LUT P0, PT, PT, PT, UP0, 0x40, 0x0 ;  /* 0x000000000000781c */ /* 0x000fe20003f0e808 */
[----:B------:R-:W-:Y:S01]  /*5930*/  FFMA.FTZ R196, R196, c[0x0][0x2d0], -R181 ;  /* 0x0000b400c4c47a23 */ /* 0x000fe200000108b5 */
[----:B------:R-:W-:Y:S01]  /*5940*/  MUFU.EX2 R24, R24 ;  /* 0x0000001800187308 */ /* 0x000fe20000000800 */
[--C-:B------:R-:W-:Y:S02]  /*5950*/  FFMA.FTZ R46, R18, c[0x0][0x2d0], -R180.reuse ;  /* 0x0000b400122e7a23 */ /* 0x100fe400000108b4 */
[--C-:B------:R-:W-:Y:S01]  /*5960*/  FFMA.FTZ R27, R15, c[0x0][0x2d0], -R180.reuse ;  /* 0x0000b4000f1b7a23 */ /* 0x100fe200000108b4 */
[----:B------:R-:W-:Y:S01]  /*5970*/  LDSM.16.MT88.4 R16, [R247+0x3900] ;  /* 0x00390000f710783b */ /* 0x000fe20000004200 */
[----:B------:R-:W-:-:S02]  /*5980*/  FFMA.FTZ R47, R14, c[0x0][0x2d0], -R180 ;  /* 0x0000b4000e2f7a23 */ /* 0x000fc400000108b4 */
[--C-:B------:R-:W-:Y:S01]  /*5990*/  FFMA.FTZ R44, R13, c[0x0][0x2d0], -R180.reuse ;  /* 0x0000b4000d2c7a23 */ /* 0x100fe200000108b4 */
[----:B------:R-:W2:Y:S01]  /*59a0*/  MUFU.EX2 R45, R45 ;  /* 0x0000002d002d7308 */ /* 0x000ea20000000800 */
[--C-:B------:R-:W-:Y:S01]  /*59b0*/  FFMA.FTZ R43, R12, c[0x0][0x2d0], -R180.reuse ;  /* 0x0000b4000c2b7a23 */ /* 0x100fe200000108b4 */
[----:B-1----:R-:W-:Y:S01]  /*59c0*/  F2FP.BF16.PACK_AB R128, R25, R26 ;  /* 0x0000001a1980723e */ /* 0x002fe200000010ff */
[--C-:B------:R-:W-:Y:S01]  /*59d0*/  FFMA.FTZ R42, R9, c[0x0][0x2d0], -R180.reuse ;  /* 0x0000b400092a7a23 */ /* 0x100fe200000108b4 */
[----:B------:R-:W1:Y:S01]  /*59e0*/  LDSM.16.MT88.4 R12, [R247+0x900] ;  /* 0x00090000f70c783b */ /* 0x000e620000004200 */
[--C-:B------:R-:W-:Y:S02]  /*59f0*/  FFMA.FTZ R41, R8, c[0x0][0x2d0], -R180.reuse ;  /* 0x0000b40008297a23 */ /* 0x100fe400000108b4 */
[--C-:B------:R-:W-:Y:S01]  /*5a00*/  FFMA.FTZ R35, R7, c[0x0][0x2d0], -R180.reuse ;  /* 0x0000b40007237a23 */ /* 0x100fe200000108b4 */
[----:B------:R-:W-:Y:S01]  /*5a10*/  MUFU.EX2 R46, R46 ;  /* 0x0000002e002e7308 */ /* 0x000fe20000000800 */
[----:B------:R-:W3:Y:S01]  /*5a20*/  LDSM.16.MT88.4 R8, [R242+0x900] ;  /* 0x00090000f208783b */ /* 0x000ee20000004200 */
[----:B------:R-:W-:-:S02]  /*5a30*/  FFMA.FTZ R36, R36, c[0x0][0x2d0], -R180 ;  /* 0x0000b40024247a23 */ /* 0x000fc400000108b4 */
[--C-:B------:R-:W-:Y:S02]  /*5a40*/  FFMA.FTZ R31, R31, c[0x0][0x2d0], -R180.reuse ;  /* 0x0000b4001f1f7a23 */ /* 0x100fe400000108b4 */
[--C-:B------:R-:W-:Y:S02]  /*5a50*/  FFMA.FTZ R3, R30, c[0x0][0x2d0], -R180.reuse ;  /* 0x0000b4001e037a23 */ /* 0x100fe400000108b4 */
[----:B------:R-:W4:Y:S01]  /*5a60*/  MUFU.EX2 R27, R27 ;  /* 0x0000001b001b7308 */ /* 0x000f220000000800 */
[----:B--2---:R-:W-:Y:S01]  /*5a70*/  F2FP.BF16.PACK_AB R130, R45, R24 ;  /* 0x000000182d82723e */ /* 0x004fe200000010ff */
[--C-:B------:R-:W-:Y:S02]  /*5a80*/  FFMA.FTZ R206, R206, c[0x0][0x2d0], -R180.reuse ;  /* 0x0000b400cece7a23 */ /* 0x100fe400000108b4 */
[--C-:B------:R-:W-:Y:S02]  /*5a90*/  FFMA.FTZ R187, R187, c[0x0][0x2d0], -R180.reuse ;  /* 0x0000b400bbbb7a23 */ /* 0x100fe400000108b4 */
[----:B------:R-:W-:-:S02]  /*5aa0*/  FFMA.FTZ R186, R186, c[0x0][0x2d0], -R180 ;  /* 0x0000b400baba7a23 */ /* 0x000fc400000108b4 */
[----:B------:R-:W-:Y:S01]  /*5ab0*/  MUFU.EX2 R47, R47 ;  /* 0x0000002f002f7308 */ /* 0x000fe20000000800 */
[--C-:B------:R-:W-:Y:S02]  /*5ac0*/  FFMA.FTZ R195, R195, c[0x0][0x2d0], -R181.reuse ;  /* 0x0000b400c3c37a23 */ /* 0x100fe400000108b5 */
[----:B------:R-:W-:Y:S02]  /*5ad0*/  FFMA.FTZ R194, R194, c[0x0][0x2d0], -R181 ;  /* 0x0000b400c2c27a23 */ /* 0x000fe400000108b5 */
[--C-:B------:R-:W-:Y:S02]  /*5ae0*/  FFMA.FTZ R201, R201, c[0x0][0x2d0], -R180.reuse ;  /* 0x0000b400c9c97a23 */ /* 0x100fe400000108b4 */
[--C-:B------:R-:W-:Y:S01]  /*5af0*/  FFMA.FTZ R200, R200, c[0x0][0x2d0], -R180.reuse ;  /* 0x0000b400c8c87a23 */ /* 0x100fe200000108b4 */
[----:B------:R-:W2:Y:S01]  /*5b00*/  MUFU.EX2 R44, R44 ;  /* 0x0000002c002c7308 */ /* 0x000ea20000000800 */
[----:B----4-:R-:W-:Y:S01]  /*5b10*/  F2FP.BF16.PACK_AB R129, R27, R46 ;  /* 0x0000002e1b81723e */ /* 0x010fe200000010ff */
[----:B------:R-:W-:-:S02]  /*5b20*/  FFMA.FTZ R199, R199, c[0x0][0x2d0], -R180 ;  /* 0x0000b400c7c77a23 */ /* 0x000fc400000108b4 */
[--C-:B------:R-:W-:Y:S02]  /*5b30*/  FFMA.FTZ R51, R51, c[0x0][0x2d0], -R181.reuse ;  /* 0x0000b40033337a23 */ /* 0x100fe400000108b5 */
[--C-:B------:R-:W-:Y:S02]  /*5b40*/  FFMA.FTZ R50, R50, c[0x0][0x2d0], -R181.reuse ;  /* 0x0000b40032327a23 */ /* 0x100fe400000108b5 */
[----:B------:R-:W4:Y:S01]  /*5b50*/  MUFU.EX2 R40, R40 ;  /* 0x0000002800287308 */ /* 0x000f220000000800 */
[--C-:B------:R-:W-:Y:S02]  /*5b60*/  FFMA.FTZ R49, R49, c[0x0][0x2d0], -R181.reuse ;  /* 0x0000b40031317a23 */ /* 0x100fe400000108b5 */
[----:B------:R-:W-:Y:S02]  /*5b70*/  FFMA.FTZ R48, R48, c[0x0][0x2d0], -R181 ;  /* 0x0000b40030307a23 */ /* 0x000fe400000108b5 */
[----:B------:R-:W-:Y:S02]  /*5b80*/  FFMA.FTZ R184, R184, c[0x0][0x2d0], -R180 ;  /* 0x0000b400b8b87a23 */ /* 0x000fe400000108b4 */
[----:B------:R-:W-:Y:S01]  /*5b90*/  FADD.FTZ R25, R26, R25 ;  /* 0x000000191a197221 */ /* 0x000fe20000010000 */
[----:B--2---:R-:W-:Y:S01]  /*5ba0*/  F2FP.BF16.PACK_AB R131, R44, R47 ;  /* 0x0000002f2c83723e */ /* 0x004fe200000010ff */
[----:B------:R-:W-:Y:S01]  /*5bb0*/  MUFU.EX2 R38, R38 ;  /* 0x0000002600267308 */ /* 0x000fe20000000800 */
[----:B------:R-:W-:-:S02]  /*5bc0*/  FADD.FTZ R27, R46, R27 ;  /* 0x0000001b2e1b7221 */ /* 0x000fc40000010000 */
[----:B------:R-:W-:Y:S02]  /*5bd0*/  FADD.FTZ R46, R24, R25 ;  /* 0x00000019182e7221 */ /* 0x000fe40000010000 */
[----:B------:R-:W-:Y:S01]  /*5be0*/  FADD.FTZ R47, R47, R27 ;  /* 0x0000001b2f2f7221 */ /* 0x000fe20000010000 */
[C---:B------:R-:W-:Y:S01]  /*5bf0*/  HMMA.16816.F32.BF16 R176, R128.reuse, R172, RZ ;  /* 0x000000ac80b0723c */ /* 0x040fe200000418ff */
[----:B----4-:R-:W-:Y:S01]  /*5c00*/  F2FP.BF16.PACK_AB R4, R39, R40 ;  /* 0x000000282704723e */ /* 0x010fe200000010ff */
[----:B------:R-:W2:Y:S01]  /*5c10*/  MUFU.EX2 R34, R34 ;  /* 0x0000002200227308 */ /* 0x000ea20000000800 */
[----:B------:R-:W-:Y:S01]  /*5c20*/  FADD.FTZ R46, R45, R46 ;  /* 0x0000002e2d2e7221 */ /* 0x000fe20000010000 */
[----:B------:R-:W-:Y:S01]  /*5c30*/  LDSM.16.MT88.4 R24, [R247+0x5900] ;  /* 0x00590000f718783b */ /* 0x000fe20000004200 */
[----:B------:R-:W-:Y:S02]  /*5c40*/  FADD.FTZ R47, R44, R47 ;  /* 0x0000002f2c2f7221 */ /* 0x000fe40000010000 */
[----:B------:R-:W-:Y:S01]  /*5c50*/  FADD.FTZ R46, R40, R46 ;  /* 0x0000002e282e7221 */ /* 0x000fe20000010000 */
[----:B------:R-:W-:Y:S02]  /*5c60*/  HMMA.16816.F32.BF16 R168, R128, R164, RZ ;  /* 0x000000a480a8723c */ /* 0x000fe400000418ff */
[----:B------:R-:W4:Y:S01]  /*5c70*/  MUFU.EX2 R43, R43 ;  /* 0x0000002b002b7308 */ /* 0x000f220000000800 */
[----:B------:R-:W-:-:S05]  /*5c80*/  FADD.FTZ R46, R39, R46 ;  /* 0x0000002e272e7221 */ /* 0x000fca0000010000 */
[----:B------:R-:W-:Y:S02]  /*5c90*/  HMMA.16816.F32.BF16 R172, R128, R174, RZ ;  /* 0x000000ae80ac723c */ /* 0x000fe400000418ff */
[----:B------:R-:W5:Y:S01]  /*5ca0*/  MUFU.EX2 R42, R42 ;  /* 0x0000002a002a7308 */ /* 0x000f620000000800 */
[----:B--2---:R-:W-:Y:S01]  /*5cb0*/  F2FP.BF16.PACK_AB R6, R34, R38 ;  /* 0x000000262206723e */ /* 0x004fe200000010ff */
[----:B------:R-:W-:-:S04]  /*5cc0*/  FADD.FTZ R38, R38, R46 ;  /* 0x0000002e26267221 */ /* 0x000fc80000010000 */
[----:B------:R-:W-:Y:S01]  /*5cd0*/  HMMA.16816.F32.BF16 R164, R128, R166, RZ ;  /* 0x000000a680a4723c */ /* 0x000fe200000418ff */
[----:B------:R-:W-:Y:S01]  /*5ce0*/  FADD.FTZ R38, R34, R38 ;  /* 0x0000002622267221 */ /* 0x000fe20000010000 */
[----:B------:R-:W-:Y:S01]  /*5cf0*/  MUFU.EX2 R41, R41 ;  /* 0x0000002900297308 */ /* 0x000fe20000000800 */
[----:B----4-:R-:W-:-:S05]  /*5d00*/  FADD.FTZ R47, R43, R47 ;  /* 0x0000002f2b2f7221 */ /* 0x010fca0000010000 */
[----:B------:R-:W-:Y:S02]  /*5d10*/  HMMA.16816.F32.BF16 R160, R128, R156, RZ ;  /* 0x0000009c80a0723c */ /* 0x000fe400000418ff */
[----:B------:R-:W2:Y:S01]  /*5d20*/  MUFU.EX2 R35, R35 ;  /* 0x0000002300237308 */ /* 0x000ea20000000800 */
[C---:B-----5:R-:W-:Y:S01]  /*5d30*/  F2FP.BF16.PACK_AB R5, R42.reuse, R43 ;  /* 0x0000002b2a05723e */ /* 0x060fe200000010ff */
        /* <DEDUP_REMOVED lines=10> */
[C---:B-1----:R-:W-:Y:S02]  /*5de0*/  HMMA.16816.F32.BF16 R176, R4.reuse, R12, R176 ;  /* 0x0000000c04b0723c */ /* 0x042fe400000418b0 */
[----:B------:R-:W-:Y:S06]  /*5df0*/  MUFU.EX2 R29, R29 ;  /* 0x0000001d001d7308 */ /* 0x000fec0000000800 */
[C---:B------:R-:W-:Y:S01]  /*5e00*/  HMMA.16816.F32.BF16 R172, R4.reuse, R14, R172 ;  /* 0x0000000e04ac723c */ /* 0x040fe200000418ac */
[----:B------:R-:W1:Y:S01]  /*5e10*/  LDSM.16.MT88.4 R12, [R242+0x3900] ;  /* 0x00390000f20c783b */ /* 0x000e620000004200 */
[----:B------:R-:W-:Y:S06]  /*5e20*/  MUFU.EX2 R36, R36 ;  /* 0x0000002400247308 */ /* 0x000fec0000000800 */
[C---:B---3--:R-:W-:Y:S02]  /*5e30*/  HMMA.16816.F32.BF16 R168, R4.reuse, R8, R168 ;  /* 0x0000000804a8723c */ /* 0x048fe400000418a8 */
[----:B------:R-:W3:Y:S06]  /*5e40*/  MUFU.EX2 R31, R31 ;  /* 0x0000001f001f7308 */ /* 0x000eec0000000800 */
[----:B------:R-:W-:Y:S01]  /*5e50*/  HMMA.16816.F32.BF16 R164, R4, R10, R164 ;  /* 0x0000000a04a4723c */ /* 0x000fe200000418a4 */
[----:B------:R-:W4:Y:S01]  /*5e60*/  LDSM.16.MT88.4 R8, [R241+0x3900] ;  /* 0x00390000f108783b */ /* 0x000f220000004200 */
[----:B------:R-:W-:Y:S06]  /*5e70*/  MUFU.EX2 R30, R206 ;  /* 0x000000ce001e7308 */ /* 0x000fec0000000800 */
[C---:B------:R-:W-:Y:S02]  /*5e80*/  HMMA.16816.F32.BF16 R132, R128.reuse, R134, RZ ;  /* 0x000000868084723c */ /* 0x040fe400000418ff */
[----:B------:R-:W5:Y:S06]  /*5e90*/  MUFU.EX2 R3, R3 ;  /* 0x0000000300037308 */ /* 0x000f6c0000000800 */
[----:B------:R-:W-:Y:S02]  /*5ea0*/  HMMA.16816.F32.BF16 R56, R128, R58, RZ ;  /* 0x0000003a8038723c */ /* 0x000fe400000418ff */
[----:B------:R-:W1:Y:S06]  /*5eb0*/  MUFU.EX2 R193, R193 ;  /* 0x000000c100c17308 */ /* 0x000e6c0000000800 */
[C---:B------:R-:W-:Y:S02]  /*5ec0*/  HMMA.16816.F32.BF16 R160, R4.reuse, R68, R160 ;  /* 0x0000004404a0723c */ /* 0x040fe400000418a0 */
[----:B------:R-:W-:Y:S06]  /*5ed0*/  MUFU.EX2 R192, R192 ;  /* 0x000000c000c07308 */ /* 0x000fec0000000800 */
[----:B------:R-:W-:Y:S02]  /*5ee0*/  HMMA.16816.F32.BF16 R156, R4, R70, R156 ;  /* 0x00000046049c723c */ /* 0x000fe4000004189c */
        /* <DEDUP_REMOVED lines=9> */
[C---:B-1----:R-:W-:Y:S02]  /*5f80*/  HMMA.16816.F32.BF16 R136, R4.reuse, R12, R136 ;  /* 0x0000000c0488723c */ /* 0x042fe40000041888 */
[----:B------:R-:W-:Y:S06]  /*5f90*/  MUFU.EX2 R201, R201 ;  /* 0x000000c900c97308 */ /* 0x000fec0000000800 */
[C---:B------:R-:W-:Y:S01]  /*5fa0*/  HMMA.16816.F32.BF16 R132, R4.reuse, R14, R132 ;  /* 0x0000000e0484723c */ /* 0x040fe20000041884 */
[----:B------:R-:W1:Y:S01]  /*5fb0*/  LDSM.16.MT88.4 R12, [R241+0x6900] ;  /* 0x00690000f10c783b */ /* 0x000e620000004200 */
[----:B------:R-:W-:Y:S06]  /*5fc0*/  MUFU.EX2 R200, R200 ;  /* 0x000000c800c87308 */ /* 0x000fec0000000800 */
[C---:B----4-:R-:W-:Y:S02]  /*5fd0*/  HMMA.16816.F32.BF16 R52, R4.reuse, R8, R52 ;  /* 0x000000080434723c */ /* 0x050fe40000041834 */
[----:B------:R-:W-:Y:S06]  /*5fe0*/  MUFU.EX2 R51, R51 ;  /* 0x0000003300337308 */ /* 0x000fec0000000800 */
[C---:B------:R-:W-:Y:S01]  /*5ff0*/  HMMA.16816.F32.BF16 R56, R4.reuse, R10, R56 ;  /* 0x0000000a0438723c */ /* 0x040fe20000041838 */
[----:B------:R-:W4:Y:S01]  /*6000*/  LDSM.16.MT88.4 R8, [R240+0x6900] ;  /* 0x00690000f008783b */ /* 0x000f220000004200 */
[----:B------:R-:W-:Y:S06]  /*6010*/  MUFU.EX2 R50, R50 ;  /* 0x0000003200327308 */ /* 0x000fec0000000800 */
[C---:B------:R-:W-:Y:S02]  /*6020*/  HMMA.16816.F32.BF16 R68, R4.reuse, R80, R68 ;  /* 0x000000500444723c */ /* 0x040fe40000041844 */
[----:B------:R-:W-:Y:S06]  /*6030*/  MUFU.EX2 R49, R49 ;  /* 0x0000003100317308 */ /* 0x000fec0000000800 */
[----:B------:R-:W-:Y:S02]  /*6040*/  HMMA.16816.F32.BF16 R72, R4, R82, R72 ;  /* 0x000000520448723c */ /* 0x000fe40000041848 */
[----:B------:R-:W-:Y:S06]  /*6050*/  MUFU.EX2 R48, R48 ;  /* 0x0000003000307308 */ /* 0x000fec0000000800 */
[C---:B------:R-:W-:Y:S02]  /*6060*/  HMMA.16816.F32.BF16 R76, R128.reuse, R84, RZ ;  /* 0x00000054804c723c */ /* 0x040fe400000418ff */
[----:B------:R-:W-:Y:S06]  /*6070*/  MUFU.EX2 R184, R184 ;  /* 0x000000b800b87308 */ /* 0x000fec0000000800 */
[----:B------:R-:W-:Y:S08]  /*6080*/  HMMA.16816.F32.BF16 R80, R128, R86, RZ ;  /* 0x000000568050723c */ /* 0x000ff000000418ff */
        /* <DEDUP_REMOVED lines=8> */
[----:B------:R-:W-:Y:S08]  /*6110*/  HMMA.16816.F32.BF16 R148, R128, R150, RZ ;  /* 0x000000968094723c */ /* 0x000ff000000418ff */
[C---:B-1----:R-:W-:Y:S08]  /*6120*/  HMMA.16816.F32.BF16 R84, R4.reuse, R12, R84 ;  /* 0x0000000c0454723c */ /* 0x042ff00000041854 */
[C---:B------:R-:W-:Y:S01]  /*6130*/  HMMA.16816.F32.BF16 R88, R4.reuse, R14, R88 ;  /* 0x0000000e0458723c */ /* 0x040fe20000041858 */
[----:B------:R-:W1:Y:S07]  /*6140*/  LDSM.16.MT88.4 R12, [R241+0x9900] ;  /* 0x00990000f10c783b */ /* 0x000e6e0000004200 */
[C---:B----4-:R-:W-:Y:S08]  /*6150*/  HMMA.16816.F32.BF16 R92, R4.reuse, R8, R92 ;  /* 0x00000008045c723c */ /* 0x050ff0000004185c */
[C---:B------:R-:W-:Y:S01]  /*6160*/  HMMA.16816.F32.BF16 R96, R4.reuse, R10, R96 ;  /* 0x0000000a0460723c */ /* 0x040fe20000041860 */
[----:B------:R-:W4:Y:S07]  /*6170*/  LDSM.16.MT88.4 R8, [R240+0x9900] ;  /* 0x00990000f008783b */ /* 0x000f2e0000004200 */
[C---:B------:R-:W-:Y:S08]  /*6180*/  HMMA.16816.F32.BF16 R152, R4.reuse, R60, R152 ;  /* 0x0000003c0498723c */ /* 0x040ff00000041898 */
[----:B------:R-:W-:Y:S08]  /*6190*/  HMMA.16816.F32.BF16 R148, R4, R62, R148 ;  /* 0x0000003e0494723c */ /* 0x000ff00000041894 */
        /* <DEDUP_REMOVED lines=9> */
[----:B------:R-:W-:Y:S01]  /*6230*/  HMMA.16816.F32.BF16 R128, R128, R18, RZ ;  /* 0x000000128080723c */ /* 0x000fe200000418ff */
        /* <DEDUP_REMOVED lines=10> */
[C---:B------:R-:W-:Y:S07]  /*62e0*/  HMMA.16816.F32.BF16 R76, R4.reuse, R188, R76 ;  /* 0x000000bc044c723c */ /* 0x040fee000004184c */
[----:B------:R-:W-:Y:S01]  /*62f0*/  FFMA.FTZ R188, R204, c[0x0][0x2d0], -R181 ;  /* 0x0000b400ccbc7a23 */ /* 0x000fe200000108b5 */
[----:B------:R-:W-:Y:S01]  /*6300*/  HMMA.16816.F32.BF16 R80, R4, R190, R80 ;  /* 0x000000be0450723c */ /* 0x000fe20000041850 */
[----:B------:R-:W-:-:S02]  /*6310*/  FFMA.FTZ R189, R202, c[0x0][0x2d0], -R180 ;  /* 0x0000b400cabd7a23 */ /* 0x000fc400000108b4 */
[--C-:B------:R-:W-:Y:S02]  /*6320*/  FFMA.FTZ R202, R197, c[0x0][0x2d0], -R181.reuse ;  /* 0x0000b400c5ca7a23 */ /* 0x100fe400000108b5 */
[----:B------:R-:W-:Y:S01]  /*6330*/  MUFU.EX2 R188, R188 ;  /* 0x000000bc00bc7308 */ /* 0x000fe20000000800 */
[--C-:B------:R-:W-:Y:S02]  /*6340*/  FFMA.FTZ R197, R198, c[0x0][0x2d0], -R180.reuse ;  /* 0x0000b400c6c57a23 */ /* 0x100fe400000108b4 */
[----:B--2---:R-:W-:Y:S01]  /*6350*/  HMMA.16816.F32.BF16 R100, R4, R20, R100 ;  /* 0x000000140464723c */ /* 0x004fe20000041864 */
[----:B------:R-:W-:Y:S02]  /*6360*/  FFMA.FTZ R191, R205, c[0x0][0x2d0], -R181 ;  /* 0x0000b400cdbf7a23 */ /* 0x000fe400000108b5 */
[--C-:B------:R-:W-:Y:S02]  /*6370*/  FFMA.FTZ R190, R203, c[0x0][0x2d0], -R180.reuse ;  /* 0x0000b400cbbe7a23 */ /* 0x100fe400000108b4 */
[----:B------:R-:W-:Y:S01]  /*6380*/  MUFU.EX2 R189, R189 ;  /* 0x000000bd00bd7308 */ /* 0x000fe20000000800 */
[----:B------:R-:W-:-:S02]  /*6390*/  FFMA.FTZ R181, R185, c[0x0][0x2d0], -R180 ;  /* 0x0000b400b9b57a23 */ /* 0x000fc400000108b4 */
[C---:B------:R-:W-:Y:S01]  /*63a0*/  HMMA.16816.F32.BF16 R104, R4.reuse, R22, R104 ;  /* 0x000000160468723c */ /* 0x040fe20000041868 */
[----:B------:R-:W2:Y:S04]  /*63b0*/  LDSM.16.MT88.4 R20, [R247+0x1100] ;  /* 0x00110000f714783b */ /* 0x000ea80000004200 */
[----:B------:R-:W-:Y:S03]  /*63c0*/  MUFU.EX2 R191, R191 ;  /* 0x000000bf00bf7308 */ /* 0x000fe60000000800 */
[C---:B------:R-:W-:Y:S05]  /*63d0*/  HMMA.16816.F32.BF16 R108, R4.reuse, R16, R108 ;  /* 0x00000010046c723c */ /* 0x040fea000004186c */
[----:B------:R-:W1:Y:S03]  /*63e0*/  MUFU.EX2 R190, R190 ;  /* 0x000000be00be7308 */ /* 0x000e660000000800 */
[----:B------:R-:W-:Y:S01]  /*63f0*/  HMMA.16816.F32.BF16 R112, R4, R18, R112 ;  /* 0x000000120470723c */ /* 0x000fe20000041870 */
[----:B------:R-:W2:Y:S04]  /*6400*/  LDSM.16.MT88.4 R16, [R240+0x1100] ;  /* 0x00110000f010783b */ /* 0x000ea80000004200 */
[----:B------:R-:W2:Y:S02]  /*6410*/  MUFU.EX2 R202, R202 ;  /* 0x000000ca00ca7308 */ /* 0x000ea40000000800 */
[----:B------:R-:W-:Y:S01]  /*6420*/  F2FP.BF16.PACK_AB R4, R33, R37 ;  /* 0x000000252104723e */ /* 0x000fe200000010ff */
[----:B------:R-:W-:Y:S01]  /*6430*/  FADD.FTZ R37, R37, R38 ;  /* 0x0000002625257221 */ /* 0x000fe20000010000 */
[----:B---3--:R-:W-:Y:S01]  /*6440*/  F2FP.BF16.PACK_AB R5, R31, R36 ;  /* 0x000000241f05723e */ /* 0x008fe200000010ff */
[----:B------:R-:W-:Y:S01]  /*6450*/  FADD.FTZ R36, R36, R41 ;  /* 0x0000002924247221 */ /* 0x000fe20000010000 */
[----:B------:R-:W-:Y:S01]  /*6460*/  F2FP.BF16.PACK_AB R6, R29, R32 ;  /* 0x000000201d06723e */ /* 0x000fe200000010ff */
[----:B------:R-:W-:Y:S01]  /*6470*/  FADD.FTZ R37, R33, R37 ;  /* 0x0000002521257221 */ /* 0x000fe20000010000 */
[----:B-----5:R-:W-:Y:S01]  /*6480*/  F2FP.BF16.PACK_AB R7, R3, R30 ;  /* 0x0000001e0307723e */ /* 0x020fe200000010ff */
[----:B------:R-:W-:Y:S01]  /*6490*/  MUFU.EX2 R198, R199 ;  /* 0x000000c700c67308 */ /* 0x000fe20000000800 */
[----:B------:R-:W-:-:S02]  /*64a0*/  FADD.FTZ R36, R31, R36 ;  /* 0x000000241f247221 */ /* 0x000fc40000010000 */
[----:B------:R-:W-:Y:S02]  /*64b0*/  FADD.FTZ R32, R32, R37 ;  /* 0x0000002520207221 */ /* 0x000fe40000010000 */
[----:B------:R-:W-:Y:S01]  /*64c0*/  FADD.FTZ R30, R30, R36 ;  /* 0x000000241e1e7221 */ /* 0x000fe20000010000 */
[C---:B-1----:R-:W-:Y:S01]  /*64d0*/  HMMA.16816.F32.BF16 R168, R4.reuse, R12, R168 ;  /* 0x0000000c04a8723c */ /* 0x042fe200000418a8 */
[----:B------:R-:W-:Y:S01]  /*64e0*/  FADD.FTZ R32, R29, R32 ;  /* 0x000000201d207221 */ /* 0x000fe20000010000 */
[----:B------:R-:W1:Y:S01]  /*64f0*/  MUFU.EX2 R197, R197 ;  /* 0x000000c500c57308 */ /* 0x000e620000000800 */
[----:B------:R-:W-:Y:S02]  /*6500*/  FADD.FTZ R30, R3, R30 ;  /* 0x0000001e031e7221 */ /* 0x000fe40000010000 */
[----:B------:R-:W-:Y:S02]  /*6510*/  FADD.FTZ R32, R193, R32 ;  /* 0x00000020c1207221 */ /* 0x000fe40000010000 */
[----:B------:R-:W-:Y:S01]  /*6520*/  FADD.FTZ R30, R190, R30 ;  /* 0x0000001ebe1e7221 */ /* 0x000fe20000010000 */
[----:B------:R-:W-:Y:S01]  /*6530*/  HMMA.16816.F32.BF16 R164, R4, R14, R164 ;  /* 0x0000000e04a4723c */ /* 0x000fe200000418a4 */
[----:B------:R-:W3:Y:S01]  /*6540*/  LDSM.16.MT88.4 R12, [R247+0x4100] ;  /* 0x00410000f70c783b */ /* 0x000ee20000004200 */
[----:B------:R-:W5:Y:S01]  /*6550*/  MUFU.EX2 R181, R181 ;  /* 0x000000b500b57308 */ /* 0x000f620000000800 */
[----:B------:R-:W-:-:S05]  /*6560*/  FADD.FTZ R32, R192, R32 ;  /* 0x00000020c0207221 */ /* 0x000fca0000010000 */
[C---:B----4-:R-:W-:Y:S08]  /*6570*/  HMMA.16816.F32.BF16 R160, R4.reuse, R8, R160 ;  /* 0x0000000804a0723c */ /* 0x050ff000000418a0 */
[C---:B------:R-:W-:Y:S01]  /*6580*/  HMMA.16816.F32.BF16 R156, R4.reuse, R10, R156 ;  /* 0x0000000a049c723c */ /* 0x040fe2000004189c */
[----:B------:R-:W4:Y:S07]  /*6590*/  LDSM.16.MT88.4 R8, [R242+0x4100] ;  /* 0x00410000f208783b */ /* 0x000f2e0000004200 */
[C---:B--2---:R-:W-:Y:S08]  /*65a0*/  HMMA.16816.F32.BF16 R176, R4.reuse, R20, R176 ;  /* 0x0000001404b0723c */ /* 0x044ff000000418b0 */
[C---:B------:R-:W-:Y:S01]  /*65b0*/  HMMA.16816.F32.BF16 R172, R4.reuse, R22, R172 ;  /* 0x0000001604ac723c */ /* 0x040fe200000418ac */
[----:B------:R-:W2:Y:S07]  /*65c0*/  LDSM.16.MT88.4 R20, [R241+0x4100] ;  /* 0x00410000f114783b */ /* 0x000eae0000004200 */
[C---:B------:R-:W-:Y:S08]  /*65d0*/  HMMA.16816.F32.BF16 R152, R4.reuse, R16, R152 ;  /* 0x000000100498723c */ /* 0x040ff00000041898 */
[C---:B---3--:R-:W-:Y:S08]  /*65e0*/  HMMA.16816.F32.BF16 R144, R4.reuse, R12, R144 ;  /* 0x0000000c0490723c */ /* 0x048ff00000041890 */
[C---:B------:R-:W-:Y:S01]  /*65f0*/  HMMA.16816.F32.BF16 R140, R4.reuse, R14, R140 ;  /* 0x0000000e048c723c */ /* 0x040fe2000004188c */
[----:B------:R-:W3:Y:S07]  /*6600*/  LDSM.16.MT88.4 R12, [R240+0x4100] ;  /* 0x00410000f00c783b */ /* 0x000eee0000004200 */
[C---:B----4-:R-:W-:Y:S08]  /*6610*/  HMMA.16816.F32.BF16 R136, R4.reuse, R8, R136 ;  /* 0x000000080488723c */ /* 0x050ff00000041888 */
[C---:B------:R-:W-:Y:S01]  /*6620*/  HMMA.16816.F32.BF16 R132, R4.reuse, R10, R132 ;  /* 0x0000000a0484723c */ /* 0x040fe20000041884 */
[----:B------:R-:W4:Y:S07]  /*6630*/  LDSM.16.MT88.4 R8, [R247+0x7100] ;  /* 0x00710000f708783b */ /* 0x000f2e0000004200 */
        /* <DEDUP_REMOVED lines=15> */
[C---:B---3--:R-:W-:Y:S08]  /*6730*/  HMMA.16816.F32.BF16 R84, R4.reuse, R12, R84 ;  /* 0x0000000c0454723c */ /* 0x048ff00000041854 */
[C---:B------:R-:W-:Y:S01]  /*6740*/  HMMA.16816.F32.BF16 R88, R4.reuse, R14, R88 ;  /* 0x0000000e0458723c */ /* 0x040fe20000041858 */
[----:B------:R-:W2:Y:S07]  /*6750*/  LDSM.16.MT88.4 R12, [R241+0xa100] ;  /* 0x00a10000f10c783b */ /* 0x000eae0000004200 */
[C---:B----4-:R-:W-:Y:S08]  /*6760*/  HMMA.16816.F32.BF16 R92, R4.reuse, R8, R92 ;  /* 0x00000008045c723c */ /* 0x050ff0000004185c */
[C---:B------:R-:W-:Y:S01]  /*6770*/  HMMA.16816.F32.BF16 R96, R4.reuse, R10, R96 ;  /* 0x0000000a0460723c */ /* 0x040fe20000041860 */
[----:B------:R-:W3:Y:S07]  /*6780*/  LDSM.16.MT88.4 R8, [R240+0xa100] ;  /* 0x00a10000f008783b */ /* 0x000eee0000004200 */
[C---:B------:R-:W-:Y:S01]  /*6790*/  HMMA.16816.F32.BF16 R104, R4.reuse, R22, R104 ;  /* 0x000000160468723c */ /* 0x040fe20000041868 */
[----:B------:R-:W4:Y:S07]  /*67a0*/  LDSM.16.MT88.4 R20, [R247+0x1900] ;  /* 0x00190000f714783b */ /* 0x000f2e0000004200 */
[C---:B-1----:R-:W-:Y:S08]  /*67b0*/  HMMA.16816.F32.BF16 R108, R4.reuse, R16, R108 ;  /* 0x00000010046c723c */ /* 0x042ff0000004186c */
[C---:B------:R-:W-:Y:S01]  /*67c0*/  HMMA.16816.F32.BF16 R112, R4.reuse, R18, R112 ;  /* 0x000000120470723c */ /* 0x040fe20000041870 */
[----:B------:R-:W-:Y:S07]  /*67d0*/  LDSM.16.MT88.4 R16, [R240+0x1900] ;  /* 0x00190000f010783b */ /* 0x000fee0000004200 */
[C---:B--2---:R-:W-:Y:S08]  /*67e0*/  HMMA.16816.F32.BF16 R116, R4.reuse, R12, R116 ;  /* 0x0000000c0474723c */ /* 0x044ff00000041874 */
[C---:B------:R-:W-:Y:S01]  /*67f0*/  HMMA.16816.F32.BF16 R120, R4.reuse, R14, R120 ;  /* 0x0000000e0478723c */ /* 0x040fe20000041878 */
[----:B------:R-:W1:Y:S07]  /*6800*/  LDSM.16.MT88.4 R12, [R242+0x1900] ;  /* 0x00190000f20c783b */ /* 0x000e6e0000004200 */
[C---:B---3--:R-:W-:Y:S08]  /*6810*/  HMMA.16816.F32.BF16 R124, R4.reuse, R8, R124 ;  /* 0x00000008047c723c */ /* 0x048ff0000004187c */
[----:B------:R-:W-:Y:S01]  /*6820*/  HMMA.16816.F32.BF16 R128, R4, R10, R128 ;  /* 0x0000000a0480723c */ /* 0x000fe20000041880 */
[----:B------:R-:W2:Y:S06]  /*6830*/  LDSM.16.MT88.4 R8, [R241+0x1900] ;  /* 0x00190000f108783b */ /* 0x000eac0000004200 */
[----:B------:R-:W-:-:S02]  /*6840*/  F2FP.BF16.PACK_AB R4, R192, R193 ;  /* 0x000000c1c004723e */ /* 0x000fc400000010ff */
[C---:B------:R-:W-:Y:S01]  /*6850*/  F2FP.BF16.PACK_AB R5, R189.reuse, R190 ;  /* 0x000000bebd05723e */ /* 0x040fe200000010ff */
[----:B------:R-:W-:Y:S01]  /*6860*/  FADD.FTZ R189, R189, R30 ;  /* 0x0000001ebdbd7221 */ /* 0x000fe20000010000 */
[----:B------:R-:W-:Y:S01]  /*6870*/  F2FP.BF16.PACK_AB R6, R188, R191 ;  /* 0x000000bfbc06723e */ /* 0x000fe200000010ff */
[----:B------:R-:W-:Y:S01]  /*6880*/  FADD.FTZ R191, R191, R32 ;  /* 0x00000020bfbf7221 */ /* 0x000fe20000010000 */
[----:B------:R-:W-:Y:S01]  /*6890*/  F2FP.BF16.PACK_AB R7, R186, R187 ;  /* 0x000000bbba07723e */ /* 0x000fe200000010ff */
[----:B------:R-:W-:Y:S02]  /*68a0*/  FADD.FTZ R189, R187, R189 ;  /* 0x000000bdbbbd7221 */ /* 0x000fe40000010000 */
[----:B------:R-:W-:Y:S02]  /*68b0*/  FADD.FTZ R191, R188, R191 ;  /* 0x000000bfbcbf7221 */ /* 0x000fe40000010000 */
[----:B------:R-:W-:Y:S02]  /*68c0*/  FADD.FTZ R186, R186, R189 ;  /* 0x000000bdbaba7221 */ /* 0x000fe40000010000 */
[----:B----4-:R-:W-:Y:S02]  /*68d0*/  HMMA.16816.F32.BF16 R176, R4, R20, R176 ;  /* 0x0000001404b0723c */ /* 0x010fe400000418b0 */
[----:B------:R-:W-:-:S04]  /*68e0*/  FADD.FTZ R186, R201, R186 ;  /* 0x000000bac9ba7221 */ /* 0x000fc80000010000 */
[----:B------:R-:W-:Y:S02]  /*68f0*/  FADD.FTZ R186, R200, R186 ;  /* 0x000000bac8ba7221 */ /* 0x000fe40000010000 */
[C---:B-1----:R-:W-:Y:S08]  /*6900*/  HMMA.16816.F32.BF16 R168, R4.reuse, R12, R168 ;  /* 0x0000000c04a8723c */ /* 0x042ff000000418a8 */
[C---:B------:R-:W-:Y:S01]  /*6910*/  HMMA.16816.F32.BF16 R164, R4.reuse, R14, R164 ;  /* 0x0000000e04a4723c */ /* 0x040fe200000418a4 */
[----:B------:R-:W1:Y:S07]  /*6920*/  LDSM.16.MT88.4 R12, [R247+0x4900] ;  /* 0x00490000f70c783b */ /* 0x000e6e0000004200 */
[C---:B--2---:R-:W-:Y:S08]  /*6930*/  HMMA.16816.F32.BF16 R160, R4.reuse, R8, R160 ;  /* 0x0000000804a0723c */ /* 0x044ff000000418a0 */
        /* <DEDUP_REMOVED lines=20> */
[C---:B--2---:R-:W-:Y:S08]  /*6a80*/  HMMA.16816.F32.BF16 R68, R4.reuse, R8, R68 ;  /* 0x000000080444723c */ /* 0x044ff00000041844 */
[C---:B------:R-:W-:Y:S01]  /*6a90*/  HMMA.16816.F32.BF16 R72, R4.reuse, R10, R72 ;  /* 0x0000000a0448723c */ /* 0x040fe20000041848 */
[----:B------:R-:W2:Y:S07]  /*6aa0*/  LDSM.16.MT88.4 R8, [R240+0x7900] ;  /* 0x00790000f008783b */ /* 0x000eae0000004200 */
[C---:B------:R-:W-:Y:S01]  /*6ab0*/  HMMA.16816.F32.BF16 R80, R4.reuse, R18, R80 ;  /* 0x000000120450723c */ /* 0x040fe20000041850 */
[----:B------:R-:W4:Y:S07]  /*6ac0*/  LDSM.16.MT88.4 R16, [R242+0xa900] ;  /* 0x00a90000f210783b */ /* 0x000f2e0000004200 */
[C---:B---3--:R-:W-:Y:S08]  /*6ad0*/  HMMA.16816.F32.BF16 R100, R4.reuse, R20, R100 ;  /* 0x000000140464723c */ /* 0x048ff00000041864 */
        /* <DEDUP_REMOVED lines=15> */
[----:B------:R-:W-:Y:S01]  /*6bd0*/  HMMA.16816.F32.BF16 R128, R4, R10, R128 ;  /* 0x0000000a0480723c */ /* 0x000fe20000041880 */
[----:B------:R-:W2:Y:S06]  /*6be0*/  LDSM.16.MT88.4 R8, [R241+0x2100] ;  /* 0x00210000f108783b */ /* 0x000eac0000004200 */
        /* <DEDUP_REMOVED lines=9> */
[----:B---3--:R-:W-:Y:S01]  /*6c80*/  HMMA.16816.F32.BF16 R152, R4, R16, R152 ;  /* 0x000000100498723c */ /* 0x008fe20000041898 */
[----:B------:R-:W-:-:S02]  /*6c90*/  FADD.FTZ R195, R194, R195 ;  /* 0x000000c3c2c37221 */ /* 0x000fc40000010000 */
[----:B-----5:R-:W-:Y:S02]  /*6ca0*/  FADD.FTZ R198, R181, R198 ;  /* 0x000000c6b5c67221 */ /* 0x020fe40000010000 */
[----:B------:R-:W-:Y:S02]  /*6cb0*/  FADD.FTZ R195, R51, R195 ;  /* 0x000000c333c37221 */ /* 0x000fe40000010000 */
[----:B------:R-:W-:Y:S01]  /*6cc0*/  FADD.FTZ R198, R184, R198 ;  /* 0x000000c6b8c67221 */ /* 0x000fe20000010000 */
[----:B-1----:R-:W-:Y:S01]  /*6cd0*/  HMMA.16816.F32.BF16 R168, R4, R12, R168 ;  /* 0x0000000c04a8723c */ /* 0x002fe200000418a8 */
[----:B------:R-:W-:-:S04]  /*6ce0*/  FADD.FTZ R195, R50, R195 ;  /* 0x000000c332c37221 */ /* 0x000fc80000010000 */
[----:B------:R-:W-:-:S03]  /*6cf0*/  FADD.FTZ R195, R49, R195 ;  /* 0x000000c331c37221 */ /* 0x000fc60000010000 */
[----:B------:R-:W-:Y:S01]  /*6d00*/  HMMA.16816.F32.BF16 R164, R4, R14, R164 ;  /* 0x0000000e04a4723c */ /* 0x000fe200000418a4 */
[----:B------:R-:W1:Y:S01]  /*6d10*/  LDSM.16.MT88.4 R12, [R247+0x5100] ;  /* 0x00510000f70c783b */ /* 0x000e620000004200 */
[----:B------:R-:W-:-:S05]  /*6d20*/  FADD.FTZ R3, R48, R195 ;  /* 0x000000c330037221 */ /* 0x000fca0000010000 */
[----:B------:R-:W-:Y:S01]  /*6d30*/  STL [R1+0xc], R3 ;  /* 0x00000c0301007387 */ /* 0x000fe20000100800 */
        /* <DEDUP_REMOVED lines=37> */
[----:B------:R-:W-:Y:S07]  /*6f90*/  LDSM.16.MT88.4 R20, [R247+0x2900] ;  /* 0x00290000f714783b */ /* 0x000fee0000004200 */
[C---:B-1----:R-:W-:Y:S08]  /*6fa0*/  HMMA.16816.F32.BF16 R116, R4.reuse, R12, R116 ;  /* 0x0000000c0474723c */ /* 0x042ff00000041874 */
[C---:B------:R-:W-:Y:S01]  /*6fb0*/  HMMA.16816.F32.BF16 R120, R4.reuse, R14, R120 ;  /* 0x0000000e0478723c */ /* 0x040fe20000041878 */
[----:B------:R-:W1:Y:S07]  /*6fc0*/  LDSM.16.MT88.4 R12, [R241+0x2900] ;  /* 0x00290000f10c783b */ /* 0x000e6e0000004200 */
[C---:B--2---:R-:W-:Y:S08]  /*6fd0*/  HMMA.16816.F32.BF16 R124, R4.reuse, R8, R124 ;  /* 0x00000008047c723c */ /* 0x044ff0000004187c */
[----:B------:R-:W-:Y:S01]  /*6fe0*/  HMMA.16816.F32.BF16 R128, R4, R10, R128 ;  /* 0x0000000a0480723c */ /* 0x000fe20000041880 */
[----:B------:R-:W2:Y:S06]  /*6ff0*/  LDSM.16.MT88.4 R8, [R240+0x2900] ;  /* 0x00290000f008783b */ /* 0x000eac0000004200 */
[--C-:B------:R-:W-:Y:S01]  /*7000*/  FFMA.FTZ R4, R183, c[0x0][0x2d0], -R180.reuse ;  /* 0x0000b400b7047a23 */ /* 0x100fe200000108b4 */
[----:B------:R-:W-:Y:S01]  /*7010*/  F2FP.BF16.PACK_AB R5, R184, R181 ;  /* 0x000000b5b805723e */ /* 0x000fe200000010ff */
[----:B------:R-:W-:Y:S01]  /*7020*/  FFMA.FTZ R183, R182, c[0x0][0x2d0], -R180 ;  /* 0x0000b400b6b77a23 */ /* 0x000fe200000108b4 */
[----:B------:R-:W-:Y:S01]  /*7030*/  F2FP.BF16.PACK_AB R6, R48, R49 ;  /* 0x000000313006723e */ /* 0x000fe200000010ff */
[----:B------:R3:W4:Y:S08]  /*7040*/  MUFU.EX2 R180, R4 ;  /* 0x0000000400b47308 */ /* 0x0007300000000800 */
[----:B------:R-:W5:Y:S01]  /*7050*/  MUFU.EX2 R183, R183 ;  /* 0x000000b700b77308 */ /* 0x000f620000000800 */
[----:B---3--:R-:W-:Y:S01]  /*7060*/  F2FP.BF16.PACK_AB R4, R50, R51 ;  /* 0x000000333204723e */ /* 0x008fe200000010ff */
[----:B----4-:R-:W-:Y:S01]  /*7070*/  FADD.FTZ R198, R180, R198 ;  /* 0x000000c6b4c67221 */ /* 0x010fe20000010000 */
[----:B-----5:R-:W-:-:S03]  /*7080*/  F2FP.BF16.PACK_AB R7, R183, R180 ;  /* 0x000000b4b707723e */ /* 0x020fc600000010ff */
[----:B------:R-:W-:-:S04]  /*7090*/  FADD.FTZ R183, R183, R198 ;  /* 0x000000c6b7b77221 */ /* 0x000fc80000010000 */
        /* <DEDUP_REMOVED lines=11> */
[----:B------:R-:W4:Y:S07]  /*7150*/  LDSM.16.MT88.4 R20, [R242+0x5900] ;  /* 0x00590000f214783b */ /* 0x000f2e0000004200 */
[C---:B---3--:R-:W-:Y:S08]  /*7160*/  HMMA.16816.F32.BF16 R68, R4.reuse, R16, R68 ;  /* 0x000000100444723c */ /* 0x048ff00000041844 */
        /* <DEDUP_REMOVED lines=31> */
[----:B------:R-:W-:Y:S01]  /*7360*/  PLOP3.LUT P0, PT, PT, PT, UP1, 0x80, 0x0 ;  /* 0x000000000000781c */ /* 0x000fe20003f0f018 */
[----:B------:R-:W-:Y:S01]  /*7370*/  IMAD.MOV.U32 R180, RZ, RZ, R2 ;  /* 0x000000ffffb47224 */ /* 0x000fe200078e0002 */
[----:B------:R-:W-:Y:S01]  /*7380*/  SHF.L.U64.HI R5, R211, 0x1, R28 ;  /* 0x00000001d3057819 */ /* 0x000fe2000001021c */
[----:B------:R-:W-:Y:S01]  /*7390*/  IMAD.MOV.U32 R3, RZ, RZ, R0 ;  /* 0x000000ffff037224 */ /* 0x000fe200078e0000 */
[----:B------:R-:W-:Y:S01]  /*73a0*/  SHF.L.U64.HI R0, R209, 0x1, R210 ;  /* 0x00000001d1007819 */ /* 0x000fe200000102d2 */
[----:B------:R-:W-:-:S02]  /*73b0*/  IMAD.SHL.U32 R2, R211, 0x2, RZ ;  /* 0x00000002d3027824 */ /* 0x000fc400078e00ff */
[----:B------:R1:W-:Y:S04]  /*73c0*/  STL [R1+0x50], R5 ;  /* 0x0000500501007387 */ /* 0x0003e80000100800 */
[----:B------:R2:W-:Y:S02]  /*73d0*/  STL [R1+0x4c], R2 ;  /* 0x00004c0201007387 */ /* 0x0005e40000100800 */
[----:B------:R-:W-:Y:S01]  /*73e0*/  @P0 IMAD.HI.U32 R4, R212, c[0x0][0x2c8], RZ ;  /* 0x0000b200d4040a27 */ /* 0x000fe200078e00ff */
[----:B------:R-:W-:Y:S01]  /*73f0*/  PLOP3.LUT P0, PT, PT, PT, UP1, 0x80, 0x0 ;  /* 0x000000000000781c */ /* 0x000fe20003f0f018 */
[----:B------:R3:W-:Y:S02]  /*7400*/  STL [R1+0x48], R0 ;  /* 0x0000480001007387 */ /* 0x0007e40000100800 */
[----:B-1----:R-:W-:Y:S01]  /*7410*/  IMAD.SHL.U32 R5, R209, 0x2, RZ ;  /* 0x00000002d1057824 */ /* 0x002fe200078e00ff */
[----:B--2---:R-:W-:-:S04]  /*7420*/  SEL R2, RZ, 0x10, P5 ;  /* 0x00000010ff027807 */ /* 0x004fc80002800000 */
[----:B------:R1:W-:Y:S01]  /*7430*/  STL [R1+0x44], R5 ;  /* 0x0000440501007387 */ /* 0x0003e20000100800 */
[----:B------:R-:W-:Y:S02]  /*7440*/  SEL R2, RZ, 0x10, P4 ;  /* 0x00000010ff027807 */ /* 0x000fe40002000000 */
[----:B---3--:R-:W-:-:S05]  /*7450*/  SHF.L.U64.HI R0, R207, 0x1, R208 ;  /* 0x00000001cf007819 */ /* 0x008fca00000102d0 */
[----:B------:R2:W-:Y:S01]  /*7460*/  STL [R1+0x40], R0 ;  /* 0x0000400001007387 */ /* 0x0005e20000100800 */
[----:B-1----:R-:W-:-:S05]  /*7470*/  IMAD.SHL.U32 R5, R207, 0x2, RZ ;  /* 0x00000002cf057824 */ /* 0x002fca00078e00ff */
[----:B------:R1:W-:Y:S01]  /*7480*/  STL [R1+0x3c], R5 ;  /* 0x00003c0501007387 */ /* 0x0003e20000100800 */
[----:B--2---:R-:W-:-:S05]  /*7490*/  @P0 SHF.R.U32.HI R0, RZ, c[0x0][0x2cc], R4 ;  /* 0x0000b300ff000a19 */ /* 0x004fca0000011604 */
[----:B------:R1:W-:Y:S02]  /*74a0*/  @P0 STL [R1+0x38], R0 ;  /* 0x0000380001000387 */ /* 0x0003e40000100800 */
.L_x_1580:
[----:B------:R-:W-:Y:S04]  /*74b0*/  DEPBAR.LE SB0, 0x0 ;  /* 0x000080000000791a */ /* 0x000fe80000000000 */
[----:B------:R-:W-:Y:S01]  /*74c0*/  BAR.SYNC.DEFER_BLOCKING 0x0 ;  /* 0x0000000000007b1d */ /* 0x000fe20000010000 */
[----:B------:R-:W-:Y:S05]  /*74d0*/  ISETP.LE.AND P0, PT, RZ, UR6, PT ;  /* 0x00000006ff007c0c */ /* 0x000fea000bf03270 */
        /* <DEDUP_REMOVED lines=8> */
[----:B------:R2:W1:Y:S04]  /*7560*/  LDSM.16.M88.4 R192, [R248] ;  /* 0x00000000f8c0783b */ /* 0x0004680000000200 */
[----:B------:R2:W1:Y:S04]  /*7570*/  LDSM.16.M88.4 R196, [R239] ;  /* 0x00000000efc4783b */ /* 0x0004680000000200 */
[----:B------:R2:W1:Y:S04]  /*7580*/  LDSM.16.M88.4 R200, [R238] ;  /* 0x00000000eec8783b */ /* 0x0004680000000200 */
[----:B------:R2:W1:Y:S04]  /*7590*/  LDSM.16.M88.4 R204, [R237] ;  /* 0x00000000edcc783b */ /* 0x0004680000000200 */
[----:B------:R2:W1:Y:S04]  /*75a0*/  LDSM.16.M88.4 R208, [R236] ;  /* 0x00000000ecd0783b */ /* 0x0004680000000200 */
[----:B------:R2:W1:Y:S01]  /*75b0*/  LDSM.16.M88.4 R212, [R235] ;  /* 0x00000000ebd4783b */ /* 0x0004620000000200 */
[----:B------:R-:W-:-:S05]  /*75c0*/  @!P0 BRA `(.L_x_1578) ;  /* 0x0000053000008947 */ /* 0x000fca0003800000 */
[----:B-1-34-:R-:W3:Y:S01]  /*75d0*/  LDL R0, [R1+0x4] ;  /* 0x0000040001007983 */ /* 0x01aee20000100800 */
[----:B------:R-:W-:Y:S02]  /*75e0*/  IADD3 R20, R251, 0x100, RZ ;  /* 0x00000100fb147810 */ /* 0x000fe40007ffe0ff */
[----:B------:R-:W-:Y:S01]  /*75f0*/  SEL R23, RZ, 0x10, P5 ;  /* 0x00000010ff177807 */ /* 0x000fe20002800000 */
[----:B------:R-:W4:Y:S04]  /*7600*/  LDL R6, [R1] ;  /* 0x0000000001067983 */ /* 0x000f280000100800 */
[----:B------:R-:W5:Y:S04]  /*7610*/  LDL R31, [R1+0x4c] ;  /* 0x00004c00011f7983 */ /* 0x000f680000100800 */
[----:B--2---:R-:W2:Y:S04]  /*7620*/  LDL R30, [R1+0x50] ;  /* 0x00005000011e7983 */ /* 0x004ea80000100800 */
[----:B------:R-:W2:Y:S04]  /*7630*/  LDL R29, [R1+0x44] ;  /* 0x00004400011d7983 */ /* 0x000ea80000100800 */
[----:B------:R-:W2:Y:S04]  /*7640*/  LDL R28, [R1+0x48] ;  /* 0x00004800011c7983 */ /* 0x000ea80000100800 */
[----:B------:R-:W2:Y:S04]  /*7650*/  LDL R7, [R1+0x10] ;  /* 0x0000100001077983 */ /* 0x000ea80000100800 */
[----:B------:R-:W2:Y:S04]  /*7660*/  LDL R22, [R1+0x3c] ;  /* 0x00003c0001167983 */ /* 0x000ea80000100800 */
[----:B------:R-:W2:Y:S04]  /*7670*/  LDL R13, [R1+0x20] ;  /* 0x00002000010d7983 */ /* 0x000ea80000100800 */
[----:B------:R-:W5:Y:S01]  /*7680*/  LDL R21, [R1+0x40] ;  /* 0x0000400001157983 */ /* 0x000f620000100800 */
[----:B---3--:R-:W-:Y:S01]  /*7690*/  SHF.R.S32.HI R2, RZ, 0x1f, R0 ;  /* 0x0000001fff027819 */ /* 0x008fe20000011400 */
[----:B------:R-:W-:Y:S04]  /*76a0*/  IMAD.WIDE.U32 R4, R0, c[0x0][0x208], RZ ;  /* 0x0000820000047a25 */ /* 0x000fe800078e00ff */
[----:B------:R-:W-:Y:S04]  /*76b0*/  IMAD R2, R2, c[0x0][0x208], RZ ;  /* 0x0000820002027a24 */ /* 0x000fe800078e02ff */
[----:B------:R-:W-:Y:S01]  /*76c0*/  IMAD R2, R0, c[0x0][0x20c], R2 ;  /* 0x0000830000027a24 */ /* 0x000fe200078e0202 */
[----:B----4-:R-:W-:Y:S03]  /*76d0*/  SHF.R.S32.HI R0, RZ, 0x1f, R6 ;  /* 0x0000001fff007819 */ /* 0x010fe60000011406 */
[----:B------:R-:W-:Y:S02]  /*76e0*/  IMAD.IADD R5, R5, 0x1, R2 ;  /* 0x0000000105057824 */ /* 0x000fe400078e0202 */
[----:B------:R-:W-:Y:S02]  /*76f0*/  IMAD R0, R0, c[0x0][0x218], RZ ;  /* 0x0000860000007a24 */ /* 0x000fe400078e02ff */
[C---:B------:R-:W-:Y:S04]  /*7700*/  IMAD.WIDE.U32 R4, R6.reuse, c[0x0][0x218], R4 ;  /* 0x0000860006047a25 */ /* 0x040fe800078e0004 */
[----:B------:R-:W-:Y:S01]  /*7710*/  IMAD R0, R6, c[0x0][0x21c], R0 ;  /* 0x0000870006007a24 */ /* 0x000fe200078e0200 */
[----:B------:R-:W-:Y:S04]  /*7720*/  IADD3 R4, P0, R4, UR24, RZ ;  /* 0x0000001804047c10 */ /* 0x000fe8000ff1e0ff */
[----:B------:R-:W-:Y:S02]  /*7730*/  IADD3.X R0, R5, UR8, R0, P0, !PT ;  /* 0x0000000805007c10 */ /* 0x000fe400087fe400 */
[C---:B------:R-:W-:Y:S04]  /*7740*/  LEA R5, P0, R4.reuse, c[0x0][0x1f8], 0x1 ;  /* 0x00007e0004057a11 */ /* 0x040fe800078008ff */
[----:B------:R-:W-:Y:S01]  /*7750*/  LEA.HI.X R4, R4, c[0x0][0x1fc], R0, 0x1, P0 ;  /* 0x00007f0004047a11 */ /* 0x000fe200000f0c00 */
[----:B------:R-:W5:Y:S01]  /*7760*/  SHFL.IDX PT, R12, R5, RZ, 0x181f ;  /* 0x00181fff050c7589 */ /* 0x000f6200000e0000 */
[C---:B--2---:R-:W-:Y:S01]  /*7770*/  IMAD.SHL.U32 R0, R7.reuse, 0x2, RZ ;  /* 0x0000000207007824 */ /* 0x044fe200078e00ff */
[----:B------:R-:W-:Y:S02]  /*7780*/  SHF.L.U64.HI R2, R7, 0x1, R13 ;  /* 0x0000000107027819 */ /* 0x000fe4000001020d */
[----:B------:R-:W1:Y:S04]  /*7790*/  SHFL.IDX PT, R6, R4, RZ, 0x181f ;  /* 0x00181fff04067589 */ /* 0x000e6800000e0000 */
[----:B------:R-:W-:Y:S04]  /*77a0*/  SHFL.IDX PT, R7, R4, 0x1, 0x181f ;  /* 0x00381f0004077f89 */ /* 0x000fe800000e0000 */
[----:B------:R-:W-:Y:S01]  /*77b0*/  SHFL.IDX PT, R4, R4, 0x2, 0x181f ;  /* 0x00581f0004047f89 */ /* 0x000fe200000e0000 */
[----:B-----5:R-:W-:Y:S05]  /*77c0*/  IADD3 R14, P0, R12, R31, RZ ;  /* 0x0000001f0c0e7210 */ /* 0x020fea0007f1e0ff */
[----:B-1----:R-:W-:Y:S05]  /*77d0*/  IMAD.X R15, R6, 0x1, R30, P0 ;  /* 0x00000001060f7824 */ /* 0x002fea00000e061e */
[----:B------:R1:W-:Y:S02]  /*77e0*/  LDGSTS.E.BYPASS.LTC128B.128 [R20], [R14.64], !P2 ;  /* 0x000000000e147fae */ /* 0x0003e4000d101d50 */
[----:B-1----:R-:W-:Y:S05]  /*77f0*/  IADD3 R14, P0, R12, R29, RZ ;  /* 0x0000001d0c0e7210 */ /* 0x002fea0007f1e0ff */
[----:B------:R-:W-:Y:S05]  /*7800*/  IMAD.X R15, R6, 0x1, R28, P0 ;  /* 0x00000001060f7824 */ /* 0x000fea00000e061c */
[----:B------:R1:W-:Y:S02]  /*7810*/  LDGSTS.E.BYPASS.LTC128B.128 [R20+0x3000], [R14.64], !P5 ;  /* 0x030000000e147fae */ /* 0x0003e4000e901d50 */
[----:B-1----:R-:W-:Y:S05]  /*7820*/  IADD3 R14, P0, R12, R22, RZ ;  /* 0x000000160c0e7210 */ /* 0x002fea0007f1e0ff */
[--C-:B------:R-:W-:Y:S01]  /*7830*/  IMAD.X R15, R6, 0x1, R21.reuse, P0 ;  /* 0x00000001060f7824 */ /* 0x100fe200000e0615 */
[----:B------:R-:W-:Y:S04]  /*7840*/  IADD3 R12, P0, R12, R0, RZ ;  /* 0x000000000c0c7210 */ /* 0x000fe80007f1e0ff */
[----:B------:R1:W-:Y:S01]  /*7850*/  LDGSTS.E.BYPASS.LTC128B.128 [R20+0x6000], [R14.64], !P4 ;  /* 0x060000000e147fae */ /* 0x0003e2000e101d50 */
[----:B------:R-:W-:Y:S03]  /*7860*/  IMAD.X R13, R6, 0x1, R2, P0 ;  /* 0x00000001060d7824 */ /* 0x000fe600000e0602 */
[----:B------:R-:W2:Y:S04]  /*7870*/  SHFL.IDX PT, R6, R5, 0x1, 0x181f ;  /* 0x00381f0005067f89 */ /* 0x000ea800000e0000 */
[----:B------:R2:W-:Y:S04]  /*7880*/  LDGSTS.E.BYPASS.LTC128B.128 [R20+0x9000], [R12.64], !P6 ;  /* 0x090000000c147fae */ /* 0x0005e8000f101d50 */
[----:B------:R-:W3:Y:S01]  /*7890*/  SHFL.IDX PT, R5, R5, 0x2, 0x181f ;  /* 0x00581f0005057f89 */ /* 0x000ee200000e0000 */
[----:B-1----:R-:W-:Y:S02]  /*78a0*/  SEL R14, RZ, 0x10, P6 ;  /* 0x00000010ff0e7807 */ /* 0x002fe40003000000 */
[----:B------:R-:W-:Y:S02]  /*78b0*/  SEL R15, RZ, 0x10, P4 ;  /* 0x00000010ff0f7807 */ /* 0x000fe40002000000 */
[C---:B--2---:R-:W-:Y:S05]  /*78c0*/  IADD3 R12, P0, R6.reuse, R31, RZ ;  /* 0x0000001f060c7210 */ /* 0x044fea0007f1e0ff */
[C---:B------:R-:W-:Y:S05]  /*78d0*/  IMAD.X R13, R7.reuse, 0x1, R30, P0 ;  /* 0x00000001070d7824 */ /* 0x040fea00000e061e */
[----:B------:R1:W-:Y:S02]  /*78e0*/  LDGSTS.E.BYPASS.LTC128B.128 [R20+0x1000], [R12.64], !P2 ;  /* 0x010000000c147fae */ /* 0x0003e4000d101d50 */
        /* <DEDUP_REMOVED lines=8> */
[----:B------:R3:W-:Y:S02]  /*7970*/  LDGSTS.E.BYPASS.LTC128B.128 [R20+0xa000], [R6.64], !P6 ;  /* 0x0a00000006147fae */ /* 0x0007e4000f101d50 */
[----:B---3--:R-:W-:Y:S05]  /*7980*/  IADD3 R6, P0, R5, R31, RZ ;  /* 0x0000001f05067210 */ /* 0x008fea0007f1e0ff */
[----:B------:R-:W-:Y:S05]  /*7990*/  IMAD.X R7, R4, 0x1, R30, P0 ;  /* 0x0000000104077824 */ /* 0x000fea00000e061e */
[----:B------:R2:W-:Y:S02]  /*79a0*/  LDGSTS.E.BYPASS.LTC128B.128 [R20+0x2000], [R6.64], !P2 ;  /* 0x0200000006147fae */ /* 0x0005e4000d101d50 */
[C---:B--2---:R-:W-:Y:S04]  /*79b0*/  IADD3 R6, -R23.reuse, 0x10, RZ ;  /* 0x0000001017067810 */ /* 0x044fe80007ffe1ff */
        /* <DEDUP_REMOVED lines=8> */
[-C--:B------:R-:W-:Y:S02]  /*7a40*/  IADD3 R6, P1, P0, R6, R5.reuse, R0 ;  /* 0x0000000506067210 */ /* 0x080fe4000783e000 */
[C---:B------:R-:W-:Y:S02]  /*7a50*/  IADD3 R0, -R15.reuse, 0x10, RZ ;  /* 0x000000100f007810 */ /* 0x040fe40007ffe1ff */
[-C--:B------:R-:W-:Y:S02]  /*7a60*/  IADD3.X R7, RZ, R4.reuse, R2, P1, P0 ;  /* 0x00000004ff077210 */ /* 0x080fe40000fe0402 */
[----:B------:R-:W-:Y:S04]  /*7a70*/  LOP3.LUT R0, R0, 0xf, RZ, 0xc0, !PT ;  /* 0x0000000f00007812 */ /* 0x000fe800078ec0ff */
[----:B-1----:R-:W-:Y:S04]  /*7a80*/  IADD3 R12, P1, P0, R0, R5, R22 ;  /* 0x00000005000c7210 */ /* 0x002fe8000783e016 */
[----:B------:R-:W-:Y:S02]  /*7a90*/  IADD3.X R13, RZ, R4, R21, P1, P0 ;  /* 0x00000004ff0d7210 */ /* 0x000fe40000fe0415 */
[----:B------:R-:W-:Y:S11]  /*7aa0*/  ISETP.NE.U32.AND P0, PT, R15, RZ, PT ;  /* 0x000000ff0f00720c */ /* 0x000ff60003f05070 */
[----:B------:R-:W-:Y:S02]  /*7ab0*/  @!UPT UIADD3 URZ, URZ, URZ, URZ ;  /* 0x0000003f3f3ff290 */ /* 0x000fe4000fffe03f */
[----:B------:R1:W-:Y:S01]  /*7ac0*/  LDGSTS.E.BYPASS.LTC128B.128.ZFILL [R20+0x8000], [R12.64], P0 ;  /* 0x080000000c147fae */ /* 0x0003e20008141d50 */
[----:B------:R-:W-:Y:S11]  /*7ad0*/  ISETP.NE.U32.AND P0, PT, R14, RZ, PT ;  /* 0x000000ff0e00720c */ /* 0x000ff60003f05070 */
[----:B------:R-:W-:Y:S02]  /*7ae0*/  @!UPT UIADD3 URZ, URZ, URZ, URZ ;  /* 0x0000003f3f3ff290 */ /* 0x000fe4000fffe03f */
[----:B------:R1:W-:Y:S02]  /*7af0*/  LDGSTS.E.BYPASS.LTC128B.128.ZFILL [R20+0xb000], [R6.64], P0 ;  /* 0x0b00000006147fae */ /* 0x0003e40008141d50 */
.L_x_1578:
[C---:B-1-34-:R-:W-:Y:S01]  /*7b00*/  HMMA.16816.F32.BF16 R4, R48.reuse, R8, RZ ;  /* 0x000000083004723c */ /* 0x05afe200000418ff */
[----:B------:R-:W0:Y:S01]  /*7b10*/  LDGDEPBAR ;  /* 0x00000000000079af */ /* 0x000e220000000000 */
[----:B------:R-:W-:Y:S06]  /*7b20*/  UISETP.GE.AND UP0, UPT, UR6, 0x1, UPT ;  /* 0x000000010600788c */ /* 0x000fec000bf06270 */
[C---:B------:R-:W-:Y:S01]  /*7b30*/  HMMA.16816.F32.BF16 R8, R48.reuse, R10, RZ ;  /* 0x0000000a3008723c */ /* 0x040fe200000418ff */
[----:B------:R-:W-:Y:S07]  /*7b40*/  PLOP3.LUT P0, PT, PT, PT, UP0, 0x40, 0x0 ;  /* 0x000000000000781c */ /* 0x000fee0003f0e808 */
        /* <DEDUP_REMOVED lines=40> */
[----:B------:R-:W-:Y:S07]  /*7dd0*/  LDSM.16.M88.4 R204, [R234+0x1800] ;  /* 0x00180000eacc783b */ /* 0x000fee0000000200 */
[C---:B--2---:R-:W-:Y:S08]  /*7de0*/  HMMA.16816.F32.BF16 R36, R184.reuse, R188, R36 ;  /* 0x000000bcb824723c */ /* 0x044ff00000041824 */
[C---:B------:R-:W-:Y:S01]  /*7df0*/  HMMA.16816.F32.BF16 R40, R184.reuse, R190, R40 ;  /* 0x000000beb828723c */ /* 0x040fe20000041828 */
[----:B------:R-:W1:Y:S07]  /*7e00*/  LDSM.16.M88.4 R188, [R243+0x18100] ;  /* 0x01810000f3bc783b */ /* 0x000e6e0000000200 */
[C---:B------:R-:W-:Y:S08]  /*7e10*/  HMMA.16816.F32.BF16 R44, R184.reuse, R208, R44 ;  /* 0x000000d0b82c723c */ /* 0x040ff0000004182c */
        /* <DEDUP_REMOVED lines=39> */
[----:B------:R-:W2:Y:S08]  /*8090*/  LDSM.16.M88.4 R184, [R229] ;  /* 0x00000000e5b8783b */ /* 0x000eb00000000200 */
[----:B------:R-:W3:Y:S01]  /*80a0*/  LDSM.16.M88.4 R208, [R228] ;  /* 0x00000000e4d0783b */ /* 0x000ee20000000200 */
        /* <DEDUP_REMOVED lines=151> */
[----:B------:R-:W-:Y:S01]  /*8a20*/  LDSM.16.M88.4 R208, [R244+0x16100] ;  /* 0x01610000f4d0783b */ /* 0x000fe20000000200 */
[C---:B-1----:R-:W-:Y:S08]  /*8a30*/  HMMA.16816.F32.BF16 R4, R188.reuse, R192, R4 ;  /* 0x000000c0bc04723c */ /* 0x042ff00000041804 */
[C---:B------:R-:W-:Y:S01]  /*8a40*/  HMMA.16816.F32.BF16 R8, R188.reuse, R194, R8 ;  /* 0x000000c2bc08723c */ /* 0x040fe20000041808 */
[----:B------:R-:W1:Y:S07]  /*8a50*/  LDSM.16.M88.4 R192, [R216] ;  /* 0x00000000d8c0783b */ /* 0x000e6e0000000200 */
        /* <DEDUP_REMOVED lines=21> */
[----:B------:R-:W4:Y:S07]  /*8bb0*/  LDSM.16.M88.4 R204, [R234+0x9000] ;  /* 0x00900000eacc783b */ /* 0x000f2e0000000200 */
        /* <DEDUP_REMOVED lines=19> */
[----:B------:R2:W3:Y:S01]  /*8cf0*/  MUFU.TANH R182, R5 ;  /* 0x0000000500b67308 */ /* 0x0004e20000002400 */
[----:B------:R-:W-:Y:S02]  /*8d00*/  FMUL.FTZ R10, R10, c[0x0][0x320] ;  /* 0x0000c8000a0a7a20 */ /* 0x000fe40000410000 */
[----:B------:R-:W-:Y:S02]  /*8d10*/  FMUL.FTZ R11, R11, c[0x0][0x320] ;  /* 0x0000c8000b0b7a20 */ /* 0x000fe40000410000 */
[----:B------:R-:W-:Y:S02]  /*8d20*/  FMUL.FTZ R0, R7, c[0x0][0x320] ;  /* 0x0000c80007007a20 */ /* 0x000fe40000410000 */
[----:B------:R-:W-:Y:S02]  /*8d30*/  FMUL.FTZ R12, R12, c[0x0][0x320] ;  /* 0x0000c8000c0c7a20 */ /* 0x000fe40000410000 */
[----:B------:R-:W-:Y:S01]  /*8d40*/  FMUL.FTZ R13, R13, c[0x0][0x320] ;  /* 0x0000c8000d0d7a20 */ /* 0x000fe20000410000 */
[----:B------:R-:W4:Y:S01]  /*8d50*/  MUFU.TANH R188, R8 ;  /* 0x0000000800bc7308 */ /* 0x000f220000002400 */
[----:B------:R-:W-:Y:S02]  /*8d60*/  FMUL.FTZ R17, R17, c[0x0][0x320] ;  /* 0x0000c80011117a20 */ /* 0x000fe40000410000 */
[----:B------:R-:W-:Y:S07]  /*8d70*/  FMUL.FTZ R16, R16, c[0x0][0x320] ;  /* 0x0000c80010107a20 */ /* 0x000fee0000410000 */
[----:B------:R-:W1:Y:S01]  /*8d80*/  MUFU.TANH R189, R9 ;  /* 0x0000000900bd7308 */ /* 0x000e620000002400 */
[----:B--2---:R-:W2:Y:S09]  /*8d90*/  LDSM.16.M88.4 R4, [R234+0xa000] ;  /* 0x00a00000ea04783b */ /* 0x004eb20000000200 */
[----:B------:R-:W1:Y:S10]  /*8da0*/  MUFU.TANH R185, R10 ;  /* 0x0000000a00b97308 */ /* 0x000e740000002400 */
[----:B------:R5:W1:Y:S10]  /*8db0*/  MUFU.TANH R184, R11 ;  /* 0x0000000b00b87308 */ /* 0x000a740000002400 */
[----:B------:R1:W1:Y:S10]  /*8dc0*/  MUFU.TANH R187, R12 ;  /* 0x0000000c00bb7308 */ /* 0x0002740000002400 */
[----:B------:R3:W3:Y:S01]  /*8dd0*/  MUFU.TANH R186, R13 ;  /* 0x0000000d00ba7308 */ /* 0x0006e20000002400 */
[----:B-----5:R-:W5:Y:S01]  /*8de0*/  LDSM.16.M88.4 R8, [R234+0xa800] ;  /* 0x00a80000ea08783b */ /* 0x020f620000000200 */
[C---:B--2---:R-:W-:Y:S08]  /*8df0*/  HMMA.16816.F32.BF16 R20, R200.reuse, R4, R20 ;  /* 0x00000004c814723c */ /* 0x044ff00000041814 */
[----:B------:R2:W2:Y:S01]  /*8e00*/  MUFU.TANH R190, R17 ;  /* 0x0000001100be7308 */ /* 0x0004a20000002400 */
[C---:B------:R-:W-:Y:S01]  /*8e10*/  HMMA.16816.F32.BF16 R24, R200.reuse, R6, R24 ;  /* 0x00000006c818723c */ /* 0x040fe20000041818 */
[----:B------:R-:W4:Y:S02]  /*8e20*/  LDSM.16.M88.4 R4, [R234+0xb000] ;  /* 0x00b00000ea04783b */ /* 0x000f240000000200 */
[----:B-1----:R-:W-:Y:S02]  /*8e30*/  FMUL.FTZ R12, R15, c[0x0][0x320] ;  /* 0x0000c8000f0c7a20 */ /* 0x002fe40000410000 */
[----:B------:R-:W-:Y:S04]  /*8e40*/  FMUL.FTZ R15, R18, c[0x0][0x320] ;  /* 0x0000c800120f7a20 */ /* 0x000fe80000410000 */
[----:B------:R-:W1:Y:S03]  /*8e50*/  MUFU.TANH R2, R2 ;  /* 0x0000000200027308 */ /* 0x000e660000002400 */
[----:B---3--:R-:W-:Y:S02]  /*8e60*/  FMUL.FTZ R13, R14, c[0x0][0x320] ;  /* 0x0000c8000e0d7a20 */ /* 0x008fe40000410000 */
[----:B------:R-:W-:Y:S02]  /*8e70*/  FMUL.FTZ R14, R19, c[0x0][0x320] ;  /* 0x0000c800130e7a20 */ /* 0x000fe40000410000 */
[----:B------:R-:W-:Y:S03]  /*8e80*/  FMUL.FTZ R20, R20, c[0x0][0x320] ;  /* 0x0000c80014147a20 */ /* 0x000fe60000410000 */
[----:B------:R-:W3:Y:S01]  /*8e90*/  MUFU.TANH R0, R0 ;  /* 0x0000000000007308 */ /* 0x000ee20000002400 */
[----:B------:R-:W-:Y:S02]  /*8ea0*/  FMUL.FTZ R19, R21, c[0x0][0x320] ;  /* 0x0000c80015137a20 */ /* 0x000fe40000410000 */
[----:B------:R-:W-:Y:S02]  /*8eb0*/  FMUL.FTZ R18, R22, c[0x0][0x320] ;  /* 0x0000c80016127a20 */ /* 0x000fe40000410000 */
[----:B--2---:R-:W-:Y:S02]  /*8ec0*/  FMUL.FTZ R17, R23, c[0x0][0x320] ;  /* 0x0000c80017117a20 */ /* 0x004fe40000410000 */
[----:B------:R-:W-:Y:S02]  /*8ed0*/  FMUL.FTZ R26, R26, c[0x0][0x320] ;  /* 0x0000c8001a1a7a20 */ /* 0x000fe40000410000 */
[----:B------:R-:W-:Y:S01]  /*8ee0*/  FMUL.FTZ R27, R27, c[0x0][0x320] ;  /* 0x0000c8001b1b7a20 */ /* 0x000fe20000410000 */
[----:B------:R-:W2:Y:S01]  /*8ef0*/  MUFU.TANH R13, R13 ;  /* 0x0000000d000d7308 */ /* 0x000ea20000002400 */
[----:B------:R-:W-:Y:S02]  /*8f00*/  FMUL.FTZ R21, R24, c[0x0][0x320] ;  /* 0x0000c80018157a20 */ /* 0x000fe40000410000 */
[----:B------:R-:W-:Y:S01]  /*8f10*/  FMUL.FTZ R24, R25, c[0x0][0x320] ;  /* 0x0000c80019187a20 */ /* 0x000fe20000410000 */
[C---:B-----5:R-:W-:Y:S06]  /*8f20*/  HMMA.16816.F32.BF16 R28, R200.reuse, R8, R28 ;  /* 0x00000008c81c723c */ /* 0x060fec000004181c */
[----:B------:R5:W1:Y:S02]  /*8f30*/  MUFU.TANH R195, R26 ;  /* 0x0000001a00c37308 */ /* 0x000a640000002400 */
[C---:B------:R-:W-:Y:S01]  /*8f40*/  HMMA.16816.F32.BF16 R32, R200.reuse, R10, R32 ;  /* 0x0000000ac820723c */ /* 0x040fe20000041820 */
[----:B------:R-:W1:Y:S01]  /*8f50*/  LDSM.16.M88.4 R8, [R234+0xb800] ;  /* 0x00b80000ea08783b */ /* 0x000e620000000200 */
[----:B------:R-:W-:Y:S06]  /*8f60*/  DEPBAR.LE SB0, 0x0 ;  /* 0x000080000000791a */ /* 0x000fec0000000000 */
[----:B------:R2:W1:Y:S01]  /*8f70*/  MUFU.TANH R196, R27 ;  /* 0x0000001b00c47308 */ /* 0x0004620000002400 */
[----:B------:R-:W-:Y:S01]  /*8f80*/  BAR.SYNC.DEFER_BLOCKING 0x0 ;  /* 0x0000000000007b1d */ /* 0x000fe20000010000 */
[C---:B----4-:R-:W-:Y:S06]  /*8f90*/  HMMA.16816.F32.BF16 R36, R200.reuse, R4, R36 ;  /* 0x00000004c824723c */ /* 0x050fec0000041824 */
[----:B------:R-:W-:Y:S02]  /*8fa0*/  FMUL.FTZ R25, R29, c[0x0][0x320] ;  /* 0x0000c8001d197a20 */ /* 0x000fe40000410000 */
[----:B------:R-:W4:Y:S01]  /*8fb0*/  MUFU.TANH R12, R12 ;  /* 0x0000000c000c7308 */ /* 0x000f220000002400 */
[C---:B------:R-:W-:Y:S03]  /*8fc0*/  HMMA.16816.F32.BF16 R40, R200.reuse, R6, R40 ;  /* 0x00000006c828723c */ /* 0x040fe60000041828 */
[----:B------:R-:W-:Y:S02]  /*8fd0*/  FMUL.FTZ R23, R30, c[0x0][0x320] ;  /* 0x0000c8001e177a20 */ /* 0x000fe40000410000 */
[----:B------:R-:W-:Y:S02]  /*8fe0*/  FMUL.FTZ R22, R31, c[0x0][0x320] ;  /* 0x0000c8001f167a20 */ /* 0x000fe40000410000 */
[----:B-----5:R-:W-:Y:S02]  /*8ff0*/  FMUL.FTZ R26, R32, c[0x0][0x320] ;  /* 0x0000c800201a7a20 */ /* 0x020fe40000410000 */
[----:B------:R-:W3:Y:S03]  /*9000*/  MUFU.TANH R16, R16 ;  /* 0x0000001000107308 */ /* 0x000ee60000002400 */
[----:B------:R-:W-:Y:S02]  /*9010*/  FMUL.FTZ R33, R33, c[0x0][0x320] ;  /* 0x0000c80021217a20 */ /* 0x000fe40000410000 */
[----:B--2---:R-:W-:Y:S02]  /*9020*/  FMUL.FTZ R27, R28, c[0x0][0x320] ;  /* 0x0000c8001c1b7a20 */ /* 0x004fe40000410000 */
[----:B------:R-:W-:Y:S02]  /*9030*/  FMUL.FTZ R34, R34, c[0x0][0x320] ;  /* 0x0000c80022227a20 */ /* 0x000fe40000410000 */
[----:B------:R-:W-:Y:S01]  /*9040*/  FMUL.FTZ R35, R35, c[0x0][0x320] ;  /* 0x0000c80023237a20 */ /* 0x000fe20000410000 */
        /* <DEDUP_REMOVED lines=44> */
[----:B------:R-:W1:Y:S10]  /*9310*/  MUFU.TANH R11, R11 ;  /* 0x0000000b000b7308 */ /* 0x000e740000002400 */
[----:B------:R-:W1:Y:S10]  /*9320*/  MUFU.TANH R4, R4 ;  /* 0x0000000400047308 */ /* 0x000e740000002400 */
[----:B------:R1:W1:Y:S10]  /*9330*/  MUFU.TANH R207, R48 ;  /* 0x0000003000cf7308 */ /* 0x0002740000002400 */
[----:B------:R1:W1:Y:S10]  /*9340*/  MUFU.TANH R204, R49 ;  /* 0x0000003100cc7308 */ /* 0x0002740000002400 */
[----:B------:R-:W1:Y:S10]  /*9350*/  MUFU.TANH R29, R29 ;  /* 0x0000001d001d7308 */ /* 0x000e740000002400 */
[----:B------:R-:W1:Y:S01]  /*9360*/  MUFU.TANH R28, R28 ;  /* 0x0000001c001c7308 */ /* 0x000e620000002400 */
[----:B------:R-:W-:-:S05]  /*9370*/  @P0 BRA `(.L_x_1579) ;  /* 0x0000061000000947 */ /* 0x000fca0003800000 */
[----:B--234-:R-:W2:Y:S01]  /*9380*/  LDL R209, [R1+0x8] ;  /* 0x0000080001d17983 */ /* 0x01cea20000100800 */
[----:B------:R-:W-:Y:S01]  /*9390*/  UIMAD UR5, UR6, 0x60, UR12 ;  /* 0x00000060060578a4 */ /* 0x000fe2000f8e020c */
[----:B------:R-:W-:Y:S01]  /*93a0*/  ISETP.NE.AND P1, PT, R252, 0x1, PT ;  /* 0x00000001fc00780c */ /* 0x000fe20003f25270 */
[----:B------:R-:W-:Y:S01]  /*93b0*/  IMAD.MOV.U32 R10, RZ, RZ, RZ ;  /* 0x000000ffff0a7224 */ /* 0x000fe200078e00ff */
[----:B-1----:R-:W3:Y:S01]  /*93c0*/  LDL R39, [R1+0x44] ;  /* 0x0000440001277983 */ /* 0x002ee20000100800 */
[----:B------:R-:W-:Y:S02]  /*93d0*/  SEL R205, RZ, 0x10, P5 ;  /* 0x00000010ffcd7807 */ /* 0x000fe40002800000 */
[----:B------:R-:W-:Y:S01]  /*93e0*/  IMAD.U32 R5, RZ, RZ, UR5 ;  /* 0x00000005ff057e24 */ /* 0x000fe2000f8e00ff */
[----:B------:R-:W4:Y:S01]  /*93f0*/  LDL R38, [R1+0x48] ;  /* 0x0000480001267983 */ /* 0x000f220000100800 */
[----:B------:R-:W-:Y:S02]  /*9400*/  SEL R198, RZ, 0x10, P4 ;  /* 0x00000010ffc67807 */ /* 0x000fe40002000000 */
[----:B------:R-:W-:Y:S01]  /*9410*/  IADD3 R34, -R205, 0x10, RZ ;  /* 0x00000010cd227810 */ /* 0x000fe20007ffe1ff */
[----:B------:R-:W5:Y:S01]  /*9420*/  LDL R40, [R1+0x3c] ;  /* 0x00003c0001287983 */ /* 0x000f620000100800 */
[----:B------:R-:W-:Y:S02]  /*9430*/  IADD3 R32, -R198, 0x10, RZ ;  /* 0x00000010c6207810 */ /* 0x000fe40007ffe1ff */
[----:B------:R-:W-:Y:S01]  /*9440*/  LOP3.LUT R34, R34, 0xf, RZ, 0xc0, !PT ;  /* 0x0000000f22227812 */ /* 0x000fe200078ec0ff */
[----:B------:R-:W3:Y:S01]  /*9450*/  LDL R43, [R1+0x40] ;  /* 0x00004000012b7983 */ /* 0x000ee20000100800 */
[----:B------:R-:W-:Y:S03]  /*9460*/  LOP3.LUT R32, R32, 0xf, RZ, 0xc0, !PT ;  /* 0x0000000f20207812 */ /* 0x000fe600078ec0ff */
        /* <DEDUP_REMOVED lines=20> */
[----:B------:R-:W-:Y:S01]  /*95b0*/  IMAD.WIDE.U32 R8, R10, c[0x0][0x1f0], R8 ;  /* 0x00007c000a087a25 */ /* 0x000fe200078e0008 */
[----:B------:R-:W-:Y:S03]  /*95c0*/  STL [R1+0x4], R30 ;  /* 0x0000041e01007387 */ /* 0x000fe60000100800 */
[----:B------:R-:W-:Y:S01]  /*95d0*/  IMAD R7, R7, c[0x0][0x1f0], RZ ;  /* 0x00007c0007077a24 */ /* 0x000fe200078e02ff */
[----:B------:R-:W-:Y:S01]  /*95e0*/  IADD3 R5, P0, R8, UR22, RZ ;  /* 0x0000001608057c10 */ /* 0x000fe2000ff1e0ff */
[----:B------:R-:W2:Y:S02]  /*95f0*/  LDL R209, [R1+0x10] ;  /* 0x0000100001d17983 */ /* 0x000ea40000100800 */
[----:B------:R-:W-:Y:S02]  /*9600*/  IMAD R7, R10, c[0x0][0x1f4], R7 ;  /* 0x00007d000a077a24 */ /* 0x000fe400078e0207 */
[----:B------:R-:W2:Y:S03]  /*9610*/  LDL R41, [R1+0x20] ;  /* 0x0000200001297983 */ /* 0x000ea60000100800 */
[----:B------:R-:W-:Y:S02]  /*9620*/  IADD3.X R7, R9, UR19, R7, P0, !PT ;  /* 0x0000001309077c10 */ /* 0x000fe400087fe407 */
[C---:B------:R-:W-:Y:S04]  /*9630*/  LEA R8, P0, R5.reuse, c[0x0][0x1c8], 0x1 ;  /* 0x0000720005087a11 */ /* 0x040fe800078008ff */
[----:B------:R-:W-:Y:S01]  /*9640*/  LEA.HI.X R7, R5, c[0x0][0x1cc], R7, 0x1, P0 ;  /* 0x0000730005077a11 */ /* 0x000fe200000f0c07 */
[----:B------:R-:W3:Y:S04]  /*9650*/  SHFL.IDX PT, R9, R8, 0x2, 0x181f ;  /* 0x00581f0008097f89 */ /* 0x000ee800000e0000 */
[----:B------:R-:W4:Y:S04]  /*9660*/  SHFL.IDX PT, R10, R7, 0x2, 0x181f ;  /* 0x00581f00070a7f89 */ /* 0x000f2800000e0000 */
[----:B------:R-:W1:Y:S04]  /*9670*/  SHFL.IDX PT, R30, R8, RZ, 0x181f ;  /* 0x00181fff081e7589 */ /* 0x000e6800000e0000 */
[----:B------:R-:W1:Y:S04]  /*9680*/  SHFL.IDX PT, R31, R7, RZ, 0x181f ;  /* 0x00181fff071f7589 */ /* 0x000e6800000e0000 */
[----:B------:R-:W2:Y:S01]  /*9690*/  SHFL.IDX PT, R8, R8, 0x1, 0x181f ;  /* 0x00381f0008087f89 */ /* 0x000ea200000e0000 */
[-C--:B---3--:R-:W-:Y:S04]  /*96a0*/  IADD3 R34, P1, P0, R34, R9.reuse, R39 ;  /* 0x0000000922227210 */ /* 0x088fe8000783e027 */
[-C--:B----4-:R-:W-:Y:S02]  /*96b0*/  IADD3.X R35, RZ, R10.reuse, R38, P1, P0 ;  /* 0x0000000aff237210 */ /* 0x090fe40000fe0426 */
[----:B-----5:R-:W-:Y:S04]  /*96c0*/  IADD3 R32, P1, P0, R32, R9, R40 ;  /* 0x0000000920207210 */ /* 0x020fe8000783e028 */
[--C-:B------:R-:W-:Y:S02]  /*96d0*/  IADD3.X R33, RZ, R10, R43.reuse, P1, P0 ;  /* 0x0000000aff217210 */ /* 0x100fe40000fe042b */
[C---:B-1----:R-:W-:Y:S05]  /*96e0*/  IADD3 R36, P0, R30.reuse, R42, RZ ;  /* 0x0000002a1e247210 */ /* 0x042fea0007f1e0ff */
[C---:B------:R-:W-:Y:S05]  /*96f0*/  IMAD.X R37, R31.reuse, 0x1, R206, P0 ;  /* 0x000000011f257824 */ /* 0x040fea00000e06ce */
[----:B------:R1:W-:Y:S02]  /*9700*/  LDGSTS.E.BYPASS.LTC128B.128 [R251+0xc100], [R36.64], !P2 ;  /* 0x0c10000024fb7fae */ /* 0x0003e4000d101d50 */
[C---:B-1----:R-:W-:Y:S05]  /*9710*/  IADD3 R36, P0, R30.reuse, R39, RZ ;  /* 0x000000271e247210 */ /* 0x042fea0007f1e0ff */
[C---:B------:R-:W-:Y:S05]  /*9720*/  IMAD.X R37, R31.reuse, 0x1, R38, P0 ;  /* 0x000000011f257824 */ /* 0x040fea00000e0626 */
[----:B------:R1:W-:Y:S02]  /*9730*/  LDGSTS.E.BYPASS.LTC128B.128 [R251+0xf100], [R36.64], !P5 ;  /* 0x0f10000024fb7fae */ /* 0x0003e4000e901d50 */
[C---:B-1----:R-:W-:Y:S05]  /*9740*/  IADD3 R36, P0, R30.reuse, R40, RZ ;  /* 0x000000281e247210 */ /* 0x042fea0007f1e0ff */
[----:B------:R-:W-:Y:S05]  /*9750*/  IMAD.X R37, R31, 0x1, R43, P0 ;  /* 0x000000011f257824 */ /* 0x000fea00000e062b */
[----:B------:R1:W-:Y:S01]  /*9760*/  LDGSTS.E.BYPASS.LTC128B.128 [R251+0x12100], [R36.64], !P4 ;  /* 0x1210000024fb7fae */ /* 0x0003e2000e101d50 */
[C---:B--2---:R-:W-:Y:S01]  /*9770*/  IMAD.SHL.U32 R5, R209.reuse, 0x2, RZ ;  /* 0x00000002d1057824 */ /* 0x044fe200078e00ff */
[----:B------:R-:W-:Y:S04]  /*9780*/  SHF.L.U64.HI R6, R209, 0x1, R41 ;  /* 0x00000001d1067819 */ /* 0x000fe80000010229 */
[----:B------:R-:W-:Y:S02]  /*9790*/  IADD3 R30, P0, R30, R5, RZ ;  /* 0x000000051e1e7210 */ /* 0x000fe40007f1e0ff */
[----:B------:R-:W-:Y:S03]  /*97a0*/  SEL R209, RZ, 0x10, P6 ;  /* 0x00000010ffd17807 */ /* 0x000fe60003000000 */
[----:B------:R-:W-:Y:S01]  /*97b0*/  IMAD.X R31, R31, 0x1, R6, P0 ;  /* 0x000000011f1f7824 */ /* 0x000fe200000e0606 */
[----:B-1----:R-:W-:Y:S04]  /*97c0*/  IADD3 R36, P0, R8, R42, RZ ;  /* 0x0000002a08247210 */ /* 0x002fe80007f1e0ff */
[----:B------:R1:W-:Y:S04]  /*97d0*/  LDGSTS.E.BYPASS.LTC128B.128 [R251+0x15100], [R30.64], !P6 ;  /* 0x151000001efb7fae */ /* 0x0003e8000f101d50 */
[----:B-1----:R1:W2:Y:S02]  /*97e0*/  SHFL.IDX PT, R30, R7, 0x1, 0x181f ;  /* 0x00381f00071e7f89 */ /* 0x0022a400000e0000 */
[----:B-1----:R-:W-:Y:S01]  /*97f0*/  IADD3 R7, -R209, 0x10, RZ ;  /* 0x00000010d1077810 */ /* 0x002fe20007ffe1ff */
[----:B--2---:R-:W-:Y:S03]  /*9800*/  IMAD.X R37, R30, 0x1, R206, P0 ;  /* 0x000000011e257824 */ /* 0x004fe600000e06ce */
[----:B------:R-:W-:Y:S02]  /*9810*/  LOP3.LUT R7, R7, 0xf, RZ, 0xc0, !PT ;  /* 0x0000000f07077812 */ /* 0x000fe400078ec0ff */
[----:B------:R1:W-:Y:S02]  /*9820*/  LDGSTS.E.BYPASS.LTC128B.128 [R251+0xd100], [R36.64], !P2 ;  /* 0x0d10000024fb7fae */ /* 0x0003e4000d101d50 */
[----:B-1----:R-:W-:Y:S05]  /*9830*/  IADD3 R36, P0, R8, R39, RZ ;  /* 0x0000002708247210 */ /* 0x002fea0007f1e0ff */
[----:B------:R-:W-:Y:S05]  /*9840*/  IMAD.X R37, R30, 0x1, R38, P0 ;  /* 0x000000011e257824 */ /* 0x000fea00000e0626 */
[----:B------:R1:W-:Y:S02]  /*9850*/  LDGSTS.E.BYPASS.LTC128B.128 [R251+0x10100], [R36.64], !P5 ;  /* 0x1010000024fb7fae */ /* 0x0003e4000e901d50 */
[----:B-1----:R-:W-:Y:S04]  /*9860*/  IADD3 R36, P1, P0, R7, R9, R5 ;  /* 0x0000000907247210 */ /* 0x002fe8000783e005 */
[--C-:B------:R-:W-:Y:S02]  /*9870*/  IADD3.X R37, RZ, R10, R6.reuse, P1, P0 ;  /* 0x0000000aff257210 */ /* 0x100fe40000fe0406 */
[C---:B------:R-:W-:Y:S02]  /*9880*/  IADD3 R38, P0, R8.reuse, R5, RZ ;  /* 0x0000000508267210 */ /* 0x040fe40007f1e0ff */
[----:B------:R-:W-:Y:S03]  /*9890*/  IADD3 R40, P1, R8, R40, RZ ;  /* 0x0000002808287210 */ /* 0x000fe60007f3e0ff */
[C---:B------:R-:W-:Y:S01]  /*98a0*/  IMAD.X R39, R30.reuse, 0x1, R6, P0 ;  /* 0x000000011e277824 */ /* 0x040fe200000e0606 */
[----:B------:R-:W-:Y:S01]  /*98b0*/  IADD3 R6, P0, R9, R42, RZ ;  /* 0x0000002a09067210 */ /* 0x000fe20007f1e0ff */
[----:B------:R-:W-:Y:S04]  /*98c0*/  IMAD.X R41, R30, 0x1, R43, P1 ;  /* 0x000000011e297824 */ /* 0x000fe800008e062b */
[----:B------:R-:W-:Y:S01]  /*98d0*/  IMAD.X R7, R10, 0x1, R206, P0 ;  /* 0x000000010a077824 */ /* 0x000fe200000e06ce */
[----:B------:R1:W-:Y:S01]  /*98e0*/  LDGSTS.E.BYPASS.LTC128B.128 [R251+0x13100], [R40.64], !P4 ;  /* 0x1310000028fb7fae */ /* 0x0003e2000e101d50 */
[----:B------:R-:W-:Y:S03]  /*98f0*/  ISETP.NE.U32.AND P0, PT, R205, RZ, PT ;  /* 0x000000ffcd00720c */ /* 0x000fe60003f05070 */
[----:B------:R1:W-:Y:S04]  /*9900*/  LDGSTS.E.BYPASS.LTC128B.128 [R251+0x16100], [R38.64], !P6 ;  /* 0x1610000026fb7fae */ /* 0x0003e8000f101d50 */
[----:B------:R1:W-:Y:S06]  /*9910*/  LDGSTS.E.BYPASS.LTC128B.128 [R251+0xe100], [R6.64], !P2 ;  /* 0x0e10000006fb7fae */ /* 0x0003ec000d101d50 */
[----:B------:R1:W-:Y:S01]  /*9920*/  LDGSTS.E.BYPASS.LTC128B.128.ZFILL [R251+0x11100], [R34.64], P0 ;  /* 0x1110000022fb7fae */ /* 0x0003e20008141d50 */
[----:B------:R-:W-:Y:S11]  /*9930*/  ISETP.NE.U32.AND P0, PT, R198, RZ, PT ;  /* 0x000000ffc600720c */ /* 0x000ff60003f05070 */
[----:B------:R-:W-:Y:S02]  /*9940*/  @!UPT UIADD3 URZ, URZ, URZ, URZ ;  /* 0x0000003f3f3ff290 */ /* 0x000fe4000fffe03f */
[----:B------:R1:W-:Y:S01]  /*9950*/  LDGSTS.E.BYPASS.LTC128B.128.ZFILL [R251+0x14100], [R32.64], P0 ;  /* 0x1410000020fb7fae */ /* 0x0003e20008141d50 */
[----:B------:R-:W-:Y:S11]  /*9960*/  ISETP.NE.U32.AND P0, PT, R209, RZ, PT ;  /* 0x000000ffd100720c */ /* 0x000ff60003f05070 */
[----:B------:R-:W-:Y:S02]  /*9970*/  @!UPT UIADD3 URZ, URZ, URZ, URZ ;  /* 0x0000003f3f3ff290 */ /* 0x000fe4000fffe03f */
[----:B------:R1:W-:Y:S02]  /*9980*/  LDGSTS.E.BYPASS.LTC128B.128.ZFILL [R251+0x17100], [R36.64], P0 ;  /* 0x1710000024fb7fae */ /* 0x0003e40008141d50 */
.L_x_1579:
[----:B-1234-:R-:W2:Y:S01]  /*9990*/  LDL R6, [R1+0x38] ;  /* 0x0000380001067983 */ /* 0x01eea20000100800 */
[----:B------:R-:W-:Y:S01]  /*99a0*/  PLOP3.LUT P0, PT, PT, PT, UP1, 0x80, 0x0 ;  /* 0x000000000000781c */ /* 0x000fe20003f0f018 */
[----:B------:R-:W-:Y:S01]  /*99b0*/  UIMAD UR5, UR6, -0x60, URZ ;  /* 0xffffffa0060578a4 */ /* 0x000fe2000f8e023f */
[----:B------:R-:W-:Y:S01]  /*99c0*/  MOV R30, UR13 ;  /* 0x0000000d001e7c02 */ /* 0x000fe20008000f00 */
[----:B------:R1:W2:Y:S01]  /*99d0*/  LDL R5, [R1+0x2c] ;  /* 0x00002c0001057983 */ /* 0x0002a20000100800 */
[----:B------:R-:W-:Y:S02]  /*99e0*/  UISETP.GT.AND UP0, UPT, UR6, UR4, UPT ;  /* 0x000000040600728c */ /* 0x000fe4000bf04270 */
[----:B------:R-:W-:Y:S01]  /*99f0*/  UIADD3 UR6, UR6, -0x1, URZ ;  /* 0xffffffff06067890 */ /* 0x000fe2000fffe03f */
[----:B------:R-:W3:Y:S04]  /*9a00*/  LDL R7, [R1+0x30] ;  /* 0x0000300001077983 */ /* 0x000ee80000100800 */
[----:B------:R-:W0:Y:S02]  /*9a10*/  LDGDEPBAR ;  /* 0x00000000000079af */ /* 0x000e240000000000 */
[----:B--2---:R-:W-:Y:S02]  /*9a20*/  @P0 MOV R5, R6 ;  /* 0x0000000600050202 */ /* 0x004fe40000000f00 */
[----:B------:R-:W-:Y:S04]  /*9a30*/  MOV R6, UR5 ;  /* 0x0000000500067c02 */ /* 0x000fe80008000f00 */
[----:B------:R-:W2:Y:S01]  /*9a40*/  SHFL.IDX PT, R31, R5, RZ, 0x1c1f ;  /* 0x001c1fff051f7589 */ /* 0x000ea200000e0000 */
[----:B---3--:R-:W-:Y:S04]  /*9a50*/  IADD3 R6, -R7, 0x1, R6 ;  /* 0x0000000107067810 */ /* 0x008fe80007ffe106 */
[----:B------:R-:W-:Y:S03]  /*9a60*/  IADD3 R30, -R30, UR7, R6 ;  /* 0x000000071e1e7c10 */ /* 0x000fe6000fffe106 */
[----:B------:R-:W3:Y:S01]  /*9a70*/  SHFL.IDX PT, R7, R5, 0x1, 0x1c1f ;  /* 0x003c1f0005077f89 */ /* 0x000ee200000e0000 */
[C---:B--2---:R-:W-:Y:S04]  /*9a80*/  IADD3 R31, R30.reuse, R31, RZ ;  /* 0x0000001f1e1f7210 */ /* 0x044fe80007ffe0ff */
[----:B------:R-:W-:Y:S04]  /*9a90*/  ISETP.GT.AND P0, PT, R31, RZ, PT ;  /* 0x000000ff1f00720c */ /* 0x000fe80003f04270 */
[----:B------:R-:W-:Y:S02]  /*9aa0*/  FSEL R9, R181, -INF , P0 ;  /* 0xff800000b5097808 */ /* 0x000fe40000000000 */
[C---:B------:R-:W-:Y:S02]  /*9ab0*/  ISETP.GT.AND P0, PT, R31.reuse, 0x1, PT ;  /* 0x000000011f00780c */ /* 0x040fe40003f04270 */
[----:B---3--:R-:W-:Y:S02]  /*9ac0*/  IADD3 R30, R30, R7, RZ ;  /* 0x000000071e1e7210 */ /* 0x008fe40007ffe0ff */
[----:B------:R-:W-:Y:S02]  /*9ad0*/  FSEL R8, R182, -INF , P0 ;  /* 0xff800000b6087808 */ /* 0x000fe40000000000 */
[C---:B------:R-:W-:Y:S04]  /*9ae0*/  ISETP.GT.AND P0, PT, R31.reuse, 0x8, PT ;  /* 0x000000081f00780c */ /* 0x040fe80003f04270 */
[----:B------:R-:W-:Y:S02]  /*9af0*/  FSEL R6, R188, -INF , P0 ;  /* 0xff800000bc067808 */ /* 0x000fe40000000000 */
[----:B------:R-:W-:Y:S04]  /*9b00*/  ISETP.GT.AND P0, PT, R31, 0x9, PT ;  /* 0x000000091f00780c */ /* 0x000fe80003f04270 */
[----:B------:R-:W-:Y:S02]  /*9b10*/  FSEL R5, R189, -INF , P0 ;  /* 0xff800000bd057808 */ /* 0x000fe40000000000 */
[----:B------:R-:W-:Y:S04]  /*9b20*/  ISETP.GT.AND P0, PT, R31, 0x10, PT ;  /* 0x000000101f00780c */ /* 0x000fe80003f04270 */
[----:B------:R-:W-:Y:S02]  /*9b30*/  FSEL R32, R187, -INF , P0 ;  /* 0xff800000bb207808 */ /* 0x000fe40000000000 */
[C---:B------:R-:W-:Y:S04]  /*9b40*/  ISETP.GT.AND P0, PT, R31.reuse, 0x11, PT ;  /* 0x000000111f00780c */ /* 0x040fe80003f04270 */
[----:B------:R-:W-:Y:S02]  /*9b50*/  FSEL R33, R186, -INF , P0 ;  /* 0xff800000ba217808 */ /* 0x000fe40000000000 */
[----:B------:R-:W-:Y:S04]  /*9b60*/  ISETP.GT.AND P0, PT, R30, RZ, PT ;  /* 0x000000ff1e00720c */ /* 0x000fe80003f04270 */
[----:B------:R-:W-:Y:S02]  /*9b70*/  FSEL R7, R2, -INF , P0 ;  /* 0xff80000002077808 */ /* 0x000fe40000000000 */
[----:B------:R-:W-:Y:S02]  /*9b80*/  ISETP.GT.AND P0, PT, R31, 0x18, PT ;  /* 0x000000181f00780c */ /* 0x000fe40003f04270 */
[----:B------:R-:W-:Y:S02]  /*9b90*/  FMNMX.FTZ R2, R7, R180, !PT ;  /* 0x000000b407027209 */ /* 0x000fe40007810000 */
[----:B------:R-:W-:Y:S02]  /*9ba0*/  FSEL R39, R16, -INF , P0 ;  /* 0xff80000010277808 */ /* 0x000fe40000000000 */
[----:B------:R-:W-:Y:S04]  /*9bb0*/  ISETP.GT.AND P0, PT, R30, 0x1, PT ;  /* 0x000000011e00780c */ /* 0x000fe80003f04270 */
        /* <DEDUP_REMOVED lines=110> */
[----:B------:R-:W-:Y:S01]  /*a2a0*/  FSEL R191, R191, -INF , P0 ;  /* 0xff800000bfbf7808 */ /* 0x000fe20000000000 */
[----:B------:R-:W-:Y:S01]  /*a2b0*/  LDSM.16.MT88.4 R12, [R247+0x100] ;  /* 0x00010000f70c783b */ /* 0x000fe20000004200 */
[----:B------:R-:W-:Y:S02]  /*a2c0*/  ISETP.GT.AND P0, PT, R30, 0x50, PT ;  /* 0x000000501e00780c */ /* 0x000fe40003f04270 */
[----:B------:R-:W-:Y:S02]  /*a2d0*/  FMNMX.FTZ R2, R204, R2, !PT ;  /* 0x00000002cc027209 */ /* 0x000fe40007810000 */
[----:B------:R-:W-:Y:S02]  /*a2e0*/  FMNMX.FTZ R0, R193, R0, !PT ;  /* 0x00000000c1007209 */ /* 0x000fe40007810000 */
[----:B------:R-:W-:Y:S02]  /*a2f0*/  FSEL R189, R11, -INF , P0 ;  /* 0xff8000000bbd7808 */ /* 0x000fe40000000000 */
[----:B------:R-:W2:Y:S01]  /*a300*/  SHFL.BFLY PT, R11, R2, 0x2, 0x1f ;  /* 0x0c401f00020b7f89 */ /* 0x000ea200000e0000 */
[----:B------:R-:W-:Y:S02]  /*a310*/  FMNMX.FTZ R0, R192, R0, !PT ;  /* 0x00000000c0007209 */ /* 0x000fe40007810000 */
        /* <DEDUP_REMOVED lines=9> */
[----:B------:R-:W-:Y:S01]  /*a3b0*/  FMNMX.FTZ R0, R182, R0, !PT ;  /* 0x00000000b6007209 */ /* 0x000fe20007810000 */
[----:B------:R-:W-:Y:S01]  /*a3c0*/  LDSM.16.MT88.4 R28, [R241+0x100] ;  /* 0x00010000f11c783b */ /* 0x000fe20000004200 */
[----:B--2---:R-:W-:Y:S02]  /*a3d0*/  FMNMX.FTZ R11, R11, R2, !PT ;  /* 0x000000020b0b7209 */ /* 0x004fe40007810000 */
[----:B------:R-:W-:Y:S05]  /*a3e0*/  FMNMX.FTZ R0, R181, R0, !PT ;  /* 0x00000000b5007209 */ /* 0x000fea0007810000 */
[----:B------:R-:W-:Y:S08]  /*a3f0*/  SHFL.BFLY PT, R2, R11, 0x1, 0x1f ;  /* 0x0c201f000b027f89 */ /* 0x000ff000000e0000 */
[----:B------:R-:W2:Y:S02]  /*a400*/  SHFL.BFLY PT, R4, R0, 0x2, 0x1f ;  /* 0x0c401f0000047f89 */ /* 0x000ea400000e0000 */
[----:B--2---:R-:W-:Y:S02]  /*a410*/  FMNMX.FTZ R4, R0, R4, !PT ;  /* 0x0000000400047209 */ /* 0x004fe40007810000 */
[----:B------:R-:W-:Y:S04]  /*a420*/  FMNMX.FTZ R0, R11, R2, !PT ;  /* 0x000000020b007209 */ /* 0x000fe80007810000 */
[----:B------:R-:W2:Y:S01]  /*a430*/  SHFL.BFLY PT, R2, R4, 0x1, 0x1f ;  /* 0x0c201f0004027f89 */ /* 0x000ea200000e0000 */
        /* <DEDUP_REMOVED lines=22> */
[----:B------:R-:W-:Y:S01]  /*a5a0*/  PLOP3.LUT P0, PT, PT, PT, UP0, 0x80, 0x0 ;  /* 0x000000000000781c */ /* 0x000fe20003f0f008 */
[----:B------:R-:W-:Y:S02]  /*a5b0*/  FADD.FTZ R4, -R4, R180 ;  /* 0x000000b404047221 */ /* 0x000fe40000010100 */
[--C-:B------:R-:W-:Y:S01]  /*a5c0*/  FFMA.FTZ R198, R184, c[0x0][0x2d0], -R190.reuse ;  /* 0x0000b400b8c67a23 */ /* 0x100fe200000108be */
[----:B------:R-:W2:Y:S01]  /*a5d0*/  MUFU.EX2 R41, R8 ;  /* 0x0000000800297308 */ /* 0x000ea20000000800 */
[--C-:B------:R-:W-:Y:S02]  /*a5e0*/  FFMA.FTZ R205, R10, c[0x0][0x2d0], -R190.reuse ;  /* 0x0000b4000acd7a23 */ /* 0x100fe400000108be */
[--C-:B------:R-:W-:Y:S02]  /*a5f0*/  FFMA.FTZ R200, R185, c[0x0][0x2d0], -R190.reuse ;  /* 0x0000b400b9c87a23 */ /* 0x100fe400000108be */
[--C-:B------:R-:W-:Y:S02]  /*a600*/  FFMA.FTZ R7, R7, c[0x0][0x2d0], -R190.reuse ;  /* 0x0000b40007077a23 */ /* 0x100fe400000108be */
[----:B------:R-:W-:Y:S02]  /*a610*/  FMUL.FTZ R4, R4, c[0x0][0x2d0] ;  /* 0x0000b40004047a20 */ /* 0x000fe40000410000 */
[--C-:B------:R-:W-:Y:S01]  /*a620*/  FFMA.FTZ R194, R194, c[0x0][0x2d0], -R190.reuse ;  /* 0x0000b400c2c27a23 */ /* 0x100fe200000108be */
[----:B------:R-:W3:Y:S01]  /*a630*/  MUFU.EX2 R201, R201 ;  /* 0x000000c900c97308 */ /* 0x000ee20000000800 */
[--C-:B------:R-:W-:Y:S02]  /*a640*/  FFMA.FTZ R193, R193, c[0x0][0x2d0], -R190.reuse ;  /* 0x0000b400c1c17a23 */ /* 0x100fe400000108be */
[--C-:B------:R-:W-:Y:S02]  /*a650*/  FFMA.FTZ R192, R192, c[0x0][0x2d0], -R190.reuse ;  /* 0x0000b400c0c07a23 */ /* 0x100fe400000108be */
[--C-:B------:R-:W-:Y:S02]  /*a660*/  FFMA.FTZ R191, R191, c[0x0][0x2d0], -R190.reuse ;  /* 0x0000b400bfbf7a23 */ /* 0x100fe400000108be */
[--C-:B------:R-:W-:Y:S02]  /*a670*/  FFMA.FTZ R195, R195, c[0x0][0x2d0], -R190.reuse ;  /* 0x0000b400c3c37a23 */ /* 0x100fe400000108be */
[--C-:B------:R-:W-:Y:S01]  /*a680*/  FFMA.FTZ R196, R196, c[0x0][0x2d0], -R190.reuse ;  /* 0x0000b400c4c47a23 */ /* 0x100fe200000108be */
[----:B------:R-:W-:Y:S01]  /*a690*/  MUFU.EX2 R40, R7 ;  /* 0x0000000700287308 */ /* 0x000fe20000000800 */
[--C-:B------:R-:W-:Y:S02]  /*a6a0*/  FFMA.FTZ R203, R203, c[0x0][0x2d0], -R190.reuse ;  /* 0x0000b400cbcb7a23 */ /* 0x100fe400000108be */
[--C-:B------:R-:W-:Y:S01]  /*a6b0*/  FFMA.FTZ R202, R202, c[0x0][0x2d0], -R190.reuse ;  /* 0x0000b400caca7a23 */ /* 0x100fe200000108be */
[----:B--2---:R-:W-:Y:S01]  /*a6c0*/  F2FP.BF16.PACK_AB R184, R41, R37 ;  /* 0x0000002529b8723e */ /* 0x004fe200000010ff */
[--C-:B------:R-:W-:Y:S02]  /*a6d0*/  FFMA.FTZ R199, R199, c[0x0][0x2d0], -R190.reuse ;  /* 0x0000b400c7c77a23 */ /* 0x100fe400000108be */
[--C-:B------:R-:W-:Y:S02]  /*a6e0*/  FFMA.FTZ R197, R197, c[0x0][0x2d0], -R190.reuse ;  /* 0x0000b400c5c57a23 */ /* 0x100fe400000108be */
[--C-:B------:R-:W-:Y:S01]  /*a6f0*/  FFMA.FTZ R189, R189, c[0x0][0x2d0], -R190.reuse ;  /* 0x0000b400bdbd7a23 */ /* 0x100fe200000108be */
[----:B------:R-:W2:Y:S01]  /*a700*/  MUFU.EX2 R205, R205 ;  /* 0x000000cd00cd7308 */ /* 0x000ea20000000800 */
[--C-:B------:R-:W-:Y:S01]  /*a710*/  FFMA.FTZ R188, R188, c[0x0][0x2d0], -R190.reuse ;  /* 0x0000b400bcbc7a23 */ /* 0x100fe200000108be */
[----:B---3--:R-:W-:Y:S08]  /*a720*/  F2FP.BF16.PACK_AB R186, R201, R206 ;  /* 0x000000cec9ba723e */ /* 0x008ff000000010ff */
[----:B------:R-:W3:Y:S10]  /*a730*/  MUFU.EX2 R3, R3 ;  /* 0x0000000300037308 */ /* 0x000ef40000000800 */
[----:B------:R4:W5:Y:S01]  /*a740*/  MUFU.EX2 R180, R4 ;  /* 0x0000000400b47308 */ /* 0x0009620000000800 */
[----:B--2---:R-:W-:Y:S09]  /*a750*/  F2FP.BF16.PACK_AB R185, R205, R40 ;  /* 0x00000028cdb9723e */ /* 0x004ff200000010ff */
[----:B------:R-:W-:Y:S01]  /*a760*/  MUFU.EX2 R200, R200 ;  /* 0x000000c800c87308 */ /* 0x000fe20000000800 */
[C---:B---3--:R-:W-:Y:S01]  /*a770*/  FMUL.FTZ R5, R3.reuse, R177 ;  /* 0x000000b103057220 */ /* 0x048fe20000410000 */
[----:B------:R-:W-:Y:S01]  /*a780*/  MOV R177, R25 ;  /* 0x0000001900b17202 */ /* 0x000fe20000000f00 */
[C---:B------:R-:W-:Y:S01]  /*a790*/  FMUL.FTZ R8, R3.reuse, R172 ;  /* 0x000000ac03087220 */ /* 0x040fe20000410000 */
[----:B------:R-:W-:Y:S01]  /*a7a0*/  MOV R172, R24 ;  /* 0x0000001800ac7202 */ /* 0x000fe20000000f00 */
[C---:B------:R-:W-:Y:S01]  /*a7b0*/  FMUL.FTZ R9, R3.reuse, R173 ;  /* 0x000000ad03097220 */ /* 0x040fe20000410000 */
[----:B------:R-:W-:Y:S04]  /*a7c0*/  MOV R173, R42 ;  /* 0x0000002a00ad7202 */ /* 0x000fe80000000f00 */
[----:B------:R-:W2:Y:S01]  /*a7d0*/  MUFU.EX2 R198, R198 ;  /* 0x000000c600c67308 */ /* 0x000ea20000000800 */
[C---:B------:R-:W-:Y:S01]  /*a7e0*/  FMUL.FTZ R16, R3.reuse, R164 ;  /* 0x000000a403107220 */ /* 0x040fe20000410000 */
[----:B------:R-:W-:Y:S01]  /*a7f0*/  MOV R164, R37 ;  /* 0x0000002500a47202 */ /* 0x000fe20000000f00 */
[C---:B------:R-:W-:Y:S01]  /*a800*/  FMUL.FTZ R17, R3.reuse, R165 ;  /* 0x000000a503117220 */ /* 0x040fe20000410000 */
[----:B------:R-:W-:Y:S01]  /*a810*/  MOV R165, R35 ;  /* 0x0000002300a57202 */ /* 0x000fe20000000f00 */
[C---:B----4-:R-:W-:Y:S01]  /*a820*/  FMUL.FTZ R4, R3.reuse, R176 ;  /* 0x000000b003047220 */ /* 0x050fe20000410000 */
[----:B------:R-:W-:Y:S01]  /*a830*/  MOV R176, R26 ;  /* 0x0000001a00b07202 */ /* 0x000fe20000000f00 */
[C---:B-----5:R-:W-:Y:S01]  /*a840*/  FMUL.FTZ R6, R180.reuse, R178 ;  /* 0x000000b2b4067220 */ /* 0x060fe20000410000 */
        /* <DEDUP_REMOVED lines=13> */
[----:B------:R-:W-:Y:S01]  /*a920*/  FMUL.FTZ R26, R180, R158 ;  /* 0x0000009eb41a7220 */ /* 0x000fe20000410000 */
[----:B--2---:R-:W-:Y:S01]  /*a930*/  F2FP.BF16.PACK_AB R187, R198, R200 ;  /* 0x000000c8c6bb723e */ /* 0x004fe200000010ff */
[C---:B------:R-:W-:Y:S02]  /*a940*/  FMUL.FTZ R41, R3.reuse, R141 ;  /* 0x0000008d03297220 */ /* 0x040fe40000410000 */
[C---:B------:R-:W-:Y:S01]  /*a950*/  FMUL.FTZ R42, R180.reuse, R142 ;  /* 0x0000008eb42a7220 */ /* 0x040fe20000410000 */
[----:B------:R-:W-:Y:S01]  /*a960*/  MUFU.EX2 R193, R193 ;  /* 0x000000c100c17308 */ /* 0x000fe20000000800 */
[C---:B------:R-:W-:Y:S02]  /*a970*/  FMUL.FTZ R43, R180.reuse, R143 ;  /* 0x0000008fb42b7220 */ /* 0x040fe40000410000 */
        /* <DEDUP_REMOVED lines=10> */
[----:B------:R-:W-:Y:S01]  /*aa20*/  MOV R171, R38 ;  /* 0x0000002600ab7202 */ /* 0x000fe20000000f00 */
[----:B------:R-:W-:Y:S01]  /*aa30*/  LDSM.16.MT88.4 R44, [R247+0x3100] ;  /* 0x00310000f72c783b */ /* 0x000fe20000004200 */
        /* <DEDUP_REMOVED lines=8> */
[C---:B------:R-:W-:Y:S01]  /*aac0*/  FMUL.FTZ R19, R180.reuse, R167 ;  /* 0x000000a7b4137220 */ /* 0x040fe20000410000 */
[----:B------:R-:W-:Y:S01]  /*aad0*/  MOV R167, R39 ;  /* 0x0000002700a77202 */ /* 0x000fe20000000f00 */
[C---:B------:R-:W-:Y:S02]  /*aae0*/  FMUL.FTZ R51, R180.reuse, R135 ;  /* 0x00000087b4337220 */ /* 0x040fe40000410000 */
[C---:B------:R-:W-:Y:S01]  /*aaf0*/  FMUL.FTZ R20, R3.reuse, R160 ;  /* 0x000000a003147220 */ /* 0x040fe20000410000 */
[----:B------:R-:W-:Y:S01]  /*ab00*/  MOV R160, R36 ;  /* 0x0000002400a07202 */ /* 0x000fe20000000f00 */
[----:B------:R-:W-:Y:S01]  /*ab10*/  LDSM.16.MT88.4 R132, [R241+0x3100] ;  /* 0x00310000f184783b */ /* 0x000fe20000004200 */
[C---:B------:R-:W-:Y:S02]  /*ab20*/  HMMA.16816.F32.BF16 R16, R184.reuse, R22, R16 ;  /* 0x00000016b810723c */ /* 0x040fe40000041810 */
[----:B------:R-:W-:Y:S01]  /*ab30*/  MUFU.EX2 R196, R196 ;  /* 0x000000c400c47308 */ /* 0x000fe20000000800 */
[----:B------:R-:W-:Y:S01]  /*ab40*/  FMUL.FTZ R21, R3, R161 ;  /* 0x000000a103157220 */ /* 0x000fe20000410000 */
[----:B------:R-:W-:Y:S01]  /*ab50*/  MOV R161, R34 ;  /* 0x0000002200a17202 */ /* 0x000fe20000000f00 */
[C---:B------:R-:W-:Y:S02]  /*ab60*/  FMUL.FTZ R34, R180.reuse, R150 ;  /* 0x00000096b4227220 */ /* 0x040fe40000410000 */
[----:B------:R-:W2:Y:S01]  /*ab70*/  LDSM.16.MT88.4 R36, [R240+0x100] ;  /* 0x00010000f024783b */ /* 0x000ea20000004200 */
[C---:B------:R-:W-:Y:S01]  /*ab80*/  FMUL.FTZ R22, R180.reuse, R162 ;  /* 0x000000a2b4167220 */ /* 0x040fe20000410000 */
[----:B------:R-:W-:Y:S03]  /*ab90*/  MOV R162, R33 ;  /* 0x0000002100a27202 */ /* 0x000fe60000000f00 */
[----:B------:R-:W-:Y:S01]  /*aba0*/  FMUL.FTZ R23, R180, R163 ;  /* 0x000000a3b4177220 */ /* 0x000fe20000410000 */
[----:B------:R-:W-:Y:S01]  /*abb0*/  MOV R163, R32 ;  /* 0x0000002000a37202 */ /* 0x000fe20000000f00 */
[--C-:B------:R-:W-:Y:S01]  /*abc0*/  FFMA.FTZ R156, R167, c[0x0][0x2d0], -R209.reuse ;  /* 0x0000b400a79c7a23 */ /* 0x100fe200000108d1 */
[----:B------:R-:W-:Y:S01]  /*abd0*/  MUFU.EX2 R203, R203 ;  /* 0x000000cb00cb7308 */ /* 0x000fe20000000800 */
[--C-:B------:R-:W-:Y:S02]  /*abe0*/  FFMA.FTZ R157, R166, c[0x0][0x2d0], -R209.reuse ;  /* 0x0000b400a69d7a23 */ /* 0x100fe400000108d1 */
[--C-:B------:R-:W-:Y:S01]  /*abf0*/  FFMA.FTZ R159, R175, c[0x0][0x2d0], -R190.reuse ;  /* 0x0000b400af9f7a23 */ /* 0x100fe200000108be */
[C---:B------:R-:W-:Y:S03]  /*ac00*/  HMMA.16816.F32.BF16 R20, R184.reuse, R28, R20 ;  /* 0x0000001cb814723c */ /* 0x040fe60000041814 */
[--C-:B------:R-:W-:Y:S02]  /*ac10*/  FFMA.FTZ R150, R177, c[0x0][0x2d0], -R209.reuse ;  /* 0x0000b400b1967a23 */ /* 0x100fe400000108d1 */
[C---:B------:R-:W-:Y:S01]  /*ac20*/  FMUL.FTZ R33, R3.reuse, R149 ;  /* 0x0000009503217220 */ /* 0x040fe20000410000 */
[----:B------:R-:W-:Y:S01]  /*ac30*/  MUFU.EX2 R157, R157 ;  /* 0x0000009d009d7308 */ /* 0x000fe20000000800 */
[--C-:B------:R-:W-:Y:S01]  /*ac40*/  FFMA.FTZ R149, R176, c[0x0][0x2d0], -R209.reuse ;  /* 0x0000b400b0957a23 */ /* 0x100fe200000108d1 */
[C---:B------:R-:W-:Y:S04]  /*ac50*/  HMMA.16816.F32.BF16 R24, R184.reuse, R30, R24 ;  /* 0x0000001eb818723c */ /* 0x040fe80000041818 */
[C---:B------:R-:W-:Y:S02]  /*ac60*/  FMUL.FTZ R28, R3.reuse, R152 ;  /* 0x00000098031c7220 */ /* 0x040fe40000410000 */
[C---:B------:R-:W-:Y:S02]  /*ac70*/  FMUL.FTZ R29, R3.reuse, R153 ;  /* 0x00000099031d7220 */ /* 0x040fe40000410000 */
[C---:B------:R-:W-:Y:S01]  /*ac80*/  FMUL.FTZ R30, R180.reuse, R154 ;  /* 0x0000009ab41e7220 */ /* 0x040fe20000410000 */
[----:B------:R-:W-:Y:S03]  /*ac90*/  MUFU.EX2 R159, R159 ;  /* 0x0000009f009f7308 */ /* 0x000fe60000000800 */
[C---:B------:R-:W-:Y:S02]  /*aca0*/  FMUL.FTZ R31, R180.reuse, R155 ;  /* 0x0000009bb41f7220 */ /* 0x040fe40000410000 */
[C---:B------:R-:W-:Y:S02]  /*acb0*/  FMUL.FTZ R35, R180.reuse, R151 ;  /* 0x00000097b4237220 */ /* 0x040fe40000410000 */
[C---:B------:R-:W-:Y:S02]  /*acc0*/  FMUL.FTZ R52, R3.reuse, R52 ;  /* 0x0000003403347220 */ /* 0x040fe40000410000 */
[C---:B------:R-:W-:Y:S01]  /*acd0*/  FMUL.FTZ R53, R3.reuse, R53 ;  /* 0x0000003503357220 */ /* 0x040fe20000410000 */
[----:B------:R-:W-:Y:S01]  /*ace0*/  MUFU.EX2 R156, R156 ;  /* 0x0000009c009c7308 */ /* 0x000fe20000000800 */
[C---:B--2---:R-:W-:Y:S03]  /*acf0*/  HMMA.16816.F32.BF16 R28, R184.reuse, R36, R28 ;  /* 0x00000024b81c723c */ /* 0x044fe6000004181c */
[C---:B------:R-:W-:Y:S02]  /*ad00*/  FMUL.FTZ R32, R3.reuse, R148 ;  /* 0x0000009403207220 */ /* 0x040fe40000410000 */
[C---:B------:R-:W-:Y:S02]  /*ad10*/  FMUL.FTZ R54, R180.reuse, R54 ;  /* 0x00000036b4367220 */ /* 0x040fe40000410000 */
[C---:B------:R-:W-:Y:S02]  /*ad20*/  FMUL.FTZ R37, R3.reuse, R145 ;  /* 0x0000009103257220 */ /* 0x040fe40000410000 */
[C---:B------:R-:W-:Y:S01]  /*ad30*/  FMUL.FTZ R36, R3.reuse, R144 ;  /* 0x0000009003247220 */ /* 0x040fe20000410000 */
[C---:B------:R-:W-:Y:S01]  /*ad40*/  HMMA.16816.F32.BF16 R32, R184.reuse, R38, R32 ;  /* 0x00000026b820723c */ /* 0x040fe20000041820 */
[----:B------:R-:W-:Y:S02]  /*ad50*/  MUFU.EX2 R202, R202 ;  /* 0x000000ca00ca7308 */ /* 0x000fe40000000800 */
[C---:B------:R-:W-:Y:S02]  /*ad60*/  FMUL.FTZ R55, R180.reuse, R55 ;  /* 0x00000037b4377220 */ /* 0x040fe40000410000 */
[C---:B------:R-:W-:Y:S02]  /*ad70*/  FMUL.FTZ R56, R3.reuse, R56 ;  /* 0x0000003803387220 */ /* 0x040fe40000410000 */
[C---:B------:R-:W-:Y:S02]  /*ad80*/  FMUL.FTZ R38, R180.reuse, R146 ;  /* 0x00000092b4267220 */ /* 0x040fe40000410000 */
[C---:B------:R-:W-:Y:S02]  /*ad90*/  FMUL.FTZ R39, R180.reuse, R147 ;  /* 0x00000093b4277220 */ /* 0x040fe40000410000 */
[----:B------:R-:W-:Y:S01]  /*ada0*/  MUFU.EX2 R199, R199 ;  /* 0x000000c700c77308 */ /* 0x000fe20000000800 */
[C---:B------:R-:W-:Y:S02]  /*adb0*/  FMUL.FTZ R57, R3.reuse, R57 ;  /* 0x0000003903397220 */ /* 0x040fe40000410000 */
[C---:B------:R-:W-:Y:S02]  /*adc0*/  FMUL.FTZ R58, R180.reuse, R58 ;  /* 0x0000003ab43a7220 */ /* 0x040fe40000410000 */
[C---:B------:R-:W-:Y:S03]  /*add0*/  HMMA.16816.F32.BF16 R36, R184.reuse, R44, R36 ;  /* 0x0000002cb824723c */ /* 0x040fe60000041824 */
[C---:B------:R-:W-:Y:S02]  /*ade0*/  FMUL.FTZ R59, R180.reuse, R59 ;  /* 0x0000003bb43b7220 */ /* 0x040fe40000410000 */
[C---:B------:R-:W-:Y:S01]  /*adf0*/  FMUL.FTZ R60, R3.reuse, R60 ;  /* 0x0000003c033c7220 */ /* 0x040fe20000410000 */
[----:B------:R-:W-:Y:S01]  /*ae00*/  MUFU.EX2 R197, R197 ;  /* 0x000000c500c57308 */ /* 0x000fe20000000800 */
[C---:B------:R-:W-:Y:S01]  /*ae10*/  FMUL.FTZ R44, R3.reuse, R136 ;  /* 0x00000088032c7220 */ /* 0x040fe20000410000 */
[C---:B------:R-:W-:Y:S04]  /*ae20*/  HMMA.16816.F32.BF16 R40, R184.reuse, R46, R40 ;  /* 0x0000002eb828723c */ /* 0x040fe80000041828 */
[C---:B------:R-:W-:Y:S02]  /*ae30*/  FMUL.FTZ R45, R3.reuse, R137 ;  /* 0x00000089032d7220 */ /* 0x040fe40000410000 */
[C---:B------:R-:W-:Y:S02]  /*ae40*/  FMUL.FTZ R61, R3.reuse, R61 ;  /* 0x0000003d033d7220 */ /* 0x040fe40000410000 */
[C---:B------:R-:W-:Y:S01]  /*ae50*/  FMUL.FTZ R46, R180.reuse, R138 ;  /* 0x0000008ab42e7220 */ /* 0x040fe20000410000 */
[----:B------:R-:W-:Y:S03]  /*ae60*/  MUFU.EX2 R189, R189 ;  /* 0x000000bd00bd7308 */ /* 0x000fe60000000800 */
[C---:B------:R-:W-:Y:S02]  /*ae70*/  FMUL.FTZ R47, R180.reuse, R139 ;  /* 0x0000008bb42f7220 */ /* 0x040fe40000410000 */
[----:B------:R-:W-:Y:S01]  /*ae80*/  LDSM.16.MT88.4 R136, [R247+0x900] ;  /* 0x00090000f788783b */ /* 0x000fe20000004200 */
[C---:B------:R-:W-:Y:S02]  /*ae90*/  FMUL.FTZ R62, R180.reuse, R62 ;  /* 0x0000003eb43e7220 */ /* 0x040fe40000410000 */
[C---:B------:R-:W-:Y:S02]  /*aea0*/  FMUL.FTZ R63, R180.reuse, R63 ;  /* 0x0000003fb43f7220 */ /* 0x040fe40000410000 */
[C---:B------:R-:W-:Y:S01]  /*aeb0*/  HMMA.16816.F32.BF16 R44, R184.reuse, R140, R44 ;  /* 0x0000008cb82c723c */ /* 0x040fe2000004182c */
[----:B------:R-:W-:Y:S02]  /*aec0*/  MUFU.EX2 R188, R188 ;  /* 0x000000bc00bc7308 */ /* 0x000fe40000000800 */
[----:B------:R-:W2:Y:S01]  /*aed0*/  LDL.LU R140, [R1+0xc] ;  /* 0x00000c00018c7983 */ /* 0x000ea20000300800 */
[C---:B------:R-:W-:Y:S02]  /*aee0*/  FMUL.FTZ R64, R3.reuse, R64 ;  /* 0x0000004003407220 */ /* 0x040fe40000410000 */
[C---:B------:R-:W-:Y:S02]  /*aef0*/  FMUL.FTZ R65, R3.reuse, R65 ;  /* 0x0000004103417220 */ /* 0x040fe40000410000 */
[C---:B------:R-:W-:Y:S04]  /*af00*/  HMMA.16816.F32.BF16 R48, R184.reuse, R142, R48 ;  /* 0x0000008eb830723c */ /* 0x040fe80000041830 */
        /* <DEDUP_REMOVED lines=67> */
[--C-:B------:R-:W-:Y:S02]  /*b340*/  FFMA.FTZ R148, R163, c[0x0][0x2d0], -R209.reuse ;  /* 0x0000b400a3947a23 */ /* 0x100fe400000108d1 */
[--C-:B------:R-:W-:Y:S02]  /*b350*/  FFMA.FTZ R154, R162, c[0x0][0x2d0], -R209.reuse ;  /* 0x0000b400a29a7a23 */ /* 0x100fe400000108d1 */
[--C-:B------:R-:W-:Y:S02]  /*b360*/  FFMA.FTZ R153, R161, c[0x0][0x2d0], -R190.reuse ;  /* 0x0000b400a1997a23 */ /* 0x100fe400000108be */
[----:B------:R-:W-:Y:S01]  /*b370*/  MUFU.EX2 R148, R148 ;  /* 0x0000009400947308 */ /* 0x000fe20000000800 */
[--C-:B------:R-:W-:Y:S02]  /*b380*/  FFMA.FTZ R152, R160, c[0x0][0x2d0], -R190.reuse ;  /* 0x0000b400a0987a23 */ /* 0x100fe400000108be */
[----:B------:R-:W-:Y:S01]  /*b390*/  FFMA.FTZ R158, R165, c[0x0][0x2d0], -R190 ;  /* 0x0000b400a59e7a23 */ /* 0x000fe200000108be */
[C---:B---3--:R-:W-:Y:S03]  /*b3a0*/  HMMA.16816.F32.BF16 R76, R184.reuse, R132, R76 ;  /* 0x00000084b84c723c */ /* 0x048fe6000004184c */
[--C-:B------:R-:W-:Y:S03]  /*b3b0*/  FFMA.FTZ R160, R169, c[0x0][0x2d0], -R209.reuse ;  /* 0x0000b400a9a07a23 */ /* 0x100fe600000108d1 */
[----:B------:R-:W-:Y:S01]  /*b3c0*/  MUFU.EX2 R154, R154 ;  /* 0x0000009a009a7308 */ /* 0x000fe20000000800 */
[--C-:B------:R-:W-:Y:S01]  /*b3d0*/  FFMA.FTZ R155, R178, c[0x0][0x2d0], -R209.reuse ;  /* 0x0000b400b29b7a23 */ /* 0x100fe200000108d1 */
[C---:B------:R-:W-:Y:S01]  /*b3e0*/  HMMA.16816.F32.BF16 R80, R184.reuse, R134, R80 ;  /* 0x00000086b850723c */ /* 0x040fe20000041850 */
[----:B------:R-:W3:Y:S03]  /*b3f0*/  LDSM.16.MT88.4 R132, [R241+0x6100] ;  /* 0x00610000f184783b */ /* 0x000ee60000004200 */
[--C-:B------:R-:W-:Y:S02]  /*b400*/  FFMA.FTZ R161, R204, c[0x0][0x2d0], -R209.reuse ;  /* 0x0000b400cca17a23 */ /* 0x100fe400000108d1 */
[--C-:B------:R-:W-:Y:S02]  /*b410*/  FFMA.FTZ R162, R207, c[0x0][0x2d0], -R209.reuse ;  /* 0x0000b400cfa27a23 */ /* 0x100fe400000108d1 */
[----:B------:R-:W4:Y:S01]  /*b420*/  MUFU.EX2 R153, R153 ;  /* 0x0000009900997308 */ /* 0x000f220000000800 */
[----:B------:R-:W-:Y:S03]  /*b430*/  FFMA.FTZ R163, R208, c[0x0][0x2d0], -R209 ;  /* 0x0000b400d0a37a23 */ /* 0x000fe600000108d1 */
[C---:B------:R-:W-:Y:S02]  /*b440*/  FMUL.FTZ R124, R3.reuse, R124 ;  /* 0x0000007c037c7220 */ /* 0x040fe40000410000 */
[C---:B------:R-:W-:Y:S02]  /*b450*/  FMUL.FTZ R125, R3.reuse, R125 ;  /* 0x0000007d037d7220 */ /* 0x040fe40000410000 */
[C---:B------:R-:W-:Y:S02]  /*b460*/  FMUL.FTZ R128, R3.reuse, R128 ;  /* 0x0000008003807220 */ /* 0x040fe40000410000 */
[----:B------:R-:W-:Y:S01]  /*b470*/  MUFU.EX2 R152, R152 ;  /* 0x0000009800987308 */ /* 0x000fe20000000800 */
[----:B------:R-:W-:Y:S02]  /*b480*/  FMUL.FTZ R129, R3, R129 ;  /* 0x0000008103817220 */ /* 0x000fe40000410000 */
[C---:B------:R-:W-:Y:S02]  /*b490*/  FMUL.FTZ R126, R180.reuse, R126 ;  /* 0x0000007eb47e7220 */ /* 0x040fe40000410000 */
[C---:B------:R-:W-:Y:S02]  /*b4a0*/  FMUL.FTZ R127, R180.reuse, R127 ;  /* 0x0000007fb47f7220 */ /* 0x040fe40000410000 */
[C---:B------:R-:W-:Y:S02]  /*b4b0*/  FMUL.FTZ R130, R180.reuse, R130 ;  /* 0x00000082b4827220 */ /* 0x040fe40000410000 */
[C---:B------:R-:W-:Y:S01]  /*b4c0*/  FMUL.FTZ R131, R180.reuse, R131 ;  /* 0x00000083b4837220 */ /* 0x040fe20000410000 */
[----:B------:R-:W-:Y:S01]  /*b4d0*/  MUFU.EX2 R158, R158 ;  /* 0x0000009e009e7308 */ /* 0x000fe20000000800 */
[----:B------:R-:W-:Y:S04]  /*b4e0*/  FFMA.FTZ R180, R180, R183, R170 ;  /* 0x000000b7b4b47223 */ /* 0x000fe800000100aa */
[----:B------:R-:W-:Y:S05]  /*b4f0*/  FADD.FTZ R180, R205, R180 ;  /* 0x000000b4cdb47221 */ /* 0x000fea0000010000 */
[----:B------:R-:W-:Y:S01]  /*b500*/  MUFU.EX2 R204, R150 ;  /* 0x0000009600cc7308 */ /* 0x000fe20000000800 */
[C---:B---3--:R-:W-:Y:S09]  /*b510*/  HMMA.16816.F32.BF16 R84, R184.reuse, R132, R84 ;  /* 0x00000084b854723c */ /* 0x048ff20000041854 */
[----:B------:R-:W-:Y:S01]  /*b520*/  MUFU.EX2 R205, R149 ;  /* 0x0000009500cd7308 */ /* 0x000fe20000000800 */
[C---:B------:R-:W-:Y:S01]  /*b530*/  HMMA.16816.F32.BF16 R88, R184.reuse, R134, R88 ;  /* 0x00000086b858723c */ /* 0x040fe20000041858 */
[----:B------:R-:W3:Y:S08]  /*b540*/  LDSM.16.MT88.4 R132, [R240+0x6100] ;  /* 0x00610000f084783b */ /* 0x000ef00000004200 */
[----:B------:R-:W-:Y:S10]  /*b550*/  MUFU.EX2 R160, R160 ;  /* 0x000000a000a07308 */ /* 0x000ff40000000800 */
[----:B------:R-:W-:Y:S10]  /*b560*/  MUFU.EX2 R208, R211 ;  /* 0x000000d300d07308 */ /* 0x000ff40000000800 */
[----:B------:R-:W-:Y:S10]  /*b570*/  MUFU.EX2 R211, R162 ;  /* 0x000000a200d37308 */ /* 0x000ff40000000800 */
[----:B------:R5:W-:Y:S01]  /*b580*/  MUFU.EX2 R207, R155 ;  /* 0x0000009b00cf7308 */ /* 0x000be20000000800 */
[C---:B---3--:R-:W-:Y:S08]  /*b590*/  HMMA.16816.F32.BF16 R92, R184.reuse, R132, R92 ;  /* 0x00000084b85c723c */ /* 0x048ff0000004185c */
[C---:B------:R-:W-:Y:S01]  /*b5a0*/  HMMA.16816.F32.BF16 R96, R184.reuse, R134, R96 ;  /* 0x00000086b860723c */ /* 0x040fe20000041860 */
[----:B------:R-:W3:Y:S03]  /*b5b0*/  LDSM.16.MT88.4 R132, [R247+0x9100] ;  /* 0x00910000f784783b */ /* 0x000ee60000004200 */
[----:B-----5:R-:W-:Y:S02]  /*b5c0*/  FADD.FTZ R155, R200, R180 ;  /* 0x000000b4c89b7221 */ /* 0x020fe40000010000 */
[----:B------:R5:W-:Y:S02]  /*b5d0*/  MUFU.EX2 R200, R213 ;  /* 0x000000d500c87308 */ /* 0x000be40000000800 */
[----:B------:R-:W-:Y:S04]  /*b5e0*/  FADD.FTZ R155, R198, R155 ;  /* 0x0000009bc69b7221 */ /* 0x000fe80000010000 */
[----:B----4-:R-:W-:Y:S04]  /*b5f0*/  FADD.FTZ R155, R153, R155 ;  /* 0x0000009b999b7221 */ /* 0x010fe80000010000 */
[----:B------:R-:W-:Y:S01]  /*b600*/  MUFU.EX2 R198, R214 ;  /* 0x000000d600c67308 */ /* 0x000fe20000000800 */
[----:B--2---:R-:W-:Y:S02]  /*b610*/  FFMA.FTZ R144, R3, R140, R164 ;  /* 0x0000008c03907223 */ /* 0x004fe400000100a4 */
[----:B------:R-:W-:Y:S01]  /*b620*/  LDSM.16.MT88.4 R140, [R242+0x900] ;  /* 0x00090000f28c783b */ /* 0x000fe20000004200 */
[----:B------:R-:W-:Y:S02]  /*b630*/  FFMA.FTZ R164, R210, c[0x0][0x2d0], -R209 ;  /* 0x0000b400d2a47a23 */ /* 0x000fe400000108d1 */
[----:B------:R-:W-:Y:S01]  /*b640*/  FADD.FTZ R151, R179, R144 ;  /* 0x00000090b3977221 */ /* 0x000fe20000010000 */
[C---:B---3--:R-:W-:Y:S03]  /*b650*/  HMMA.16816.F32.BF16 R100, R184.reuse, R132, R100 ;  /* 0x00000084b864723c */ /* 0x048fe60000041864 */
[----:B------:R-:W-:Y:S01]  /*b660*/  MUFU.EX2 R210, R164 ;  /* 0x000000a400d27308 */ /* 0x000fe20000000800 */
[----:B------:R-:W-:Y:S01]  /*b670*/  LDSM.16.MT88.4 R144, [R241+0x1100] ;  /* 0x00110000f190783b */ /* 0x000fe20000004200 */
[--C-:B------:R-:W-:Y:S02]  /*b680*/  FFMA.FTZ R3, R171, c[0x0][0x2d0], -R190.reuse ;  /* 0x0000b400ab037a23 */ /* 0x100fe400000108be */
[----:B------:R-:W-:Y:S01]  /*b690*/  FADD.FTZ R151, R206, R151 ;  /* 0x00000097ce977221 */ /* 0x000fe20000010000 */
[C---:B------:R-:W-:Y:S04]  /*b6a0*/  HMMA.16816.F32.BF16 R104, R184.reuse, R134, R104 ;  /* 0x00000086b868723c */ /* 0x040fe80000041868 */
[----:B------:R-:W2:Y:S01]  /*b6b0*/  LDSM.16.MT88.4 R132, [R242+0x9100] ;  /* 0x00910000f284783b */ /* 0x000ea20000004200 */
[----:B------:R-:W-:Y:S01]  /*b6c0*/  FADD.FTZ R151, R201, R151 ;  /* 0x00000097c9977221 */ /* 0x000fe20000010000 */
[----:B------:R-:W-:Y:S01]  /*b6d0*/  MUFU.EX2 R3, R3 ;  /* 0x0000000300037308 */ /* 0x000fe20000000800 */
[--C-:B-----5:R-:W-:Y:S02]  /*b6e0*/  FFMA.FTZ R213, R182, c[0x0][0x2d0], -R190.reuse ;  /* 0x0000b400b6d57a23 */ /* 0x120fe400000108be */
[----:B------:R-:W-:Y:S04]  /*b6f0*/  FADD.FTZ R165, R148, R151 ;  /* 0x0000009794a57221 */ /* 0x000fe80000010000 */
[----:B------:R-:W-:Y:S03]  /*b700*/  FADD.FTZ R165, R154, R165 ;  /* 0x000000a59aa57221 */ /* 0x000fe60000010000 */
[----:B------:R-:W-:Y:S10]  /*b710*/  MUFU.EX2 R201, R212 ;  /* 0x000000d400c97308 */ /* 0x000ff40000000800 */
[----:B------:R-:W3:Y:S10]  /*b720*/  MUFU.EX2 R212, R161 ;  /* 0x000000a100d47308 */ /* 0x000ef40000000800 */
[----:B------:R-:W-:Y:S01]  /*b730*/  MUFU.EX2 R206, R215 ;  /* 0x000000d700ce7308 */ /* 0x000fe20000000800 */
[C---:B--2---:R-:W-:Y:S09]  /*b740*/  HMMA.16816.F32.BF16 R108, R184.reuse, R132, R108 ;  /* 0x00000084b86c723c */ /* 0x044ff2000004186c */
[----:B------:R-:W-:Y:S03]  /*b750*/  MUFU.EX2 R213, R213 ;  /* 0x000000d500d57308 */ /* 0x000fe60000000800 */
[----:B---3--:R-:W-:Y:S01]  /*b760*/  F2FP.BF16.PACK_AB R182, R212, R211 ;  /* 0x000000d3d4b6723e */ /* 0x008fe200000010ff */
        /* <DEDUP_REMOVED lines=8> */
[----:B------:R-:W-:Y:S03]  /*b7f0*/  LDSM.16.MT88.4 R148, [R241+0x1900] ;  /* 0x00190000f194783b */ /* 0x000fe60000004200 */
[----:B------:R-:W-:Y:S03]  /*b800*/  F2FP.BF16.PACK_AB R133, R152, R153 ;  /* 0x000000999885723e */ /* 0x000fe600000010ff */
[----:B------:R-:W-:Y:S01]  /*b810*/  F2FP.BF16.PACK_AB R134, R157, R156 ;  /* 0x0000009c9d86723e */ /* 0x000fe200000010ff */
[----:B------:R-:W-:Y:S01]  /*b820*/  FFMA.FTZ R184, R174, c[0x0][0x2d0], -R190 ;  /* 0x0000b400aeb87a23 */ /* 0x000fe200000108be */
[----:B------:R-:W-:Y:S03]  /*b830*/  F2FP.BF16.PACK_AB R135, R3, R158 ;  /* 0x0000009e0387723e */ /* 0x000fe600000010ff */
[--C-:B------:R-:W-:Y:S02]  /*b840*/  FFMA.FTZ R185, R173, c[0x0][0x2d0], -R209.reuse ;  /* 0x0000b400adb97a23 */ /* 0x100fe400000108d1 */
[----:B------:R-:W-:Y:S01]  /*b850*/  FFMA.FTZ R187, R172, c[0x0][0x2d0], -R209 ;  /* 0x0000b400acbb7a23 */ /* 0x000fe200000108d1 */
[----:B------:R-:W-:Y:S01]  /*b860*/  MUFU.EX2 R184, R184 ;  /* 0x000000b800b87308 */ /* 0x000fe20000000800 */
[C---:B------:R-:W-:Y:S01]  /*b870*/  HMMA.16816.F32.BF16 R4, R132.reuse, R136, R4 ;  /* 0x000000888404723c */ /* 0x040fe20000041804 */
[----:B------:R-:W-:Y:S04]  /*b880*/  LDSM.16.MT88.4 R172, [R247+0x2900] ;  /* 0x00290000f7ac783b */ /* 0x000fe80000004200 */
[----:B------:R-:W-:Y:S02]  /*b890*/  FADD.FTZ R156, R156, R165 ;  /* 0x000000a59c9c7221 */ /* 0x000fe40000010000 */
[----:B------:R-:W-:Y:S01]  /*b8a0*/  FFMA.FTZ R186, R168, c[0x0][0x2d0], -R209 ;  /* 0x0000b400a8ba7a23 */ /* 0x000fe200000108d1 */
[C---:B------:R-:W-:Y:S01]  /*b8b0*/  HMMA.16816.F32.BF16 R8, R132.reuse, R138, R8 ;  /* 0x0000008a8408723c */ /* 0x040fe20000041808 */
[----:B------:R-:W2:Y:S01]  /*b8c0*/  LDSM.16.MT88.4 R136, [R241+0x900] ;  /* 0x00090000f188783b */ /* 0x000ea20000004200 */
[----:B------:R-:W3:Y:S02]  /*b8d0*/  MUFU.EX2 R209, R163 ;  /* 0x000000a300d17308 */ /* 0x000ee40000000800 */
[----:B------:R-:W-:Y:S02]  /*b8e0*/  FADD.FTZ R168, R152, R155 ;  /* 0x0000009b98a87221 */ /* 0x000fe40000010000 */
[----:B------:R-:W-:Y:S02]  /*b8f0*/  FADD.FTZ R156, R157, R156 ;  /* 0x0000009c9d9c7221 */ /* 0x000fe40000010000 */
[C---:B------:R-:W-:Y:S01]  /*b900*/  HMMA.16816.F32.BF16 R12, R132.reuse, R140, R12 ;  /* 0x0000008c840c723c */ /* 0x040fe2000004180c */
[----:B------:R-:W-:Y:S03]  /*b910*/  LDSM.16.MT88.4 R152, [R240+0x2100] ;  /* 0x00210000f098783b */ /* 0x000fe60000004200 */
[----:B------:R-:W-:Y:S01]  /*b920*/  FADD.FTZ R168, R158, R168 ;  /* 0x000000a89ea87221 */ /* 0x000fe20000010000 */
[----:B------:R-:W4:Y:S01]  /*b930*/  MUFU.EX2 R186, R186 ;  /* 0x000000ba00ba7308 */ /* 0x000f220000000800 */
[----:B------:R-:W-:Y:S01]  /*b940*/  FFMA.FTZ R190, R181, c[0x0][0x2d0], -R190 ;  /* 0x0000b400b5be7a23 */ /* 0x000fe200000108be */
[----:B------:R-:W-:Y:S01]  /*b950*/  F2FP.BF16.PACK_AB R181, R188, R189 ;  /* 0x000000bdbcb5723e */ /* 0x000fe200000010ff */
[C---:B------:R-:W-:Y:S01]  /*b960*/  HMMA.16816.F32.BF16 R16, R132.reuse, R142, R16 ;  /* 0x0000008e8410723c */ /* 0x040fe20000041810 */
[----:B------:R-:W5:Y:S03]  /*b970*/  LDSM.16.MT88.4 R140, [R240+0x900] ;  /* 0x00090000f08c783b */ /* 0x000f660000004200 */
[----:B------:R-:W-:Y:S02]  /*b980*/  FADD.FTZ R168, R3, R168 ;  /* 0x000000a803a87221 */ /* 0x000fe40000010000 */
[----:B------:R-:W-:Y:S01]  /*b990*/  FADD.FTZ R3, R160, R156 ;  /* 0x0000009ca0037221 */ /* 0x000fe20000010000 */
[----:B------:R-:W-:Y:S01]  /*b9a0*/  MUFU.EX2 R185, R185 ;  /* 0x000000b900b97308 */ /* 0x000fe20000000800 */
[----:B------:R-:W-:Y:S01]  /*b9b0*/  FADD.FTZ R214, R159, R168 ;  /* 0x000000a89fd67221 */ /* 0x000fe20000010000 */
[----:B------:R-:W-:Y:S03]  /*b9c0*/  LDSM.16.MT88.4 R164, [R242+0x2900] ;  /* 0x00290000f2a4783b */ /* 0x000fe60000004200 */
[----:B---3--:R-:W-:Y:S01]  /*b9d0*/  F2FP.BF16.PACK_AB R180, R209, R210 ;  /* 0x000000d2d1b4723e */ /* 0x008fe200000010ff */
[----:B------:R-:W-:Y:S04]  /*b9e0*/  FADD.FTZ R214, R184, R214 ;  /* 0x000000d6b8d67221 */ /* 0x000fe80000010000 */
[----:B------:R-:W-:Y:S01]  /*b9f0*/  MUFU.EX2 R187, R187 ;  /* 0x000000bb00bb7308 */ /* 0x000fe20000000800 */
[----:B------:R-:W-:Y:S02]  /*ba00*/  FADD.FTZ R214, R195, R214 ;  /* 0x000000d6c3d67221 */ /* 0x000fe40000010000 */
[----:B----4-:R-:W-:Y:S01]  /*ba10*/  FADD.FTZ R3, R186, R3 ;  /* 0x00000003ba037221 */ /* 0x010fe20000010000 */
[C---:B--2---:R-:W-:Y:S06]  /*ba20*/  HMMA.16816.F32.BF16 R20, R132.reuse, R136, R20 ;  /* 0x000000888414723c */ /* 0x044fec0000041814 */
[----:B------:R-:W2:Y:S02]  /*ba30*/  MUFU.EX2 R190, R190 ;  /* 0x000000be00be7308 */ /* 0x000ea40000000800 */
[C---:B------:R-:W-:Y:S01]  /*ba40*/  HMMA.16816.F32.BF16 R24, R132.reuse, R138, R24 ;  /* 0x0000008a8418723c */ /* 0x040fe20000041818 */
[----:B------:R-:W3:Y:S07]  /*ba50*/  LDSM.16.MT88.4 R136, [R247+0x3900] ;  /* 0x00390000f788783b */ /* 0x000eee0000004200 */
[C---:B-----5:R-:W-:Y:S08]  /*ba60*/  HMMA.16816.F32.BF16 R28, R132.reuse, R140, R28 ;  /* 0x0000008c841c723c */ /* 0x060ff0000004181c */
[C---:B------:R-:W-:Y:S01]  /*ba70*/  HMMA.16816.F32.BF16 R32, R132.reuse, R142, R32 ;  /* 0x0000008e8420723c */ /* 0x040fe20000041820 */
[----:B------:R-:W4:Y:S03]  /*ba80*/  LDSM.16.MT88.4 R140, [R242+0x3900] ;  /* 0x00390000f28c783b */ /* 0x000f260000004200 */
[----:B--2---:R-:W-:Y:S04]  /*ba90*/  F2FP.BF16.PACK_AB R183, R190, R213 ;  /* 0x000000d5beb7723e */ /* 0x004fe800000010ff */
[C---:B---3--:R-:W-:Y:S08]  /*baa0*/  HMMA.16816.F32.BF16 R36, R132.reuse, R136, R36 ;  /* 0x000000888424723c */ /* 0x048ff00000041824 */
[C---:B------:R-:W-:Y:S01]  /*bab0*/  HMMA.16816.F32.BF16 R40, R132.reuse, R138, R40 ;  /* 0x0000008a8428723c */ /* 0x040fe20000041828 */
[----:B------:R-:W2:Y:S07]  /*bac0*/  LDSM.16.MT88.4 R136, [R241+0x3900] ;  /* 0x00390000f188783b */ /* 0x000eae0000004200 */
[C---:B----4-:R-:W-:Y:S08]  /*bad0*/  HMMA.16816.F32.BF16 R44, R132.reuse, R140, R44 ;  /* 0x0000008c842c723c */ /* 0x050ff0000004182c */
[C---:B------:R-:W-:Y:S01]  /*bae0*/  HMMA.16816.F32.BF16 R48, R132.reuse, R142, R48 ;  /* 0x0000008e8430723c */ /* 0x040fe20000041830 */
[----:B------:R-:W3:Y:S07]  /*baf0*/  LDSM.16.MT88.4 R140, [R240+0x3900] ;  /* 0x00390000f08c783b */ /* 0x000eee0000004200 */
[C---:B--2---:R-:W-:Y:S08]  /*bb00*/  HMMA.16816.F32.BF16 R52, R132.reuse, R136, R52 ;  /* 0x000000888434723c */ /* 0x044ff00000041834 */
[C---:B------:R-:W-:Y:S01]  /*bb10*/  HMMA.16816.F32.BF16 R56, R132.reuse, R138, R56 ;  /* 0x0000008a8438723c */ /* 0x040fe20000041838 */
[----:B------:R-:W2:Y:S07]  /*bb20*/  LDSM.16.MT88.4 R136, [R247+0x6900] ;  /* 0x00690000f788783b */ /* 0x000eae0000004200 */
[C---:B---3--:R-:W-:Y:S08]  /*bb30*/  HMMA.16816.F32.BF16 R60, R132.reuse, R140, R60 ;  /* 0x0000008c843c723c */ /* 0x048ff0000004183c */
        /* <DEDUP_REMOVED lines=24> */
[----:B------:R-:W-:Y:S01]  /*bcc0*/  HMMA.16816.F32.BF16 R128, R132, R142, R128 ;  /* 0x0000008e8480723c */ /* 0x000fe20000041880 */
[----:B------:R-:W3:Y:S06]  /*bcd0*/  LDSM.16.MT88.4 R140, [R242+0x1100] ;  /* 0x00110000f28c783b */ /* 0x000eec0000004200 */
[----:B------:R-:W-:Y:S02]  /*bce0*/  F2FP.BF16.PACK_AB R133, R184, R159 ;  /* 0x0000009fb885723e */ /* 0x000fe400000010ff */
[----:B------:R-:W-:Y:S01]  /*bcf0*/  F2FP.BF16.PACK_AB R132, R186, R160 ;  /* 0x000000a0ba84723e */ /* 0x000fe200000010ff */
[----:B------:R-:W-:Y:S02]  /*bd00*/  LDSM.16.MT88.4 R156, [R241+0x2900] ;  /* 0x00290000f19c783b */ /* 0x000fe40000004200 */
[----:B------:R-:W-:Y:S01]  /*bd10*/  F2FP.BF16.PACK_AB R134, R187, R185 ;  /* 0x000000b9bb86723e */ /* 0x000fe200000010ff */
[----:B------:R-:W-:Y:S01]  /*bd20*/  FADD.FTZ R185, R185, R3 ;  /* 0x00000003b9b97221 */ /* 0x000fe20000010000 */
[C---:B------:R-:W-:Y:S01]  /*bd30*/  F2FP.BF16.PACK_AB R135, R196.reuse, R195 ;  /* 0x000000c3c487723e */ /* 0x040fe200000010ff */
[----:B------:R-:W-:Y:S02]  /*bd40*/  FADD.FTZ R196, R196, R214 ;  /* 0x000000d6c4c47221 */ /* 0x000fe40000010000 */
[----:B------:R-:W-:Y:S02]  /*bd50*/  FADD.FTZ R185, R187, R185 ;  /* 0x000000b9bbb97221 */ /* 0x000fe40000010000 */
[----:B------:R-:W-:Y:S02]  /*bd60*/  FADD.FTZ R196, R203, R196 ;  /* 0x000000c4cbc47221 */ /* 0x000fe40000010000 */
        /* <DEDUP_REMOVED lines=48> */
[----:B------:R-:W-:Y:S01]  /*c070*/  F2FP.BF16.PACK_AB R132, R204, R207 ;  /* 0x000000cfcc84723e */ /* 0x000fe200000010ff */
[----:B------:R-:W-:Y:S01]  /*c080*/  FADD.FTZ R207, R207, R185 ;  /* 0x000000b9cfcf7221 */ /* 0x000fe20000010000 */
[----:B------:R-:W-:Y:S03]  /*c090*/  F2FP.BF16.PACK_AB R133, R202, R203 ;  /* 0x000000cbca85723e */ /* 0x000fe600000010ff */
[----:B------:R-:W-:Y:S01]  /*c0a0*/  F2FP.BF16.PACK_AB R134, R206, R205 ;  /* 0x000000cdce86723e */ /* 0x000fe200000010ff */
[----:B------:R-:W-:Y:S01]  /*c0b0*/  FADD.FTZ R207, R204, R207 ;  /* 0x000000cfcccf7221 */ /* 0x000fe20000010000 */
[----:B------:R-:W-:Y:S01]  /*c0c0*/  F2FP.BF16.PACK_AB R135, R197, R199 ;  /* 0x000000c7c587723e */ /* 0x000fe200000010ff */
[----:B------:R-:W-:Y:S02]  /*c0d0*/  FADD.FTZ R202, R202, R196 ;  /* 0x000000c4caca7221 */ /* 0x000fe40000010000 */
[----:B------:R-:W-:Y:S02]  /*c0e0*/  FADD.FTZ R205, R205, R207 ;  /* 0x000000cfcdcd7221 */ /* 0x000fe40000010000 */
[----:B------:R-:W-:Y:S02]  /*c0f0*/  FADD.FTZ R202, R199, R202 ;  /* 0x000000cac7ca7221 */ /* 0x000fe40000010000 */
[C---:B---3--:R-:W-:Y:S03]  /*c100*/  HMMA.16816.F32.BF16 R4, R132.reuse, R140, R4 ;  /* 0x0000008c8404723c */ /* 0x048fe60000041804 */
[----:B------:R-:W-:Y:S02]  /*c110*/  FADD.FTZ R205, R206, R205 ;  /* 0x000000cdcecd7221 */ /* 0x000fe40000010000 */
[----:B------:R-:W-:Y:S03]  /*c120*/  FADD.FTZ R197, R197, R202 ;  /* 0x000000cac5c57221 */ /* 0x000fe60000010000 */
[C---:B------:R-:W-:Y:S01]  /*c130*/  HMMA.16816.F32.BF16 R8, R132.reuse, R142, R8 ;  /* 0x0000008e8408723c */ /* 0x040fe20000041808 */
[----:B------:R-:W3:Y:S03]  /*c140*/  LDSM.16.MT88.4 R140, [R247+0x4900] ;  /* 0x00490000f78c783b */ /* 0x000ee60000004200 */
[----:B------:R-:W-:Y:S04]  /*c150*/  FADD.FTZ R197, R194, R197 ;  /* 0x000000c5c2c57221 */ /* 0x000fe80000010000 */
[C---:B----4-:R-:W-:Y:S08]  /*c160*/  HMMA.16816.F32.BF16 R12, R132.reuse, R144, R12 ;  /* 0x00000090840c723c */ /* 0x050ff0000004180c */
[C---:B------:R-:W-:Y:S01]  /*c170*/  HMMA.16816.F32.BF16 R16, R132.reuse, R146, R16 ;  /* 0x000000928410723c */ /* 0x040fe20000041810 */
[----:B------:R-:W4:Y:S07]  /*c180*/  LDSM.16.MT88.4 R144, [R242+0x4900] ;  /* 0x00490000f290783b */ /* 0x000f2e0000004200 */
[C---:B------:R-:W-:Y:S08]  /*c190*/  HMMA.16816.F32.BF16 R20, R132.reuse, R148, R20 ;  /* 0x000000948414723c */ /* 0x040ff00000041814 */
[C---:B------:R-:W-:Y:S01]  /*c1a0*/  HMMA.16816.F32.BF16 R24, R132.reuse, R150, R24 ;  /* 0x000000968418723c */ /* 0x040fe20000041818 */
[----:B------:R-:W5:Y:S07]  /*c1b0*/  LDSM.16.MT88.4 R148, [R241+0x4900] ;  /* 0x00490000f194783b */ /* 0x000f6e0000004200 */
        /* <DEDUP_REMOVED lines=9> */
[C---:B-----5:R-:W-:Y:S08]  /*c250*/  HMMA.16816.F32.BF16 R52, R132.reuse, R148, R52 ;  /* 0x000000948434723c */ /* 0x060ff00000041834 */
[C---:B------:R-:W-:Y:S01]  /*c260*/  HMMA.16816.F32.BF16 R56, R132.reuse, R150, R56 ;  /* 0x000000968438723c */ /* 0x040fe20000041838 */
[----:B------:R-:W-:Y:S07]  /*c270*/  LDSM.16.MT88.4 R148, [R240+0x7900] ;  /* 0x00790000f094783b */ /* 0x000fee0000004200 */
        /* <DEDUP_REMOVED lines=15> */
[C---:B---3--:R-:W-:Y:S08]  /*c370*/  HMMA.16816.F32.BF16 R100, R132.reuse, R140, R100 ;  /* 0x0000008c8464723c */ /* 0x048ff00000041864 */
[C---:B------:R-:W-:Y:S01]  /*c380*/  HMMA.16816.F32.BF16 R104, R132.reuse, R142, R104 ;  /* 0x0000008e8468723c */ /* 0x040fe20000041868 */
[----:B------:R-:W-:Y:S07]  /*c390*/  LDSM.16.MT88.4 R140, [R242+0x2100] ;  /* 0x00210000f28c783b */ /* 0x000fee0000004200 */
[C---:B--2---:R-:W-:Y:S08]  /*c3a0*/  HMMA.16816.F32.BF16 R108, R132.reuse, R136, R108 ;  /* 0x00000088846c723c */ /* 0x044ff0000004186c */
[C---:B------:R-:W-:Y:S01]  /*c3b0*/  HMMA.16816.F32.BF16 R112, R132.reuse, R138, R112 ;  /* 0x0000008a8470723c */ /* 0x040fe20000041870 */
[----:B------:R-:W2:Y:S07]  /*c3c0*/  LDSM.16.MT88.4 R136, [R247+0x2100] ;  /* 0x00210000f788783b */ /* 0x000eae0000004200 */
[C---:B------:R-:W-:Y:S08]  /*c3d0*/  HMMA.16816.F32.BF16 R116, R132.reuse, R144, R116 ;  /* 0x000000908474723c */ /* 0x040ff00000041874 */
[C---:B------:R-:W-:Y:S01]  /*c3e0*/  HMMA.16816.F32.BF16 R120, R132.reuse, R146, R120 ;  /* 0x000000928478723c */ /* 0x040fe20000041878 */
[----:B------:R-:W3:Y:S07]  /*c3f0*/  LDSM.16.MT88.4 R144, [R241+0x2100] ;  /* 0x00210000f190783b */ /* 0x000eee0000004200 */
[C---:B----4-:R-:W-:Y:S08]  /*c400*/  HMMA.16816.F32.BF16 R124, R132.reuse, R148, R124 ;  /* 0x00000094847c723c */ /* 0x050ff0000004187c */
[----:B------:R-:W-:Y:S01]  /*c410*/  HMMA.16816.F32.BF16 R128, R132, R150, R128 ;  /* 0x000000968480723c */ /* 0x000fe20000041880 */
[----:B------:R-:W-:Y:S06]  /*c420*/  LDSM.16.MT88.4 R148, [R242+0x5100] ;  /* 0x00510000f294783b */ /* 0x000fec0000004200 */
        /* <DEDUP_REMOVED lines=9> */
[C---:B--2---:R-:W-:Y:S03]  /*c4c0*/  HMMA.16816.F32.BF16 R4, R132.reuse, R136, R4 ;  /* 0x000000888404723c */ /* 0x044fe60000041804 */
[----:B------:R-:W-:Y:S02]  /*c4d0*/  FADD.FTZ R201, R208, R201 ;  /* 0x000000c9d0c97221 */ /* 0x000fe40000010000 */
[----:B------:R-:W-:Y:S02]  /*c4e0*/  FADD.FTZ R191, R191, R193 ;  /* 0x000000c1bfbf7221 */ /* 0x000fe40000010000 */
[----:B------:R-:W-:Y:S01]  /*c4f0*/  FADD.FTZ R210, R210, R201 ;  /* 0x000000c9d2d27221 */ /* 0x000fe20000010000 */
[C---:B------:R-:W-:Y:S01]  /*c500*/  HMMA.16816.F32.BF16 R8, R132.reuse, R138, R8 ;  /* 0x0000008a8408723c */ /* 0x040fe20000041808 */
[----:B------:R-:W2:Y:S03]  /*c510*/  LDSM.16.MT88.4 R136, [R247+0x5100] ;  /* 0x00510000f788783b */ /* 0x000ea60000004200 */
        /* <DEDUP_REMOVED lines=9> */
[C---:B---3--:R-:W-:Y:S01]  /*c5b0*/  HMMA.16816.F32.BF16 R20, R132.reuse, R144, R20 ;  /* 0x000000908414723c */ /* 0x048fe20000041814 */
[----:B------:R3:W-:Y:S07]  /*c5c0*/  STL [R1+0xc], R3 ;  /* 0x00000c0301007387 */ /* 0x0007ee0000100800 */
[C---:B------:R-:W-:Y:S01]  /*c5d0*/  HMMA.16816.F32.BF16 R24, R132.reuse, R146, R24 ;  /* 0x000000928418723c */ /* 0x040fe20000041818 */
[----:B------:R-:W5:Y:S07]  /*c5e0*/  LDSM.16.MT88.4 R144, [R240+0x5100] ;  /* 0x00510000f090783b */ /* 0x000f6e0000004200 */
[C---:B------:R-:W-:Y:S08]  /*c5f0*/  HMMA.16816.F32.BF16 R28, R132.reuse, R152, R28 ;  /* 0x00000098841c723c */ /* 0x040ff0000004181c */
[C---:B------:R-:W-:Y:S01]  /*c600*/  HMMA.16816.F32.BF16 R32, R132.reuse, R154, R32 ;  /* 0x0000009a8420723c */ /* 0x040fe20000041820 */
[----:B------:R-:W-:Y:S03]  /*c610*/  LDSM.16.MT88.4 R152, [R242+0x8100] ;  /* 0x00810000f298783b */ /* 0x000fe60000004200 */
[----:B---3--:R-:W-:Y:S04]  /*c620*/  MOV R3, R0 ;  /* 0x0000000000037202 */ /* 0x008fe80000000f00 */
[C---:B--2---:R-:W-:Y:S08]  /*c630*/  HMMA.16816.F32.BF16 R36, R132.reuse, R136, R36 ;  /* 0x000000888424723c */ /* 0x044ff00000041824 */
        /* <DEDUP_REMOVED lines=14> */
[C---:B------:R-:W-:Y:S08]  /*c720*/  HMMA.16816.F32.BF16 R76, R132.reuse, R152, R76 ;  /* 0x00000098844c723c */ /* 0x040ff0000004184c */
[C---:B------:R-:W-:Y:S01]  /*c730*/  HMMA.16816.F32.BF16 R80, R132.reuse, R154, R80 ;  /* 0x0000009a8450723c */ /* 0x040fe20000041850 */
[----:B------:R-:W5:Y:S07]  /*c740*/  LDSM.16.MT88.4 R152, [R241+0xb100] ;  /* 0x00b10000f198783b */ /* 0x000f6e0000004200 */
[C---:B---3--:R-:W-:Y:S08]  /*c750*/  HMMA.16816.F32.BF16 R84, R132.reuse, R148, R84 ;  /* 0x000000948454723c */ /* 0x048ff00000041854 */
[C---:B------:R-:W-:Y:S01]  /*c760*/  HMMA.16816.F32.BF16 R88, R132.reuse, R150, R88 ;  /* 0x000000968458723c */ /* 0x040fe20000041858 */
[----:B------:R-:W3:Y:S07]  /*c770*/  LDSM.16.MT88.4 R148, [R240+0xb100] ;  /* 0x00b10000f094783b */ /* 0x000eee0000004200 */
[C---:B----4-:R-:W-:Y:S08]  /*c780*/  HMMA.16816.F32.BF16 R92, R132.reuse, R140, R92 ;  /* 0x0000008c845c723c */ /* 0x050ff0000004185c */
[C---:B------:R-:W-:Y:S01]  /*c790*/  HMMA.16816.F32.BF16 R96, R132.reuse, R142, R96 ;  /* 0x0000008e8460723c */ /* 0x040fe20000041860 */
[----:B------:R-:W-:Y:S07]  /*c7a0*/  LDSM.16.MT88.4 R140, [R247+0x5900] ;  /* 0x00590000f78c783b */ /* 0x000fee0000004200 */
[C---:B--2---:R-:W-:Y:S08]  /*c7b0*/  HMMA.16816.F32.BF16 R100, R132.reuse, R136, R100 ;  /* 0x000000888464723c */ /* 0x044ff00000041864 */
[C---:B------:R-:W-:Y:S08]  /*c7c0*/  HMMA.16816.F32.BF16 R104, R132.reuse, R138, R104 ;  /* 0x0000008a8468723c */ /* 0x040ff00000041868 */
[C---:B------:R-:W-:Y:S08]  /*c7d0*/  HMMA.16816.F32.BF16 R108, R132.reuse, R144, R108 ;  /* 0x00000090846c723c */ /* 0x040ff0000004186c */
[C---:B------:R-:W-:Y:S08]  /*c7e0*/  HMMA.16816.F32.BF16 R112, R132.reuse, R146, R112 ;  /* 0x000000928470723c */ /* 0x040ff00000041870 */
[C---:B-----5:R-:W-:Y:S08]  /*c7f0*/  HMMA.16816.F32.BF16 R116, R132.reuse, R152, R116 ;  /* 0x000000988474723c */ /* 0x060ff00000041874 */
        /* <DEDUP_REMOVED lines=15> */
[----:B------:R-:W1:Y:S07]  /*c8f0*/  LDSM.16.MT88.4 R20, [R241+0x8900] ;  /* 0x00890000f114783b */ /* 0x000e6e0000004200 */
[C---:B--2---:R-:W-:Y:S01]  /*c900*/  HMMA.16816.F32.BF16 R152, R180.reuse, R148, R28 ;  /* 0x00000094b498723c */ /* 0x044fe2000004181c */
[----:B------:R-:W2:Y:S07]  /*c910*/  LDSM.16.MT88.4 R24, [R240+0x8900] ;  /* 0x00890000f018783b */ /* 0x000eae0000004200 */
[C---:B------:R-:W-:Y:S08]  /*c920*/  HMMA.16816.F32.BF16 R148, R180.reuse, R150, R32 ;  /* 0x00000096b494723c */ /* 0x040ff00000041820 */
[C---:B------:R-:W-:Y:S08]  /*c930*/  HMMA.16816.F32.BF16 R144, R180.reuse, R140, R36 ;  /* 0x0000008cb490723c */ /* 0x040ff00000041824 */
[C---:B------:R-:W-:Y:S08]  /*c940*/  HMMA.16816.F32.BF16 R140, R180.reuse, R142, R40 ;  /* 0x0000008eb48c723c */ /* 0x040ff00000041828 */
[C---:B---3--:R-:W-:Y:S08]  /*c950*/  HMMA.16816.F32.BF16 R136, R180.reuse, R132, R44 ;  /* 0x00000084b488723c */ /* 0x048ff0000004182c */
[C---:B------:R-:W-:Y:S08]  /*c960*/  HMMA.16816.F32.BF16 R132, R180.reuse, R134, R48 ;  /* 0x00000086b484723c */ /* 0x040ff00000041830 */
[C---:B----4-:R-:W-:Y:S08]  /*c970*/  HMMA.16816.F32.BF16 R52, R180.reuse, R4, R52 ;  /* 0x00000004b434723c */ /* 0x050ff00000041834 */
[C---:B------:R-:W-:Y:S01]  /*c980*/  HMMA.16816.F32.BF16 R56, R180.reuse, R6, R56 ;  /* 0x00000006b438723c */ /* 0x040fe20000041838 */
[----:B------:R-:W3:Y:S07]  /*c990*/  LDSM.16.MT88.4 R4, [R247+0xb900] ;  /* 0x00b90000f704783b */ /* 0x000eee0000004200 */
[C---:B-----5:R-:W-:Y:S08]  /*c9a0*/  HMMA.16816.F32.BF16 R60, R180.reuse, R8, R60 ;  /* 0x00000008b43c723c */ /* 0x060ff0000004183c */
        /* <DEDUP_REMOVED lines=9> */
[C---:B--2---:R-:W-:Y:S08]  /*ca40*/  HMMA.16816.F32.BF16 R92, R180.reuse, R24, R92 ;  /* 0x00000018b45c723c */ /* 0x044ff0000004185c */
[C---:B------:R-:W-:Y:S08]  /*ca50*/  HMMA.16816.F32.BF16 R96, R180.reuse, R26, R96 ;  /* 0x0000001ab460723c */ /* 0x040ff00000041860 */
[C---:B---3--:R-:W-:Y:S08]  /*ca60*/  HMMA.16816.F32.BF16 R100, R180.reuse, R4, R100 ;  /* 0x00000004b464723c */ /* 0x048ff00000041864 */
[C---:B------:R-:W-:Y:S01]  /*ca70*/  HMMA.16816.F32.BF16 R104, R180.reuse, R6, R104 ;  /* 0x00000006b468723c */ /* 0x040fe20000041868 */
[----:B------:R-:W2:Y:S07]  /*ca80*/  LDSM.16.MT88.4 R4, [R240+0xb900] ;  /* 0x00b90000f004783b */ /* 0x000eae0000004200 */
[C---:B----4-:R-:W-:Y:S08]  /*ca90*/  HMMA.16816.F32.BF16 R108, R180.reuse, R8, R108 ;  /* 0x00000008b46c723c */ /* 0x050ff0000004186c */
[C---:B------:R-:W-:Y:S08]  /*caa0*/  HMMA.16816.F32.BF16 R112, R180.reuse, R10, R112 ;  /* 0x0000000ab470723c */ /* 0x040ff00000041870 */
[C---:B-1----:R-:W-:Y:S08]  /*cab0*/  HMMA.16816.F32.BF16 R116, R180.reuse, R12, R116 ;  /* 0x0000000cb474723c */ /* 0x042ff00000041874 */
[C---:B------:R-:W-:Y:S08]  /*cac0*/  HMMA.16816.F32.BF16 R120, R180.reuse, R14, R120 ;  /* 0x0000000eb478723c */ /* 0x040ff00000041878 */
[C---:B--2---:R-:W-:Y:S08]  /*cad0*/  HMMA.16816.F32.BF16 R124, R180.reuse, R4, R124 ;  /* 0x00000004b47c723c */ /* 0x044ff0000004187c */
[----:B------:R-:W-:Y:S07]  /*cae0*/  HMMA.16816.F32.BF16 R128, R180, R6, R128 ;  /* 0x00000006b480723c */ /* 0x000fee0000041880 */
[----:B------:R-:W-:Y:S01]  /*caf0*/  MOV R180, R2 ;  /* 0x0000000200b47202 */ /* 0x000fe20000000f00 */
[----:B------:R-:W-:Y:S01]  /*cb00*/  FADD.FTZ R183, R190, R191 ;  /* 0x000000bfbeb77221 */ /* 0x000fe20000010000 */
[----:B------:R-:W-:-:S05]  /*cb10*/  @P0 BRA `(.L_x_1580) ;  /* 0xffffa99000000947 */ /* 0x000fca000383ffff */
.L_x_1577:
[----:B------:R-:W-:-:S13]  /*cb20*/  ISETP.LE.AND P0, PT, RZ, UR6, PT ;  /* 0x00000006ff007c0c */ /* 0x000fda000bf03270 */
[----:B------:R-:W-:Y:S05]  /*cb30*/  @!P0 BRA `(.L_x_1581) ;  /* 0x0000525000008947 */ /* 0x000fea0003800000 */
[----:B------:R-:W2:Y:S01]  /*cb40*/  LDL.LU R5, [R1+0x1c] ;  /* 0x00001c0001057983 */ /* 0x000ea20000300800 */
[----:B------:R-:W-:Y:S02]  /*cb50*/  IMAD.MOV.U32 R180, RZ, RZ, R0 ;  /* 0x000000ffffb47224 */ /* 0x000fe400078e0000 */
[----:B------:R-:W-:Y:S01]  /*cb60*/  IMAD.MOV.U32 R3, RZ, RZ, R2 ;  /* 0x000000ffff037224 */ /* 0x000fe200078e0002 */
[----:B--2---:R-:W-:Y:S01]  /*cb70*/  SHF.R.S32.HI R4, RZ, 0x1f, R5 ;  /* 0x0000001fff047819 */ /* 0x004fe20000011405 */
[----:B------:R-:W-:-:S03]  /*cb80*/  IMAD.SHL.U32 R0, R5, 0x2, RZ ;  /* 0x0000000205007824 */ /* 0x000fc600078e00ff */
[----:B------:R-:W-:Y:S02]  /*cb90*/  SHF.L.U64.HI R2, R5, 0x1, R4 ;  /* 0x0000000105027819 */ /* 0x000fe40000010204 */
[----:B------:R-:W-:Y:S04]  /*cba0*/  STL [R1+0x1c], R0 ;  /* 0x00001c0001007387 */ /* 0x000fe80000100800 */
[----:B------:R1:W-:Y:S04]  /*cbb0*/  STL [R1+0x2c], R2 ;  /* 0x00002c0201007387 */ /* 0x0003e80000100800 */
[----:B------:R-:W2:Y:S04]  /*cbc0*/  LDL.LU R10, [R1+0x28] ;  /* 0x00002800010a7983 */ /* 0x000ea80000300800 */
[----:B------:R-:W2:Y:S04]  /*cbd0*/  LDL.LU R9, [R1+0x18] ;  /* 0x0000180001097983 */ /* 0x000ea80000300800 */
[----:B------:R-:W3:Y:S04]  /*cbe0*/  LDL.LU R8, [R1+0x24] ;  /* 0x0000240001087983 */ /* 0x000ee80000300800 */
[----:B------:R-:W3:Y:S04]  /*cbf0*/  LDL.LU R7, [R1+0x14] ;  /* 0x0000140001077983 */ /* 0x000ee80000300800 */
[----:B------:R-:W4:Y:S04]  /*cc00*/  LDL.LU R6, [R1+0x20] ;  /* 0x0000200001067983 */ /* 0x000f280000300800 */
[----:B------:R-:W4:Y:S01]  /*cc10*/  LDL.LU R5, [R1+0x10] ;  /* 0x0000100001057983 */ /* 0x000f220000300800 */
[----:B--2---:R-:W-:-:S02]  /*cc20*/  SHF.L.U64.HI R4, R9, 0x1, R10 ;  /* 0x0000000109047819 */ /* 0x004fc4000001020a */
[----:B-1----:R-:W-:-:S03]  /*cc30*/  SHF.L.U32 R2, R9, 0x1, RZ ;  /* 0x0000000109027819 */ /* 0x002fc600000006ff */
[----:B------:R1:W-:Y:S01]  /*cc40*/  STL [R1+0x28], R4 ;  /* 0x0000280401007387 */ /* 0x0003e20000100800 */
[----:B---3--:R-:W-:-:S03]  /*cc50*/  SHF.L.U64.HI R0, R7, 0x1, R8 ;  /* 0x0000000107007819 */ /* 0x008fc60000010208 */
[----:B------:R4:W-:Y:S04]  /*cc60*/  STL [R1+0x18], R2 ;  /* 0x0000180201007387 */ /* 0x0009e80000100800 */
[----:B------:R2:W-:Y:S01]  /*cc70*/  STL [R1+0x24], R0 ;  /* 0x0000240001007387 */ /* 0x0005e20000100800 */
[----:B-1----:R-:W-:Y:S01]  /*cc80*/  IMAD.SHL.U32 R4, R7, 0x2, RZ ;  /* 0x0000000207047824 */ /* 0x002fe200078e00ff */
[----:B----4-:R-:W-:-:S04]  /*cc90*/  SHF.L.U64.HI R2, R5, 0x1, R6 ;  /* 0x0000000105027819 */ /* 0x010fc80000010206 */
[----:B------:R1:W-:Y:S01]  /*cca0*/  STL [R1+0x14], R4 ;  /* 0x0000140401007387 */ /* 0x0003e20000100800 */
[----:B--2---:R-:W-:-:S05]  /*ccb0*/  SHF.L.U32 R0, R5, 0x1, RZ ;  /* 0x0000000105007819 */ /* 0x004fca00000006ff */
[----:B------:R1:W-:Y:S04]  /*ccc0*/  STL [R1+0x10], R0 ;  /* 0x0000100001007387 */ /* 0x0003e80000100800 */
[----:B------:R1:W-:Y:S01]  /*ccd0*/  STL [R1+0x20], R2 ;  /* 0x0000200201007387 */ /* 0x0003e20000100800 */
[----:B------:R-:W-:Y:S05]  /*cce0*/  BRA `(.L_x_1582) ;  /* 0x0000052000007947 */ /* 0x000fea0003800000 */
.L_x_1584:
        /* <DEDUP_REMOVED lines=82> */
.L_x_1582:
[----:B------:R-:W2:Y:S01]  /*d210*/  LDL R6, [R1+0x4] ;  /* 0x0000040001067983 */ /* 0x000ea20000100800 */
[----:B------:R-:W-:Y:S04]  /*d220*/  DEPBAR.LE SB0, 0x0 ;  /* 0x000080000000791a */ /* 0x000fe80000000000 */
[----:B-1----:R-:W3:Y:S01]  /*d230*/  LDL R2, [R1] ;  /* 0x0000000001027983 */ /* 0x002ee20000100800 */
        /* <DEDUP_REMOVED lines=33> */
[----:B------:R-:W-:Y:S05]  /*d450*/  IMAD R0, R6, c[0x0][0x20c], R0 ;  /* 0x0000830006007a24 */ /* 0x000fea00078e0200 */
[----:B------:R-:W-:Y:S02]  /*d460*/  IADD3 R5, R5, R0, RZ ;  /* 0x0000000005057210 */ /* 0x000fe40007ffe0ff */
[----:B---3--:R-:W-:Y:S03]  /*d470*/  SHF.R.S32.HI R0, RZ, 0x1f, R2 ;  /* 0x0000001fff007819 */ /* 0x008fe60000011402 */
[----:B------:R-:W-:Y:S04]  /*d480*/  IMAD.WIDE.U32 R4, R2, c[0x0][0x218], R4 ;  /* 0x0000860002047a25 */ /* 0x000fe800078e0004 */
[----:B------:R-:W-:Y:S01]  /*d490*/  IMAD R0, R0, c[0x0][0x218], RZ ;  /* 0x0000860000007a24 */ /* 0x000fe200078e02ff */
[----:B------:R-:W-:Y:S03]  /*d4a0*/  IADD3 R4, P0, R4, UR24, RZ ;  /* 0x0000001804047c10 */ /* 0x000fe6000ff1e0ff */
[----:B------:R-:W-:Y:S05]  /*d4b0*/  IMAD R0, R2, c[0x0][0x21c], R0 ;  /* 0x0000870002007a24 */ /* 0x000fea00078e0200 */
        /* <DEDUP_REMOVED lines=449> */
.L_x_1583:
[----:B---3--:R-:W2:Y:S01]  /*f0d0*/  LDL.LU R5, [R1+0x40] ;  /* 0x0000400001057983 */ /* 0x008ea20000300800 */
[----:B------:R-:W-:Y:S02]  /*f0e0*/  FMNMX.FTZ R6, R213, R180, !PT ;  /* 0x000000b4d5067209 */ /* 0x000fe40007810000 */
[----:B------:R-:W-:Y:S01]  /*f0f0*/  MOV R47, R24 ;  /* 0x00000018002f7202 */ /* 0x000fe20000000f00 */
[----:B------:R-:W3:Y:S01]  /*f100*/  LDL.LU R4, [R1+0x38] ;  /* 0x0000380001047983 */ /* 0x000ee20000300800 */
[----:B------:R-:W-:Y:S02]  /*f110*/  FMNMX.FTZ R6, R189, R6, !PT ;  /* 0x00000006bd067209 */ /* 0x000fe40007810000 */
[----:B------:R-:W-:Y:S01]  /*f120*/  MOV R24, R214 ;  /* 0x000000d600187202 */ /* 0x000fe20000000f00 */
[----:B------:R-:W4:Y:S01]  /*f130*/  LDL.LU R2, [R1+0x3c] ;  /* 0x00003c0001027983 */ /* 0x000f220000300800 */
[----:B------:R-:W-:Y:S02]  /*f140*/  MOV R44, R23 ;  /* 0x00000017002c7202 */ /* 0x000fe40000000f00 */
[----:B------:R-:W-:Y:S01]  /*f150*/  MOV R41, R22 ;  /* 0x0000001600297202 */ /* 0x000fe20000000f00 */
[----:B------:R-:W5:Y:S01]  /*f160*/  LDL.LU R0, [R1+0x34] ;  /* 0x0000340001007983 */ /* 0x000f620000300800 */
[----:B------:R-:W-:Y:S02]  /*f170*/  MOV R40, R186 ;  /* 0x000000ba00287202 */ /* 0x000fe40000000f00 */
[----:B------:R-:W-:Y:S01]  /*f180*/  MOV R35, R187 ;  /* 0x000000bb00237202 */ /* 0x000fe20000000f00 */
[----:B------:R-:W5:Y:S01]  /*f190*/  LDL.LU R8, [R1+0x54] ;  /* 0x0000540001087983 */ /* 0x000f620000300800 */
[----:B------:R-:W-:Y:S02]  /*f1a0*/  MOV R34, R215 ;  /* 0x000000d700227202 */ /* 0x000fe40000000f00 */
[----:B------:R-:W-:Y:S01]  /*f1b0*/  ISETP.LT.AND P0, PT, RZ, UR6, PT ;  /* 0x00000006ff007c0c */ /* 0x000fe2000bf01270 */
[----:B------:R-:W5:Y:S01]  /*f1c0*/  LDL.LU R7, [R1+0x58] ;  /* 0x0000580001077983 */ /* 0x000f620000300800 */
[----:B------:R-:W-:Y:S03]  /*f1d0*/  UIADD3 UR6, UR6, -0x1, URZ ;  /* 0xffffffff06067890 */ /* 0x000fe6000fffe03f */
        /* <DEDUP_REMOVED lines=699> */
.L_x_1581:
        /* <DEDUP_REMOVED lines=155> */
.L_x_1569:
        /* <DEDUP_REMOVED lines=197> */
.L_x_1586:
        /* <DEDUP_REMOVED lines=69> */
[----:B------:R-:W-:Y:S01]  /*137e0*/  ULDC.64 UR6, c[0x0][0x3f0] ;  /* 0x0000fc0000067ab9 */ /* 0x000fe20000000a00 */
[----:B------:R-:W-:Y:S01]  /*137f0*/  SHF.R.U32.HI R9, RZ, 0x3, R2 ;  /* 0x00000003ff097819 */ /* 0x000fe20000011602 */
[----:B------:R-:W-:Y:S01]  /*13800*/  UIMAD UR11, UR11, UR6, URZ ;  /* 0x000000060b0b72a4 */ /* 0x000fe2000f8e023f */
[----:B------:R-:W-:Y:S01]  /*13810*/  IMAD.IADD R11, R13, 0x1, R11 ;  /* 0x000000010d0b7824 */ /* 0x000fe200078e020b */
[----:B------:R-:W-:Y:S01]  /*13820*/  LOP3.LUT R2, R2, 0x38, R0, 0xf8, !PT ;  /* 0x0000003802027812 */ /* 0x000fe200078ef800 */
        /* <DEDUP_REMOVED lines=84> */
.L_x_1588:
[----:B--234-:R-:W-:Y:S05]  /*13d70*/  BSYNC B0 ;  /* 0x0000000000007941 */ /* 0x01cfea0003800000 */
.L_x_1587:
        /* <DEDUP_REMOVED lines=30> */
.L_x_1590:
[----:B------:R-:W-:Y:S05]  /*13f60*/  BSYNC B0 ;  /* 0x0000000000007941 */ /* 0x000fea0003800000 */
.L_x_1589:
        /* <DEDUP_REMOVED lines=30> */
.L_x_1592:
[----:B------:R-:W-:Y:S05]  /*14150*/  BSYNC B0 ;  /* 0x0000000000007941 */ /* 0x000fea0003800000 */
.L_x_1591:
        /* <DEDUP_REMOVED lines=31> */
.L_x_1585:
        /* <DEDUP_REMOVED lines=31> */
.L_x_1593:
        /* <DEDUP_REMOVED lines=43> */
.L_x_1595:
[----:B------:R-:W-:Y:S05]  /*147f0*/  BSYNC B0 ;  /* 0x0000000000007941 */ /* 0x000fea0003800000 */
.L_x_1594:
        /* <DEDUP_REMOVED lines=77> */
.L_x_1597:
[----:B------:R-:W-:Y:S05]  /*14cd0*/  BSYNC B0 ;  /* 0x0000000000007941 */ /* 0x000fea0003800000 */
.L_x_1596:
        /* <DEDUP_REMOVED lines=27> */
.L_x_1599:
[----:B------:R-:W-:Y:S05]  /*14e90*/  BSYNC B0 ;  /* 0x0000000000007941 */ /* 0x000fea0003800000 */
.L_x_1598:
        /* <DEDUP_REMOVED lines=27> */
.L_x_1601:
[----:B------:R-:W-:Y:S05]  /*15050*/  BSYNC B0 ;  /* 0x0000000000007941 */ /* 0x000fea0003800000 */
.L_x_1600:
        /* <DEDUP_REMOVED lines=28> */
.L_x_1602:
        /* <DEDUP_REMOVED lines=14> */
.L_x_1792:


//--------------------- .text._ZN7cutlass13device_kernelIN5flash19enable_sm80_to_sm89INS1_16FlashAttnFwdSm80INS1_25CollectiveMainloopFwdSm80ILi8ELi1ELb0EN4cute5tupleIJNS5_1CILi128EEENS7_ILi48EEENS7_ILi256EEEEEELi256ENS_10bfloat16_tEfNS_4arch4Sm80ELb1ELb0ELb1ELb1ELb1ELb1ELb1ELb0EEENS1_21CollectiveEpilogueFwdINS6_IJS8_SA_S9_EEENS6_IJNS7_ILi1EEESI_SI_EEESC_SE_Li256ELb1ELb1ELb0ELb0EEENS1_19SingleTileSchedulerILb1ELb0ELb1ELi128EEEEEEEEEvNT_6ParamsE --------------------------
	.section	.text._ZN7cutlass13device_kernelIN5flash19enable_sm80_to_sm89INS1_16FlashAttnFwdSm80INS1_25CollectiveMainloopFwdSm80ILi8ELi1ELb0EN4cute5tupleIJNS5_1CILi128EEENS7_ILi48EEENS7_ILi256EEEEEELi256ENS_10bfloat16_tEfNS_4arch4Sm80ELb1ELb0ELb1ELb1ELb1ELb1ELb1ELb0EEENS1_21CollectiveEpilogueFwdINS6_IJS8_SA_S9_EEENS6_IJNS7_ILi1EEESI_SI_EEESC_SE_Li256ELb1ELb1ELb0ELb0EEENS1_19SingleTileSchedulerILb1ELb0ELb1ELi128EEEEEEEEEvNT_6ParamsE,"ax",@progbits
	.sectioninfo	@"SHI_REGISTERS=254"
	.align	128
.text._ZN7cutlass13device_kernelIN5flash19enable_sm80_to_sm89INS1_16FlashAttnFwdSm80INS1_25CollectiveMainloopFwdSm80ILi8ELi1ELb0EN4cute5tupleIJNS5_1CILi128EEENS7_ILi48EEENS7_ILi256EEEEEELi256ENS_10bfloat16_tEfNS_4arch4Sm80ELb1ELb0ELb1ELb1ELb1ELb1ELb1ELb0EEENS1_21CollectiveEpilogueFwdINS6_IJS8_SA_S9_EEENS6_IJNS7_ILi1EEESI_SI_EEESC_SE_Li256ELb1ELb1ELb0ELb0EEENS1_19SingleTileSchedulerILb1ELb0ELb1ELi128EEEEEEEEEvNT_6ParamsE:
        .type           _ZN7cutlass13device_kernelIN5flash19enable_sm80_to_sm89INS1_16FlashAttnFwdSm80INS1_25CollectiveMainloopFwdSm80ILi8ELi1ELb0EN4cute5tupleIJNS5_1CILi128EEENS7_ILi48EEENS7_ILi256EEEEEELi256ENS_10bfloat16_tEfNS_4arch4Sm80ELb1ELb0ELb1ELb1ELb1ELb1ELb1ELb0EEENS1_21CollectiveEpilogueFwdINS6_IJS8_SA_S9_EEENS6_IJNS7_ILi1EEESI_SI_EEESC_SE_Li256ELb1ELb1ELb0ELb0EEENS1_19SingleTileSchedulerILb1ELb0ELb1ELi128EEEEEEEEEvNT_6ParamsE,@function
        .size           _ZN7cutlass13device_kernelIN5flash19enable_sm80_to_sm89INS1_16FlashAttnFwdSm80INS1_25CollectiveMainloopFwdSm80ILi8ELi1ELb0EN4cute5tupleIJNS5_1CILi128EEENS7_ILi48EEENS7_ILi256EEEEEELi256ENS_10bfloat16_tEfNS_4arch4Sm80ELb1ELb0ELb1ELb1ELb1ELb1ELb1ELb0EEENS1_21CollectiveEpilogueFwdINS6_IJS8_SA_S9_EEENS6_IJNS7_ILi1EEESI_SI_EEESC_SE_Li256ELb1ELb1ELb0ELb0EEENS1_19SingleTileSchedulerILb1ELb0ELb1ELi128EEEEEEEEEvNT_6ParamsE,(.L_x_1793 - _ZN7cutlass13device_kernelIN5flash19enable_sm80_to_sm89INS1_16FlashAttnFwdSm80INS1_25CollectiveMainloopFwdSm80ILi8ELi1ELb0EN4cute5tupleIJNS5_1CILi128EEENS7_ILi48EEENS7_ILi256EEEEEELi256ENS_10bfloat16_tEfNS_4arch4Sm80ELb1ELb0ELb1ELb1ELb1ELb1ELb1ELb0EEENS1_21CollectiveEpilogueFwdINS6_IJS8_SA_S9_EEENS6_IJNS7_ILi1EEESI_SI_EEESC_SE_Li256ELb1ELb1ELb0ELb0EEENS1_19SingleTileSchedulerILb1ELb0ELb1ELi128EEEEEEEEEvNT_6ParamsE)
        .other          _ZN7cutlass13device_kernelIN5flash19enable_sm80_to_sm89INS1_16FlashAttnFwdSm80INS1_25CollectiveMainloopFwdSm80ILi8ELi1ELb0EN4cute5tupleIJNS5_1CILi128EEENS7_ILi48EEENS7_ILi256EEEEEELi256ENS_10bfloat16_tEfNS_4arch4Sm80ELb1ELb0ELb1ELb1ELb1ELb1ELb1ELb0EEENS1_21CollectiveEpilogueFwdINS6_IJS8_SA_S9_EEENS6_IJNS7_ILi1EEESI_SI_EEESC_SE_Li256ELb1ELb1ELb0ELb0EEENS1_19SingleTileSchedulerILb1ELb0ELb1ELi128EEEEEEEEEvNT_6ParamsE,@"STO_CUDA_ENTRY STV_DEFAULT"
_ZN7cutlass13device_kernelIN5flash19enable_sm80_to_sm89INS1_16FlashAttnFwdSm80INS1_25CollectiveMainloopFwdSm80ILi8ELi1ELb0EN4cute5tupleIJNS5_1CILi128EEENS7_ILi48EEENS7_ILi256EEEEEELi256ENS_10bfloat16_tEfNS_4arch4Sm80ELb1ELb0ELb1ELb1ELb1ELb1ELb1ELb0EEENS1_21CollectiveEpilogueFwdINS6_IJS8_SA_S9_EEENS6_IJNS7_ILi1EEESI_SI_EEESC_SE_Li256ELb1ELb1ELb0ELb0EEENS1_19SingleTileSchedulerILb1ELb0ELb1ELi128EEEEEEEEEvNT_6ParamsE:
        /* <DEDUP_REMOVED lines=20> */
.L_x_1604:
        /* <DEDUP_REMOVED lines=13> */
.L_x_1606:
[----:B------:R-:W-:Y:S02]  /*0210*/  ULDC UR5, c[0x0][0x54c] ;  /* 0x0001530000057ab9 */ /* 0x000fe40000000800 */
.L_x_1605:
[----:B------:R-:W-:Y:S02]  /*0220*/  ULDC UR4, c[0x0][0x548] ;  /* 0x0001520000047ab9 */ /* 0x000fe40000000800 */
[----:B------:R-:W-:-:S02]  /*0230*/  USHF.L.U32 UR18, UR17, 0x7, URZ ;  /* 0x0000000711127899 */ /* 0x000fc4000800063f */
[----:B------:R-:W-:-:S04]  /*0240*/  UIMAD UR4, UR5, UR4, URZ ;  /* 0x00000004050472a4 */ /* 0x000fc8000f8e023f */
[----:B------:R-:W-:-:S04]  /*0250*/  UISETP.GE.AND UP0, UPT, UR18, UR4, UPT ;  /* 0x000000041200728c */ /* 0x000fc8000bf06270 */
[----:B------:R-:W-:Y:S01]  /*0260*/  USEL UR22, UR22, 0xffffffff, !UP0 ;  /* 0xffffffff16167887 */ /* 0x000fe2000c000000 */
[----:B------:R-:W-:Y:S05]  /*0270*/  BRA `(.L_x_1607) ;  /* 0x000001b000007947 */ /* 0x000fea0003800000 */
.L_x_1603:
        /* <DEDUP_REMOVED lines=8> */
.L_x_1608:
        /* <DEDUP_REMOVED lines=13> */
.L_x_1610:
[----:B------:R-:W-:Y:S02]  /*03d0*/  ULDC UR5, c[0x0][0x54c] ;  /* 0x0001530000057ab9 */ /* 0x000fe40000000800 */
.L_x_1609:
[----:B------:R-:W-:Y:S02]  /*03e0*/  ULDC UR4, c[0x0][0x548] ;  /* 0x0001520000047ab9 */ /* 0x000fe40000000800 */
[----:B------:R-:W-:-:S02]  /*03f0*/  USHF.L.U32 UR18, UR17, 0x7, URZ ;  /* 0x0000000711127899 */ /* 0x000fc4000800063f */
[----:B------:R-:W-:-:S04]  /*0400*/  UIMAD UR4, UR5, UR4, URZ ;  /* 0x00000004050472a4 */ /* 0x000fc8000f8e023f */
[----:B------:R-:W-:-:S04]  /*0410*/  UISETP.GE.AND UP0, UPT, UR18, UR4, UPT ;  /* 0x000000041200728c */ /* 0x000fc8000bf06270 */
[----:B------:R-:W-:-:S06]  /*0420*/  USEL UR22, UR22, 0xffffffff, !UP0 ;  /* 0xffffffff16167887 */ /* 0x000fcc000c000000 */
.L_x_1607:
        /* <DEDUP_REMOVED lines=51> */
[----:B------:R-:W-:-:S03]  /*0760*/  UIMAD UR5, UR4, UR5, URZ ;  /* 0x00000005040572a4 */ /* 0x000fc6000f8e023f */
        /* <DEDUP_REMOVED lines=12> */
.L_x_1611:
        /* <DEDUP_REMOVED lines=8> */
[----:B----4-:R1:W4:Y:S02]  /*08b0*/  R2UR UR5, R0 ;  /* 0x00000000000573c2 */ /* 0x01032400000e0000 */
[----:B-1--4-:R-:W-:Y:S05]  /*08c0*/  BRA `(.L_x_1613) ;  /* 0x0000006000007947 */ /* 0x012fea0003800000 */
.L_x_1612:
[----:B------:R-:W-:Y:S05]  /*08d0*/  @!P4 BRA `(.L_x_1613) ;  /* 0x000000500000c947 */ /* 0x000fea0003800000 */
[----:B-1--4-:R-:W4:Y:S04]  /*08e0*/  LDG.E R0, [R8.64] ;  /* 0x0000001a08007981 */ /* 0x012f28000c1e1900 */
[----:B---3--:R-:W3:Y:S01]  /*08f0*/  LDG.E R3, [R8.64+0x4] ;  /* 0x0000041a08037981 */ /* 0x008ee2000c1e1900 */
[----:B----4-:R-:W1:Y:S08]  /*0900*/  R2UR UR5, R0 ;  /* 0x00000000000573c2 */ /* 0x010e7000000e0000 */
[----:B---3--:R-:W1:Y:S02]  /*0910*/  R2UR UR6, R3 ;  /* 0x00000000030673c2 */ /* 0x008e6400000e0000 */
[----:B-1----:R-:W-:-:S06]  /*0920*/  UIADD3 UR5, -UR5, UR6, URZ ;  /* 0x0000000605057290 */ /* 0x002fcc000fffe13f */
.L_x_1613:
        /* <DEDUP_REMOVED lines=23> */
[----:B------:R-:W-:Y:S02]  /*0aa0*/  @UP2 USHF.R.U32.HI UR6, URZ, UR7, UR25 ;  /* 0x000000073f062299 */ /* 0x000fe40008011619 */
[----:B------:R-:W-:-:S02]  /*0ab0*/  UIADD3 UR7, UR14, 0x2f, URZ ;  /* 0x0000002f0e077890 */ /* 0x000fc4000fffe03f */
[----:B--2---:R-:W-:Y:S02]  /*0ac0*/  UIADD3 UR12, UR14, 0x30, -UR21 ;  /* 0x000000300e0c7890 */ /* 0x004fe4000fffe815 */
[----:B------:R-:W-:Y:S02]  /*0ad0*/  UIMAD.WIDE UR24, UR7, 0x2aaaaaab, URZ ;  /* 0x2aaaaaab071878a5 */ /* 0x000fe4000f8e023f */
[----:B------:R-:W-:-:S04]  /*0ae0*/  UIADD3 UR6, UR12, UR6, URZ ;  /* 0x000000060c067290 */ /* 0x000fc8000fffe03f */
[----:B------:R-:W-:Y:S02]  /*0af0*/  UIMAD.WIDE UR6, UR6, 0x2aaaaaab, URZ ;  /* 0x2aaaaaab060678a5 */ /* 0x000fe4000f8e023f */
[----:B------:R-:W-:Y:S02]  /*0b00*/  UMOV UR9, UR25 ;  /* 0x0000001900097c82 */ /* 0x000fe40008000000 */
[----:B------:R-:W-:Y:S02]  /*0b10*/  USHF.R.U32.HI UR13, URZ, 0x1f, UR9 ;  /* 0x0000001f3f0d7899 */ /* 0x000fe40008011609 */
[----:B------:R-:W-:Y:S02]  /*0b20*/  USHF.R.U32.HI UR6, URZ, 0x1f, UR7 ;  /* 0x0000001f3f067899 */ /* 0x000fe40008011607 */
[----:B------:R-:W-:Y:S02]  /*0b30*/  ULEA.HI.SX32 UR13, UR9, UR13, 0x1d ;  /* 0x0000000d090d7291 */ /* 0x000fe4000f8fea3f */
[----:B------:R-:W-:-:S04]  /*0b40*/  ULEA.HI.SX32 UR6, UR7, UR6, 0x1d ;  /* 0x0000000607067291 */ /* 0x000fc8000f8fea3f */
[----:B------:R-:W-:-:S04]  /*0b50*/  UISETP.LT.AND UP0, UPT, UR13, UR6, UPT ;  /* 0x000000060d00728c */ /* 0x000fc8000bf01270 */
[----:B------:R-:W-:Y:S02]  /*0b60*/  USEL UR7, UR13, UR6, UP0 ;  /* 0x000000060d077287 */ /* 0x000fe40008000000 */
[----:B------:R-:W-:Y:S02]  /*0b70*/  UIADD3 UR6, -UR8, URZ, URZ ;  /* 0x0000003f08067290 */ /* 0x000fe4000fffe13f */
[----:B------:R-:W-:Y:S02]  /*0b80*/  UIMAD UR7, UR7, 0x30, -UR8 ;  /* 0x00000030070778a4 */ /* 0x000fe4000f8e0a08 */
[----:B------:R-:W-:Y:S02]  /*0b90*/  UISETP.LT.AND UP1, UPT, URZ, UR6, UPT ;  /* 0x000000063f00728c */ /* 0x000fe4000bf21270 */
[----:B------:R-:W-:Y:S02]  /*0ba0*/  UISETP.LT.AND UP0, UPT, UR7, UR4, UPT ;  /* 0x000000040700728c */ /* 0x000fe4000bf01270 */
[----:B------:R-:W-:-:S02]  /*0bb0*/  USEL UR6, URZ, UR6, !UP1 ;  /* 0x000000063f067287 */ /* 0x000fc4000c800000 */
[----:B------:R-:W-:Y:S02]  /*0bc0*/  USEL UR7, UR7, UR4, UP0 ;  /* 0x0000000407077287 */ /* 0x000fe40008000000 */
[----:B------:R-:W-:Y:S02]  /*0bd0*/  UIMAD.WIDE.U32 UR24, UR6, -0x55555555, URZ ;  /* 0xaaaaaaab061878a5 */ /* 0x000fe4000f8e003f */
[----:B------:R-:W-:-:S11]  /*0be0*/  UISETP.GT.AND UP0, UPT, UR7, UR6, UPT ;  /* 0x000000060700728c */ /* 0x000fd6000bf04270 */
[----:B------:R-:W-:-:S04]  /*0bf0*/  @UP0 UIADD3 UR7, UR7, 0x2f, URZ ;  /* 0x0000002f07070890 */ /* 0x000fc8000fffe03f */
[----:B------:R-:W-:Y:S02]  /*0c00*/  UIMAD.WIDE UR8, UR7, 0x2aaaaaab, URZ ;  /* 0x2aaaaaab070878a5 */ /* 0x000fe4000f8e023f */
[----:B------:R-:W-:Y:S02]  /*0c10*/  USHF.R.U32.HI UR7, URZ, 0x5, UR25 ;  /* 0x000000053f077899 */ /* 0x000fe40008011619 */
[----:B------:R-:W-:-:S05]  /*0c20*/  @UP0 USHF.R.U32.HI UR8, URZ, 0x1f, UR9 ;  /* 0x0000001f3f080899 */ /* 0x000fca0008011609 */
[----:B------:R-:W-:Y:S02]  /*0c30*/  UMOV UR6, UR7 ;  /* 0x0000000700067c82 */ /* 0x000fe40008000000 */
[----:B------:R-:W-:-:S04]  /*0c40*/  @UP0 ULEA.HI.SX32 UR6, UR9, UR8, 0x1d ;  /* 0x0000000809060291 */ /* 0x000fc8000f8fea3f */
[----:B------:R-:W-:-:S06]  /*0c50*/  UISETP.GT.AND UP0, UPT, UR6, UR7, UPT ;  /* 0x000000070600728c */ /* 0x000fcc000bf04270 */
[----:B------:R-:W-:-:S13]  /*0c60*/  PLOP3.LUT P0, PT, PT, PT, UP0, 0x80, 0x0 ;  /* 0x000000000000781c */ /* 0x000fda0003f0f008 */
[----:B------:R-:W-:Y:S05]  /*0c70*/  @!P0 BRA `(.L_x_1614) ;  /* 0x00006f9000008947 */ /* 0x000fea0003800000 */
[----:B-1----:R-:W-:Y:S02]  /*0c80*/  ULDC.64 UR8, c[0x0][0x340] ;  /* 0x0000d00000087ab9 */ /* 0x002fe40000000a00 */
[----:B------:R-:W-:Y:S01]  /*0c90*/  UISETP.NE.U32.AND UP1, UPT, URZ, UR8, UPT ;  /* 0x000000083f00728c */ /* 0x000fe2000bf25070 */
[----:B------:R-:W-:Y:S01]  /*0ca0*/  SHF.R.S32.HI R6, RZ, 0x1f, R223 ;  /* 0x0000001fff067819 */ /* 0x000fe200000114df */
[----:B------:R-:W-:Y:S02]  /*0cb0*/  UMOV UR39, 0x30 ;  /* 0x0000003000277882 */ /* 0x000fe40000000000 */
[----:B------:R-:W-:Y:S02]  /*0cc0*/  UISETP.NE.AND.EX UP1, UPT, URZ, UR9, UPT, UP1 ;  /* 0x000000093f00728c */ /* 0x000fe4000bf25310 */
[----:B------:R-:W-:Y:S02]  /*0cd0*/  ULDC.64 UR24, c[0x0][0x238] ;  /* 0x00008e0000187ab9 */ /* 0x000fe40000000a00 */
[----:B------:R-:W-:-:S02]  /*0ce0*/  ULDC.64 UR8, c[0x0][0x340] ;  /* 0x0000d00000087ab9 */ /* 0x000fc40000000a00 */
[----:B------:R-:W-:-:S05]  /*0cf0*/  PLOP3.LUT P1, PT, PT, PT, UP1, 0x80, 0x0 ;  /* 0x000000000000781c */ /* 0x000fca0003f2f018 */
[----:B------:R-:W-:Y:S01]  /*0d00*/  @UP1 UIMAD.WIDE UR8, UR22, UR10, UR8 ;  /* 0x0000000a160812a5 */ /* 0x000fe2000f8e0208 */
[-C--:B------:R-:W-:Y:S01]  /*0d10*/  LEA.HI R4, R6, R223.reuse, RZ, 0x3 ;  /* 0x000000df06047211 */ /* 0x080fe200078f18ff */
[----:B------:R-:W-:Y:S02]  /*0d20*/  UIADD3 UR6, UR6, -0x1, URZ ;  /* 0xffffffff06067890 */ /* 0x000fe4000fffe03f */
[----:B------:R-:W-:Y:S02]  /*0d30*/  ULDC.64 UR10, c[0x0][0x240] ;  /* 0x00009000000a7ab9 */ /* 0x000fe40000000a00 */
[----:B------:R-:W-:Y:S02]  /*0d40*/  IMAD.U32 R8, RZ, RZ, UR8 ;  /* 0x00000008ff087e24 */ /* 0x000fe4000f8e00ff */
[----:B------:R-:W-:Y:S01]  /*0d50*/  IMAD.U32 R9, RZ, RZ, UR9 ;  /* 0x00000009ff097e24 */ /* 0x000fe2000f8e00ff */
[----:B------:R-:W-:Y:S01]  /*0d60*/  SHF.R.S32.HI R16, RZ, 0x3, R4 ;  /* 0x00000003ff107819 */ /* 0x000fe20000011404 */
[----:B------:R-:W-:Y:S01]  /*0d70*/  UIMAD UR28, UR6, -0x30, UR4 ;  /* 0xffffffd0061c78a4 */ /* 0x000fe2000f8e0204 */
[----:B------:R-:W-:Y:S01]  /*0d80*/  LOP3.LUT R4, R4, 0xfffffff8, RZ, 0xc0, !PT ;  /* 0xfffffff804047812 */ /* 0x000fe200078ec0ff */
[----:B------:R-:W-:Y:S01]  /*0d90*/  ULDC.64 UR8, c[0x0][0x260] ;  /* 0x0000980000087ab9 */ /* 0x000fe20000000a00 */
[----:B------:R-:W-:Y:S01]  /*0da0*/  SHF.R.S32.HI R5, RZ, 0x1f, R16 ;  /* 0x0000001fff057819 */ /* 0x000fe20000011410 */
[----:B------:R1:W2:Y:S01]  /*0db0*/  @P1 LDG.E R0, [R8.64] ;  /* 0x0000001a08001981 */ /* 0x0002a2000c1e1900 */
[----:B-----5:R-:W-:Y:S01]  /*0dc0*/  IADD3 R148, P0, R16, R2, RZ ;  /* 0x0000000210947210 */ /* 0x020fe20007f1e0ff */
[----:B------:R-:W-:Y:S01]  /*0dd0*/  IMAD.IADD R3, R223, 0x1, -R4 ;  /* 0x00000001df037824 */ /* 0x000fe200078e0a04 */
[----:B------:R-:W-:Y:S01]  /*0de0*/  UISETP.LT.AND UP0, UPT, UR28, 0x30, UPT ;  /* 0x000000301c00788c */ /* 0x000fe2000bf01270 */
[----:B------:R-:W-:Y:S01]  /*0df0*/  LEA.HI R6, R6, R223, RZ, 0x6 ;  /* 0x000000df06067211 */ /* 0x000fe200078f30ff */
[----:B------:R-:W-:Y:S01]  /*0e00*/  UIMAD UR10, UR15, UR10, URZ ;  /* 0x0000000a0f0a72a4 */ /* 0x000fe2000f8e023f */
[C---:B------:R-:W-:Y:S01]  /*0e10*/  IMAD.SHL.U32 R18, R3.reuse, 0x8, RZ ;  /* 0x0000000803127824 */ /* 0x040fe200078e00ff */
[----:B------:R-:W-:Y:S01]  /*0e20*/  LEA.HI.X.SX32 R149, R2, R5, 0x1, P0 ;  /* 0x0000000502957211 */ /* 0x000fe200000f0eff */
[----:B------:R-:W-:Y:S01]  /*0e30*/  USEL UR29, UR28, 0x30, UP0 ;  /* 0x000000301c1d7887 */ /* 0x000fe20008000000 */
[----:B------:R-:W-:Y:S01]  /*0e40*/  IMAD.SHL.U32 R20, R3, 0x4, RZ ;  /* 0x0000000403147824 */ /* 0x000fe200078e00ff */
[----:B------:R-:W-:Y:S01]  /*0e50*/  UIMAD UR8, UR15, UR8, URZ ;  /* 0x000000080f0872a4 */ /* 0x000fe2000f8e023f */
[--C-:B------:R-:W-:Y:S01]  /*0e60*/  SHF.R.S32.HI R19, RZ, 0x1f, R18.reuse ;  /* 0x0000001fff137819 */ /* 0x100fe20000011412 */
[----:B------:R-:W-:Y:S01]  /*0e70*/  IMAD R7, R149, c[0x0][0x238], RZ ;  /* 0x00008e0095077a24 */ /* 0x000fe200078e02ff */
[----:B------:R-:W-:Y:S01]  /*0e80*/  USHF.R.S32.HI UR31, URZ, 0x1f, UR22 ;  /* 0x0000001f3f1f7899 */ /* 0x000fe20008011416 */
[----:B------:R-:W-:Y:S01]  /*0e90*/  IADD3 R2, -R16, UR29, RZ ;  /* 0x0000001d10027c10 */ /* 0x000fe2000fffe1ff */
[----:B------:R-:W-:Y:S01]  /*0ea0*/  UIMAD UR28, UR16, UR11, UR10 ;  /* 0x0000000b101c72a4 */ /* 0x000fe2000f8e020a */
[----:B------:R-:W-:Y:S01]  /*0eb0*/  IMAD R10, R148, c[0x0][0x23c], R7 ;  /* 0x00008f00940a7a24 */ /* 0x000fe200078e0207 */
[----:B------:R-:W-:Y:S01]  /*0ec0*/  USEL UR34, UR22, URZ, !UP3 ;  /* 0x0000003f16227287 */ /* 0x000fe2000d800000 */
[C---:B------:R-:W-:Y:S01]  /*0ed0*/  ISETP.GE.AND P0, PT, R2.reuse, 0x1, PT ;  /* 0x000000010200780c */ /* 0x040fe20003f06270 */
[----:B------:R-:W-:Y:S01]  /*0ee0*/  USEL UR33, UR31, URZ, !UP3 ;  /* 0x0000003f1f217287 */ /* 0x000fe2000d800000 */
[----:B------:R-:W-:Y:S01]  /*0ef0*/  ISETP.GT.AND P3, PT, R2, 0x20, PT ;  /* 0x000000200200780c */ /* 0x000fe20003f64270 */
[----:B------:R-:W-:Y:S01]  /*0f00*/  IMAD.U32 R2, RZ, RZ, UR16 ;  /* 0x00000010ff027e24 */ /* 0x000fe2000f8e00ff */
[----:B------:R-:W-:Y:S01]  /*0f10*/  UIMAD UR10, UR16, UR9, UR8 ;  /* 0x00000009100a72a4 */ /* 0x000fe2000f8e0208 */
[----:B------:R-:W-:Y:S01]  /*0f20*/  IMAD.U32 R150, RZ, RZ, UR34 ;  /* 0x00000022ff967e24 */ /* 0x000fe2000f8e00ff */
[----:B------:R-:W-:Y:S01]  /*0f30*/  UIMAD UR23, UR39, UR25, URZ ;  /* 0x00000019271772a4 */ /* 0x000fe2000f8e023f */
[----:B-1----:R-:W-:Y:S01]  /*0f40*/  IMAD.WIDE.U32 R8, R148, c[0x0][0x238], R18 ;  /* 0x00008e0094087a25 */ /* 0x002fe200078e0012 */
[----:B------:R-:W-:Y:S01]  /*0f50*/  ULDC.64 UR8, c[0x0][0x248] ;  /* 0x0000920000087ab9 */ /* 0x000fe20000000a00 */
[----:B------:R-:W-:Y:S01]  /*0f60*/  IADD3 R15, R20, 0x40, RZ ;  /* 0x00000040140f7810 */ /* 0x000fe20007ffe0ff */
[----:B------:R-:W-:Y:S01]  /*0f70*/  UIMAD UR8, UR33, UR8, URZ ;  /* 0x00000008210872a4 */ /* 0x000fe2000f8e023f */
[----:B------:R-:W-:Y:S01]  /*0f80*/  IMAD.IADD R11, R9, 0x1, R10 ;  /* 0x00000001090b7824 */ /* 0x000fe200078e020a */
[----:B------:R-:W-:Y:S01]  /*0f90*/  UIMAD.WIDE.U32 UR24, UR39, UR24, URZ ;  /* 0x00000018271872a5 */ /* 0x000fe2000f8e003f */
[----:B------:R-:W-:Y:S01]  /*0fa0*/  IMAD.MOV.U32 R10, RZ, RZ, R8 ;  /* 0x000000ffff0a7224 */ /* 0x000fe200078e0008 */
[----:B------:R-:W-:Y:S01]  /*0fb0*/  UIMAD UR11, UR34, UR9, UR8 ;  /* 0x00000009220b72a4 */ /* 0x000fe2000f8e0208 */
[----:B------:R-:W-:Y:S01]  /*0fc0*/  IMAD.SHL.U32 R113, R16, 0x40, RZ ;  /* 0x0000004010717824 */ /* 0x000fe200078e00ff */
[----:B------:R-:W-:Y:S01]  /*0fd0*/  UIADD3 UR23, UR25, UR23, URZ ;  /* 0x0000001719177290 */ /* 0x000fe2000fffe03f */
[----:B------:R-:W-:Y:S01]  /*0fe0*/  IMAD.WIDE.U32 R152, R2, c[0x0][0x240], R10 ;  /* 0x0000900002987a25 */ /* 0x000fe200078e000a */
[----:B------:R-:W-:Y:S01]  /*0ff0*/  USHF.R.S32.HI UR30, URZ, 0x1f, UR6 ;  /* 0x0000001f3f1e7899 */ /* 0x000fe20008011406 */
[----:B------:R-:W-:Y:S01]  /*1000*/  IADD3 R114, R18, 0x80, RZ ;  /* 0x0000008012727810 */ /* 0x000fe20007ffe0ff */
[----:B------:R-:W-:Y:S01]  /*1010*/  UIMAD UR32, UR23, UR6, URZ ;  /* 0x00000006172072a4 */ /* 0x000fe2000f8e023f */
[----:B------:R-:W-:Y:S01]  /*1020*/  IMAD R9, R5, c[0x0][0x280], RZ ;  /* 0x0000a00005097a24 */ /* 0x000fe200078e02ff */
[----:B------:R-:W-:Y:S01]  /*1030*/  IADD3 R153, R153, UR28, RZ ;  /* 0x0000001c99997c10 */ /* 0x000fe2000fffe0ff */
[----:B------:R-:W-:Y:S01]  /*1040*/  IMAD.SHL.U32 R6, R6, 0x8, RZ ;  /* 0x0000000806067824 */ /* 0x000fe200078e00ff */
[----:B------:R-:W-:Y:S01]  /*1050*/  LOP3.LUT R113, R113, 0x1c0, RZ, 0xc0, !PT ;  /* 0x000001c071717812 */ /* 0x000fe200078ec0ff */
[----:B------:R-:W-:Y:S01]  /*1060*/  IMAD R5, R5, c[0x0][0x290], RZ ;  /* 0x0000a40005057a24 */ /* 0x000fe200078e02ff */
[----:B------:R-:W-:Y:S01]  /*1070*/  UIMAD UR30, UR30, UR24, UR32 ;  /* 0x000000181e1e72a4 */ /* 0x000fe2000f8e0220 */
[----:B------:R-:W-:Y:S01]  /*1080*/  IMAD.WIDE.U32 R152, R150, c[0x0][0x248], R152 ;  /* 0x0000920096987a25 */ /* 0x000fe200078e0098 */
[----:B------:R-:W-:Y:S01]  /*1090*/  LOP3.LUT R6, R6, 0xfffffe00, RZ, 0xc0, !PT ;  /* 0xfffffe0006067812 */ /* 0x000fe200078ec0ff */
[----:B------:R-:W-:Y:S01]  /*10a0*/  UMOV UR35, 0x5 ;  /* 0x0000000500237882 */ /* 0x000fe20000000000 */
[----:B------:R-:W-:Y:S01]  /*10b0*/  LOP3.LUT R110, R113, 0x38, R18, 0xf8, !PT ;  /* 0x00000038716e7812 */ /* 0x000fe200078ef812 */
[----:B------:R-:W-:Y:S01]  /*10c0*/  IMAD.U32 R108, RZ, RZ, UR24 ;  /* 0x00000018ff6c7e24 */ /* 0x000fe2000f8e00ff */
[----:B------:R-:W-:Y:S01]  /*10d0*/  IADD3 R155, R153, UR11, RZ ;  /* 0x0000000b999b7c10 */ /* 0x000fe2000fffe0ff */
[----:B------:R-:W-:Y:S01]  /*10e0*/  IMAD.U32 R7, RZ, RZ, UR16 ;  /* 0x00000010ff077e24 */ /* 0x000fe2000f8e00ff */
[----:B------:R-:W-:Y:S01]  /*10f0*/  SHF.R.U32.HI R111, RZ, 0x3, R113 ;  /* 0x00000003ff6f7819 */ /* 0x000fe20000011671 */
[----:B------:R-:W-:Y:S01]  /*1100*/  IMAD.MOV.U32 R154, RZ, RZ, R152 ;  /* 0x000000ffff9a7224 */ /* 0x000fe200078e0098 */
[----:B------:R-:W-:Y:S01]  /*1110*/  IADD3 R112, R18, 0xc0, RZ ;  /* 0x000000c012707810 */ /* 0x000fe20007ffe0ff */
[----:B------:R-:W-:Y:S01]  /*1120*/  IMAD.IADD R14, R20, 0x1, R15 ;  /* 0x00000001140e7824 */ /* 0x000fe200078e020f */
[----:B------:R-:W-:Y:S01]  /*1130*/  ISETP.GE.AND P2, PT, R18, c[0x0][0x1d4], PT ;  /* 0x0000750012007a0c */ /* 0x000fe20003f46270 */
[----:B------:R-:W-:Y:S01]  /*1140*/  IMAD R158, R16, c[0x0][0x284], R9 ;  /* 0x0000a100109e7a24 */ /* 0x000fe200078e0209 */
[----:B------:R-:W-:Y:S01]  /*1150*/  ISETP.GE.AND P5, PT, R114, c[0x0][0x1d4], PT ;  /* 0x0000750072007a0c */ /* 0x000fe20003fa6270 */
[----:B------:R-:W-:Y:S01]  /*1160*/  IMAD R156, R16, c[0x0][0x294], R5 ;  /* 0x0000a500109c7a24 */ /* 0x000fe200078e0205 */
[----:B------:R-:W-:Y:S01]  /*1170*/  ISETP.GE.AND P6, PT, R14, c[0x0][0x1d4], PT ;  /* 0x000075000e007a0c */ /* 0x000fe20003fc6270 */
[----:B------:R-:W-:Y:S01]  /*1180*/  IMAD.WIDE.U32 R8, R7, c[0x0][0x260], R18 ;  /* 0x0000980007087a25 */ /* 0x000fe200078e0012 */
[----:B------:R-:W-:Y:S01]  /*1190*/  ISETP.GE.AND P4, PT, R112, c[0x0][0x1d4], PT ;  /* 0x0000750070007a0c */ /* 0x000fe20003f86270 */
[----:B------:R-:W-:Y:S01]  /*11a0*/  ULDC UR28, c[0x0][0x23c] ;  /* 0x00008f00001c7ab9 */ /* 0x000fe20000000800 */
[----:B------:R-:W-:Y:S01]  /*11b0*/  LOP3.LUT R110, R6, R110, R111, 0xf6, !PT ;  /* 0x0000006e066e7212 */ /* 0x000fe200078ef66f */
[----:B------:R-:W-:Y:S01]  /*11c0*/  IMAD.WIDE.U32 R4, R108, UR6, R154 ;  /* 0x000000066c047c25 */ /* 0x000fe2000f8e009a */
[----:B------:R-:W-:Y:S01]  /*11d0*/  IADD3 R9, R9, UR10, RZ ;  /* 0x0000000a09097c10 */ /* 0x000fe2000fffe0ff */
[----:B------:R-:W-:Y:S01]  /*11e0*/  ULDC UR10, c[0x0][0x238] ;  /* 0x00008e00000a7ab9 */ /* 0x000fe20000000800 */
[--C-:B------:R-:W-:Y:S01]  /*11f0*/  SHF.R.S32.HI R21, RZ, 0x1f, R20.reuse ;  /* 0x0000001fff157819 */ /* 0x100fe20000011414 */
[----:B------:R-:W-:Y:S01]  /*1200*/  USHF.L.U32 UR29, UR10, 0x5, URZ ;  /* 0x000000050a1d7899 */ /* 0x000fe2000800063f */
[----:B------:R-:W-:Y:S01]  /*1210*/  IMAD.SHL.U32 R110, R110, 0x2, RZ ;  /* 0x000000026e6e7824 */ /* 0x000fe200078e00ff */
[----:B------:R-:W-:Y:S01]  /*1220*/  USHF.L.U64.HI UR28, UR10, UR35, UR28 ;  /* 0x000000230a1c7299 */ /* 0x000fe2000801021c */
[----:B------:R-:W-:Y:S01]  /*1230*/  P2R R118, PR, RZ, 0x4 ;  /* 0x00000004ff767803 */ /* 0x000fe20000000000 */
[----:B------:R-:W-:Y:S01]  /*1240*/  IMAD.U32 R109, RZ, RZ, UR25 ;  /* 0x00000019ff6d7e24 */ /* 0x000fe2000f8e00ff */
[C---:B------:R-:W-:Y:S01]  /*1250*/  IADD3 R109, R16.reuse, 0x20, RZ ;  /* 0x00000020106d7810 */ /* 0x040fe20007ffe0ff */
[C---:B------:R-:W-:Y:S01]  /*1260*/  IMAD.WIDE.U32 R160, R16.reuse, c[0x0][0x290], R20 ;  /* 0x0000a40010a07a25 */ /* 0x040fe200078e0014 */
[----:B------:R-:W-:Y:S01]  /*1270*/  ULDC.64 UR8, c[0x0][0x280] ;  /* 0x0000a00000087ab9 */ /* 0x000fe20000000a00 */
[----:B------:R-:W-:Y:S01]  /*1280*/  SHF.R.S32.HI R127, RZ, 0x1f, R106 ;  /* 0x0000001fff7f7819 */ /* 0x000fe2000001146a */
[----:B------:R-:W-:Y:S01]  /*1290*/  UIMAD UR37, UR39, UR9, URZ ;  /* 0x00000009272572a4 */ /* 0x000fe2000f8e023f */
[----:B------:R-:W-:Y:S01]  /*12a0*/  IMAD.WIDE.U32 R10, R16, c[0x0][0x290], R18 ;  /* 0x0000a400100a7a25 */ /* 0x000fe200078e0012 */
[----:B------:R-:W-:Y:S01]  /*12b0*/  USHF.L.U32 UR32, UR8, 0x5, URZ ;  /* 0x0000000508207899 */ /* 0x000fe2000800063f */
[----:B------:R-:W-:Y:S01]  /*12c0*/  SHF.R.S32.HI R125, RZ, 0x1f, R112 ;  /* 0x0000001fff7d7819 */ /* 0x000fe20000011470 */
[----:B------:R-:W-:Y:S01]  /*12d0*/  UIMAD.WIDE.U32 UR40, UR8, 0x30, URZ ;  /* 0x00000030082878a5 */ /* 0x000fe2000f8e003f */
[----:B------:R-:W-:Y:S01]  /*12e0*/  IMAD.IADD R161, R161, 0x1, R156 ;  /* 0x00000001a1a17824 */ /* 0x000fe200078e029c */
[----:B------:R-:W-:Y:S01]  /*12f0*/  ULDC.64 UR10, c[0x0][0x268] ;  /* 0x00009a00000a7ab9 */ /* 0x000fe20000000a00 */
[----:B------:R-:W-:Y:S01]  /*1300*/  IMAD.IADD R157, R156, 0x1, R11 ;  /* 0x000000019c9d7824 */ /* 0x000fe200078e020b */
[----:B------:R-:W-:Y:S01]  /*1310*/  UIMAD UR10, UR33, UR10, URZ ;  /* 0x0000000a210a72a4 */ /* 0x000fe2000f8e023f */
[----:B------:R-:W-:Y:S01]  /*1320*/  IMAD.WIDE.U32 R150, R150, c[0x0][0x268], R8 ;  /* 0x00009a0096967a25 */ /* 0x000fe200078e0008 */
[----:B------:R-:W-:Y:S01]  /*1330*/  SHF.R.S32.HI R8, RZ, 0x1f, R109 ;  /* 0x0000001fff087819 */ /* 0x000fe2000001146d */
[----:B------:R-:W-:Y:S01]  /*1340*/  UIADD3 UR37, UR41, UR37, URZ ;  /* 0x0000002529257290 */ /* 0x000fe2000fffe03f */
[----:B------:R-:W-:Y:S01]  /*1350*/  LEA.HI R125, R125, R112, RZ, 0x3 ;  /* 0x000000707d7d7211 */ /* 0x000fe200078f18ff */
[----:B------:R-:W-:Y:S01]  /*1360*/  IMAD.MOV.U32 R156, RZ, RZ, R10 ;  /* 0x000000ffff9c7224 */ /* 0x000fe200078e000a */
[----:B------:R-:W-:Y:S01]  /*1370*/  LEA.HI R11, R8, R109, RZ, 0x3 ;  /* 0x0000006d080b7211 */ /* 0x000fe200078f18ff */
[----:B------:R-:W-:Y:S01]  /*1380*/  IMAD.SHL.U32 R107, R109, 0x40, RZ ;  /* 0x000000406d6b7824 */ /* 0x000fe200078e00ff */
[----:B------:R-:W-:Y:S01]  /*1390*/  UIMAD UR11, UR34, UR11, UR10 ;  /* 0x0000000b220b72a4 */ /* 0x000fe2000f8e020a */
[----:B------:R-:W-:Y:S01]  /*13a0*/  IMAD.WIDE.U32 R162, R16, c[0x0][0x280], R20 ;  /* 0x0000a00010a27a25 */ /* 0x000fe200078e0014 */
[----:B------:R-:W-:-:S02]  /*13b0*/  LOP3.LUT R125, R125, 0xfffffff8, RZ, 0xc0, !PT ;  /* 0xfffffff87d7d7812 */ /* 0x000fc400078ec0ff */
[----:B------:R-:W-:Y:S01]  /*13c0*/  LOP3.LUT R107, R107, 0x1c0, RZ, 0xc0, !PT ;  /* 0x000001c06b6b7812 */ /* 0x000fe200078ec0ff */
[----:B------:R-:W-:Y:S01]  /*13d0*/  IMAD.SHL.U32 R11, R11, 0x40, RZ ;  /* 0x000000400b0b7824 */ /* 0x000fe200078e00ff */
[----:B------:R-:W-:Y:S01]  /*13e0*/  P2R R116, PR, RZ, 0x20 ;  /* 0x00000020ff747803 */ /* 0x000fe20000000000 */
[----:B------:R-:W-:Y:S01]  /*13f0*/  IMAD.WIDE.U32 R22, R16, c[0x0][0x280], R18 ;  /* 0x0000a00010167a25 */ /* 0x000fe200078e0012 */
[----:B------:R-:W-:Y:S02]  /*1400*/  SHF.R.U32.HI R120, RZ, 0x3, R107 ;  /* 0x00000003ff787819 */ /* 0x000fe4000001166b */
[----:B------:R-:W-:Y:S01]  /*1410*/  LOP3.LUT R11, R11, 0xfffffe00, RZ, 0xc0, !PT ;  /* 0xfffffe000b0b7812 */ /* 0x000fe200078ec0ff */
[----:B------:R-:W-:Y:S01]  /*1420*/  IMAD.MOV.U32 R134, RZ, RZ, c[0x0][0x27c] ;  /* 0x00009f00ff867624 */ /* 0x000fe200078e00ff */
[----:B------:R-:W-:Y:S01]  /*1430*/  P2R R115, PR, RZ, 0x10 ;  /* 0x00000010ff737803 */ /* 0x000fe20000000000 */
[----:B------:R-:W-:Y:S01]  /*1440*/  IMAD.IADD R163, R163, 0x1, R158 ;  /* 0x00000001a3a37824 */ /* 0x000fe200078e029e */
[----:B------:R-:W-:Y:S01]  /*1450*/  P2R R117, PR, RZ, 0x40 ;  /* 0x00000040ff757803 */ /* 0x000fe20000000000 */
[----:B------:R-:W-:Y:S01]  /*1460*/  IMAD.IADD R159, R158, 0x1, R23 ;  /* 0x000000019e9f7824 */ /* 0x000fe200078e0217 */
[----:B------:R-:W-:Y:S01]  /*1470*/  IADD3 R119, R119, UR5, RZ ;  /* 0x0000000577777c10 */ /* 0x000fe2000fffe0ff */
[----:B------:R-:W-:Y:S01]  /*1480*/  IMAD.MOV.U32 R136, RZ, RZ, c[0x0][0x2b8] ;  /* 0x0000ae00ff887624 */ /* 0x000fe200078e00ff */
[----:B------:R-:W-:Y:S01]  /*1490*/  IADD3 R121, -R16, 0x30, RZ ;  /* 0x0000003010797810 */ /* 0x000fe20007ffe1ff */
[----:B------:R-:W-:Y:S01]  /*14a0*/  IMAD.MOV.U32 R158, RZ, RZ, R22 ;  /* 0x000000ffff9e7224 */ /* 0x000fe200078e0016 */
[----:B------:R-:W-:Y:S01]  /*14b0*/  SHF.R.S32.HI R122, RZ, 0x1f, R125 ;  /* 0x0000001fff7a7819 */ /* 0x000fe2000001147d */
[----:B------:R-:W-:Y:S01]  /*14c0*/  IMAD.WIDE.U32 R160, R106, c[0x0][0x290], R160 ;  /* 0x0000a4006aa07a25 */ /* 0x000fe200078e00a0 */
[----:B------:R-:W-:-:S03]  /*14d0*/  IADD3 R129, R151, UR11, RZ ;  /* 0x0000000b97817c10 */ /* 0x000fc6000fffe0ff */
[----:B------:R-:W-:Y:S02]  /*14e0*/  IMAD.MOV.U32 R74, RZ, RZ, c[0x0][0x27c] ;  /* 0x00009f00ff4a7624 */ /* 0x000fe400078e00ff */
[----:B------:R-:W-:-:S04]  /*14f0*/  IMAD.WIDE.U32 R162, R106, c[0x0][0x280], R162 ;  /* 0x0000a0006aa27a25 */ /* 0x000fc800078e00a2 */
[----:B------:R-:W-:-:S04]  /*1500*/  IMAD.WIDE.U32 R158, R106, c[0x0][0x280], R158 ;  /* 0x0000a0006a9e7a25 */ /* 0x000fc800078e009e */
[----:B------:R-:W-:-:S04]  /*1510*/  IMAD.WIDE.U32 R156, R106, c[0x0][0x290], R156 ;  /* 0x0000a4006a9c7a25 */ /* 0x000fc800078e009c */
[----:B------:R-:W-:Y:S01]  /*1520*/  IMAD.SHL.U32 R74, R74, 0x2, RZ ;  /* 0x000000024a4a7824 */ /* 0x000fe200078e00ff */
[----:B--2---:R1:W2:Y:S01]  /*1530*/  @P1 R2UR UR36, R0 ;  /* 0x00000000002413c2 */ /* 0x0042a200000e0000 */
[C---:B------:R-:W-:Y:S02]  /*1540*/  @P0 LEA R24, P1, R4.reuse, c[0x0][0x220], 0x1 ;  /* 0x0000880004180a11 */ /* 0x040fe400078208ff */
[----:B-1----:R-:W-:Y:S01]  /*1550*/  IADD3 R0, R5, UR30, RZ ;  /* 0x0000001e05007c10 */ /* 0x002fe2000fffe0ff */
[----:B------:R-:W-:Y:S02]  /*1560*/  USHF.L.U64.HI UR30, UR8, UR35, UR9 ;  /* 0x00000023081e7299 */ /* 0x000fe40008010209 */
[----:B--2---:R-:W-:Y:S01]  /*1570*/  @UP1 USHF.R.S32.HI UR53, URZ, 0x1f, UR36 ;  /* 0x0000001f3f351899 */ /* 0x004fe20008011424 */
[C---:B------:R-:W-:Y:S01]  /*1580*/  @P0 LEA.HI.X R25, R4.reuse, c[0x0][0x224], R0, 0x1, P1 ;  /* 0x0000890004190a11 */ /* 0x040fe200008f0c00 */
[----:B------:R-:W-:Y:S01]  /*1590*/  ULDC.64 UR8, c[0x0][0x290] ;  /* 0x0000a40000087ab9 */ /* 0x000fe20000000a00 */
[----:B------:R-:W-:Y:S01]  /*15a0*/  @P3 IADD3 R5, P1, R4, UR29, RZ ;  /* 0x0000001d04053c10 */ /* 0x000fe2000ff3e0ff */
[----:B------:R-:W-:-:S02]  /*15b0*/  USHF.L.U64.HI UR35, UR8, UR35, UR9 ;  /* 0x0000002308237299 */ /* 0x000fc40008010209 */
[----:B------:R-:W-:Y:S01]  /*15c0*/  @!PT LDS RZ, [RZ] ;  /* 0x00000000fffff984 */ /* 0x000fe20000000800 */
[----:B------:R-:W-:Y:S01]  /*15d0*/  @!PT LDS RZ, [RZ] ;  /* 0x00000000fffff984 */ /* 0x000fe20000000800 */
[----:B------:R-:W-:Y:S01]  /*15e0*/  @!PT LDS RZ, [RZ] ;  /* 0x00000000fffff984 */ /* 0x000fe20000000800 */
[----:B------:R1:W-:Y:S01]  /*15f0*/  @P0 LDGSTS.E.BYPASS.LTC128B.128 [R110+0xa080], [R24.64], !P2 ;  /* 0x0a080000186e0fae */ /* 0x0003e2000d101d5a */
[----:B------:R-:W-:Y:S01]  /*1600*/  @P3 IADD3.X R0, R0, UR28, RZ, P1, !PT ;  /* 0x0000001c00003c10 */ /* 0x000fe20008ffe4ff */
[----:B------:R-:W-:Y:S01]  /*1610*/  UIMAD UR39, UR39, UR9, URZ ;  /* 0x00000009272772a4 */ /* 0x000fe2000f8e023f */
[----:B------:R-:W-:Y:S01]  /*1620*/  ISETP.GE.AND P1, PT, R18, c[0x0][0x27c], PT ;  /* 0x00009f0012007a0c */ /* 0x000fe20003f26270 */
[----:B------:R1:W-:Y:S01]  /*1630*/  @P0 LDGSTS.E.BYPASS.LTC128B.128 [R110+0xb880], [R24.64+0x80], !P6 ;  /* 0x0b880080186e0fae */ /* 0x0003e2000f101d5a */
[----:B------:R-:W-:Y:S01]  /*1640*/  ISETP.GE.AND P2, PT, R14, c[0x0][0x27c], PT ;  /* 0x00009f000e007a0c */ /* 0x000fe20003f46270 */
[----:B------:R-:W-:Y:S02]  /*1650*/  USHF.L.U32 UR38, UR8, 0x5, URZ ;  /* 0x0000000508267899 */ /* 0x000fe4000800063f */
[----:B------:R1:W-:Y:S01]  /*1660*/  @P0 LDGSTS.E.BYPASS.LTC128B.128 [R110+0xd080], [R24.64+0x100], !P5 ;  /* 0x0d080100186e0fae */ /* 0x0003e2000e901d5a */
[----:B------:R-:W-:Y:S01]  /*1670*/  SEL R7, RZ, c[0x0][0x27c], !P2 ;  /* 0x00009f00ff077a07 */ /* 0x000fe20005000000 */
[----:B------:R-:W-:-:S02]  /*1680*/  UIMAD.WIDE.U32 UR42, UR8, 0x30, URZ ;  /* 0x00000030082a78a5 */ /* 0x000fc4000f8e003f */
[----:B------:R1:W-:Y:S01]  /*1690*/  @P0 LDGSTS.E.BYPASS.LTC128B.128 [R110+0xe880], [R24.64+0x180], !P4 ;  /* 0x0e880180186e0fae */ /* 0x0003e2000e101d5a */
[C---:B------:R-:W-:Y:S01]  /*16a0*/  @P3 LEA R12, P0, R5.reuse, c[0x0][0x220], 0x1 ;  /* 0x00008800050c3a11 */ /* 0x040fe200078008ff */
[----:B------:R-:W-:Y:S01]  /*16b0*/  IMAD.IADD R10, R14, 0x1, R7 ;  /* 0x000000010e0a7824 */ /* 0x000fe200078e0207 */
[----:B------:R-:W-:Y:S02]  /*16c0*/  ULDC.64 UR8, c[0x0][0x1e8] ;  /* 0x00007a0000087ab9 */ /* 0x000fe40000000a00 */
[----:B------:R-:W-:Y:S01]  /*16d0*/  @P3 LEA.HI.X R13, R5, c[0x0][0x224], R0, 0x1, P0 ;  /* 0x00008900050d3a11 */ /* 0x000fe200000f0c00 */
[----:B------:R-:W-:Y:S01]  /*16e0*/  UIMAD UR44, UR15, UR8, URZ ;  /* 0x000000080f2c72a4 */ /* 0x000fe2000f8e023f */
[----:B------:R-:W-:Y:S01]  /*16f0*/  SEL R5, RZ, c[0x0][0x27c], !P1 ;  /* 0x00009f00ff057a07 */ /* 0x000fe20004800000 */
[----:B------:R-:W-:Y:S01]  /*1700*/  UIMAD.WIDE.U32 UR46, UR16, UR8, URZ ;  /* 0x00000008102e72a5 */ /* 0x000fe2000f8e003f */
[----:B------:R-:W-:Y:S01]  /*1710*/  ISETP.NE.AND P0, PT, R118, RZ, PT ;  /* 0x000000ff7600720c */ /* 0x000fe20003f05270 */
[----:B------:R-:W-:-:S02]  /*1720*/  UIMAD UR44, UR16, UR9, UR44 ;  /* 0x00000009102c72a4 */ /* 0x000fc4000f8e022c */
[----:B------:R-:W-:Y:S01]  /*1730*/  IMAD.IADD R5, R18, 0x1, R5 ;  /* 0x0000000112057824 */ /* 0x000fe200078e0205 */
[----:B------:R-:W-:Y:S02]  /*1740*/  ULDC.64 UR8, c[0x0][0x210] ;  /* 0x0000840000087ab9 */ /* 0x000fe40000000a00 */
[----:B------:R-:W-:Y:S02]  /*1750*/  UIMAD UR45, UR15, UR8, URZ ;  /* 0x000000080f2d72a4 */ /* 0x000fe4000f8e023f */
[----:B------:R-:W-:Y:S01]  /*1760*/  SHF.R.S32.HI R0, RZ, 0x1f, R5 ;  /* 0x0000001fff007819 */ /* 0x000fe20000011405 */
[----:B------:R-:W-:Y:S02]  /*1770*/  UIMAD.WIDE.U32 UR48, UR16, UR8, URZ ;  /* 0x00000008103072a5 */ /* 0x000fe4000f8e003f */
[----:B------:R-:W-:Y:S01]  /*1780*/  UIMAD UR45, UR16, UR9, UR45 ;  /* 0x00000009102d72a4 */ /* 0x000fe2000f8e022d */
[CC--:B------:R-:W-:Y:S01]  /*1790*/  LEA.HI R4, R0.reuse, R5.reuse, RZ, 0x3 ;  /* 0x0000000500047211 */ /* 0x0c0fe200078f18ff */
[----:B------:R2:W-:Y:S01]  /*17a0*/  @P3 LDGSTS.E.BYPASS.LTC128B.128 [R110+0xb080], [R12.64], !P0 ;  /* 0x0b0800000c6e3fae */ /* 0x0005e2000c101d5a */
[----:B------:R-:W-:Y:S01]  /*17b0*/  LEA.HI R0, R0, R5, RZ, 0x6 ;  /* 0x0000000500007211 */ /* 0x000fe200078f30ff */
[----:B------:R-:W-:Y:S01]  /*17c0*/  ULDC.64 UR8, c[0x0][0x2b0] ;  /* 0x0000ac0000087ab9 */ /* 0x000fe20000000a00 */
[----:B------:R-:W-:Y:S01]  /*17d0*/  SHF.R.S32.HI R5, RZ, 0x1f, R10 ;  /* 0x0000001fff057819 */ /* 0x000fe2000001140a */
[----:B------:R2:W-:Y:S01]  /*17e0*/  @P3 LDGSTS.E.BYPASS.LTC128B.128 [R110+0xc880], [R12.64+0x80], !P6 ;  /* 0x0c8800800c6e3fae */ /* 0x0005e2000f101d5a */
[----:B------:R-:W-:Y:S01]  /*17f0*/  SHF.R.S32.HI R0, RZ, 0x6, R0 ;  /* 0x00000006ff007819 */ /* 0x000fe20000011400 */
[----:B------:R-:W-:Y:S01]  /*1800*/  @!UP1 UMOV UR53, UR31 ;  /* 0x0000001f00359c82 */ /* 0x000fe20008000000 */
[CC--:B------:R-:W-:Y:S01]  /*1810*/  LEA.HI R2, R5.reuse, R10.reuse, RZ, 0x3 ;  /* 0x0000000a05027211 */ /* 0x0c0fe200078f18ff */
[----:B------:R2:W-:Y:S01]  /*1820*/  @P3 LDGSTS.E.BYPASS.LTC128B.128 [R110+0xe080], [R12.64+0x100], !P5 ;  /* 0x0e0801000c6e3fae */ /* 0x0005e2000e901d5a */
[----:B------:R-:W-:Y:S01]  /*1830*/  LEA.HI R5, R5, R10, RZ, 0x6 ;  /* 0x0000000a05057211 */ /* 0x000fe200078f30ff */
[C---:B------:R-:W-:Y:S01]  /*1840*/  IMAD R8, R0.reuse, 0xc00, R6 ;  /* 0x00000c0000087824 */ /* 0x040fe200078e0206 */
[----:B------:R-:W-:Y:S01]  /*1850*/  LOP3.LUT R139, R107, 0x38, R4, 0xf8, !PT ;  /* 0x000000386b8b7812 */ /* 0x000fe200078ef804 */
[----:B------:R2:W-:Y:S01]  /*1860*/  @P3 LDGSTS.E.BYPASS.LTC128B.128 [R110+0xf880], [R12.64+0x180], !P4 ;  /* 0x0f8801800c6e3fae */ /* 0x0005e2000e101d5a */
[----:B------:R-:W-:Y:S01]  /*1870*/  SHF.R.S32.HI R5, RZ, 0x6, R5 ;  /* 0x00000006ff057819 */ /* 0x000fe20000011405 */
[--C-:B------:R-:W-:Y:S01]  /*1880*/  IMAD R0, R0, 0xc00, R11.reuse ;  /* 0x00000c0000007824 */ /* 0x100fe200078e020b */
[--C-:B------:R-:W-:Y:S01]  /*1890*/  LOP3.LUT R140, R113, 0x38, R2.reuse, 0xf8, !PT ;  /* 0x00000038718c7812 */ /* 0x100fe200078ef802 */
[----:B------:R-:W0:Y:S01]  /*18a0*/  LDGDEPBAR ;  /* 0x00000000000079af */ /* 0x000e220000000000 */
[----:B------:R-:W-:Y:S01]  /*18b0*/  LOP3.LUT R9, R107, 0x38, R2, 0xf8, !PT ;  /* 0x000000386b097812 */ /* 0x000fe200078ef802 */
[----:B------:R-:W-:Y:S01]  /*18c0*/  IMAD R7, R5, 0xc00, R6 ;  /* 0x00000c0005077824 */ /* 0x000fe200078e0206 */
[-C--:B------:R-:W-:Y:S01]  /*18d0*/  LOP3.LUT R139, R139, R120.reuse, RZ, 0x3c, !PT ;  /* 0x000000788b8b7212 */ /* 0x080fe200078e3cff */
[----:B------:R-:W-:Y:S01]  /*18e0*/  IMAD R5, R5, 0xc00, R11 ;  /* 0x00000c0005057824 */ /* 0x000fe200078e020b */
[-C--:B------:R-:W-:Y:S01]  /*18f0*/  LOP3.LUT R140, R140, R111.reuse, RZ, 0x3c, !PT ;  /* 0x0000006f8c8c7212 */ /* 0x080fe200078e3cff */
[----:B------:R-:W-:Y:S01]  /*1900*/  UIMAD UR10, UR53, UR8, URZ ;  /* 0x00000008350a72a4 */ /* 0x000fe2000f8e023f */
[----:B------:R-:W-:Y:S01]  /*1910*/  LOP3.LUT R138, R9, R120, RZ, 0x3c, !PT ;  /* 0x00000078098a7212 */ /* 0x000fe200078e3cff */
[----:B------:R-:W-:Y:S01]  /*1920*/  IMAD.IADD R139, R0, 0x1, R139 ;  /* 0x00000001008b7824 */ /* 0x000fe200078e028b */
[----:B------:R-:W-:Y:S01]  /*1930*/  LOP3.LUT R10, R113, 0x38, R4, 0xf8, !PT ;  /* 0x00000038710a7812 */ /* 0x000fe200078ef804 */
[----:B------:R-:W-:Y:S01]  /*1940*/  IMAD.IADD R140, R7, 0x1, R140 ;  /* 0x00000001078c7824 */ /* 0x000fe200078e028c */
[----:B------:R-:W-:Y:S01]  /*1950*/  SHF.R.S32.HI R7, RZ, 0x1f, R114 ;  /* 0x0000001fff077819 */ /* 0x000fe20000011472 */
[----:B------:R-:W-:Y:S01]  /*1960*/  IMAD R0, R3, 0x20, R16 ;  /* 0x0000002003007824 */ /* 0x000fe200078e0210 */
[----:B------:R-:W-:Y:S01]  /*1970*/  SHF.R.S32.HI R3, RZ, 0x1f, R14 ;  /* 0x0000001fff037819 */ /* 0x000fe2000001140e */
[----:B------:R-:W-:Y:S01]  /*1980*/  IMAD.IADD R138, R5, 0x1, R138 ;  /* 0x00000001058a7824 */ /* 0x000fe200078e028a */
[----:B------:R-:W-:Y:S01]  /*1990*/  LOP3.LUT R141, R10, R111, RZ, 0x3c, !PT ;  /* 0x0000006f0a8d7212 */ /* 0x000fe200078e3cff */
[----:B------:R-:W-:Y:S01]  /*19a0*/  IMAD R5, R127, c[0x0][0x280], RZ ;  /* 0x0000a0007f057a24 */ /* 0x000fe200078e02ff */
[----:B------:R-:W-:Y:S01]  /*19b0*/  LEA.HI R124, R7, R114, RZ, 0x3 ;  /* 0x00000072077c7211 */ /* 0x000fe200078f18ff */
[----:B------:R-:W-:Y:S01]  /*19c0*/  IMAD R127, R127, c[0x0][0x290], RZ ;  /* 0x0000a4007f7f7a24 */ /* 0x000fe200078e02ff */
[----:B------:R-:W-:Y:S01]  /*19d0*/  LEA.HI R126, R3, R14, RZ, 0x3 ;  /* 0x0000000e037e7211 */ /* 0x000fe200078f18ff */
[----:B------:R-:W-:Y:S01]  /*19e0*/  IMAD.IADD R141, R8, 0x1, R141 ;  /* 0x00000001088d7824 */ /* 0x000fe200078e028d */
[----:B------:R-:W-:Y:S01]  /*19f0*/  ISETP.GE.AND P0, PT, R134, 0x1, PT ;  /* 0x000000018600780c */ /* 0x000fe20003f06270 */
[C---:B------:R-:W-:Y:S01]  /*1a00*/  IMAD R127, R106.reuse, c[0x0][0x294], R127 ;  /* 0x0000a5006a7f7a24 */ /* 0x040fe200078e027f */
[----:B------:R-:W-:Y:S01]  /*1a10*/  @UP1 UMOV UR52, UR36 ;  /* 0x0000002400341c82 */ /* 0x000fe20008000000 */
[----:B------:R-:W-:Y:S01]  /*1a20*/  IMAD R5, R106, c[0x0][0x284], R5 ;  /* 0x0000a1006a057a24 */ /* 0x000fe200078e0205 */
[----:B------:R-:W-:Y:S01]  /*1a30*/  LOP3.LUT R124, R124, 0xfffffff8, RZ, 0xc0, !PT ;  /* 0xfffffff87c7c7812 */ /* 0x000fe200078ec0ff */
[----:B------:R-:W-:Y:S01]  /*1a40*/  @!UP1 UMOV UR52, UR22 ;  /* 0x0000001600349c82 */ /* 0x000fe20008000000 */
[----:B------:R-:W-:Y:S01]  /*1a50*/  LOP3.LUT R126, R126, 0xfffffff8, RZ, 0xc0, !PT ;  /* 0xfffffff87e7e7812 */ /* 0x000fe200078ec0ff */
[----:B------:R-:W-:Y:S01]  /*1a60*/  UIMAD.WIDE.U32 UR50, UR52, UR8, URZ ;  /* 0x00000008343272a5 */ /* 0x000fe2000f8e003f */
[----:B------:R-:W-:Y:S01]  /*1a70*/  LOP3.LUT R135, R4, 0xfffffff8, RZ, 0xc0, !PT ;  /* 0xfffffff804877812 */ /* 0x000fe200078ec0ff */
[----:B------:R-:W-:Y:S01]  /*1a80*/  UIMAD UR9, UR52, UR9, UR10 ;  /* 0x00000009340972a4 */ /* 0x000fe2000f8e020a */
[----:B------:R-:W-:Y:S01]  /*1a90*/  LOP3.LUT R142, R2, 0xfffffff8, RZ, 0xc0, !PT ;  /* 0xfffffff8028e7812 */ /* 0x000fe200078ec0ff */
[----:B------:R-:W-:Y:S01]  /*1aa0*/  IMAD.IADD R130, R161, 0x1, R127 ;  /* 0x00000001a1827824 */ /* 0x000fe200078e027f */
[----:B------:R-:W-:Y:S01]  /*1ab0*/  ISETP.NE.AND P3, PT, R136, 0x1, PT ;  /* 0x000000018800780c */ /* 0x000fe20003f65270 */
[----:B------:R-:W-:Y:S01]  /*1ac0*/  IMAD.IADD R131, R163, 0x1, R5 ;  /* 0x00000001a3837824 */ /* 0x000fe200078e0205 */
[----:B------:R-:W-:Y:S01]  /*1ad0*/  SHF.R.S32.HI R75, RZ, 0x3, R2 ;  /* 0x00000003ff4b7819 */ /* 0x000fe20000011402 */
[----:B------:R-:W-:Y:S01]  /*1ae0*/  IMAD.IADD R128, R5, 0x1, R159 ;  /* 0x0000000105807824 */ /* 0x000fe200078e029f */
[----:B------:R-:W-:Y:S01]  /*1af0*/  P2R R2, PR, RZ, 0x1 ;  /* 0x00000001ff027803 */ /* 0x000fe20000000000 */
[----:B------:R-:W-:Y:S01]  /*1b00*/  IMAD.IADD R127, R127, 0x1, R157 ;  /* 0x000000017f7f7824 */ /* 0x000fe200078e029d */
[C---:B--2---:R-:W-:Y:S01]  /*1b10*/  IADD3 R13, R20.reuse, 0x20, RZ ;  /* 0x00000020140d7810 */ /* 0x044fe20007ffe0ff */
[----:B------:R-:W-:Y:S01]  /*1b20*/  IMAD.SHL.U32 R141, R141, 0x2, RZ ;  /* 0x000000028d8d7824 */ /* 0x000fe200078e00ff */
[----:B------:R-:W-:Y:S01]  /*1b30*/  IADD3 R12, R20, 0x60, RZ ;  /* 0x00000060140c7810 */ /* 0x000fe20007ffe0ff */
[----:B------:R-:W-:Y:S01]  /*1b40*/  IMAD.SHL.U32 R139, R139, 0x2, RZ ;  /* 0x000000028b8b7824 */ /* 0x000fe200078e00ff */
[----:B------:R-:W-:Y:S01]  /*1b50*/  SHF.R.S32.HI R123, RZ, 0x1f, R124 ;  /* 0x0000001fff7b7819 */ /* 0x000fe2000001147c */
[----:B------:R-:W-:Y:S01]  /*1b60*/  IMAD.SHL.U32 R140, R140, 0x2, RZ ;  /* 0x000000028c8c7824 */ /* 0x000fe200078e00ff */
[----:B------:R-:W-:Y:S01]  /*1b70*/  SHF.R.S32.HI R76, RZ, 0x3, R4 ;  /* 0x00000003ff4c7819 */ /* 0x000fe20000011404 */
[----:B------:R-:W-:Y:S01]  /*1b80*/  IMAD.SHL.U32 R138, R138, 0x2, RZ ;  /* 0x000000028a8a7824 */ /* 0x000fe200078e00ff */
[----:B------:R-:W-:Y:S01]  /*1b90*/  SHF.R.S32.HI R133, RZ, 0x1f, R126 ;  /* 0x0000001fff857819 */ /* 0x000fe2000001147e */
[----:B------:R-:W-:Y:S01]  /*1ba0*/  UIADD3 UR39, UR43, UR39, URZ ;  /* 0x000000272b277290 */ /* 0x000fe2000fffe03f */
[----:B------:R-:W-:Y:S01]  /*1bb0*/  SHF.R.S32.HI R132, RZ, 0x1f, R135 ;  /* 0x0000001fff847819 */ /* 0x000fe20000011487 */
[----:B------:R-:W-:Y:S01]  /*1bc0*/  UIADD3 UR44, UR47, UR44, URZ ;  /* 0x0000002c2f2c7290 */ /* 0x000fe2000fffe03f */
[----:B------:R-:W-:Y:S01]  /*1bd0*/  SHF.R.S32.HI R137, RZ, 0x1f, R142 ;  /* 0x0000001fff897819 */ /* 0x000fe2000001148e */
[----:B------:R-:W-:Y:S01]  /*1be0*/  UIADD3 UR45, UR49, UR45, URZ ;  /* 0x0000002d312d7290 */ /* 0x000fe2000fffe03f */
[----:B------:R-:W-:Y:S01]  /*1bf0*/  P2R R2, PR, RZ, 0x8 ;  /* 0x00000008ff027803 */ /* 0x000fe20000000000 */
[----:B------:R-:W-:-:S02]  /*1c00*/  UIADD3 UR9, UR51, UR9, URZ ;  /* 0x0000000933097290 */ /* 0x000fc4000fffe03f */
[----:B------:R-:W-:Y:S01]  /*1c10*/  ULDC.U8 UR8, c[0x0][0x298] ;  /* 0x0000a60000087ab9 */ /* 0x000fe20000000000 */
[----:B-1----:R-:W-:Y:S06]  /*1c20*/  BAR.SYNC.DEFER_BLOCKING 0x0 ;  /* 0x0000000000007b1d */ /* 0x002fec0000010000 */
.L_x_1654:
[----:B------:R-:W-:Y:S01]  /*1c30*/  ISETP.NE.AND P3, PT, R136, 0x1, PT ;  /* 0x000000018800780c */ /* 0x000fe20003f65270 */
[----:B-1--4-:R-:W-:Y:S01]  /*1c40*/  IMAD.U32 R3, RZ, RZ, UR6 ;  /* 0x00000006ff037e24 */ /* 0x012fe2000f8e00ff */
[----:B------:R-:W-:Y:S01]  /*1c50*/  MOV R146, RZ ;  /* 0x000000ff00927202 */ /* 0x000fe20000000f00 */
[----:B------:R-:W-:Y:S04]  /*1c60*/  DEPBAR.LE SB0, 0x0 ;  /* 0x000080000000791a */ /* 0x000fe80000000000 */
[----:B------:R-:W-:Y:S01]  /*1c70*/  IMAD R2, R3, 0x30, R0 ;  /* 0x0000003003027824 */ /* 0x000fe200078e0200 */
[----:B------:R-:W-:Y:S01]  /*1c80*/  ISETP.GE.AND P4, PT, R134, 0x1, PT ;  /* 0x000000018600780c */ /* 0x000fe20003f86270 */
[----:B------:R-:W-:Y:S02]  /*1c90*/  BSSY B2, `(.L_x_1615) ;  /* 0x000055f000027945 */ /* 0x000fe40003800000 */
[----:B------:R-:W-:Y:S01]  /*1ca0*/  IMAD.IADD R145, R119, 0x1, R2 ;  /* 0x0000000177917824 */ /* 0x000fe200078e0202 */
[----:B------:R-:W-:Y:S03]  /*1cb0*/  ISETP.GE.AND P0, PT, R2, UR4, PT ;  /* 0x0000000402007c0c */ /* 0x000fe6000bf06270 */
[----:B---3--:R-:W-:Y:S01]  /*1cc0*/  @P3 IMAD.HI.U32 R5, R145, c[0x0][0x2bc], RZ ;  /* 0x0000af0091053a27 */ /* 0x008fe200078e00ff */
[----:B------:R-:W-:Y:S03]  /*1cd0*/  ISETP.GT.OR P0, PT, R0, 0x2f, P0 ;  /* 0x0000002f0000780c */ /* 0x000fe60000704670 */
[----:B------:R-:W-:Y:S01]  /*1ce0*/  IMAD.MOV.U32 R4, RZ, RZ, R145 ;  /* 0x000000ffff047224 */ /* 0x000fe200078e0091 */
[----:B------:R-:W-:Y:S09]  /*1cf0*/  @P3 SHF.R.U32.HI R4, RZ, c[0x0][0x2c0], R5 ;  /* 0x0000b000ff043a19 */ /* 0x000ff20000011605 */
[C---:B------:R-:W-:Y:S04]  /*1d00*/  @!P0 IADD3 R8, P3, R4.reuse, UR50, RZ ;  /* 0x0000003204088c10 */ /* 0x040fe8000ff7e0ff */
[----:B------:R-:W-:Y:S01]  /*1d10*/  @!P0 LEA.HI.X.SX32 R5, R4, UR9, 0x1, P3 ;  /* 0x0000000904058c11 */ /* 0x000fe200098f0eff */
[----:B------:R-:W-:Y:S01]  /*1d20*/  IMAD.MOV R4, RZ, RZ, -R4 ;  /* 0x000000ffff047224 */ /* 0x000fe200078e0a04 */
[----:B------:R-:W-:Y:S03]  /*1d30*/  @!P0 LEA R22, P3, R8, c[0x0][0x2a0], 0x2 ;  /* 0x0000a80008168a11 */ /* 0x000fe600078610ff */
[----:B------:R-:W-:Y:S01]  /*1d40*/  IMAD R145, R4, c[0x0][0x2b8], R145 ;  /* 0x0000ae0004917a24 */ /* 0x000fe200078e0291 */
[----:B------:R-:W-:Y:S03]  /*1d50*/  @!P0 LEA.HI.X R23, R8, c[0x0][0x2a4], R5, 0x2, P3 ;  /* 0x0000a90008178a11 */ /* 0x000fe600018f1405 */
[C---:B------:R-:W-:Y:S01]  /*1d60*/  IMAD.WIDE.U32 R8, R145.reuse, c[0x0][0x1e0], RZ ;  /* 0x0000780091087a25 */ /* 0x040fe200078e00ff */
[----:B------:R-:W-:Y:S01]  /*1d70*/  SHF.R.S32.HI R144, RZ, 0x1f, R145 ;  /* 0x0000001fff907819 */ /* 0x000fe20000011491 */
[----:B--2---:R-:W2:Y:S04]  /*1d80*/  @!P0 LDG.E R146, [R22.64] ;  /* 0x0000001a16928981 */ /* 0x004ea8000c1e1900 */
[----:B------:R-:W-:Y:S01]  /*1d90*/  IMAD R4, R144, c[0x0][0x1e0], RZ ;  /* 0x0000780090047a24 */ /* 0x000fe200078e02ff */
[----:B------:R-:W-:Y:S03]  /*1da0*/  BAR.SYNC.DEFER_BLOCKING 0x0 ;  /* 0x0000000000007b1d */ /* 0x000fe60000010000 */
[----:B------:R-:W-:Y:S04]  /*1db0*/  IMAD R4, R145, c[0x0][0x1e4], R4 ;  /* 0x0000790091047a24 */ /* 0x000fe800078e0204 */
[----:B------:R-:W-:Y:S01]  /*1dc0*/  IMAD.IADD R5, R9, 0x1, R4 ;  /* 0x0000000109057824 */ /* 0x000fe200078e0204 */
[----:B------:R-:W-:Y:S02]  /*1dd0*/  MOV R4, R8 ;  /* 0x0000000800047202 */ /* 0x000fe40000000f00 */
        /* <DEDUP_REMOVED lines=8> */
[----:B------:R-:W-:-:S05]  /*1e60*/  @!P4 BRA `(.L_x_1616) ;  /* 0x000050800000c947 */ /* 0x000fca0003800000 */
[----:B------:R-:W-:Y:S01]  /*1e70*/  USHF.R.S32.HI UR31, URZ, 0x1f, UR6 ;  /* 0x0000001f3f1f7899 */ /* 0x000fe20008011406 */
[----:B------:R-:W-:Y:S01]  /*1e80*/  ISETP.NE.AND P0, PT, RZ, UR8, PT ;  /* 0x00000008ff007c0c */ /* 0x000fe2000bf05270 */
[----:B------:R-:W-:Y:S02]  /*1e90*/  UIMAD UR11, UR37, UR6, URZ ;  /* 0x00000006250b72a4 */ /* 0x000fe4000f8e023f */
[----:B------:R-:W-:Y:S02]  /*1ea0*/  UIMAD UR10, UR39, UR6, URZ ;  /* 0x00000006270a72a4 */ /* 0x000fe4000f8e023f */
[----:B------:R-:W-:Y:S02]  /*1eb0*/  UIMAD UR5, UR6, -0x30, UR4 ;  /* 0xffffffd0060578a4 */ /* 0x000fe4000f8e0204 */
[----:B------:R-:W-:Y:S02]  /*1ec0*/  UIMAD.WIDE.U32 UR54, UR40, UR6, URZ ;  /* 0x00000006283672a5 */ /* 0x000fe4000f8e003f */
[----:B------:R-:W-:Y:S02]  /*1ed0*/  UIMAD.WIDE.U32 UR52, UR42, UR6, URZ ;  /* 0x000000062a3472a5 */ /* 0x000fe4000f8e003f */
[----:B------:R-:W-:Y:S02]  /*1ee0*/  UIMAD UR11, UR31, UR40, UR11 ;  /* 0x000000281f0b72a4 */ /* 0x000fe4000f8e020b */
[----:B------:R-:W-:Y:S02]  /*1ef0*/  UIMAD UR10, UR31, UR42, UR10 ;  /* 0x0000002a1f0a72a4 */ /* 0x000fe4000f8e020a */
[----:B------:R-:W-:Y:S02]  /*1f00*/  UISETP.LT.AND UP0, UPT, UR5, 0x30, UPT ;  /* 0x000000300500788c */ /* 0x000fe4000bf01270 */
[----:B------:R-:W-:Y:S02]  /*1f10*/  UIADD3 UR11, UR55, UR11, URZ ;  /* 0x0000000b370b7290 */ /* 0x000fe4000fffe03f */
[----:B------:R-:W-:Y:S02]  /*1f20*/  UIADD3 UR10, UR53, UR10, URZ ;  /* 0x0000000a350a7290 */ /* 0x000fe4000fffe03f */
[----:B------:R-:W-:Y:S01]  /*1f30*/  USEL UR31, UR5, 0x30, UP0 ;  /* 0x00000030051f7887 */ /* 0x000fe20008000000 */
[----:B------:R-:W-:-:S05]  /*1f40*/  @!P0 BRA `(.L_x_1617) ;  /* 0x0000279000008947 */ /* 0x000fca0003800000 */
[----:B------:R-:W-:Y:S01]  /*1f50*/  ISETP.GE.AND P4, PT, R16, UR31, PT ;  /* 0x0000001f10007c0c */ /* 0x000fe2000bf86270 */
        /* <DEDUP_REMOVED lines=11> */
[----:B------:R-:W-:Y:S01]  /*2010*/  IADD3 R3, P0, R162, UR54, RZ ;  /* 0x00000036a2037c10 */ /* 0x000fe2000ff1e0ff */
[----:B------:R-:W-:Y:S01]  /*2020*/  CS2R R48, SRZ ;  /* 0x0000000000307805 */ /* 0x000fe2000001ff00 */
[----:B------:R-:W-:Y:S01]  /*2030*/  CS2R R92, SRZ ;  /* 0x00000000005c7805 */ /* 0x000fe2000001ff00 */
[----:B------:R-:W-:Y:S01]  /*2040*/  CS2R R52, SRZ ;  /* 0x0000000000347805 */ /* 0x000fe2000001ff00 */
[----:B------:R-:W-:Y:S01]  /*2050*/  IADD3.X R2, R131, UR11, RZ, P0, !PT ;  /* 0x0000000b83027c10 */ /* 0x000fe200087fe4ff */
[----:B------:R-:W-:Y:S01]  /*2060*/  CS2R R90, SRZ ;  /* 0x00000000005a7805 */ /* 0x000fe2000001ff00 */
[----:B------:R-:W-:Y:S01]  /*2070*/  IADD3 R5, P0, R160, UR52, RZ ;  /* 0x00000034a0057c10 */ /* 0x000fe2000ff1e0ff */
[----:B------:R-:W-:Y:S01]  /*2080*/  CS2R R50, SRZ ;  /* 0x0000000000327805 */ /* 0x000fe2000001ff00 */
[----:B------:R-:W-:Y:S01]  /*2090*/  CS2R R86, SRZ ;  /* 0x0000000000567805 */ /* 0x000fe2000001ff00 */
[----:B------:R-:W-:Y:S01]  /*20a0*/  CS2R R42, SRZ ;  /* 0x00000000002a7805 */ /* 0x000fe2000001ff00 */
[----:B------:R-:W-:Y:S01]  /*20b0*/  IADD3.X R4, R130, UR10, RZ, P0, !PT ;  /* 0x0000000a82047c10 */ /* 0x000fe200087fe4ff */
        /* <DEDUP_REMOVED lines=21> */
.L_x_1619:
[----:B------:R-:W-:Y:S05]  /*2210*/  BSYNC B0 ;  /* 0x0000000000007941 */ /* 0x000fea0003800000 */
.L_x_1618:
[----:B------:R-:W-:Y:S01]  /*2220*/  ISETP.GE.AND P5, PT, R109, UR31, PT ;  /* 0x0000001f6d007c0c */ /* 0x000fe2000bfa6270 */
[----:B-----5:R-:W-:Y:S01]  /*2230*/  IMAD.MOV.U32 R5, RZ, RZ, R42 ;  /* 0x000000ffff057224 */ /* 0x020fe200078e002a */
[----:B------:R-:W-:Y:S01]  /*2240*/  BSSY B0, `(.L_x_1620) ;  /* 0x000004c000007945 */ /* 0x000fe20003800000 */
[----:B------:R-:W-:Y:S01]  /*2250*/  IMAD.MOV.U32 R4, RZ, RZ, R43 ;  /* 0x000000ffff047224 */ /* 0x000fe200078e002b */
[----:B------:R-:W-:Y:S01]  /*2260*/  CS2R R34, SRZ ;  /* 0x0000000000227805 */ /* 0x000fe2000001ff00 */
        /* <DEDUP_REMOVED lines=37> */
[----:B------:R-:W-:Y:S01]  /*24c0*/  IMAD.U32 R7, RZ, RZ, UR32 ;  /* 0x00000020ff077e24 */ /* 0x000fe2000f8e00ff */
[----:B------:R-:W-:Y:S01]  /*24d0*/  CS2R R40, SRZ ;  /* 0x0000000000287805 */ /* 0x000fe2000001ff00 */
[----:B------:R-:W-:Y:S01]  /*24e0*/  IMAD.U32 R2, RZ, RZ, UR30 ;  /* 0x0000001eff027e24 */ /* 0x000fe2000f8e00ff */
[----:B------:R-:W-:Y:S01]  /*24f0*/  CS2R R78, SRZ ;  /* 0x00000000004e7805 */ /* 0x000fe2000001ff00 */
[----:B------:R-:W-:Y:S01]  /*2500*/  IMAD.U32 R5, RZ, RZ, UR38 ;  /* 0x00000026ff057e24 */ /* 0x000fe2000f8e00ff */
[----:B------:R-:W-:Y:S01]  /*2510*/  IADD3 R7, P3, P0, R162, UR54, R7 ;  /* 0x00000036a2077c10 */ /* 0x000fe2000f87e007 */
[----:B------:R-:W-:Y:S01]  /*2520*/  IMAD.U32 R3, RZ, RZ, UR35 ;  /* 0x00000023ff037e24 */ /* 0x000fe2000f8e00ff */
        /* <DEDUP_REMOVED lines=8> */
[----:B------:R-:W-:Y:S02]  /*25b0*/  IADD3.X R4, R130, UR10, R3, P3, P0 ;  /* 0x0000000a82047c10 */ /* 0x000fe40009fe0403 */
        /* <DEDUP_REMOVED lines=20> */
.L_x_1621:
[----:B------:R-:W-:Y:S05]  /*2700*/  BSYNC B0 ;  /* 0x0000000000007941 */ /* 0x000fea0003800000 */
.L_x_1620:
        /* <DEDUP_REMOVED lines=47> */
[----:B------:R-:W-:Y:S02]  /*2a00*/  @!P0 PRMT R56, R54, 0x5410, R57 ;  /* 0x0000541036388816 */ /* 0x000fe40000000039 */
[----:B------:R-:W-:Y:S02]  /*2a10*/  @!P0 SHF.R.U32.HI R48, RZ, 0x10, R49 ;  /* 0x00000010ff308819 */ /* 0x000fe40000011631 */
        /* <DEDUP_REMOVED lines=45> */
.L_x_1625:
[----:B------:R-:W-:Y:S05]  /*2cf0*/  BSYNC B0 ;  /* 0x0000000000007941 */ /* 0x000fea0003800000 */
.L_x_1624:
        /* <DEDUP_REMOVED lines=32> */
[C---:B------:R-:W-:Y:S01]  /*2f00*/  @!P0 LOP3.LUT R45, R26.reuse, 0xffff0000, RZ, 0xc0, !PT ;  /* 0xffff00001a2d8812 */ /* 0x040fe200078ec0ff */
        /* <DEDUP_REMOVED lines=25> */
.L_x_1627:
[----:B------:R-:W-:Y:S05]  /*30a0*/  BSYNC B0 ;  /* 0x0000000000007941 */ /* 0x000fea0003800000 */
.L_x_1626:
        /* <DEDUP_REMOVED lines=58> */
.L_x_1629:
[----:B------:R-:W-:Y:S05]  /*3450*/  BSYNC B0 ;  /* 0x0000000000007941 */ /* 0x000fea0003800000 */
.L_x_1628:
        /* <DEDUP_REMOVED lines=57> */
.L_x_1623:
[----:B-123--:R-:W-:Y:S05]  /*37f0*/  BSYNC B1 ;  /* 0x0000000000017941 */ /* 0x00efea0003800000 */
.L_x_1622:
[----:B------:R-:W1:Y:S04]  /*3800*/  SHFL.IDX PT, R147, R147, 0x1, 0x181f ;  /* 0x00381f0093937f89 */ /* 0x000e6800000e0000 */
        /* <DEDUP_REMOVED lines=8> */
[----:B-1----:R-:W-:Y:S02]  /*3890*/  LEA.HI.X R49, R18, R147, R19, 0x1, P0 ;  /* 0x0000009312317211 */ /* 0x002fe400000f0c13 */
        /* <DEDUP_REMOVED lines=51> */
.L_x_1632:
[----:B------:R-:W-:Y:S05]  /*3bd0*/  BSYNC B0 ;  /* 0x0000000000007941 */ /* 0x000fea0003800000 */
.L_x_1631:
[----:B------:R-:W-:Y:S01]  /*3be0*/  ISETP.GE.AND P0, PT, R14, c[0x0][0x1d4], PT ;  /* 0x000075000e007a0c */ /* 0x000fe20003f06270 */
[----:B------:R-:W-:Y:S01]  /*3bf0*/  @!UPT UIADD3 URZ, URZ, URZ, URZ ;  /* 0x0000003f3f3ff290 */ /* 0x000fe2000fffe03f */
[----:B------:R-:W-:Y:S11]  /*3c00*/  BSSY B0, `(.L_x_1633) ;  /* 0x0000038000007945 */ /* 0x000ff60003800000 */
[----:B------:R-:W-:-:S05]  /*3c10*/  @P0 BRA `(.L_x_1634) ;  /* 0x0000036000000947 */ /* 0x000fca0003800000 */
[C---:B---3--:R-:W-:Y:S01]  /*3c20*/  LEA R46, P0, R126.reuse, R45, 0x1 ;  /* 0x0000002d7e2e7211 */ /* 0x048fe200078008ff */
        /* <DEDUP_REMOVED lines=53> */
.L_x_1634:
[----:B------:R-:W-:Y:S05]  /*3f80*/  BSYNC B0 ;  /* 0x0000000000007941 */ /* 0x000fea0003800000 */
.L_x_1633:
        /* <DEDUP_REMOVED lines=58> */
.L_x_1636:
[----:B------:R-:W-:Y:S05]  /*4330*/  BSYNC B0 ;  /* 0x0000000000007941 */ /* 0x000fea0003800000 */
.L_x_1635:
[----:B------:R-:W-:Y:S11]  /*4340*/  ISETP.GE.AND P0, PT, R112, c[0x0][0x1d4], PT ;  /* 0x0000750070007a0c */ /* 0x000ff60003f06270 */
[----:B------:R-:W-:Y:S02]  /*4350*/  @!UPT UIADD3 URZ, URZ, URZ, URZ ;  /* 0x0000003f3f3ff290 */ /* 0x000fe4000fffe03f */
        /* <DEDUP_REMOVED lines=56> */
.L_x_1617:
        /* <DEDUP_REMOVED lines=36> */
.L_x_1638:
[----:B------:R-:W-:Y:S05]  /*4920*/  BSYNC B0 ;  /* 0x0000000000007941 */ /* 0x000fea0003800000 */
.L_x_1637:
        /* <DEDUP_REMOVED lines=46> */
[----:B------:R-:W-:Y:S01]  /*4c10*/  CS2R R86, SRZ ;  /* 0x0000000000567805 */ /* 0x000fe2000001ff00 */
[----:B------:R-:W-:Y:S01]  /*4c20*/  IADD3 R5, P3, P0, R158, UR54, R5 ;  /* 0x000000369e057c10 */ /* 0x000fe2000f87e005 */
[----:B------:R-:W-:Y:S01]  /*4c30*/  CS2R R84, SRZ ;  /* 0x0000000000547805 */ /* 0x000fe2000001ff00 */
[----:B------:R-:W-:Y:S01]  /*4c40*/  CS2R R26, SRZ ;  /* 0x00000000001a7805 */ /* 0x000fe2000001ff00 */
[----:B------:R-:W-:Y:S01]  /*4c50*/  CS2R R24, SRZ ;  /* 0x0000000000187805 */ /* 0x000fe2000001ff00 */
[----:B------:R-:W-:Y:S01]  /*4c60*/  IADD3.X R4, R128, UR11, R3, P3, P0 ;  /* 0x0000000b80047c10 */ /* 0x000fe20009fe0403 */
[----:B------:R-:W-:Y:S01]  /*4c70*/  IMAD.U32 R3, RZ, RZ, UR38 ;  /* 0x00000026ff037e24 */ /* 0x000fe2000f8e00ff */
[----:B------:R-:W-:Y:S01]  /*4c80*/  CS2R R82, SRZ ;  /* 0x0000000000527805 */ /* 0x000fe2000001ff00 */
[----:B------:R-:W-:Y:S01]  /*4c90*/  IMAD.U32 R2, RZ, RZ, UR35 ;  /* 0x00000023ff027e24 */ /* 0x000fe2000f8e00ff */
[----:B------:R-:W-:Y:S02]  /*4ca0*/  CS2R R80, SRZ ;  /* 0x0000000000507805 */ /* 0x000fe4000001ff00 */
[----:B------:R-:W-:Y:S04]  /*4cb0*/  IADD3 R3, P3, P0, R156, UR52, R3 ;  /* 0x000000349c037c10 */ /* 0x000fe8000f87e003 */
[----:B------:R-:W-:Y:S02]  /*4cc0*/  IADD3.X R2, R127, UR10, R2, P3, P0 ;  /* 0x0000000a7f027c10 */ /* 0x000fe40009fe0402 */
        /* <DEDUP_REMOVED lines=12> */
.L_x_1640:
[----:B------:R-:W-:Y:S05]  /*4d90*/  BSYNC B0 ;  /* 0x0000000000007941 */ /* 0x000fea0003800000 */
.L_x_1639:
[----:B------:R-:W-:Y:S01]  /*4da0*/  IADD3 R89, -R74, c[0x0][0x1d4], RZ ;  /* 0x000075004a597a10 */ /* 0x000fe20007ffe1ff */
        /* <DEDUP_REMOVED lines=54> */
[----:B------:R-:W-:Y:S01]  /*5110*/  @!P0 PRMT R54, R54, 0x5410, R57 ;  /* 0x0000541036368816 */ /* 0x000fe20000000039 */
[----:B------:R-:W-:Y:S01]  /*5120*/  IMAD R59, R61, 0xc00, R6 ;  /* 0x00000c003d3b7824 */ /* 0x000fe200078e0206 */
[--C-:B------:R-:W-:Y:S02]  /*5130*/  @!P0 SHF.R.U64 R61, R64, 0x10, R65.reuse ;  /* 0x00000010403d8819 */ /* 0x100fe40000001241 */
[----:B------:R-:W-:Y:S01]  /*5140*/  @!P0 SHF.R.U32.HI R65, RZ, 0x10, R65 ;  /* 0x00000010ff418819 */ /* 0x000fe20000011641 */
[----:B------:R-:W-:Y:S01]  /*5150*/  IMAD.IADD R170, R59, 0x1, R170 ;  /* 0x000000013baa7824 */ /* 0x000fe200078e02aa */
[----:B------:R-:W-:Y:S01]  /*5160*/  @!P0 SHF.R.U64 R64, R66, 0x10, R67 ;  /* 0x0000001042408819 */ /* 0x000fe20000001243 */
[----:B------:R-:W-:Y:S01]  /*5170*/  @!P0 IMAD.U32 R49, R54, 0x10000, RZ ;  /* 0x0001000036318824 */ /* 0x000fe200078e00ff */
[----:B------:R-:W-:Y:S01]  /*5180*/  @!P0 PRMT R62, R62, 0x5410, R61 ;  /* 0x000054103e3e8816 */ /* 0x000fe2000000003d */
[----:B------:R-:W-:Y:S01]  /*5190*/  IMAD.SHL.U32 R168, R170, 0x2, RZ ;  /* 0x00000002aaa87824 */ /* 0x000fe200078e00ff */
[----:B------:R-:W-:Y:S01]  /*51a0*/  @!P0 PRMT R66, R60, 0x5410, R65 ;  /* 0x000054103c428816 */ /* 0x000fe20000000041 */
[----:B-1----:R-:W-:Y:S01]  /*51b0*/  @!P0 IMAD.U32 R60, R96, 0x10000, RZ ;  /* 0x00010000603c8824 */ /* 0x002fe200078e00ff */
[--C-:B------:R-:W-:Y:S01]  /*51c0*/  @!P0 SHF.R.U32.HI R58, RZ, 0x10, R51.reuse ;  /* 0x00000010ff3a8819 */ /* 0x100fe20000011633 */
[----:B------:R-:W-:Y:S01]  /*51d0*/  @!P0 IMAD.U32 R61, R62, 0x10000, RZ ;  /* 0x000100003e3d8824 */ /* 0x000fe200078e00ff */
[----:B------:R-:W1:Y:S01]  /*51e0*/  LDS.128 R32, [R168+0xa080] ;  /* 0x00a08000a8207984 */ /* 0x000e620000000c00 */
[----:B------:R-:W-:Y:S01]  /*51f0*/  @!P0 IMAD.U32 R63, R66, 0x10000, RZ ;  /* 0x00010000423f8824 */ /* 0x000fe200078e00ff */
[----:B------:R-:W-:Y:S01]  /*5200*/  @!P0 SHF.R.U64 R51, R50, 0x10, R51 ;  /* 0x0000001032338819 */ /* 0x000fe20000001233 */
[----:B------:R-:W-:Y:S01]  /*5210*/  @!P0 IMAD.U32 R72, R99, 0x10000, RZ ;  /* 0x0001000063488824 */ /* 0x000fe200078e00ff */
[----:B------:R-:W-:Y:S02]  /*5220*/  @!P0 PRMT R53, R53, 0x5410, R48 ;  /* 0x0000541035358816 */ /* 0x000fe40000000030 */
[----:B------:R-:W-:Y:S02]  /*5230*/  @!P0 PRMT R56, R56, 0x5410, R51 ;  /* 0x0000541038388816 */ /* 0x000fe40000000033 */
[----:B------:R-:W-:Y:S01]  /*5240*/  @!P0 SHF.L.U32 R65, R97, 0x10, RZ ;  /* 0x0000001061418819 */ /* 0x000fe200000006ff */
[----:B------:R-:W-:Y:S01]  /*5250*/  @!P0 IMAD.U32 R48, R53, 0x10000, RZ ;  /* 0x0001000035308824 */ /* 0x000fe200078e00ff */
[----:B------:R-:W-:Y:S02]  /*5260*/  @!P0 SHF.R.U32.HI R68, RZ, 0x10, R67 ;  /* 0x00000010ff448819 */ /* 0x000fe40000011643 */
[----:B------:R-:W-:Y:S02]  /*5270*/  @!P0 PRMT R55, R55, 0x5410, R58 ;  /* 0x0000541037378816 */ /* 0x000fe4000000003a */
[----:B------:R-:W-:Y:S02]  /*5280*/  @!P0 PRMT R71, R71, 0x5410, R68 ;  /* 0x0000541047478816 */ /* 0x000fe40000000044 */
[----:B------:R-:W-:Y:S02]  /*5290*/  @!P0 PRMT R67, R17, 0x5432, R64 ;  /* 0x0000543211438816 */ /* 0x000fe40000000040 */
[----:B------:R-:W-:Y:S01]  /*52a0*/  @!P0 LOP3.LUT R64, R97, 0xffff0000, RZ, 0xc0, !PT ;  /* 0xffff000061408812 */ /* 0x000fe200078ec0ff */
[C---:B------:R-:W-:Y:S01]  /*52b0*/  @!P0 IMAD.U32 R70, R71.reuse, 0x10000, RZ ;  /* 0x0001000047468824 */ /* 0x040fe200078e00ff */
[----:B------:R-:W-:Y:S02]  /*52c0*/  @!P0 LOP3.LUT R71, R71, 0xffff0000, RZ, 0xc0, !PT ;  /* 0xffff000047478812 */ /* 0x000fe400078ec0ff */
[----:B------:R-:W-:Y:S02]  /*52d0*/  @!P0 LOP3.LUT R73, R99, 0xffff0000, RZ, 0xc0, !PT ;  /* 0xffff000063498812 */ /* 0x000fe400078ec0ff */
[C---:B------:R-:W-:Y:S02]  /*52e0*/  @!P0 SHF.L.U32 R68, R98.reuse, 0x10, RZ ;  /* 0x0000001062448819 */ /* 0x040fe400000006ff */
[----:B------:R-:W-:Y:S01]  /*52f0*/  @!P0 LOP3.LUT R69, R98, 0xffff0000, RZ, 0xc0, !PT ;  /* 0xffff000062458812 */ /* 0x000fe200078ec0ff */
[----:B-1----:R-:W-:Y:S01]  /*5300*/  @!P0 IMAD.U32 R51, R33, 0x10000, RZ ;  /* 0x0001000021338824 */ /* 0x002fe200078e00ff */
[----:B------:R-:W-:Y:S03]  /*5310*/  @!P0 SHF.L.U32 R50, R32, 0x10, RZ ;  /* 0x0000001020328819 */ /* 0x000fe600000006ff */
[----:B------:R-:W-:Y:S02]  /*5320*/  @!P0 FMUL.FTZ R169, R51, R63 ;  /* 0x0000003f33a98220 */ /* 0x000fe40000410000 */
[C---:B------:R-:W-:Y:S02]  /*5330*/  @!P0 FMUL.FTZ R168, R50.reuse, R61 ;  /* 0x0000003d32a88220 */ /* 0x040fe40000410000 */
[-C--:B------:R-:W-:Y:S01]  /*5340*/  @!P0 FMUL.FTZ R2, R50, R49.reuse ;  /* 0x0000003132028220 */ /* 0x080fe20000410000 */
[----:B------:R-:W-:Y:S01]  /*5350*/  @!P0 LOP3.LUT R50, R33, 0xffff0000, RZ, 0xc0, !PT ;  /* 0xffff000021328812 */ /* 0x000fe200078ec0ff */
        /* <DEDUP_REMOVED lines=8> */
[----:B------:R-:W-:Y:S01]  /*53e0*/  @!P0 FMUL.FTZ R5, R50, R49 ;  /* 0x0000003132058220 */ /* 0x000fe20000410000 */
[----:B------:R-:W-:Y:S01]  /*53f0*/  @!P0 LOP3.LUT R51, R54, 0xffff0000, RZ, 0xc0, !PT ;  /* 0xffff000036338812 */ /* 0x000fe200078ec0ff */
[----:B------:R-:W-:Y:S01]  /*5400*/  @!P0 FMUL.FTZ R170, R50, R61 ;  /* 0x0000003d32aa8220 */ /* 0x000fe20000410000 */
[----:B------:R-:W-:Y:S01]  /*5410*/  @!P0 LOP3.LUT R62, R96, 0xffff0000, RZ, 0xc0, !PT ;  /* 0xffff0000603e8812 */ /* 0x000fe200078ec0ff */
[C---:B------:R-:W-:Y:S02]  /*5420*/  @!P0 FMUL.FTZ R171, R48.reuse, R60 ;  /* 0x0000003c30ab8220 */ /* 0x040fe40000410000 */
        /* <DEDUP_REMOVED lines=10> */
[C---:B------:R-:W-:Y:S02]  /*54d0*/  @!P0 FMUL.FTZ R175, R51.reuse, R71 ;  /* 0x0000004733af8220 */ /* 0x040fe40000410000 */
[----:B------:R-:W-:Y:S01]  /*54e0*/  @!P0 FMUL.FTZ R9, R50, R49 ;  /* 0x0000003132098220 */ /* 0x000fe20000410000 */
[----:B------:R-:W-:Y:S01]  /*54f0*/  @!P0 MOV R97, R169 ;  /* 0x000000a900618202 */ /* 0x000fe20000000f00 */
[----:B------:R-:W-:Y:S02]  /*5500*/  @!P0 FFMA.FTZ R172, R72, R49, -R172 ;  /* 0x0000003148ac8223 */ /* 0x000fe400000108ac */
[----:B------:R-:W-:Y:S02]  /*5510*/  @!P0 IMAD.U32 R50, R34, 0x10000, RZ ;  /* 0x0001000022328824 */ /* 0x000fe400078e00ff */
[----:B------:R-:W-:Y:S02]  /*5520*/  @!P0 IMAD.U32 R49, R56, 0x10000, RZ ;  /* 0x0001000038318824 */ /* 0x000fe400078e00ff */
[-C--:B------:R-:W-:Y:S01]  /*5530*/  @!P0 FMUL.FTZ R10, R51, R48.reuse ;  /* 0x00000030330a8220 */ /* 0x080fe20000410000 */
[----:B------:R-:W-:Y:S01]  /*5540*/  @!P0 LOP3.LUT R51, R34, 0xffff0000, RZ, 0xc0, !PT ;  /* 0xffff000022338812 */ /* 0x000fe200078ec0ff */
[----:B------:R-:W-:Y:S01]  /*5550*/  @!P0 FFMA.FTZ R175, R73, R48, -R175 ;  /* 0x0000003049af8223 */ /* 0x000fe200000108af */
[----:B------:R-:W-:Y:S01]  /*5560*/  @!P0 LOP3.LUT R48, R56, 0xffff0000, RZ, 0xc0, !PT ;  /* 0xffff000038308812 */ /* 0x000fe200078ec0ff */
[----:B------:R-:W-:Y:S02]  /*5570*/  @!P0 FFMA.FTZ R3, R60, R62, R3 ;  /* 0x0000003e3c038223 */ /* 0x000fe40000010003 */
[C---:B------:R-:W-:Y:S01]  /*5580*/  @!P0 IMAD.U32 R66, R67.reuse, 0x10000, RZ ;  /* 0x0001000043428824 */ /* 0x040fe200078e00ff */
[----:B------:R-:W-:Y:S01]  /*5590*/  @!P0 LOP3.LUT R67, R67, 0xffff0000, RZ, 0xc0, !PT ;  /* 0xffff000043438812 */ /* 0x000fe200078ec0ff */
        /* <DEDUP_REMOVED lines=31> */
.L_x_1644:
[----:B------:R-:W-:Y:S05]  /*5790*/  BSYNC B0 ;  /* 0x0000000000007941 */ /* 0x000fea0003800000 */
.L_x_1643:
        /* <DEDUP_REMOVED lines=17> */
[--C-:B------:R-:W-:Y:S01]  /*58b0*/  @!P0 SHF.R.U64 R54, R92, 0x10, R93.reuse ;  /* 0x000000105c368819 */ /* 0x100fe2000000125d */
[----:B------:R-:W-:Y:S01]  /*58c0*/  IMAD R50, R51, 0xc00, R6 ;  /* 0x00000c0033327824 */ /* 0x000fe200078e0206 */
[----:B------:R-:W-:Y:S02]  /*58d0*/  @!P0 SHF.R.U32.HI R93, RZ, 0x10, R93 ;  /* 0x00000010ff5d8819 */ /* 0x000fe4000001165d */
[----:B------:R-:W-:Y:S01]  /*58e0*/  @!P0 PRMT R46, R46, 0x5410, R49 ;  /* 0x000054102e2e8816 */ /* 0x000fe20000000031 */
[----:B------:R-:W-:Y:S01]  /*58f0*/  IMAD.IADD R73, R50, 0x1, R73 ;  /* 0x0000000132497824 */ /* 0x000fe200078e0249 */
[----:B------:R-:W-:Y:S02]  /*5900*/  @!P0 PRMT R104, R104, 0x5410, R93 ;  /* 0x0000541068688816 */ /* 0x000fe4000000005d */
[--C-:B------:R-:W-:Y:S01]  /*5910*/  @!P0 SHF.R.U32.HI R48, RZ, 0x10, R39.reuse ;  /* 0x00000010ff308819 */ /* 0x100fe20000011627 */
[----:B------:R-:W-:Y:S01]  /*5920*/  IMAD.SHL.U32 R67, R73, 0x2, RZ ;  /* 0x0000000249437824 */ /* 0x000fe200078e00ff */
[----:B------:R-:W-:Y:S01]  /*5930*/  @!P0 SHF.R.U64 R39, R38, 0x10, R39 ;  /* 0x0000001026278819 */ /* 0x000fe20000001227 */
[----:B------:R-:W-:Y:S01]  /*5940*/  @!P0 IMAD.U32 R37, R46, 0x10000, RZ ;  /* 0x000100002e258824 */ /* 0x000fe200078e00ff */
[----:B------:R-:W-:Y:S01]  /*5950*/  @!P0 PRMT R105, R105, 0x5410, R54 ;  /* 0x0000541069698816 */ /* 0x000fe20000000036 */
[----:B------:R-:W-:Y:S01]  /*5960*/  @!P0 IMAD.U32 R53, R104, 0x10000, RZ ;  /* 0x0001000068358824 */ /* 0x000fe200078e00ff */
[----:B-1----:R-:W1:Y:S01]  /*5970*/  LDS.128 R32, [R67+0xa080] ;  /* 0x00a0800043207984 */ /* 0x002e620000000c00 */
[----:B--2---:R-:W-:Y:S01]  /*5980*/  @!P0 IMAD.U32 R54, R68, 0x10000, RZ ;  /* 0x0001000044368824 */ /* 0x004fe200078e00ff */
[----:B------:R-:W-:Y:S01]  /*5990*/  @!P0 PRMT R45, R45, 0x5410, R36 ;  /* 0x000054102d2d8816 */ /* 0x000fe20000000024 */
[----:B------:R-:W-:Y:S01]  /*59a0*/  @!P0 IMAD.U32 R51, R105, 0x10000, RZ ;  /* 0x0001000069338824 */ /* 0x000fe200078e00ff */
[----:B------:R-:W-:Y:S01]  /*59b0*/  @!P0 PRMT R52, R52, 0x5410, R39 ;  /* 0x0000541034348816 */ /* 0x000fe20000000027 */
[----:B------:R-:W-:Y:S01]  /*59c0*/  @!P0 IMAD.U32 R64, R71, 0x10000, RZ ;  /* 0x0001000047408824 */ /* 0x000fe200078e00ff */
[----:B------:R-:W-:Y:S01]  /*59d0*/  @!P0 SHF.L.U32 R55, R69, 0x10, RZ ;  /* 0x0000001045378819 */ /* 0x000fe200000006ff */
[----:B------:R-:W-:Y:S01]  /*59e0*/  @!P0 IMAD.U32 R36, R45, 0x10000, RZ ;  /* 0x000100002d248824 */ /* 0x000fe200078e00ff */
[--C-:B------:R-:W-:Y:S02]  /*59f0*/  @!P0 SHF.R.U32.HI R56, RZ, 0x10, R95.reuse ;  /* 0x00000010ff388819 */ /* 0x100fe4000001165f */
[----:B------:R-:W-:Y:S02]  /*5a00*/  @!P0 PRMT R47, R47, 0x5410, R48 ;  /* 0x000054102f2f8816 */ /* 0x000fe40000000030 */
[----:B------:R-:W-:Y:S02]  /*5a10*/  @!P0 PRMT R103, R103, 0x5410, R56 ;  /* 0x0000541067678816 */ /* 0x000fe40000000038 */
[----:B------:R-:W-:Y:S02]  /*5a20*/  @!P0 LOP3.LUT R56, R104, 0xffff0000, RZ, 0xc0, !PT ;  /* 0xffff000068388812 */ /* 0x000fe400078ec0ff */
[----:B------:R-:W-:Y:S01]  /*5a30*/  @!P0 LOP3.LUT R58, R69, 0xffff0000, RZ, 0xc0, !PT ;  /* 0xffff0000453a8812 */ /* 0x000fe200078ec0ff */
[C---:B------:R-:W-:Y:S01]  /*5a40*/  @!P0 IMAD.U32 R62, R103.reuse, 0x10000, RZ ;  /* 0x00010000673e8824 */ /* 0x040fe200078e00ff */
        /* <DEDUP_REMOVED lines=8> */
[----:B-1----:R-:W-:Y:S01]  /*5ad0*/  @!P0 IMAD.U32 R39, R33, 0x10000, RZ ;  /* 0x0001000021278824 */ /* 0x002fe200078e00ff */
[----:B------:R-:W-:Y:S03]  /*5ae0*/  @!P0 SHF.L.U32 R38, R32, 0x10, RZ ;  /* 0x0000001020268819 */ /* 0x000fe600000006ff */
[----:B------:R-:W-:Y:S02]  /*5af0*/  @!P0 FMUL.FTZ R72, R39, R53 ;  /* 0x0000003527488220 */ /* 0x000fe40000410000 */
[C---:B------:R-:W-:Y:S02]  /*5b00*/  @!P0 FMUL.FTZ R2, R38.reuse, R37 ;  /* 0x0000002526028220 */ /* 0x040fe40000410000 */
[----:B------:R-:W-:Y:S01]  /*5b10*/  @!P0 FMUL.FTZ R67, R38, R51 ;  /* 0x0000003326438220 */ /* 0x000fe20000410000 */
[----:B------:R-:W-:Y:S01]  /*5b20*/  @!P0 LOP3.LUT R38, R33, 0xffff0000, RZ, 0xc0, !PT ;  /* 0xffff000021268812 */ /* 0x000fe200078ec0ff */
[----:B------:R-:W-:Y:S01]  /*5b30*/  @!P0 FFMA.FTZ R2, R51, R54, R2 ;  /* 0x0000003633028223 */ /* 0x000fe20000010002 */
[----:B------:R-:W-:Y:S01]  /*5b40*/  @!P0 LOP3.LUT R51, R105, 0xffff0000, RZ, 0xc0, !PT ;  /* 0xffff000069338812 */ /* 0x000fe200078ec0ff */
[-C--:B------:R-:W-:Y:S01]  /*5b50*/  @!P0 FMUL.FTZ R4, R39, R36.reuse ;  /* 0x0000002427048220 */ /* 0x080fe20000410000 */
[----:B------:R-:W-:Y:S01]  /*5b60*/  @!P0 LOP3.LUT R39, R46, 0xffff0000, RZ, 0xc0, !PT ;  /* 0xffff00002e278812 */ /* 0x000fe200078ec0ff */
[----:B------:R-:W-:Y:S01]  /*5b70*/  @!P0 FFMA.FTZ R72, R55, R36, -R72 ;  /* 0x0000002437488223 */ /* 0x000fe20000010848 */
[----:B------:R-:W-:Y:S01]  /*5b80*/  @!P0 LOP3.LUT R36, R32, 0xffff0000, RZ, 0xc0, !PT ;  /* 0xffff000020248812 */ /* 0x000fe200078ec0ff */
[----:B------:R-:W-:Y:S01]  /*5b90*/  @!P0 FFMA.FTZ R67, R54, R37, -R67 ;  /* 0x0000002536438223 */ /* 0x000fe20000010843 */
[----:B------:R-:W-:Y:S01]  /*5ba0*/  @!P0 LOP3.LUT R37, R45, 0xffff0000, RZ, 0xc0, !PT ;  /* 0xffff00002d258812 */ /* 0x000fe200078ec0ff */
[----:B------:R-:W-:Y:S01]  /*5bb0*/  @!P0 FMUL.FTZ R73, R38, R56 ;  /* 0x0000003826498220 */ /* 0x000fe20000410000 */
[----:B------:R-:W-:Y:S01]  /*5bc0*/  @!P0 LOP3.LUT R54, R68, 0xffff0000, RZ, 0xc0, !PT ;  /* 0xffff000044368812 */ /* 0x000fe200078ec0ff */
[----:B------:R-:W-:Y:S02]  /*5bd0*/  @!P0 FMUL.FTZ R96, R36, R51 ;  /* 0x0000003324608220 */ /* 0x000fe40000410000 */
        /* <DEDUP_REMOVED lines=11> */
[C---:B------:R-:W-:Y:S02]  /*5c90*/  @!P0 FMUL.FTZ R168, R39.reuse, R63 ;  /* 0x0000003f27a88220 */ /* 0x040fe40000410000 */
[-C--:B------:R-:W-:Y:S01]  /*5ca0*/  @!P0 FMUL.FTZ R9, R38, R37.reuse ;  /* 0x0000002526098220 */ /* 0x080fe20000410000 */
        /* <DEDUP_REMOVED lines=40> */
.L_x_1642:
[----:B-123--:R-:W-:Y:S05]  /*5f30*/  BSYNC B1 ;  /* 0x0000000000017941 */ /* 0x00efea0003800000 */
.L_x_1641:
        /* <DEDUP_REMOVED lines=26> */
[----:B------:R-:W-:Y:S01]  /*60e0*/  @!P0 SHF.R.U32.HI R36, RZ, 0x10, R31 ;  /* 0x00000010ff248819 */ /* 0x000fe2000001161f */
[----:B------:R-:W-:Y:S01]  /*60f0*/  @!P0 IMAD.U32 R29, R42, 0x10000, RZ ;  /* 0x000100002a1d8824 */ /* 0x000fe200078e00ff */
[----:B------:R-:W-:Y:S01]  /*6100*/  @!P0 PRMT R100, R100, 0x5410, R85 ;  /* 0x0000541064648816 */ /* 0x000fe20000000055 */
[----:B------:R-:W-:Y:S01]  /*6110*/  IMAD.SHL.U32 R65, R67, 0x2, RZ ;  /* 0x0000000243417824 */ /* 0x000fe200078e00ff */
[----:B------:R-:W-:Y:S01]  /*6120*/  @!P0 SHF.R.U64 R31, R30, 0x10, R31 ;  /* 0x000000101e1f8819 */ /* 0x000fe2000000121f */
[----:B----4-:R-:W-:Y:S01]  /*6130*/  @!P0 IMAD.U32 R56, R63, 0x10000, RZ ;  /* 0x000100003f388824 */ /* 0x010fe200078e00ff */
[----:B------:R-:W-:Y:S01]  /*6140*/  @!P0 PRMT R101, R101, 0x5410, R46 ;  /* 0x0000541065658816 */ /* 0x000fe2000000002e */
[----:B------:R-:W-:Y:S01]  /*6150*/  @!P0 IMAD.U32 R45, R100, 0x10000, RZ ;  /* 0x00010000642d8824 */ /* 0x000fe200078e00ff */
[----:B------:R-:W4:Y:S01]  /*6160*/  LDS.128 R32, [R65+0xa080] ;  /* 0x00a0800041207984 */ /* 0x000f220000000c00 */
[----:B------:R-:W-:Y:S01]  /*6170*/  @!P0 IMAD.U32 R46, R60, 0x10000, RZ ;  /* 0x000100003c2e8824 */ /* 0x000fe200078e00ff */
[----:B------:R-:W-:Y:S01]  /*6180*/  @!P0 PRMT R41, R41, 0x5410, R28 ;  /* 0x0000541029298816 */ /* 0x000fe2000000001c */
[----:B------:R-:W-:Y:S01]  /*6190*/  @!P0 IMAD.U32 R39, R101, 0x10000, RZ ;  /* 0x0001000065278824 */ /* 0x000fe200078e00ff */
[----:B------:R-:W-:Y:S02]  /*61a0*/  @!P0 PRMT R44, R44, 0x5410, R31 ;  /* 0x000054102c2c8816 */ /* 0x000fe4000000001f */
        /* <DEDUP_REMOVED lines=86> */
.L_x_1646:
[----:B------:R-:W-:Y:S05]  /*6710*/  BSYNC B0 ;  /* 0x0000000000007941 */ /* 0x000fea0003800000 */
.L_x_1645:
        /* <DEDUP_REMOVED lines=17> */
[----:B------:R-:W-:Y:S01]  /*6830*/  @!P0 SHF.R.U64 R35, R80, 0x10, R81 ;  /* 0x0000001050238819 */ /* 0x000fe20000001251 */
[----:B------:R-:W-:Y:S01]  /*6840*/  IMAD R34, R36, 0xc00, R11 ;  /* 0x00000c0024227824 */ /* 0x000fe200078e020b */
[--C-:B------:R-:W-:Y:S02]  /*6850*/  @!P0 SHF.R.U64 R33, R24, 0x10, R25.reuse ;  /* 0x0000001018218819 */ /* 0x100fe40000001219 */
[----:B------:R-:W-:Y:S01]  /*6860*/  @!P0 SHF.R.U32.HI R24, RZ, 0x10, R25 ;  /* 0x00000010ff188819 */ /* 0x000fe20000011619 */
[----:B------:R-:W-:Y:S01]  /*6870*/  IMAD.IADD R61, R34, 0x1, R61 ;  /* 0x00000001223d7824 */ /* 0x000fe200078e023d */
[----:B------:R-:W-:Y:S02]  /*6880*/  @!P0 PRMT R22, R22, 0x5410, R33 ;  /* 0x0000541016168816 */ /* 0x000fe40000000021 */
[----:B------:R-:W-:Y:S01]  /*6890*/  @!P0 PRMT R88, R88, 0x5410, R35 ;  /* 0x0000541058588816 */ /* 0x000fe20000000023 */
[----:B------:R-:W-:Y:S01]  /*68a0*/  IMAD.SHL.U32 R51, R61, 0x2, RZ ;  /* 0x000000023d337824 */ /* 0x000fe200078e00ff */
[----:B------:R-:W-:Y:S01]  /*68b0*/  @!P0 PRMT R17, R17, 0x5410, R24 ;  /* 0x0000541011118816 */ /* 0x000fe20000000018 */
[----:B------:R-:W-:Y:S01]  /*68c0*/  @!P0 IMAD.U32 R25, R22, 0x10000, RZ ;  /* 0x0001000016198824 */ /* 0x000fe200078e00ff */
[----:B------:R-:W-:Y:S01]  /*68d0*/  @!P0 SHF.R.U32.HI R37, RZ, 0x10, R83 ;  /* 0x00000010ff258819 */ /* 0x000fe20000011653 */
[----:B------:R-:W-:Y:S01]  /*68e0*/  @!P0 IMAD.U32 R35, R88, 0x10000, RZ ;  /* 0x0001000058238824 */ /* 0x000fe200078e00ff */
[----:B------:R-:W2:Y:S01]  /*68f0*/  LDS.128 R28, [R51+0xa080] ;  /* 0x00a08000331c7984 */ /* 0x000ea20000000c00 */
[----:B----4-:R-:W-:Y:S01]  /*6900*/  @!P0 IMAD.U32 R36, R52, 0x10000, RZ ;  /* 0x0001000034248824 */ /* 0x010fe200078e00ff */
[----:B------:R-:W-:Y:S01]  /*6910*/  @!P0 SHF.L.U32 R39, R53, 0x10, RZ ;  /* 0x0000001035278819 */ /* 0x000fe200000006ff */
[----:B------:R-:W-:Y:S01]  /*6920*/  @!P0 IMAD.U32 R24, R17, 0x10000, RZ ;  /* 0x0001000011188824 */ /* 0x000fe200078e00ff */
[----:B------:R-:W-:Y:S01]  /*6930*/  @!P0 LOP3.LUT R42, R53, 0xffff0000, RZ, 0xc0, !PT ;  /* 0xffff0000352a8812 */ /* 0x000fe200078ec0ff */
[C---:B------:R-:W-:Y:S01]  /*6940*/  @!P0 IMAD.U32 R45, R55.reuse, 0x10000, RZ ;  /* 0x00010000372d8824 */ /* 0x040fe200078e00ff */
[----:B------:R-:W-:Y:S02]  /*6950*/  @!P0 LOP3.LUT R50, R55, 0xffff0000, RZ, 0xc0, !PT ;  /* 0xffff000037328812 */ /* 0x000fe400078ec0ff */
[C---:B------:R-:W-:Y:S02]  /*6960*/  @!P0 SHF.L.U32 R41, R54.reuse, 0x10, RZ ;  /* 0x0000001036298819 */ /* 0x040fe400000006ff */
[----:B------:R-:W-:Y:S02]  /*6970*/  @!P0 LOP3.LUT R46, R54, 0xffff0000, RZ, 0xc0, !PT ;  /* 0xffff0000362e8812 */ /* 0x000fe400078ec0ff */
[----:B------:R-:W-:Y:S02]  /*6980*/  @!P0 LOP3.LUT R17, R17, 0xffff0000, RZ, 0xc0, !PT ;  /* 0xffff000011118812 */ /* 0x000fe400078ec0ff */
[--C-:B------:R-:W-:Y:S02]  /*6990*/  @!P0 SHF.R.U32.HI R32, RZ, 0x10, R27.reuse ;  /* 0x00000010ff208819 */ /* 0x100fe4000001161b */
[----:B------:R-:W-:Y:S02]  /*69a0*/  @!P0 SHF.R.U64 R27, R26, 0x10, R27 ;  /* 0x000000101a1b8819 */ /* 0x000fe4000000121b */
[----:B------:R-:W-:Y:S02]  /*69b0*/  @!P0 PRMT R23, R23, 0x5410, R32 ;  /* 0x0000541017178816 */ /* 0x000fe40000000020 */
[----:B------:R-:W-:Y:S02]  /*69c0*/  @!P0 PRMT R40, R40, 0x5410, R27 ;  /* 0x0000541028288816 */ /* 0x000fe4000000001b */
[----:B------:R-:W-:Y:S02]  /*69d0*/  @!P0 PRMT R78, R78, 0x5410, R37 ;  /* 0x000054104e4e8816 */ /* 0x000fe40000000025 */
[----:B------:R-:W-:Y:S02]  /*69e0*/  @!P0 SHF.R.U32.HI R80, RZ, 0x10, R81 ;  /* 0x00000010ff508819 */ /* 0x000fe40000011651 */
        /* <DEDUP_REMOVED lines=8> */
[----:B------:R-:W-:Y:S01]  /*6a70*/  @!P0 IMAD.U32 R44, R77, 0x10000, RZ ;  /* 0x000100004d2c8824 */ /* 0x000fe200078e00ff */
[----:B--2---:R-:W-:Y:S01]  /*6a80*/  @!P0 SHF.L.U32 R26, R28, 0x10, RZ ;  /* 0x000000101c1a8819 */ /* 0x004fe200000006ff */
[----:B------:R-:W-:Y:S04]  /*6a90*/  @!P0 IMAD.U32 R27, R29, 0x10000, RZ ;  /* 0x000100001d1b8824 */ /* 0x000fe800078e00ff */
[C---:B------:R-:W-:Y:S02]  /*6aa0*/  @!P0 FMUL.FTZ R2, R26.reuse, R25 ;  /* 0x000000191a028220 */ /* 0x040fe40000410000 */
[----:B------:R-:W-:Y:S02]  /*6ab0*/  @!P0 FMUL.FTZ R60, R27, R37 ;  /* 0x000000251b3c8220 */ /* 0x000fe40000410000 */
[----:B------:R-:W-:Y:S01]  /*6ac0*/  @!P0 FMUL.FTZ R51, R26, R35 ;  /* 0x000000231a338220 */ /* 0x000fe20000410000 */
[----:B------:R-:W-:Y:S01]  /*6ad0*/  @!P0 LOP3.LUT R26, R29, 0xffff0000, RZ, 0xc0, !PT ;  /* 0xffff00001d1a8812 */ /* 0x000fe200078ec0ff */
[----:B------:R-:W-:Y:S01]  /*6ae0*/  @!P0 FFMA.FTZ R2, R35, R36, R2 ;  /* 0x0000002423028223 */ /* 0x000fe20000010002 */
[----:B------:R-:W-:Y:S01]  /*6af0*/  @!P0 LOP3.LUT R35, R88, 0xffff0000, RZ, 0xc0, !PT ;  /* 0xffff000058238812 */ /* 0x000fe200078ec0ff */
[-C--:B------:R-:W-:Y:S02]  /*6b00*/  @!P0 FMUL.FTZ R4, R27, R24.reuse ;  /* 0x000000181b048220 */ /* 0x080fe40000410000 */
[----:B------:R-:W-:Y:S01]  /*6b10*/  @!P0 FFMA.FTZ R60, R39, R24, -R60 ;  /* 0x00000018273c8223 */ /* 0x000fe2000001083c */
[----:B------:R-:W-:Y:S01]  /*6b20*/  @!P0 LOP3.LUT R24, R28, 0xffff0000, RZ, 0xc0, !PT ;  /* 0xffff00001c188812 */ /* 0x000fe200078ec0ff */
[----:B------:R-:W-:Y:S01]  /*6b30*/  @!P0 FFMA.FTZ R51, R36, R25, -R51 ;  /* 0x0000001924338223 */ /* 0x000fe20000010833 */
[----:B------:R-:W-:Y:S01]  /*6b40*/  @!P0 LOP3.LUT R36, R52, 0xffff0000, RZ, 0xc0, !PT ;  /* 0xffff000034248812 */ /* 0x000fe200078ec0ff */
[----:B------:R-:W-:Y:S01]  /*6b50*/  @!P0 FMUL.FTZ R61, R26, R38 ;  /* 0x000000261a3d8220 */ /* 0x000fe20000410000 */
[----:B------:R-:W-:Y:S01]  /*6b60*/  @!P0 LOP3.LUT R25, R22, 0xffff0000, RZ, 0xc0, !PT ;  /* 0xffff000016198812 */ /* 0x000fe200078ec0ff */
[----:B------:R-:W-:Y:S02]  /*6b70*/  @!P0 FMUL.FTZ R62, R24, R35 ;  /* 0x00000023183e8220 */ /* 0x000fe40000410000 */
[-C--:B------:R-:W-:Y:S02]  /*6b80*/  @!P0 FMUL.FTZ R5, R26, R17.reuse ;  /* 0x000000111a058220 */ /* 0x080fe40000410000 */
[----:B------:R-:W-:Y:S01]  /*6b90*/  @!P0 FFMA.FTZ R61, R42, R17, -R61 ;  /* 0x000000112a3d8223 */ /* 0x000fe2000001083d */
[----:B------:R-:W-:Y:S01]  /*6ba0*/  @!P0 LOP3.LUT R17, R23, 0xffff0000, RZ, 0xc0, !PT ;  /* 0xffff000017118812 */ /* 0x000fe200078ec0ff */
[-C--:B------:R-:W-:Y:S01]  /*6bb0*/  @!P0 FMUL.FTZ R3, R24, R25.reuse ;  /* 0x0000001918038220 */ /* 0x080fe20000410000 */
[----:B------:R-:W-:Y:S01]  /*6bc0*/  @!P0 LOP3.LUT R24, R31, 0xffff0000, RZ, 0xc0, !PT ;  /* 0xffff00001f188812 */ /* 0x000fe200078ec0ff */
[----:B------:R-:W-:Y:S01]  /*6bd0*/  @!P0 FFMA.FTZ R62, R36, R25, -R62 ;  /* 0x00000019243e8223 */ /* 0x000fe2000001083e */
[----:B------:R-:W-:Y:S01]  /*6be0*/  @!P0 F2FP.BF16.PACK_AB R60, R61, R60 ;  /* 0x0000003c3d3c823e */ /* 0x000fe200000010ff */
[----:B------:R-:W-:Y:S02]  /*6bf0*/  @!P0 IMAD.U32 R25, R31, 0x10000, RZ ;  /* 0x000100001f198824 */ /* 0x000fe400078e00ff */
[C---:B------:R-:W-:Y:S01]  /*6c00*/  @!P0 FMUL.FTZ R66, R24.reuse, R47 ;  /* 0x0000002f18428220 */ /* 0x040fe20000410000 */
[----:B------:R-:W-:Y:S01]  /*6c10*/  @!P0 MOV R53, R60 ;  /* 0x0000003c00358202 */ /* 0x000fe20000000f00 */
[----:B------:R-:W-:Y:S01]  /*6c20*/  @!P0 FMUL.FTZ R10, R24, R17 ;  /* 0x00000011180a8220 */ /* 0x000fe20000410000 */
[----:B------:R-:W-:Y:S01]  /*6c30*/  @!P0 F2FP.BF16.PACK_AB R51, R62, R51 ;  /* 0x000000333e33823e */ /* 0x000fe200000010ff */
[----:B------:R-:W-:Y:S01]  /*6c40*/  @!P0 IMAD.U32 R22, R23, 0x10000, RZ ;  /* 0x0001000017168824 */ /* 0x000fe200078e00ff */
[C---:B------:R-:W-:Y:S01]  /*6c50*/  @!P0 LOP3.LUT R24, R30.reuse, 0xffff0000, RZ, 0xc0, !PT ;  /* 0xffff00001e188812 */ /* 0x040fe200078ec0ff */
[C---:B------:R-:W-:Y:S02]  /*6c60*/  @!P0 FMUL.FTZ R63, R25.reuse, R48 ;  /* 0x00000030193f8220 */ /* 0x040fe40000410000 */
[----:B------:R-:W-:Y:S02]  /*6c70*/  @!P0 IMAD.U32 R23, R30, 0x10000, RZ ;  /* 0x000100001e178824 */ /* 0x000fe400078e00ff */
[----:B------:R-:W-:Y:S01]  /*6c80*/  @!P0 FFMA.FTZ R66, R50, R17, -R66 ;  /* 0x0000001132428223 */ /* 0x000fe20000010842 */
[C---:B------:R-:W-:Y:S01]  /*6c90*/  @!P0 LOP3.LUT R17, R40.reuse, 0xffff0000, RZ, 0xc0, !PT ;  /* 0xffff000028118812 */ /* 0x040fe200078ec0ff */
[-C--:B------:R-:W-:Y:S02]  /*6ca0*/  @!P0 FMUL.FTZ R9, R25, R22.reuse ;  /* 0x0000001619098220 */ /* 0x080fe40000410000 */
[----:B------:R-:W-:Y:S02]  /*6cb0*/  @!P0 FFMA.FTZ R63, R45, R22, -R63 ;  /* 0x000000162d3f8223 */ /* 0x000fe4000001083f */
[----:B------:R-:W-:Y:S02]  /*6cc0*/  @!P0 IMAD.U32 R22, R40, 0x10000, RZ ;  /* 0x0001000028168824 */ /* 0x000fe400078e00ff */
[----:B------:R-:W-:Y:S01]  /*6cd0*/  @!P0 FMUL.FTZ R64, R23, R44 ;  /* 0x0000002c17408220 */ /* 0x000fe20000410000 */
[----:B------:R-:W-:Y:S01]  /*6ce0*/  @!P0 F2FP.BF16.PACK_AB R63, R66, R63 ;  /* 0x0000003f423f823e */ /* 0x000fe200000010ff */
[----:B------:R-:W-:Y:S02]  /*6cf0*/  @!P0 FMUL.FTZ R65, R24, R43 ;  /* 0x0000002b18418220 */ /* 0x000fe40000410000 */
[----:B------:R-:W-:Y:S02]  /*6d00*/  @!P0 FFMA.FTZ R3, R35, R36, R3 ;  /* 0x0000002423038223 */ /* 0x000fe40000010003 */
[-C--:B------:R-:W-:Y:S02]  /*6d10*/  @!P0 FMUL.FTZ R7, R23, R22.reuse ;  /* 0x0000001617078220 */ /* 0x080fe40000410000 */
[----:B------:R-:W-:Y:S01]  /*6d20*/  @!P0 FFMA.FTZ R64, R41, R22, -R64 ;  /* 0x0000001629408223 */ /* 0x000fe20000010840 */
[----:B------:R-:W-:Y:S01]  /*6d30*/  @!P0 F2FP.BF16.PACK_AB R61, R3, R2 ;  /* 0x00000002033d823e */ /* 0x000fe200000010ff */
[----:B------:R-:W-:Y:S02]  /*6d40*/  @!P0 FFMA.FTZ R65, R46, R17, -R65 ;  /* 0x000000112e418223 */ /* 0x000fe40000010841 */
        /* <DEDUP_REMOVED lines=26> */
.L_x_1616:
[----:B------:R1:W2:Y:S01]  /*6ef0*/  SHFL.IDX PT, R5, R147, RZ, 0x181f ;  /* 0x00181fff93057589 */ /* 0x0002a200000e0000 */
[----:B------:R-:W-:Y:S01]  /*6f00*/  UIMAD UR5, UR6, -0x30, UR4 ;  /* 0xffffffd0060578a4 */ /* 0x000fe2000f8e0204 */
[----:B------:R-:W-:Y:S02]  /*6f10*/  BSSY B0, `(.L_x_1647) ;  /* 0x000001d000007945 */ /* 0x000fe40003800000 */
[----:B------:R1:W3:Y:S01]  /*6f20*/  SHFL.IDX PT, R3, R164, RZ, 0x181f ;  /* 0x00181fffa4037589 */ /* 0x0002e200000e0000 */
[----:B------:R-:W-:Y:S04]  /*6f30*/  UISETP.LT.AND UP0, UPT, UR5, 0x30, UPT ;  /* 0x000000300500788c */ /* 0x000fe8000bf01270 */
[----:B------:R-:W-:Y:S06]  /*6f40*/  USEL UR31, UR5, 0x30, UP0 ;  /* 0x00000030051f7887 */ /* 0x000fec0008000000 */
[----:B------:R-:W-:Y:S04]  /*6f50*/  IADD3 R2, -R16, UR31, RZ ;  /* 0x0000001f10027c10 */ /* 0x000fe8000fffe1ff */
[----:B------:R-:W-:Y:S11]  /*6f60*/  ISETP.GE.AND P0, PT, R2, 0x1, PT ;  /* 0x000000010200780c */ /* 0x000ff60003f06270 */
[----:B------:R-:W-:Y:S02]  /*6f70*/  @!UPT UIADD3 URZ, URZ, URZ, URZ ;  /* 0x0000003f3f3ff290 */ /* 0x000fe4000fffe03f */
[----:B------:R-:W-:-:S05]  /*6f80*/  @!P0 BRA `(.L_x_1648) ;  /* 0x0000015000008947 */ /* 0x000fca0003800000 */
[----:B-123--:R-:W-:Y:S02]  /*6f90*/  ISETP.GE.AND P0, PT, R18, c[0x0][0x1d4], PT ;  /* 0x0000750012007a0c */ /* 0x00efe40003f06270 */
        /* <DEDUP_REMOVED lines=20> */
.L_x_1648:
[----:B-123--:R-:W-:Y:S05]  /*70e0*/  BSYNC B0 ;  /* 0x0000000000007941 */ /* 0x00efea0003800000 */
.L_x_1647:
[----:B------:R-:W1:Y:S01]  /*70f0*/  SHFL.IDX PT, R147, R147, 0x1, 0x181f ;  /* 0x00381f0093937f89 */ /* 0x000e6200000e0000 */
[----:B------:R-:W-:Y:S03]  /*7100*/  ISETP.GE.AND P0, PT, R2, 0x21, PT ;  /* 0x000000210200780c */ /* 0x000fe60003f06270 */
[----:B------:R2:W3:Y:S10]  /*7110*/  SHFL.IDX PT, R3, R164, 0x1, 0x181f ;  /* 0x00381f00a4037f89 */ /* 0x0004f400000e0000 */
[----:B------:R-:W-:-:S05]  /*7120*/  @!P0 BRA `(.L_x_1630) ;  /* 0x0000015000008947 */ /* 0x000fca0003800000 */
[----:B------:R-:W-:Y:S02]  /*7130*/  ISETP.GE.AND P0, PT, R18, c[0x0][0x1d4], PT ;  /* 0x0000750012007a0c */ /* 0x000fe40003f06270 */
[----:B------:R-:W-:Y:S11]  /*7140*/  ISETP.GE.AND P4, PT, R14, c[0x0][0x1d4], PT ;  /* 0x000075000e007a0c */ /* 0x000ff60003f86270 */
[----:B------:R-:W4:Y:S01]  /*7150*/  @!P0 LDS.128 R36, [R110+0xb080] ;  /* 0x00b080006e248984 */ /* 0x000f220000000c00 */
[C---:B---3--:R-:W-:Y:S04]  /*7160*/  @!P0 LEA R22, P3, R18.reuse, R3, 0x1 ;  /* 0x0000000312168211 */ /* 0x048fe800078608ff */
[----:B-1----:R-:W-:Y:S02]  /*7170*/  @!P0 LEA.HI.X R23, R18, R147, R19, 0x1, P3 ;  /* 0x0000009312178211 */ /* 0x002fe400018f0c13 */
[C---:B------:R-:W-:Y:S04]  /*7180*/  @!P4 LEA R8, P3, R126.reuse, R3, 0x1 ;  /* 0x000000037e08c211 */ /* 0x040fe800078608ff */
[----:B------:R-:W-:Y:S02]  /*7190*/  @!P4 LEA.HI.X R9, R126, R147, R133, 0x1, P3 ;  /* 0x000000937e09c211 */ /* 0x000fe400018f0c85 */
[----:B------:R-:W-:Y:S11]  /*71a0*/  ISETP.GE.AND P3, PT, R114, c[0x0][0x1d4], PT ;  /* 0x0000750072007a0c */ /* 0x000ff60003f66270 */
[----:B------:R-:W-:Y:S02]  /*71b0*/  @!UPT UIADD3 URZ, URZ, URZ, URZ ;  /* 0x0000003f3f3ff290 */ /* 0x000fe4000fffe03f */
[C---:B------:R-:W-:Y:S04]  /*71c0*/  @!P3 LEA R4, P5, R124.reuse, R3, 0x1 ;  /* 0x000000037c04b211 */ /* 0x040fe800078a08ff */
[----:B------:R-:W-:Y:S01]  /*71d0*/  @!P3 LEA.HI.X R5, R124, R147, R123, 0x1, P5 ;  /* 0x000000937c05b211 */ /* 0x000fe200028f0c7b */
        /* <DEDUP_REMOVED lines=10> */
.L_x_1630:
[----:B------:R-:W-:Y:S05]  /*7280*/  BSYNC B2 ;  /* 0x0000000000027941 */ /* 0x000fea0003800000 */
.L_x_1615:
[----:B-1-3--:R-:W-:Y:S01]  /*7290*/  IADD3 R2, -R16, UR31, RZ ;  /* 0x0000001f10027c10 */ /* 0x00afe2000fffe1ff */
[----:B------:R-:W-:Y:S01]  /*72a0*/  IMAD.U32 R3, RZ, RZ, UR6 ;  /* 0x00000006ff037e24 */ /* 0x000fe2000f8e00ff */
[----:B------:R-:W-:Y:S01]  /*72b0*/  P2R R4, PR, RZ, 0x2 ;  /* 0x00000002ff047803 */ /* 0x000fe20000000000 */
[----:B------:R-:W-:Y:S01]  /*72c0*/  BSSY B0, `(.L_x_1649) ;  /* 0x000004c000007945 */ /* 0x000fe20003800000 */
[----:B------:R-:W-:Y:S01]  /*72d0*/  ISETP.GE.AND P3, PT, R2, 0x21, PT ;  /* 0x000000210200780c */ /* 0x000fe20003f66270 */
[----:B------:R-:W-:Y:S01]  /*72e0*/  IMAD.WIDE R8, R3, 0x30, R148 ;  /* 0x0000003003087825 */ /* 0x000fe200078e0294 */
[----:B------:R-:W-:Y:S02]  /*72f0*/  ISETP.NE.AND P1, PT, R118, RZ, PT ;  /* 0x000000ff7600720c */ /* 0x000fe40003f25270 */
[----:B------:R-:W-:Y:S02]  /*7300*/  ISETP.NE.AND P6, PT, R116, RZ, PT ;  /* 0x000000ff7400720c */ /* 0x000fe40003fc5270 */
[----:B------:R-:W-:Y:S07]  /*7310*/  ISETP.NE.AND P5, PT, R115, RZ, PT ;  /* 0x000000ff7300720c */ /* 0x000fee0003fa5270 */
[----:B------:R-:W-:Y:S05]  /*7320*/  @P3 IADD3 R5, P0, R8, 0x20, RZ ;  /* 0x0000002008053810 */ /* 0x000fea0007f1e0ff */
[----:B------:R-:W-:Y:S01]  /*7330*/  @P3 IMAD.X R3, RZ, RZ, R9, P0 ;  /* 0x000000ffff033224 */ /* 0x000fe200000e0609 */
[----:B------:R-:W-:Y:S03]  /*7340*/  ISETP.GE.AND P0, PT, R2, 0x1, PT ;  /* 0x000000010200780c */ /* 0x000fe60003f06270 */
[----:B------:R-:W-:Y:S04]  /*7350*/  @P3 IMAD R10, R3, c[0x0][0x258], RZ ;  /* 0x00009600030a3a24 */ /* 0x000fe800078e02ff */
[----:B------:R-:W-:Y:S06]  /*7360*/  @P3 IMAD R10, R5, c[0x0][0x25c], R10 ;  /* 0x00009700050a3a24 */ /* 0x000fec00078e020a */
[----:B------:R-:W-:Y:S01]  /*7370*/  @P0 MOV R23, R129 ;  /* 0x0000008100170202 */ /* 0x000fe20000000f00 */
[----:B------:R-:W-:Y:S02]  /*7380*/  @P0 IMAD R2, R9, c[0x0][0x258], RZ ;  /* 0x0000960009020a24 */ /* 0x000fe400078e02ff */
[----:B------:R-:W-:Y:S02]  /*7390*/  @P0 IMAD.MOV.U32 R22, RZ, RZ, R150 ;  /* 0x000000ffff160224 */ /* 0x000fe400078e0096 */
[C---:B------:R-:W-:Y:S02]  /*73a0*/  @P0 IMAD R2, R8.reuse, c[0x0][0x25c], R2 ;  /* 0x0000970008020a24 */ /* 0x040fe400078e0202 */
[----:B------:R-:W-:Y:S04]  /*73b0*/  @P0 IMAD.WIDE.U32 R22, R8, c[0x0][0x258], R22 ;  /* 0x0000960008160a25 */ /* 0x000fe800078e0016 */
[----:B------:R-:W-:Y:S01]  /*73c0*/  @P0 IMAD.IADD R2, R23, 0x1, R2 ;  /* 0x0000000117020824 */ /* 0x000fe200078e0202 */
[C---:B------:R-:W-:Y:S04]  /*73d0*/  @P0 LEA R8, P4, R22.reuse, c[0x0][0x250], 0x1 ;  /* 0x0000940016080a11 */ /* 0x040fe800078808ff */
[----:B------:R-:W-:Y:S01]  /*73e0*/  @P0 LEA.HI.X R9, R22, c[0x0][0x254], R2, 0x1, P4 ;  /* 0x0000950016090a11 */ /* 0x000fe200020f0c02 */
[----:B------:R-:W-:Y:S02]  /*73f0*/  IMAD R2, R144, c[0x0][0x208], RZ ;  /* 0x0000820090027a24 */ /* 0x000fe400078e02ff */
[C---:B------:R-:W-:Y:S02]  /*7400*/  IMAD.WIDE.U32 R22, R145.reuse, c[0x0][0x208], RZ ;  /* 0x0000820091167a25 */ /* 0x040fe400078e00ff */
[----:B------:R-:W-:Y:S01]  /*7410*/  @!PT LDS RZ, [RZ] ;  /* 0x00000000fffff984 */ /* 0x000fe20000000800 */
[----:B------:R-:W-:Y:S01]  /*7420*/  @!PT LDS RZ, [RZ] ;  /* 0x00000000fffff984 */ /* 0x000fe20000000800 */
[----:B------:R-:W-:Y:S01]  /*7430*/  @!PT LDS RZ, [RZ] ;  /* 0x00000000fffff984 */ /* 0x000fe20000000800 */
[----:B------:R1:W-:Y:S02]  /*7440*/  @P0 LDGSTS.E.BYPASS.LTC128B.128 [R110+0x4080], [R8.64], !P1 ;  /* 0x04080000086e0fae */ /* 0x0003e4000c901d5a */
[----:B------:R-:W-:Y:S04]  /*7450*/  IMAD R2, R145, c[0x0][0x20c], R2 ;  /* 0x0000830091027a24 */ /* 0x000fe800078e0202 */
[----:B------:R-:W-:Y:S02]  /*7460*/  IMAD.IADD R23, R23, 0x1, R2 ;  /* 0x0000000117177824 */ /* 0x000fe400078e0202 */
[----:B------:R-:W-:Y:S02]  /*7470*/  IMAD R2, R143, c[0x0][0x218], RZ ;  /* 0x000086008f027a24 */ /* 0x000fe400078e02ff */
[C---:B------:R-:W-:Y:S04]  /*7480*/  IMAD.WIDE.U32 R22, R146.reuse, c[0x0][0x218], R22 ;  /* 0x0000860092167a25 */ /* 0x040fe800078e0016 */
[----:B------:R-:W-:Y:S01]  /*7490*/  IMAD R2, R146, c[0x0][0x21c], R2 ;  /* 0x0000870092027a24 */ /* 0x000fe200078e0202 */
[----:B------:R-:W-:Y:S02]  /*74a0*/  IADD3 R7, P4, R22, UR48, RZ ;  /* 0x0000003016077c10 */ /* 0x000fe4000ff9e0ff */
[----:B------:R-:W-:Y:S02]  /*74b0*/  @P3 MOV R22, R150 ;  /* 0x0000009600163202 */ /* 0x000fe40000000f00 */
[----:B------:R-:W-:Y:S01]  /*74c0*/  IADD3.X R2, R23, UR45, R2, P4, !PT ;  /* 0x0000002d17027c10 */ /* 0x000fe2000a7fe402 */
[----:B------:R-:W-:Y:S04]  /*74d0*/  @P3 IMAD.MOV.U32 R23, RZ, RZ, R129 ;  /* 0x000000ffff173224 */ /* 0x000fe800078e0081 */
[----:B------:R-:W-:Y:S05]  /*74e0*/  @P3 IMAD.WIDE.U32 R22, R5, c[0x0][0x258], R22 ;  /* 0x0000960005163a25 */ /* 0x000fea00078e0016 */
[C---:B------:R-:W-:Y:S02]  /*74f0*/  @P3 LEA R24, P4, R22.reuse, c[0x0][0x250], 0x1 ;  /* 0x0000940016183a11 */ /* 0x040fe400078808ff */
[----:B------:R-:W-:Y:S04]  /*7500*/  @P3 IADD3 R10, R23, R10, RZ ;  /* 0x0000000a170a3210 */ /* 0x000fe80007ffe0ff */
[----:B------:R-:W-:Y:S02]  /*7510*/  @P3 LEA.HI.X R25, R22, c[0x0][0x254], R10, 0x1, P4 ;  /* 0x0000950016193a11 */ /* 0x000fe400020f0c0a */
[C---:B------:R-:W-:Y:S04]  /*7520*/  LEA R3, P4, R7.reuse, c[0x0][0x1f8], 0x1 ;  /* 0x00007e0007037a11 */ /* 0x040fe800078808ff */
[----:B------:R-:W-:Y:S01]  /*7530*/  LEA.HI.X R2, R7, c[0x0][0x1fc], R2, 0x1, P4 ;  /* 0x00007f0007027a11 */ /* 0x000fe200020f0c02 */
[----:B------:R1:W3:Y:S01]  /*7540*/  SHFL.IDX PT, R5, R3, RZ, 0x181f ;  /* 0x00181fff03057589 */ /* 0x0002e200000e0000 */
[----:B------:R-:W-:Y:S03]  /*7550*/  ISETP.NE.AND P4, PT, R117, RZ, PT ;  /* 0x000000ff7500720c */ /* 0x000fe60003f85270 */
[----:B------:R1:W4:Y:S10]  /*7560*/  SHFL.IDX PT, R7, R2, RZ, 0x181f ;  /* 0x00181fff02077589 */ /* 0x00033400000e0000 */
        /* <DEDUP_REMOVED lines=8> */
[----:B------:R-:W0:Y:S01]  /*75f0*/  LDGDEPBAR ;  /* 0x00000000000079af */ /* 0x000e220000000000 */
[----:B------:R-:W-:Y:S04]  /*7600*/  DEPBAR.LE SB0, 0x0 ;  /* 0x000080000000791a */ /* 0x000fe80000000000 */
[----:B------:R-:W-:Y:S06]  /*7610*/  BAR.SYNC.DEFER_BLOCKING 0x0 ;  /* 0x0000000000007b1d */ /* 0x000fec0000010000 */
[----:B------:R-:W-:-:S05]  /*7620*/  @!P0 BRA `(.L_x_1650) ;  /* 0x0000015000008947 */ /* 0x000fca0003800000 */
[----:B-1-34-:R-:W-:Y:S02]  /*7630*/  ISETP.GE.AND P0, PT, R18, c[0x0][0x1d4], PT ;  /* 0x0000750012007a0c */ /* 0x01afe40003f06270 */
        /* <DEDUP_REMOVED lines=12> */
[----:B--2---:R-:W1:Y:S10]  /*7700*/  @!P5 LDS.128 R32, [R110+0x5880] ;  /* 0x005880006e20d984 */ /* 0x004e740000000c00 */
[C---:B------:R-:W-:Y:S04]  /*7710*/  @!P0 LEA R4, P6, R125.reuse, R5, 0x1 ;  /* 0x000000057d048211 */ /* 0x040fe800078c08ff */
[----:B------:R-:W-:Y:S01]  /*7720*/  @!P0 LEA.HI.X R5, R125, R7, R122, 0x1, P6 ;  /* 0x000000077d058211 */ /* 0x000fe200030f0c7a */
[----:B-1----:R-:W-:Y:S04]  /*7730*/  @!P5 ST.E.128 [R22.64], R32 ;  /* 0x000000201600d985 */ /* 0x002fe8000c101d1a */
[----:B------:R-:W1:Y:S04]  /*7740*/  @!P4 LDS.128 R28, [R110+0x7080] ;  /* 0x007080006e1cc984 */ /* 0x000e680000000c00 */
[----:B-1----:R-:W-:Y:S04]  /*7750*/  @!P4 ST.E.128 [R8.64], R28 ;  /* 0x0000001c0800c985 */ /* 0x002fe8000c101d1a */
[----:B------:R-:W1:Y:S04]  /*7760*/  @!P0 LDS.128 R24, [R110+0x8880] ;  /* 0x008880006e188984 */ /* 0x000e680000000c00 */
[----:B-1----:R1:W-:Y:S02]  /*7770*/  @!P0 ST.E.128 [R4.64], R24 ;  /* 0x0000001804008985 */ /* 0x0023e4000c101d1a */
.L_x_1650:
[----:B-1-34-:R-:W-:Y:S05]  /*7780*/  BSYNC B0 ;  /* 0x0000000000007941 */ /* 0x01afea0003800000 */
.L_x_1649:
[----:B------:R1:W3:Y:S01]  /*7790*/  SHFL.IDX PT, R5, R2, 0x1, 0x181f ;  /* 0x00381f0002057f89 */ /* 0x0002e200000e0000 */
[----:B------:R-:W-:Y:S03]  /*77a0*/  BSSY B0, `(.L_x_1651) ;  /* 0x0000018000007945 */ /* 0x000fe60003800000 */
[----:B------:R-:W4:Y:S01]  /*77b0*/  SHFL.IDX PT, R3, R3, 0x1, 0x181f ;  /* 0x00381f0003037f89 */ /* 0x000f2200000e0000 */
[----:B------:R-:W-:-:S05]  /*77c0*/  @!P3 BRA `(.L_x_1652) ;  /* 0x000001500000b947 */ /* 0x000fca0003800000 */
[----:B------:R-:W-:Y:S02]  /*77d0*/  ISETP.GE.AND P0, PT, R18, c[0x0][0x1d4], PT ;  /* 0x0000750012007a0c */ /* 0x000fe40003f06270 */
[----:B------:R-:W-:Y:S11]  /*77e0*/  ISETP.GE.AND P4, PT, R14, c[0x0][0x1d4], PT ;  /* 0x000075000e007a0c */ /* 0x000ff60003f86270 */
[----:B------:R-:W5:Y:S01]  /*77f0*/  @!P0 LDS.128 R36, [R110+0x5080] ;  /* 0x005080006e248984 */ /* 0x000f620000000c00 */
[C---:B----4-:R-:W-:Y:S04]  /*7800*/  @!P0 LEA R40, P3, R18.reuse, R3, 0x1 ;  /* 0x0000000312288211 */ /* 0x050fe800078608ff */
[----:B---3--:R-:W-:Y:S02]  /*7810*/  @!P0 LEA.HI.X R41, R18, R5, R19, 0x1, P3 ;  /* 0x0000000512298211 */ /* 0x008fe400018f0c13 */
[C---:B------:R-:W-:Y:S04]  /*7820*/  @!P4 LEA R22, P3, R126.reuse, R3, 0x1 ;  /* 0x000000037e16c211 */ /* 0x040fe800078608ff */
[----:B------:R-:W-:Y:S02]  /*7830*/  @!P4 LEA.HI.X R23, R126, R5, R133, 0x1, P3 ;  /* 0x000000057e17c211 */ /* 0x000fe400018f0c85 */
[----:B------:R-:W-:Y:S11]  /*7840*/  ISETP.GE.AND P3, PT, R114, c[0x0][0x1d4], PT ;  /* 0x0000750072007a0c */ /* 0x000ff60003f66270 */
[----:B------:R-:W-:Y:S02]  /*7850*/  @!UPT UIADD3 URZ, URZ, URZ, URZ ;  /* 0x0000003f3f3ff290 */ /* 0x000fe4000fffe03f */
[C---:B------:R-:W-:Y:S04]  /*7860*/  @!P3 LEA R8, P5, R124.reuse, R3, 0x1 ;  /* 0x000000037c08b211 */ /* 0x040fe800078a08ff */
[----:B------:R-:W-:Y:S01]  /*7870*/  @!P3 LEA.HI.X R9, R124, R5, R123, 0x1, P5 ;  /* 0x000000057c09b211 */ /* 0x000fe200028f0c7b */
[----:B-----5:R-:W-:Y:S01]  /*7880*/  @!P0 ST.E.128 [R40.64], R36 ;  /* 0x0000002428008985 */ /* 0x020fe2000c101d1a */
[----:B------:R-:W-:Y:S03]  /*7890*/  ISETP.GE.AND P0, PT, R112, c[0x0][0x1d4], PT ;  /* 0x0000750070007a0c */ /* 0x000fe60003f06270 */
[----:B--2---:R-:W2:Y:S10]  /*78a0*/  @!P4 LDS.128 R32, [R110+0x6880] ;  /* 0x006880006e20c984 */ /* 0x004eb40000000c00 */
[C---:B-1----:R-:W-:Y:S04]  /*78b0*/  @!P0 LEA R2, P5, R125.reuse, R3, 0x1 ;  /* 0x000000037d028211 */ /* 0x042fe800078a08ff */
[----:B------:R-:W-:Y:S01]  /*78c0*/  @!P0 LEA.HI.X R3, R125, R5, R122, 0x1, P5 ;  /* 0x000000057d038211 */ /* 0x000fe200028f0c7a */
[----:B--2---:R-:W-:Y:S04]  /*78d0*/  @!P4 ST.E.128 [R22.64], R32 ;  /* 0x000000201600c985 */ /* 0x004fe8000c101d1a */
[----:B------:R-:W1:Y:S04]  /*78e0*/  @!P3 LDS.128 R28, [R110+0x8080] ;  /* 0x008080006e1cb984 */ /* 0x000e680000000c00 */
[----:B-1----:R-:W-:Y:S04]  /*78f0*/  @!P3 ST.E.128 [R8.64], R28 ;  /* 0x0000001c0800b985 */ /* 0x002fe8000c101d1a */
[----:B------:R-:W1:Y:S04]  /*7900*/  @!P0 LDS.128 R24, [R110+0x9880] ;  /* 0x009880006e188984 */ /* 0x000e680000000c00 */
[----:B-1----:R1:W-:Y:S02]  /*7910*/  @!P0 ST.E.128 [R2.64], R24 ;  /* 0x0000001802008985 */ /* 0x0023e4000c101d1a */
.L_x_1652:
[----:B------:R-:W-:Y:S05]  /*7920*/  BSYNC B0 ;  /* 0x0000000000007941 */ /* 0x000fea0003800000 */
.L_x_1651:
[----:B------:R-:W-:Y:S06]  /*7930*/  UISETP.GT.AND UP0, UPT, UR6, UR7, UPT ;  /* 0x000000070600728c */ /* 0x000fec000bf04270 */
[----:B------:R-:W-:Y:S11]  /*7940*/  PLOP3.LUT P0, PT, PT, PT, UP0, 0x80, 0x0 ;  /* 0x000000000000781c */ /* 0x000ff60003f0f008 */
[----:B------:R-:W-:Y:S02]  /*7950*/  @!UPT UIADD3 URZ, URZ, URZ, URZ ;  /* 0x0000003f3f3ff290 */ /* 0x000fe4000fffe03f */
[----:B------:R-:W-:-:S05]  /*7960*/  @!P0 BRA `(.L_x_1653) ;  /* 0x0000024000008947 */ /* 0x000fca0003800000 */
[----:B------:R-:W-:Y:S01]  /*7970*/  UIADD3 UR11, UR6, -0x1, URZ ;  /* 0xffffffff060b7890 */ /* 0x000fe2000fffe03f */
[----:B------:R-:W-:Y:S01]  /*7980*/  ISETP.GE.AND P3, PT, R121, 0x1, PT ;  /* 0x000000017900780c */ /* 0x000fe20003f66270 */
[----:B------:R-:W-:Y:S01]  /*7990*/  IMAD.MOV.U32 R22, RZ, RZ, R152 ;  /* 0x000000ffff167224 */ /* 0x000fe200078e0098 */
[----:B------:R-:W-:Y:S01]  /*79a0*/  P2R R4, PR, RZ, 0x2 ;  /* 0x00000002ff047803 */ /* 0x000fe20000000000 */
[----:B------:R-:W-:Y:S01]  /*79b0*/  USHF.R.S32.HI UR10, URZ, 0x1f, UR11 ;  /* 0x0000001f3f0a7899 */ /* 0x000fe2000801140b */
[----:B------:R-:W-:Y:S01]  /*79c0*/  IMAD.MOV.U32 R23, RZ, RZ, R155 ;  /* 0x000000ffff177224 */ /* 0x000fe200078e009b */
[----:B------:R-:W-:Y:S01]  /*79d0*/  UIMAD UR5, UR23, UR11, URZ ;  /* 0x0000000b170572a4 */ /* 0x000fe2000f8e023f */
[----:B------:R-:W-:Y:S02]  /*79e0*/  ISETP.NE.AND P1, PT, R118, RZ, PT ;  /* 0x000000ff7600720c */ /* 0x000fe40003f25270 */
[----:B------:R-:W-:Y:S01]  /*79f0*/  IMAD.WIDE.U32 R22, R108, UR11, R22 ;  /* 0x0000000b6c167c25 */ /* 0x000fe2000f8e0016 */
[----:B------:R-:W-:Y:S01]  /*7a00*/  UIMAD UR5, UR10, UR24, UR5 ;  /* 0x000000180a0572a4 */ /* 0x000fe2000f8e0205 */
[----:B------:R-:W-:Y:S02]  /*7a10*/  ISETP.NE.AND P6, PT, R116, RZ, PT ;  /* 0x000000ff7400720c */ /* 0x000fe40003fc5270 */
[----:B------:R-:W-:Y:S02]  /*7a20*/  ISETP.NE.AND P5, PT, R115, RZ, PT ;  /* 0x000000ff7300720c */ /* 0x000fe40003fa5270 */
[C---:B------:R-:W-:Y:S02]  /*7a30*/  @P3 LEA R8, P0, R22.reuse, c[0x0][0x220], 0x1 ;  /* 0x0000880016083a11 */ /* 0x040fe400078008ff */
[----:B-1----:R-:W-:Y:S04]  /*7a40*/  IADD3 R2, R23, UR5, RZ ;  /* 0x0000000517027c10 */ /* 0x002fe8000fffe0ff */
[----:B------:R-:W-:Y:S02]  /*7a50*/  @P3 LEA.HI.X R9, R22, c[0x0][0x224], R2, 0x1, P0 ;  /* 0x0000890016093a11 */ /* 0x000fe400000f0c02 */
[----:B------:R-:W-:Y:S03]  /*7a60*/  ISETP.GE.AND P0, PT, R121, 0x21, PT ;  /* 0x000000217900780c */ /* 0x000fe60003f06270 */
[----:B------:R-:W-:Y:S01]  /*7a70*/  @!PT LDS RZ, [RZ] ;  /* 0x00000000fffff984 */ /* 0x000fe20000000800 */
[----:B------:R-:W-:Y:S01]  /*7a80*/  @!PT LDS RZ, [RZ] ;  /* 0x00000000fffff984 */ /* 0x000fe20000000800 */
[----:B------:R-:W-:Y:S01]  /*7a90*/  @!PT LDS RZ, [RZ] ;  /* 0x00000000fffff984 */ /* 0x000fe20000000800 */
[----:B------:R1:W-:Y:S01]  /*7aa0*/  @P3 LDGSTS.E.BYPASS.LTC128B.128 [R110+0xa080], [R8.64], !P1 ;  /* 0x0a080000086e3fae */ /* 0x0003e2000c901d5a */
[----:B------:R-:W-:Y:S09]  /*7ab0*/  ISETP.NE.AND P1, PT, R4, RZ, PT ;  /* 0x000000ff0400720c */ /* 0x000ff20003f25270 */
[----:B----4-:R-:W-:Y:S04]  /*7ac0*/  @P0 IADD3 R3, P4, R22, UR29, RZ ;  /* 0x0000001d16030c10 */ /* 0x010fe8000ff9e0ff */
[----:B------:R-:W-:Y:S02]  /*7ad0*/  @P0 IADD3.X R2, R2, UR28, RZ, P4, !PT ;  /* 0x0000001c02020c10 */ /* 0x000fe4000a7fe4ff */
[C---:B------:R-:W-:Y:S04]  /*7ae0*/  @P0 LEA R22, P4, R3.reuse, c[0x0][0x220], 0x1 ;  /* 0x0000880003160a11 */ /* 0x040fe800078808ff */
[----:B------:R-:W-:Y:S02]  /*7af0*/  @P0 LEA.HI.X R23, R3, c[0x0][0x224], R2, 0x1, P4 ;  /* 0x0000890003170a11 */ /* 0x000fe400020f0c02 */
[----:B------:R-:W-:Y:S11]  /*7b00*/  ISETP.NE.AND P4, PT, R117, RZ, PT ;  /* 0x000000ff7500720c */ /* 0x000ff60003f85270 */
[----:B------:R-:W-:Y:S02]  /*7b10*/  @!UPT UIADD3 URZ, URZ, URZ, URZ ;  /* 0x0000003f3f3ff290 */ /* 0x000fe4000fffe03f */
[----:B------:R1:W-:Y:S04]  /*7b20*/  @P3 LDGSTS.E.BYPASS.LTC128B.128 [R110+0xb880], [R8.64+0x80], !P4 ;  /* 0x0b880080086e3fae */ /* 0x0003e8000e101d5a */
[----:B------:R1:W-:Y:S04]  /*7b30*/  @P3 LDGSTS.E.BYPASS.LTC128B.128 [R110+0xd080], [R8.64+0x100], !P6 ;  /* 0x0d080100086e3fae */ /* 0x0003e8000f101d5a */
[----:B------:R1:W-:Y:S01]  /*7b40*/  @P3 LDGSTS.E.BYPASS.LTC128B.128 [R110+0xe880], [R8.64+0x180], !P5 ;  /* 0x0e880180086e3fae */ /* 0x0003e2000e901d5a */
[----:B------:R-:W-:Y:S11]  /*7b50*/  ISETP.NE.AND P3, PT, R118, RZ, PT ;  /* 0x000000ff7600720c */ /* 0x000ff60003f65270 */
[----:B------:R-:W-:Y:S02]  /*7b60*/  @!UPT UIADD3 URZ, URZ, URZ, URZ ;  /* 0x0000003f3f3ff290 */ /* 0x000fe4000fffe03f */
[----:B------:R1:W-:Y:S04]  /*7b70*/  @P0 LDGSTS.E.BYPASS.LTC128B.128 [R110+0xb080], [R22.64], !P3 ;  /* 0x0b080000166e0fae */ /* 0x0003e8000d901d5a */
[----:B------:R1:W-:Y:S04]  /*7b80*/  @P0 LDGSTS.E.BYPASS.LTC128B.128 [R110+0xc880], [R22.64+0x80], !P4 ;  /* 0x0c880080166e0fae */ /* 0x0003e8000e101d5a */
[----:B------:R1:W-:Y:S04]  /*7b90*/  @P0 LDGSTS.E.BYPASS.LTC128B.128 [R110+0xe080], [R22.64+0x100], !P6 ;  /* 0x0e080100166e0fae */ /* 0x0003e8000f101d5a */
[----:B------:R1:W-:Y:S02]  /*7ba0*/  @P0 LDGSTS.E.BYPASS.LTC128B.128 [R110+0xf880], [R22.64+0x180], !P5 ;  /* 0x0f880180166e0fae */ /* 0x0003e4000e901d5a */
.L_x_1653:
[----:B------:R-:W0:Y:S01]  /*7bb0*/  LDGDEPBAR ;  /* 0x00000000000079af */ /* 0x000e220000000000 */
[----:B------:R-:W-:Y:S01]  /*7bc0*/  UIADD3 UR6, UR6, -0x1, URZ ;  /* 0xffffffff06067890 */ /* 0x000fe2000fffe03f */
[----:B------:R-:W-:Y:S11]  /*7bd0*/  PLOP3.LUT P0, PT, PT, PT, UP0, 0x80, 0x0 ;  /* 0x000000000000781c */ /* 0x000ff60003f0f008 */
[----:B------:R-:W-:Y:S02]  /*7be0*/  @!UPT UIADD3 URZ, URZ, URZ, URZ ;  /* 0x0000003f3f3ff290 */ /* 0x000fe4000fffe03f */
[----:B------:R-:W-:-:S05]  /*7bf0*/  @P0 BRA `(.L_x_1654) ;  /* 0xffffa03000000947 */ /* 0x000fca000383ffff */
[----:B------:R-:W-:Y:S06]  /*7c00*/  BAR.SYNC.DEFER_BLOCKING 0x0 ;  /* 0x0000000000007b1d */ /* 0x000fec0000010000 */
.L_x_1614:
[----:B-1----:R-:W-:Y:S01]  /*7c10*/  UIADD3 UR6, UR18, 0x7f, URZ ;  /* 0x0000007f12067890 */ /* 0x002fe2000fffe03f */
[----:B------:R-:W-:Y:S01]  /*7c20*/  PLOP3.LUT P2, PT, PT, PT, PT, 0x80, 0x0 ;  /* 0x000000000000781c */ /* 0x000fe20003f4f070 */
[----:B------:R-:W-:Y:S01]  /*7c30*/  ULDC.64 UR4, c[0x0][0x2c8] ;  /* 0x0000b20000047ab9 */ /* 0x000fe20000000a00 */
[----:B----4-:R-:W-:Y:S01]  /*7c40*/  IMAD.MOV.U32 R3, RZ, RZ, RZ ;  /* 0x000000ffff037224 */ /* 0x010fe200078e00ff */
[----:B------:R-:W-:Y:S01]  /*7c50*/  UIMAD.WIDE.U32 UR8, UR6, UR4, URZ ;  /* 0x00000004060872a5 */ /* 0x000fe2000f8e003f */
[----:B------:R-:W-:Y:S01]  /*7c60*/  IMAD.MOV.U32 R130, RZ, RZ, RZ ;  /* 0x000000ffff827224 */ /* 0x000fe200078e00ff */
[----:B------:R-:W-:Y:S01]  /*7c70*/  CS2R R128, SRZ ;  /* 0x0000000000807805 */ /* 0x000fe2000001ff00 */
[----:B------:R-:W-:Y:S01]  /*7c80*/  CS2R R126, SRZ ;  /* 0x00000000007e7805 */ /* 0x000fe2000001ff00 */
[----:B------:R-:W-:Y:S01]  /*7c90*/  @UP2 USHF.R.U32.HI UR6, URZ, UR5, UR9 ;  /* 0x000000053f062299 */ /* 0x000fe20008011609 */
[----:B------:R-:W-:Y:S01]  /*7ca0*/  CS2R R124, SRZ ;  /* 0x00000000007c7805 */ /* 0x000fe2000001ff00 */
[----:B------:R-:W-:Y:S01]  /*7cb0*/  CS2R R122, SRZ ;  /* 0x00000000007a7805 */ /* 0x000fe2000001ff00 */
[----:B------:R-:W-:Y:S01]  /*7cc0*/  CS2R R120, SRZ ;  /* 0x0000000000787805 */ /* 0x000fe2000001ff00 */
[----:B------:R-:W-:Y:S01]  /*7cd0*/  UIADD3 UR6, UR12, UR6, URZ ;  /* 0x000000060c067290 */ /* 0x000fe2000fffe03f */
[----:B-----5:R-:W-:Y:S01]  /*7ce0*/  CS2R R118, SRZ ;  /* 0x0000000000767805 */ /* 0x020fe2000001ff00 */
[----:B------:R-:W-:Y:S01]  /*7cf0*/  CS2R R116, SRZ ;  /* 0x0000000000747805 */ /* 0x000fe2000001ff00 */
[----:B------:R-:W-:Y:S01]  /*7d00*/  CS2R R114, SRZ ;  /* 0x0000000000727805 */ /* 0x000fe2000001ff00 */
[----:B------:R-:W-:Y:S01]  /*7d10*/  UIMAD.WIDE UR4, UR6, 0x2aaaaaab, URZ ;  /* 0x2aaaaaab060478a5 */ /* 0x000fe2000f8e023f */
[----:B------:R-:W-:Y:S01]  /*7d20*/  CS2R R112, SRZ ;  /* 0x0000000000707805 */ /* 0x000fe2000001ff00 */
[----:B------:R-:W-:Y:S01]  /*7d30*/  CS2R R110, SRZ ;  /* 0x00000000006e7805 */ /* 0x000fe2000001ff00 */
[----:B------:R-:W-:Y:S01]  /*7d40*/  CS2R R108, SRZ ;  /* 0x00000000006c7805 */ /* 0x000fe2000001ff00 */
[----:B------:R-:W-:Y:S01]  /*7d50*/  USHF.R.U32.HI UR4, URZ, 0x1f, UR5 ;  /* 0x0000001f3f047899 */ /* 0x000fe20008011605 */
[----:B------:R-:W-:Y:S01]  /*7d60*/  MOV R107, RZ ;  /* 0x000000ff006b7202 */ /* 0x000fe20000000f00 */
[----:B------:R-:W-:Y:S01]  /*7d70*/  IMAD.MOV.U32 R4, RZ, RZ, RZ ;  /* 0x000000ffff047224 */ /* 0x000fe200078e00ff */
        /* <DEDUP_REMOVED lines=90> */
[----:B------:R-:W-:Y:S01]  /*8320*/  IMAD.SHL.U32 R196, R38, 0x8, RZ ;  /* 0x0000000826c47824 */ /* 0x000fe200078e00ff */
[----:B------:R-:W-:Y:S01]  /*8330*/  UIMAD UR6, UR15, UR4, URZ ;  /* 0x000000040f0672a4 */ /* 0x000fe2000f8e023f */
[----:B------:R-:W-:Y:S01]  /*8340*/  LEA.HI R144, R4, R223, RZ, 0x6 ;  /* 0x000000df04907211 */ /* 0x000fe200078f30ff */
[----:B------:R-:W-:Y:S01]  /*8350*/  USEL UR7, UR7, URZ, !UP0 ;  /* 0x0000003f07077287 */ /* 0x000fe2000c000000 */
[----:B------:R-:W-:Y:S01]  /*8360*/  LOP3.LUT R147, R147, 0x1c0, RZ, 0xc0, !PT ;  /* 0x000001c093937812 */ /* 0x000fe200078ec0ff */
[----:B------:R-:W-:Y:S01]  /*8370*/  UIMAD UR6, UR16, UR5, UR6 ;  /* 0x00000005100672a4 */ /* 0x000fe2000f8e0206 */
[----:B-1----:R-:W-:Y:S01]  /*8380*/  IADD3 R2, R225, UR18, RZ ;  /* 0x00000012e1027c10 */ /* 0x002fe2000fffe0ff */
[----:B------:R-:W-:Y:S01]  /*8390*/  UIMAD.WIDE.U32 UR10, UR16, UR4, UR8 ;  /* 0x00000004100a72a5 */ /* 0x000fe2000f8e0008 */
[C---:B------:R-:W-:Y:S01]  /*83a0*/  IADD3 R229, R196.reuse, 0x40, RZ ;  /* 0x00000040c4e57810 */ /* 0x040fe20007ffe0ff */
[----:B------:R-:W-:Y:S01]  /*83b0*/  USEL UR8, UR22, URZ, !UP0 ;  /* 0x0000003f16087287 */ /* 0x000fe2000c000000 */
[----:B------:R-:W-:Y:S01]  /*83c0*/  IADD3 R39, R196, 0xc0, RZ ;  /* 0x000000c0c4277810 */ /* 0x000fe20007ffe0ff */
[----:B------:R-:W-:Y:S01]  /*83d0*/  ULDC.64 UR4, c[0x0][0x1c0] ;  /* 0x0000700000047ab9 */ /* 0x000fe20000000a00 */
[----:B------:R-:W-:Y:S01]  /*83e0*/  @P1 IMAD.HI.U32 R3, R2, c[0x0][0x2c8], RZ ;  /* 0x0000b20002031a27 */ /* 0x000fe200078e00ff */
[----:B------:R-:W-:Y:S01]  /*83f0*/  UIMAD UR7, UR7, UR4, URZ ;  /* 0x00000004070772a4 */ /* 0x000fe2000f8e023f */
[----:B------:R-:W-:Y:S01]  /*8400*/  IADD3 R36, R196, 0x80, RZ ;  /* 0x00000080c4247810 */ /* 0x000fe20007ffe0ff */
[----:B------:R-:W-:Y:S01]  /*8410*/  UIADD3 UR11, UR11, UR6, URZ ;  /* 0x000000060b0b7290 */ /* 0x000fe2000fffe03f */
[----:B------:R-:W-:Y:S01]  /*8420*/  IMAD.MOV.U32 R6, RZ, RZ, R2 ;  /* 0x000000ffff067224 */ /* 0x000fe200078e0002 */
[----:B------:R-:W-:Y:S01]  /*8430*/  UIMAD UR5, UR8, UR5, UR7 ;  /* 0x00000005080572a4 */ /* 0x000fe2000f8e0207 */
[----:B------:R-:W-:Y:S01]  /*8440*/  @P0 SHF.R.U32.HI R6, RZ, c[0x0][0x2cc], R3 ;  /* 0x0000b300ff060a19 */ /* 0x000fe20000011603 */
[----:B------:R-:W-:Y:S01]  /*8450*/  UIMAD.WIDE.U32 UR8, UR8, UR4, UR10 ;  /* 0x00000004080872a5 */ /* 0x000fe2000f8e000a */
[----:B------:R-:W-:Y:S01]  /*8460*/  IMAD.SHL.U32 R144, R144, 0x8, RZ ;  /* 0x0000000890907824 */ /* 0x000fe200078e00ff */
[----:B------:R-:W-:Y:S01]  /*8470*/  ISETP.GE.AND P4, PT, R196, c[0x0][0x198], PT ;  /* 0x00006600c4007a0c */ /* 0x000fe20003f86270 */
[----:B------:R-:W-:Y:S01]  /*8480*/  ULDC UR10, c[0x0][0x2c4] ;  /* 0x0000b100000a7ab9 */ /* 0x000fe20000000800 */
[--C-:B------:R-:W-:Y:S01]  /*8490*/  SHF.R.S32.HI R9, RZ, 0x1f, R6.reuse ;  /* 0x0000001fff097819 */ /* 0x100fe20000011406 */
[----:B------:R-:W-:Y:S01]  /*84a0*/  UIADD3 UR5, UR9, UR5, URZ ;  /* 0x0000000509057290 */ /* 0x000fe2000fffe03f */
[----:B---3--:R-:W-:Y:S01]  /*84b0*/  IMAD.MOV R5, RZ, RZ, -R6 ;  /* 0x000000ffff057224 */ /* 0x008fe200078e0a06 */
[----:B------:R-:W-:Y:S01]  /*84c0*/  UIMAD UR10, UR21, UR10, URZ ;  /* 0x0000000a150a72a4 */ /* 0x000fe2000f8e023f */
[----:B------:R-:W-:Y:S01]  /*84d0*/  IMAD.U32 R10, RZ, RZ, UR8 ;  /* 0x00000008ff0a7e24 */ /* 0x000fe2000f8e00ff */
[----:B------:R-:W-:Y:S01]  /*84e0*/  SHF.R.U32.HI R145, RZ, 0x3, R147 ;  /* 0x00000003ff917819 */ /* 0x000fe20000011693 */
[----:B------:R-:W-:Y:S01]  /*84f0*/  IMAD R9, R9, c[0x0][0x1b0], RZ ;  /* 0x00006c0009097a24 */ /* 0x000fe200078e02ff */
[----:B------:R-:W-:Y:S01]  /*8500*/  ISETP.GE.AND P3, PT, R229, c[0x0][0x198], PT ;  /* 0x00006600e5007a0c */ /* 0x000fe20003f66270 */
[----:B------:R-:W-:Y:S01]  /*8510*/  IMAD R8, R5, c[0x0][0x2c4], R2 ;  /* 0x0000b10005087a24 */ /* 0x000fe200078e0202 */
[----:B------:R-:W-:Y:S01]  /*8520*/  ISETP.GE.AND P5, PT, R39, c[0x0][0x198], PT ;  /* 0x0000660027007a0c */ /* 0x000fe20003fa6270 */
[----:B------:R-:W-:Y:S01]  /*8530*/  IMAD.U32 R3, RZ, RZ, UR5 ;  /* 0x00000005ff037e24 */ /* 0x000fe2000f8e00ff */
[----:B------:R-:W-:Y:S01]  /*8540*/  LOP3.LUT R144, R144, 0xfffffe00, RZ, 0xc0, !PT ;  /* 0xfffffe0090907812 */ /* 0x000fe200078ec0ff */
[----:B------:R-:W-:Y:S01]  /*8550*/  IMAD.MOV.U32 R2, RZ, RZ, R10 ;  /* 0x000000ffff027224 */ /* 0x000fe200078e000a */
[----:B------:R-:W-:Y:S01]  /*8560*/  SHF.R.S32.HI R5, RZ, 0x1f, R8 ;  /* 0x0000001fff057819 */ /* 0x000fe20000011408 */
[----:B------:R-:W-:-:S02]  /*8570*/  IMAD R9, R6, c[0x0][0x1b4], R9 ;  /* 0x00006d0006097a24 */ /* 0x000fc400078e0209 */
[----:B------:R-:W-:Y:S01]  /*8580*/  IMAD.WIDE.U32 R6, R6, c[0x0][0x1b0], R2 ;  /* 0x00006c0006067a25 */ /* 0x000fe200078e0002 */
[----:B------:R-:W-:-:S03]  /*8590*/  LOP3.LUT R2, R63, 0xfffffff0, RZ, 0xc0, !PT ;  /* 0xfffffff03f027812 */ /* 0x000fc600078ec0ff */
[----:B------:R-:W-:Y:S02]  /*85a0*/  IMAD R5, R5, c[0x0][0x1a8], RZ ;  /* 0x00006a0005057a24 */ /* 0x000fe400078e02ff */
[----:B------:R-:W-:Y:S02]  /*85b0*/  IMAD.IADD R3, R223, 0x1, -R2 ;  /* 0x00000001df037824 */ /* 0x000fe400078e0a02 */
[----:B------:R-:W-:Y:S02]  /*85c0*/  IMAD.IADD R7, R7, 0x1, R9 ;  /* 0x0000000107077824 */ /* 0x000fe400078e0209 */
[C---:B------:R-:W-:Y:S01]  /*85d0*/  IMAD R5, R8.reuse, c[0x0][0x1ac], R5 ;  /* 0x00006b0008057a24 */ /* 0x040fe200078e0205 */
[----:B------:R-:W-:Y:S01]  /*85e0*/  SHF.R.S32.HI R2, RZ, 0x1f, R3 ;  /* 0x0000001fff027819 */ /* 0x000fe20000011403 */
[----:B------:R-:W-:-:S03]  /*85f0*/  IMAD.WIDE.U32 R8, R8, c[0x0][0x1a8], R6 ;  /* 0x00006a0008087a25 */ /* 0x000fc600078e0006 */
[----:B------:R-:W-:Y:S01]  /*8600*/  LEA.HI R2, R2, R3, RZ, 0x3 ;  /* 0x0000000302027211 */ /* 0x000fe200078f18ff */
[----:B------:R-:W-:Y:S01]  /*8610*/  IMAD.IADD R6, R9, 0x1, R5 ;  /* 0x0000000109067824 */ /* 0x000fe200078e0205 */
[----:B------:R-:W-:Y:S01]  /*8620*/  IADD3 R9, R197, UR18, RZ ;  /* 0x00000012c5097c10 */ /* 0x000fe2000fffe0ff */
[----:B------:R-:W-:Y:S01]  /*8630*/  IMAD.MOV.U32 R5, RZ, RZ, 0x10 ;  /* 0x00000010ff057424 */ /* 0x000fe200078e00ff */
[----:B------:R-:W-:Y:S01]  /*8640*/  LOP3.LUT R62, R2, 0xfffffff8, RZ, 0xc0, !PT ;  /* 0xfffffff8023e7812 */ /* 0x000fe200078ec0ff */
[----:B------:R-:W-:Y:S01]  /*8650*/  IMAD.U32 R11, RZ, RZ, UR9 ;  /* 0x00000009ff0b7e24 */ /* 0x000fe2000f8e00ff */
[----:B------:R-:W-:Y:S01]  /*8660*/  ISETP.GE.AND P6, PT, R9, UR10, PT ;  /* 0x0000000a09007c0c */ /* 0x000fe2000bfc6270 */
[----:B------:R-:W-:Y:S01]  /*8670*/  IMAD.MOV.U32 R226, RZ, RZ, -0x1 ;  /* 0xffffffffffe27424 */ /* 0x000fe200078e00ff */
[C---:B------:R-:W-:Y:S01]  /*8680*/  LEA R16, P0, R8.reuse, c[0x0][0x160], 0x1 ;  /* 0x0000580008107a11 */ /* 0x040fe200078008ff */
[----:B------:R-:W-:Y:S01]  /*8690*/  IMAD.IADD R62, R3, 0x1, -R62 ;  /* 0x00000001033e7824 */ /* 0x000fe200078e0a3e */
[----:B------:R-:W-:Y:S01]  /*86a0*/  P2R R10, PR, RZ, 0x40 ;  /* 0x00000040ff0a7803 */ /* 0x000fe20000000000 */
[----:B------:R-:W-:Y:S01]  /*86b0*/  IMAD.MOV.U32 R3, RZ, RZ, 0x20 ;  /* 0x00000020ff037424 */ /* 0x000fe200078e00ff */
[----:B------:R-:W-:Y:S01]  /*86c0*/  LEA.HI.X R6, R8, c[0x0][0x164], R6, 0x1, P0 ;  /* 0x0000590008067a11 */ /* 0x000fe200000f0c06 */
[----:B------:R1:W3:Y:S01]  /*86d0*/  SHFL.IDX PT, R14, R16, RZ, 0x181f ;  /* 0x00181fff100e7589 */ /* 0x0002e200000e0000 */
[----:B------:R-:W-:-:S03]  /*86e0*/  ISETP.GE.AND P0, PT, R36, c[0x0][0x198], PT ;  /* 0x0000660024007a0c */ /* 0x000fc60003f06270 */
[----:B------:R1:W4:Y:S01]  /*86f0*/  SHFL.IDX PT, R15, R6, RZ, 0x181f ;  /* 0x00181fff060f7589 */ /* 0x00032200000e0000 */
[----:B--2---:R2:W5:Y:S01]  /*8700*/  @P2 R2UR UR11, R0 ;  /* 0x00000000000b23c2 */ /* 0x00456200000e0000 */
[----:B------:R-:W-:Y:S01]  /*8710*/  R2P PR, R62, 0x6 ;  /* 0x000000063e007804 */ /* 0x000fe20000000000 */
[----:B-----5:R-:W-:-:S04]  /*8720*/  @!UP1 UMOV UR11, UR22 ;  /* 0x00000016000b9c82 */ /* 0x020fc80008000000 */
[----:B------:R-:W-:Y:S02]  /*8730*/  SEL R5, R5, 0xfffffff0, !P1 ;  /* 0xfffffff005057807 */ /* 0x000fe40004800000 */
[----:B------:R-:W-:Y:S02]  /*8740*/  SEL R3, R3, 0xffffffe0, !P2 ;  /* 0xffffffe003037807 */ /* 0x000fe40005000000 */
[----:B--2---:R-:W-:-:S04]  /*8750*/  LOP3.LUT R0, R147, 0x38, R196, 0xf8, !PT ;  /* 0x0000003893007812 */ /* 0x004fc800078ef8c4 */
[----:B------:R-:W-:-:S05]  /*8760*/  LOP3.LUT R7, R0, R145, RZ, 0x3c, !PT ;  /* 0x0000009100077212 */ /* 0x000fca00078e3cff */
[----:B------:R-:W-:Y:S01]  /*8770*/  IMAD.IADD R0, R7, 0x1, R144 ;  /* 0x0000000107007824 */ /* 0x000fe200078e0290 */
        /* <DEDUP_REMOVED lines=20> */
.L_x_1657:
[----:B-1-34-:R-:W-:Y:S05]  /*88c0*/  BSYNC B0 ;  /* 0x0000000000007941 */ /* 0x01afea0003800000 */
.L_x_1656:
        /* <DEDUP_REMOVED lines=26> */
.L_x_1659:
[----:B------:R-:W-:Y:S05]  /*8a70*/  BSYNC B0 ;  /* 0x0000000000007941 */ /* 0x000fea0003800000 */
.L_x_1658:
        /* <DEDUP_REMOVED lines=8> */
[----:B-1--4-:R-:W-:Y:S01]  /*8b00*/  IMAD.WIDE R20, R196, 0x2, R18 ;  /* 0x00000002c4147825 */ /* 0x012fe200078e0212 */
[----:B------:R-:W-:Y:S02]  /*8b10*/  SHF.R.S32.HI R11, RZ, 0x1f, R36 ;  /* 0x0000001fff0b7819 */ /* 0x000fe40000011424 */
[----:B---3--:R-:W-:Y:S02]  /*8b20*/  SHF.R.S32.HI R14, RZ, 0x1f, R39 ;  /* 0x0000001fff0e7819 */ /* 0x008fe40000011427 */
        /* <DEDUP_REMOVED lines=15> */
.L_x_1661:
[----:B------:R-:W-:Y:S05]  /*8c20*/  BSYNC B0 ;  /* 0x0000000000007941 */ /* 0x000fea0003800000 */
.L_x_1660:
[----:B------:R-:W-:Y:S01]  /*8c30*/  IADD3 R7, R9, 0x60, RZ ;  /* 0x0000006009077810 */ /* 0x000fe20007ffe0ff */
[----:B-1-3--:R-:W-:Y:S01]  /*8c40*/  SHFL.IDX PT, R14, R16, 0x3, 0x181f ;  /* 0x00781f00100e7f89 */ /* 0x00afe200000e0000 */
[----:B------:R-:W-:Y:S01]  /*8c50*/  UMOV UR6, 0x30 ;  /* 0x0000003000067882 */ /* 0x000fe20000000000 */
[----:B------:R-:W-:Y:S01]  /*8c60*/  IMAD.MOV.U32 R224, RZ, RZ, c[0x0][0x2b8] ;  /* 0x0000ae00ffe07624 */ /* 0x000fe200078e00ff */
[----:B------:R-:W-:Y:S01]  /*8c70*/  ISETP.GE.AND P2, PT, R7, UR10, PT ;  /* 0x0000000a07007c0c */ /* 0x000fe2000bf46270 */
[----:B------:R1:W3:Y:S01]  /*8c80*/  SHFL.IDX PT, R15, R6, 0x3, 0x181f ;  /* 0x00781f00060f7f89 */ /* 0x0002e200000e0000 */
[----:B------:R-:W-:Y:S01]  /*8c90*/  UIMAD UR6, UR13, UR6, -0x30 ;  /* 0xffffffd00d0674a4 */ /* 0x000fe2000f8e0206 */
        /* <DEDUP_REMOVED lines=10> */
[----:B------:R-:W-:Y:S01]  /*8d40*/  @!P2 SHF.R.S32.HI R17, RZ, 0x1f, R36 ;  /* 0x0000001fff11a819 */ /* 0x000fe20000011424 */
[----:B------:R-:W-:Y:S01]  /*8d50*/  UIMAD UR7, UR11, UR5, UR7 ;  /* 0x000000050b0772a4 */ /* 0x000fe2000f8e0207 */
[----:B----4-:R-:W-:Y:S02]  /*8d60*/  @!P2 LEA.HI R19, R12, R229, RZ, 0x3 ;  /* 0x000000e50c13a211 */ /* 0x010fe400078f18ff */
[----:B------:R-:W-:Y:S01]  /*8d70*/  @!P2 LEA.HI R17, R17, R36, RZ, 0x3 ;  /* 0x000000241111a211 */ /* 0x000fe200078f18ff */
[----:B------:R-:W-:Y:S01]  /*8d80*/  UIADD3 UR7, UR9, UR7, URZ ;  /* 0x0000000709077290 */ /* 0x000fe2000fffe03f */
[----:B------:R-:W-:Y:S01]  /*8d90*/  @!P2 LOP3.LUT R19, R19, 0xfffffff8, RZ, 0xc0, !PT ;  /* 0xfffffff81313a812 */ /* 0x000fe200078ec0ff */
[----:B------:R-:W-:Y:S01]  /*8da0*/  ULDC.64 UR4, c[0x0][0x1e8] ;  /* 0x00007a0000047ab9 */ /* 0x000fe20000000a00 */
[----:B------:R-:W-:-:S02]  /*8db0*/  @!P2 LOP3.LUT R17, R17, 0xfffffff8, RZ, 0xc0, !PT ;  /* 0xfffffff81111a812 */ /* 0x000fc400078ec0ff */
[----:B-12---:R-:W-:Y:S01]  /*8dc0*/  @!P2 SHF.R.S32.HI R6, RZ, 0x1f, R39 ;  /* 0x0000001fff06a819 */ /* 0x006fe20000011427 */
[--C-:B---3--:R-:W-:Y:S01]  /*8dd0*/  @!P2 IMAD.WIDE R20, R196, 0x2, R14.reuse ;  /* 0x00000002c414a825 */ /* 0x108fe200078e020e */
[----:B------:R-:W-:Y:S02]  /*8de0*/  @P1 LOP3.LUT R37, R37, 0x8, RZ, 0xfc, !PT ;  /* 0x0000000825251812 */ /* 0x000fe400078efcff */
[----:B------:R-:W-:Y:S01]  /*8df0*/  @!P2 LEA.HI R7, R6, R39, RZ, 0x3 ;  /* 0x000000270607a211 */ /* 0x000fe200078f18ff */
[--C-:B------:R-:W-:Y:S01]  /*8e00*/  @!P2 IMAD.WIDE R18, R19, 0x2, R14.reuse ;  /* 0x000000021312a825 */ /* 0x100fe200078e020e */
[----:B------:R-:W-:Y:S01]  /*8e10*/  @!PT LDS RZ, [RZ] ;  /* 0x00000000fffff984 */ /* 0x000fe20000000800 */
[----:B------:R1:W-:Y:S02]  /*8e20*/  @!P2 LDGSTS.E.BYPASS.LTC128B.128 [R11+0x13080], [R20.64], !P4 ;  /* 0x13080000140bafae */ /* 0x0003e4000e101d5a */
[----:B------:R-:W-:Y:S01]  /*8e30*/  @!P2 LOP3.LUT R7, R7, 0xfffffff8, RZ, 0xc0, !PT ;  /* 0xfffffff80707a812 */ /* 0x000fe200078ec0ff */
[--C-:B------:R-:W-:Y:S01]  /*8e40*/  @!P2 IMAD.WIDE R16, R17, 0x2, R14.reuse ;  /* 0x000000021110a825 */ /* 0x100fe200078e020e */
[----:B------:R2:W-:Y:S03]  /*8e50*/  @!P2 LDGSTS.E.BYPASS.LTC128B.128 [R11+0x17080], [R18.64], !P3 ;  /* 0x17080000120bafae */ /* 0x0005e6000d901d5a */
[----:B------:R-:W-:Y:S01]  /*8e60*/  @!P2 IMAD.WIDE R14, R7, 0x2, R14 ;  /* 0x00000002070ea825 */ /* 0x000fe200078e020e */
[----:B------:R3:W-:Y:S01]  /*8e70*/  @!P2 LDGSTS.E.BYPASS.LTC128B.128 [R11+0x1b080], [R16.64], !P0 ;  /* 0x1b080000100bafae */ /* 0x0007e2000c101d5a */
[----:B------:R-:W-:-:S02]  /*8e80*/  ISETP.GE.AND P0, PT, R228, UR14, PT ;  /* 0x0000000ee4007c0c */ /* 0x000fc4000bf06270 */
[----:B------:R-:W-:Y:S01]  /*8e90*/  IADD3 R228, R228, UR19, RZ ;  /* 0x00000013e4e47c10 */ /* 0x000fe2000fffe0ff */
[----:B------:R4:W-:Y:S01]  /*8ea0*/  @!P2 LDGSTS.E.BYPASS.LTC128B.128 [R11+0x1f080], [R14.64], !P5 ;  /* 0x1f0800000e0bafae */ /* 0x0009e2000e901d5a */
[----:B------:R-:W-:-:S03]  /*8eb0*/  ISETP.GT.OR P0, PT, R225, 0x2f, P0 ;  /* 0x0000002fe100780c */ /* 0x000fc60000704670 */
[----:B------:R-:W0:Y:S01]  /*8ec0*/  LDGDEPBAR ;  /* 0x00000000000079af */ /* 0x000e220000000000 */
[----:B------:R-:W-:-:S04]  /*8ed0*/  @P1 IMAD.HI.U32 R12, R228, c[0x0][0x2bc], RZ ;  /* 0x0000af00e40c1a27 */ /* 0x000fc800078e00ff */
[----:B------:R-:W-:Y:S01]  /*8ee0*/  IMAD.MOV.U32 R6, RZ, RZ, R228 ;  /* 0x000000ffff067224 */ /* 0x000fe200078e00e4 */
[----:B------:R-:W-:-:S04]  /*8ef0*/  @P1 SHF.R.U32.HI R6, RZ, c[0x0][0x2c0], R12 ;  /* 0x0000b000ff061a19 */ /* 0x000fc8000001160c */
[----:B------:R-:W-:-:S04]  /*8f00*/  @!P0 IADD3 R12, P1, R6, UR8, RZ ;  /* 0x00000008060c8c10 */ /* 0x000fc8000ff3e0ff */
[----:B------:R-:W-:Y:S02]  /*8f10*/  @!P0 LEA.HI.X.SX32 R7, R6, UR7, 0x1, P1 ;  /* 0x0000000706078c11 */ /* 0x000fe400088f0eff */
[----:B---3--:R-:W-:-:S04]  /*8f20*/  @!P0 LEA R16, P1, R12, c[0x0][0x2a0], 0x2 ;  /* 0x0000a8000c108a11 */ /* 0x008fc800078210ff */
[----:B------:R-:W-:Y:S01]  /*8f30*/  @!P0 LEA.HI.X R17, R12, c[0x0][0x2a4], R7, 0x2, P1 ;  /* 0x0000a9000c118a11 */ /* 0x000fe200008f1407 */
[----:B------:R-:W-:Y:S06]  /*8f40*/  BAR.SYNC.DEFER_BLOCKING 0x0 ;  /* 0x0000000000007b1d */ /* 0x000fec0000010000 */
[----:B------:R-:W3:Y:S01]  /*8f50*/  @!P0 LDG.E R227, [R16.64] ;  /* 0x0000001a10e38981 */ /* 0x000ee2000c1e1900 */
[----:B------:R-:W-:Y:S01]  /*8f60*/  IMAD.MOV R7, RZ, RZ, -R6 ;  /* 0x000000ffff077224 */ /* 0x000fe200078e0a06 */
[----:B------:R-:W-:Y:S01]  /*8f70*/  UIMAD UR11, UR15, UR4, URZ ;  /* 0x000000040f0b72a4 */ /* 0x000fe2000f8e023f */
[----:B------:R-:W-:Y:S01]  /*8f80*/  ISETP.GE.AND P6, PT, R196, c[0x0][0x1d4], PT ;  /* 0x00007500c4007a0c */ /* 0x000fe20003fc6270 */
[----:B------:R-:W-:Y:S01]  /*8f90*/  UIADD3 UR20, UR13, -0x1, URZ ;  /* 0xffffffff0d147890 */ /* 0x000fe2000fffe03f */
[----:B------:R-:W-:Y:S01]  /*8fa0*/  IMAD R228, R7, c[0x0][0x2b8], R228 ;  /* 0x0000ae0007e47a24 */ /* 0x000fe200078e02e4 */
[----:B------:R-:W-:Y:S01]  /*8fb0*/  UIMAD.WIDE.U32 UR24, UR16, UR4, URZ ;  /* 0x00000004101872a5 */ /* 0x000fe2000f8e003f */
[----:B------:R-:W-:Y:S01]  /*8fc0*/  ISETP.GE.AND P3, PT, R229, c[0x0][0x1d4], PT ;  /* 0x00007500e5007a0c */ /* 0x000fe20003f66270 */
[----:B------:R-:W-:Y:S01]  /*8fd0*/  UIMAD UR11, UR16, UR5, UR11 ;  /* 0x00000005100b72a4 */ /* 0x000fe2000f8e020b */
[----:B----4-:R-:W-:Y:S01]  /*8fe0*/  IMAD.WIDE.U32 R14, R228, c[0x0][0x1e0], RZ ;  /* 0x00007800e40e7a25 */ /* 0x010fe200078e00ff */
[----:B------:R-:W-:Y:S01]  /*8ff0*/  SHF.R.S32.HI R61, RZ, 0x1f, R228 ;  /* 0x0000001fff3d7819 */ /* 0x000fe200000114e4 */
[----:B------:R-:W-:Y:S01]  /*9000*/  UIMAD UR20, UR20, -0x30, UR14 ;  /* 0xffffffd0141478a4 */ /* 0x000fe2000f8e020e */
[----:B------:R-:W-:Y:S01]  /*9010*/  ISETP.GE.AND P5, PT, R36, c[0x0][0x1d4], PT ;  /* 0x0000750024007a0c */ /* 0x000fe20003fa6270 */
[----:B------:R-:W-:Y:S01]  /*9020*/  UIADD3 UR11, UR25, UR11, URZ ;  /* 0x0000000b190b7290 */ /* 0x000fe2000fffe03f */
[----:B------:R-:W-:Y:S01]  /*9030*/  ISETP.GE.AND P4, PT, R39, c[0x0][0x1d4], PT ;  /* 0x0000750027007a0c */ /* 0x000fe20003f86270 */
[----:B------:R-:W-:Y:S01]  /*9040*/  IMAD R7, R61, c[0x0][0x1e0], RZ ;  /* 0x000078003d077a24 */ /* 0x000fe200078e02ff */
[----:B------:R-:W-:Y:S01]  /*9050*/  UISETP.LT.AND UP0, UPT, UR20, 0x30, UPT ;  /* 0x000000301400788c */ /* 0x000fe2000bf01270 */
[----:B------:R-:W-:-:S02]  /*9060*/  LOP3.LUT R37, R37, 0xfffffffe, RZ, 0xc0, !PT ;  /* 0xfffffffe25257812 */ /* 0x000fc400078ec0ff */
[----:B------:R-:W-:Y:S01]  /*9070*/  IMAD R6, R228, c[0x0][0x1e4], R7 ;  /* 0x00007900e4067a24 */ /* 0x000fe200078e0207 */
[----:B------:R-:W-:Y:S01]  /*9080*/  USEL UR4, UR20, 0x30, UP0 ;  /* 0x0000003014047887 */ /* 0x000fe20008000000 */
[----:B------:R-:W-:Y:S02]  /*9090*/  @P3 LOP3.LUT R37, R37, 0x1, RZ, 0xfc, !PT ;  /* 0x0000000125253812 */ /* 0x000fe400078efcff */
[----:B------:R-:W-:Y:S01]  /*90a0*/  IMAD.IADD R15, R15, 0x1, R6 ;  /* 0x000000010f0f7824 */ /* 0x000fe200078e0206 */
[----:B---3--:R-:W-:-:S03]  /*90b0*/  SHF.R.S32.HI R60, RZ, 0x1f, R227 ;  /* 0x0000001fff3c7819 */ /* 0x008fc600000114e3 */
[----:B------:R-:W-:Y:S01]  /*90c0*/  IMAD.WIDE.U32 R6, R227, c[0x0][0x1f0], R14 ;  /* 0x00007c00e3067a25 */ /* 0x000fe200078e000e */
[----:B------:R-:W-:Y:S01]  /*90d0*/  IADD3 R14, -R197, UR4, RZ ;  /* 0x00000004c50e7c10 */ /* 0x000fe2000fffe1ff */
[----:B------:R-:W-:Y:S02]  /*90e0*/  ULDC.64 UR4, c[0x0][0x210] ;  /* 0x0000840000047ab9 */ /* 0x000fe40000000a00 */
[----:B------:R-:W-:Y:S01]  /*90f0*/  IMAD R12, R60, c[0x0][0x1f0], RZ ;  /* 0x00007c003c0c7a24 */ /* 0x000fe200078e02ff */
[----:B------:R-:W-:Y:S01]  /*9100*/  IADD3 R6, P0, R6, UR24, RZ ;  /* 0x0000001806067c10 */ /* 0x000fe2000ff1e0ff */
[----:B------:R-:W-:Y:S02]  /*9110*/  UIMAD UR12, UR15, UR4, URZ ;  /* 0x000000040f0c72a4 */ /* 0x000fe4000f8e023f */
[----:B------:R-:W-:Y:S01]  /*9120*/  IMAD R15, R227, c[0x0][0x1f4], R12 ;  /* 0x00007d00e30f7a24 */ /* 0x000fe200078e020c */
[----:B------:R-:W-:Y:S02]  /*9130*/  UIMAD.WIDE.U32 UR28, UR16, UR4, URZ ;  /* 0x00000004101c72a5 */ /* 0x000fe4000f8e003f */
[----:B------:R-:W-:-:S02]  /*9140*/  UIMAD UR12, UR16, UR5, UR12 ;  /* 0x00000005100c72a4 */ /* 0x000fc4000f8e020c */
[----:B------:R-:W-:Y:S02]  /*9150*/  IADD3.X R15, R7, UR11, R15, P0, !PT ;  /* 0x0000000b070f7c10 */ /* 0x000fe400087fe40f */
[----:B------:R-:W-:Y:S01]  /*9160*/  LEA R16, P0, R6, c[0x0][0x1c8], 0x1 ;  /* 0x0000720006107a11 */ /* 0x000fe200078008ff */
[----:B------:R-:W-:-:S03]  /*9170*/  UIADD3 UR12, UR29, UR12, URZ ;  /* 0x0000000c1d0c7290 */ /* 0x000fc6000fffe03f */
[----:B------:R-:W-:Y:S01]  /*9180*/  LEA.HI.X R15, R6, c[0x0][0x1cc], R15, 0x1, P0 ;  /* 0x00007300060f7a11 */ /* 0x000fe200000f0c0f */
[----:B--2---:R-:W-:Y:S01]  /*9190*/  SHFL.IDX PT, R18, R16, RZ, 0x181f ;  /* 0x00181fff10127589 */ /* 0x004fe200000e0000 */
[----:B------:R-:W-:-:S03]  /*91a0*/  ISETP.GE.AND P0, PT, R14, 0x1, PT ;  /* 0x000000010e00780c */ /* 0x000fc60003f06270 */
[----:B------:R-:W2:Y:S10]  /*91b0*/  SHFL.IDX PT, R19, R15, RZ, 0x181f ;  /* 0x00181fff0f137589 */ /* 0x000eb400000e0000 */
[----:B------:R-:W-:-:S02]  /*91c0*/  @P0 SHF.R.S32.HI R12, RZ, 0x1f, R229 ;  /* 0x0000001fff0c0819 */ /* 0x000fc400000114e5 */
[----:B------:R-:W-:Y:S02]  /*91d0*/  @P0 SHF.R.S32.HI R7, RZ, 0x1f, R36 ;  /* 0x0000001fff070819 */ /* 0x000fe40000011424 */
[----:B------:R-:W-:Y:S02]  /*91e0*/  @P0 SHF.R.S32.HI R6, RZ, 0x1f, R39 ;  /* 0x0000001fff060819 */ /* 0x000fe40000011427 */
[----:B-1----:R-:W-:Y:S01]  /*91f0*/  @P0 LEA.HI R11, R12, R229, RZ, 0x3 ;  /* 0x000000e50c0b0211 */ /* 0x002fe200078f18ff */
[----:B------:R-:W-:Y:S01]  /*9200*/  @P0 IMAD.SHL.U32 R12, R0, 0x2, RZ ;  /* 0x00000002000c0824 */ /* 0x000fe200078e00ff */
[----:B------:R-:W-:Y:S02]  /*9210*/  @P0 LEA.HI R7, R7, R36, RZ, 0x3 ;  /* 0x0000002407070211 */ /* 0x000fe400078f18ff */
[----:B------:R-:W-:Y:S02]  /*9220*/  @P0 LEA.HI R6, R6, R39, RZ, 0x3 ;  /* 0x0000002706060211 */ /* 0x000fe400078f18ff */
[----:B------:R-:W-:-:S02]  /*9230*/  @P0 LOP3.LUT R11, R11, 0xfffffff8, RZ, 0xc0, !PT ;  /* 0xfffffff80b0b0812 */ /* 0x000fc400078ec0ff */
[----:B------:R-:W-:Y:S01]  /*9240*/  @P0 LOP3.LUT R7, R7, 0xfffffff8, RZ, 0xc0, !PT ;  /* 0xfffffff807070812 */ /* 0x000fe200078ec0ff */
[----:B--2---:R-:W-:Y:S01]  /*9250*/  @P0 IMAD.WIDE R20, R196, 0x2, R18 ;  /* 0x00000002c4140825 */ /* 0x004fe200078e0212 */
        /* <DEDUP_REMOVED lines=11> */
[----:B------:R-:W5:Y:S06]  /*9310*/  SHFL.IDX PT, R19, R15, 0x1, 0x181f ;  /* 0x00381f000f137f89 */ /* 0x000f6c00000e0000 */
[----:B------:R-:W-:-:S02]  /*9320*/  @P0 SHF.R.S32.HI R14, RZ, 0x1f, R229 ;  /* 0x0000001fff0e0819 */ /* 0x000fc400000114e5 */
[----:B------:R-:W-:Y:S02]  /*9330*/  @P0 SHF.R.S32.HI R11, RZ, 0x1f, R36 ;  /* 0x0000001fff0b0819 */ /* 0x000fe40000011424 */
[----:B-1----:R-:W-:Y:S02]  /*9340*/  @P0 SHF.R.S32.HI R20, RZ, 0x1f, R39 ;  /* 0x0000001fff140819 */ /* 0x002fe40000011427 */
[----:B------:R-:W-:Y:S01]  /*9350*/  @P0 LEA.HI R17, R14, R229, RZ, 0x3 ;  /* 0x000000e50e110211 */ /* 0x000fe200078f18ff */
[----:B------:R-:W-:Y:S01]  /*9360*/  @P0 IMAD.SHL.U32 R14, R0, 0x2, RZ ;  /* 0x00000002000e0824 */ /* 0x000fe200078e00ff */
[----:B------:R-:W-:Y:S02]  /*9370*/  @P0 LEA.HI R11, R11, R36, RZ, 0x3 ;  /* 0x000000240b0b0211 */ /* 0x000fe400078f18ff */
[----:B------:R-:W-:Y:S02]  /*9380*/  @P0 LEA.HI R20, R20, R39, RZ, 0x3 ;  /* 0x0000002714140211 */ /* 0x000fe400078f18ff */
[----:B------:R-:W-:-:S02]  /*9390*/  @P0 LOP3.LUT R17, R17, 0xfffffff8, RZ, 0xc0, !PT ;  /* 0xfffffff811110812 */ /* 0x000fc400078ec0ff */
[----:B------:R-:W-:Y:S02]  /*93a0*/  @P0 LOP3.LUT R11, R11, 0xfffffff8, RZ, 0xc0, !PT ;  /* 0xfffffff80b0b0812 */ /* 0x000fe400078ec0ff */
[----:B----4-:R-:W-:Y:S01]  /*93b0*/  @P0 LOP3.LUT R7, R20, 0xfffffff8, RZ, 0xc0, !PT ;  /* 0xfffffff814070812 */ /* 0x010fe200078ec0ff */
[----:B-----5:R-:W-:-:S04]  /*93c0*/  @P0 IMAD.WIDE R20, R196, 0x2, R18 ;  /* 0x00000002c4140825 */ /* 0x020fc800078e0212 */
[--C-:B------:R-:W-:Y:S01]  /*93d0*/  @P0 IMAD.WIDE R16, R17, 0x2, R18.reuse ;  /* 0x0000000211100825 */ /* 0x100fe200078e0212 */
[----:B------:R3:W-:Y:S03]  /*93e0*/  @P0 LDGSTS.E.BYPASS.LTC128B.128 [R14+0xb080], [R20.64], !P6 ;  /* 0x0b080000140e0fae */ /* 0x0007e6000f101d5a */
[--C-:B--2---:R-:W-:Y:S01]  /*93f0*/  @P0 IMAD.WIDE R22, R11, 0x2, R18.reuse ;  /* 0x000000020b160825 */ /* 0x104fe200078e0212 */
[----:B------:R3:W-:Y:S01]  /*9400*/  @P0 LDGSTS.E.BYPASS.LTC128B.128 [R14+0xc880], [R16.64], !P3 ;  /* 0x0c880000100e0fae */ /* 0x0007e2000d901d5a */
[----:B------:R-:W-:Y:S02]  /*9410*/  ISETP.GT.AND P3, PT, R225, 0x2f, PT ;  /* 0x0000002fe100780c */ /* 0x000fe40003f64270 */
[----:B------:R-:W-:Y:S01]  /*9420*/  @P0 IMAD.WIDE R18, R7, 0x2, R18 ;  /* 0x0000000207120825 */ /* 0x000fe200078e0212 */
[----:B------:R3:W-:Y:S01]  /*9430*/  @P0 LDGSTS.E.BYPASS.LTC128B.128 [R14+0xe080], [R22.64], !P5 ;  /* 0x0e080000160e0fae */ /* 0x0007e2000e901d5a */
[----:B------:R-:W-:-:S03]  /*9440*/  LEA.HI R7, R4, R223, RZ, 0x5 ;  /* 0x000000df04077211 */ /* 0x000fc600078f28ff */
[----:B------:R3:W-:Y:S01]  /*9450*/  @P0 LDGSTS.E.BYPASS.LTC128B.128 [R14+0xf880], [R18.64], !P4 ;  /* 0x0f880000120e0fae */ /* 0x0007e2000e101d5a */
[----:B------:R-:W-:Y:S02]  /*9460*/  ISETP.LT.AND P0, PT, RZ, c[0x0][0x27c], PT ;  /* 0x00009f00ff007a0c */ /* 0x000fe40003f01270 */
[----:B------:R-:W-:Y:S01]  /*9470*/  SHF.R.S32.HI R6, RZ, 0x5, R7 ;  /* 0x00000005ff067819 */ /* 0x000fe20000011407 */
[----:B------:R-:W0:Y:S10]  /*9480*/  LDGDEPBAR ;  /* 0x00000000000079af */ /* 0x000e340000000000 */
[----:B------:R-:W-:Y:S05]  /*9490*/  @P0 BRA `(.L_x_1662) ;  /* 0x0000002000000947 */ /* 0x000fea0003800000 */
[----:B------:R-:W-:-:S04]  /*94a0*/  DEPBAR.LE SB0, 0x1 ;  /* 0x000080400000791a */ /* 0x000fc80000000000 */
[----:B------:R-:W-:Y:S05]  /*94b0*/  BRA `(.L_x_1663) ;  /* 0x00009a6000007947 */ /* 0x000fea0003800000 */
.L_x_1662:
[----:B------:R-:W-:Y:S01]  /*94c0*/  ULDC.U8 UR4, c[0x0][0x298] ;  /* 0x0000a60000047ab9 */ /* 0x000fe20000000000 */
[----:B---3--:R-:W-:Y:S01]  /*94d0*/  SHF.R.S32.HI R19, RZ, 0x1f, R106 ;  /* 0x0000001fff137819 */ /* 0x008fe2000001146a */
[----:B------:R-:W-:Y:S01]  /*94e0*/  IMAD.WIDE.U32 R14, R106, c[0x0][0x280], RZ ;  /* 0x0000a0006a0e7a25 */ /* 0x000fe200078e00ff */
        /* <DEDUP_REMOVED lines=14> */
[----:B------:R-:W-:Y:S01]  /*95d0*/  ISETP.NE.AND P1, PT, R10, RZ, PT ;  /* 0x000000ff0a00720c */ /* 0x000fe20003f25270 */
[----:B------:R-:W-:Y:S01]  /*95e0*/  BSSY B0, `(.L_x_1665) ;  /* 0x0000049000007945 */ /* 0x000fe20003800000 */
        /* <DEDUP_REMOVED lines=10> */
[----:B------:R-:W-:Y:S01]  /*9690*/  PLOP3.LUT P0, PT, PT, PT, UP2, 0x80, 0x0 ;  /* 0x000000000000781c */ /* 0x000fe20003f0f028 */
[----:B------:R-:W-:-:S12]  /*96a0*/  CS2R R136, SRZ ;  /* 0x0000000000887805 */ /* 0x000fd8000001ff00 */
[----:B------:R-:W-:Y:S01]  /*96b0*/  @P0 SHF.R.U32.HI R9, RZ, c[0x0][0x2cc], R10 ;  /* 0x0000b300ff090a19 */ /* 0x000fe2000001160a */
[----:B------:R-:W-:-:S03]  /*96c0*/  IMAD.MOV.U32 R10, RZ, RZ, R14 ;  /* 0x000000ffff0a7224 */ /* 0x000fc600078e000e */
[----:B------:R-:W-:Y:S01]  /*96d0*/  SHF.R.S32.HI R12, RZ, 0x1f, R9 ;  /* 0x0000001fff0c7819 */ /* 0x000fe20000011409 */
[----:B------:R-:W-:-:S04]  /*96e0*/  IMAD.WIDE.U32 R10, R9, c[0x0][0x280], R10 ;  /* 0x0000a000090a7a25 */ /* 0x000fc800078e000a */
[----:B------:R-:W-:Y:S01]  /*96f0*/  IMAD R16, R12, c[0x0][0x280], RZ ;  /* 0x0000a0000c107a24 */ /* 0x000fe200078e02ff */
[----:B------:R-:W-:Y:S01]  /*9700*/  LEA R14, P0, R10, c[0x0][0x270], 0x1 ;  /* 0x00009c000a0e7a11 */ /* 0x000fe200078008ff */
[----:B------:R-:W-:Y:S02]  /*9710*/  IMAD R12, R12, c[0x0][0x290], RZ ;  /* 0x0000a4000c0c7a24 */ /* 0x000fe400078e02ff */
[C---:B------:R-:W-:Y:S02]  /*9720*/  IMAD R16, R9.reuse, c[0x0][0x284], R16 ;  /* 0x0000a10009107a24 */ /* 0x040fe400078e0210 */
[----:B------:R-:W-:Y:S01]  /*9730*/  IMAD.WIDE.U32 R18, R9, c[0x0][0x290], R18 ;  /* 0x0000a40009127a25 */ /* 0x000fe200078e0012 */
[----:B------:R1:W2:Y:S02]  /*9740*/  SHFL.IDX PT, R22, R14, RZ, 0x181f ;  /* 0x00181fff0e167589 */ /* 0x0002a400000e0000 */
[----:B------:R-:W-:Y:S01]  /*9750*/  IADD3 R17, R11, R16, RZ ;  /* 0x000000100b117210 */ /* 0x000fe20007ffe0ff */
[----:B------:R-:W-:-:S03]  /*9760*/  IMAD R9, R9, c[0x0][0x294], R12 ;  /* 0x0000a50009097a24 */ /* 0x000fc600078e020c */
[----:B------:R-:W-:Y:S02]  /*9770*/  LEA.HI.X R17, R10, c[0x0][0x274], R17, 0x1, P0 ;  /* 0x00009d000a117a11 */ /* 0x000fe400000f0c11 */
[----:B------:R-:W-:Y:S02]  /*9780*/  IADD3 R9, R19, R9, RZ ;  /* 0x0000000913097210 */ /* 0x000fe40007ffe0ff */
[C---:B------:R-:W-:Y:S01]  /*9790*/  LEA R12, P0, R18.reuse, c[0x0][0x288], 0x1 ;  /* 0x0000a200120c7a11 */ /* 0x040fe200078008ff */
[----:B------:R1:W3:Y:S03]  /*97a0*/  SHFL.IDX PT, R23, R17, RZ, 0x181f ;  /* 0x00181fff11177589 */ /* 0x0002e600000e0000 */
        /* <DEDUP_REMOVED lines=44> */
.L_x_1666:
[----:B------:R-:W-:Y:S05]  /*9a70*/  BSYNC B0 ;  /* 0x0000000000007941 */ /* 0x000fea0003800000 */
.L_x_1665:
        /* <DEDUP_REMOVED lines=86> */
.L_x_1668:
[----:B------:R-:W-:Y:S05]  /*9fe0*/  BSYNC B0 ;  /* 0x0000000000007941 */ /* 0x000fea0003800000 */
.L_x_1667:
        /* <DEDUP_REMOVED lines=88> */
.L_x_1670:
[----:B----4-:R-:W-:Y:S05]  /*a570*/  BSYNC B0 ;  /* 0x0000000000007941 */ /* 0x010fea0003800000 */
.L_x_1669:
        /* <DEDUP_REMOVED lines=85> */
.L_x_1672:
[----:B----4-:R-:W-:Y:S05]  /*aad0*/  BSYNC B0 ;  /* 0x0000000000007941 */ /* 0x010fea0003800000 */
.L_x_1671:
        /* <DEDUP_REMOVED lines=44> */
[----:B------:R-:W-:Y:S02]  /*ada0*/  SHF.R.U32.HI R130, RZ, 0x10, R137 ;  /* 0x00000010ff827819 */ /* 0x000fe40000011689 */
[--C-:B------:R-:W-:Y:S02]  /*adb0*/  SHF.R.U64 R131, R134, 0x10, R135.reuse ;  /* 0x0000001086837819 */ /* 0x100fe40000001287 */
[----:B------:R-:W-:Y:S02]  /*adc0*/  SHF.R.U32.HI R134, RZ, 0x10, R135 ;  /* 0x00000010ff867819 */ /* 0x000fe40000011687 */
[----:B------:R-:W-:Y:S02]  /*add0*/  PRMT R121, R121, 0x5410, R130 ;  /* 0x0000541079797816 */ /* 0x000fe40000000082 */
[----:B------:R-:W-:Y:S02]  /*ade0*/  SHF.R.U64 R129, R136, 0x10, R137 ;  /* 0x0000001088817819 */ /* 0x000fe40000001289 */
        /* <DEDUP_REMOVED lines=40> */
.L_x_1676:
[----:B------:R-:W-:Y:S05]  /*b070*/  BSYNC B0 ;  /* 0x0000000000007941 */ /* 0x000fea0003800000 */
.L_x_1675:
        /* <DEDUP_REMOVED lines=50> */
.L_x_1678:
[----:B------:R-:W-:Y:S05]  /*b3a0*/  BSYNC B0 ;  /* 0x0000000000007941 */ /* 0x000fea0003800000 */
.L_x_1677:
        /* <DEDUP_REMOVED lines=50> */
.L_x_1680:
[----:B------:R-:W-:Y:S05]  /*b6d0*/  BSYNC B0 ;  /* 0x0000000000007941 */ /* 0x000fea0003800000 */
.L_x_1679:
        /* <DEDUP_REMOVED lines=49> */
.L_x_1674:
[----:B------:R-:W-:Y:S05]  /*b9f0*/  BSYNC B1 ;  /* 0x0000000000017941 */ /* 0x000fea0003800000 */
.L_x_1673:
        /* <DEDUP_REMOVED lines=53> */
.L_x_1684:
[----:B------:R-:W-:Y:S05]  /*bd50*/  BSYNC B0 ;  /* 0x0000000000007941 */ /* 0x000fea0003800000 */
.L_x_1683:
        /* <DEDUP_REMOVED lines=50> */
.L_x_1686:
[----:B------:R-:W-:Y:S05]  /*c080*/  BSYNC B0 ;  /* 0x0000000000007941 */ /* 0x000fea0003800000 */
.L_x_1685:
        /* <DEDUP_REMOVED lines=50> */
.L_x_1688:
[----:B------:R-:W-:Y:S05]  /*c3b0*/  BSYNC B0 ;  /* 0x0000000000007941 */ /* 0x000fea0003800000 */
.L_x_1687:
        /* <DEDUP_REMOVED lines=49> */
.L_x_1682:
[----:B------:R-:W-:Y:S05]  /*c6d0*/  BSYNC B1 ;  /* 0x0000000000017941 */ /* 0x000fea0003800000 */
.L_x_1681:
        /* <DEDUP_REMOVED lines=53> */
.L_x_1692:
[----:B------:R-:W-:Y:S05]  /*ca30*/  BSYNC B0 ;  /* 0x0000000000007941 */ /* 0x000fea0003800000 */
.L_x_1691:
        /* <DEDUP_REMOVED lines=50> */
.L_x_1694:
[----:B------:R-:W-:Y:S05]  /*cd60*/  BSYNC B0 ;  /* 0x0000000000007941 */ /* 0x000fea0003800000 */
.L_x_1693:
        /* <DEDUP_REMOVED lines=50> */
.L_x_1696:
[----:B------:R-:W-:Y:S05]  /*d090*/  BSYNC B0 ;  /* 0x0000000000007941 */ /* 0x000fea0003800000 */
.L_x_1695:
        /* <DEDUP_REMOVED lines=49> */
.L_x_1690:
[----:B------:R-:W-:Y:S05]  /*d3b0*/  BSYNC B1 ;  /* 0x0000000000017941 */ /* 0x000fea0003800000 */
.L_x_1689:
        /* <DEDUP_REMOVED lines=52> */
.L_x_1699:
[----:B------:R-:W-:Y:S05]  /*d700*/  BSYNC B0 ;  /* 0x0000000000007941 */ /* 0x000fea0003800000 */
.L_x_1698:
        /* <DEDUP_REMOVED lines=50> */
.L_x_1701:
[----:B------:R-:W-:Y:S05]  /*da30*/  BSYNC B0 ;  /* 0x0000000000007941 */ /* 0x000fea0003800000 */
.L_x_1700:
        /* <DEDUP_REMOVED lines=50> */
.L_x_1703:
[----:B------:R-:W-:Y:S05]  /*dd60*/  BSYNC B0 ;  /* 0x0000000000007941 */ /* 0x000fea0003800000 */
.L_x_1702:
        /* <DEDUP_REMOVED lines=50> */
.L_x_1664:
        /* <DEDUP_REMOVED lines=57> */
.L_x_1705:
[----:B--2---:R-:W-:Y:S05]  /*e420*/  BSYNC B0 ;  /* 0x0000000000007941 */ /* 0x004fea0003800000 */
.L_x_1704:
        /* <DEDUP_REMOVED lines=67> */
.L_x_1707:
[----:B--2---:R-:W-:Y:S05]  /*e860*/  BSYNC B0 ;  /* 0x0000000000007941 */ /* 0x004fea0003800000 */
.L_x_1706:
        /* <DEDUP_REMOVED lines=69> */
.L_x_1709:
[----:B--2---:R-:W-:Y:S05]  /*ecc0*/  BSYNC B0 ;  /* 0x0000000000007941 */ /* 0x004fea0003800000 */
.L_x_1708:
        /* <DEDUP_REMOVED lines=66> */
.L_x_1711:
[----:B------:R-:W-:Y:S05]  /*f0f0*/  BSYNC B0 ;  /* 0x0000000000007941 */ /* 0x000fea0003800000 */
.L_x_1710:
        /* <DEDUP_REMOVED lines=45> */
[--C-:B------:R-:W-:Y:S02]  /*f3d0*/  SHF.R.U64 R157, R100, 0x10, R101.reuse ;  /* 0x00000010649d7819 */ /* 0x100fe40000001265 */
[----:B------:R-:W-:Y:S02]  /*f3e0*/  SHF.R.U32.HI R100, RZ, 0x10, R101 ;  /* 0x00000010ff647819 */ /* 0x000fe40000011665 */
[----:B------:R-:W-:Y:S02]  /*f3f0*/  LEA.HI R9, R9, R38, RZ, 0x1d ;  /* 0x0000002609097211 */ /* 0x000fe400078fe8ff */
[----:B------:R-:W-:Y:S02]  /*f400*/  SHF.R.U64 R101, R102, 0x10, R103 ;  /* 0x0000001066657819 */ /* 0x000fe40000001267 */
[----:B------:R-:W-:Y:S01]  /*f410*/  SHF.R.S32.HI R8, RZ, 0x1f, R9 ;  /* 0x0000001fff087819 */ /* 0x000fe20000011409 */
[----:B------:R-:W-:Y:S01]  /*f420*/  IMAD.SHL.U32 R10, R9, 0x8, RZ ;  /* 0x00000008090a7824 */ /* 0x000fe200078e00ff */
[----:B------:R-:W-:-:S02]  /*f430*/  SHF.R.U32.HI R102, RZ, 0x10, R103 ;  /* 0x00000010ff667819 */ /* 0x000fc40000011667 */
[----:B------:R-:W-:Y:S02]  /*f440*/  LEA.HI R8, R8, R9, RZ, 0x3 ;  /* 0x0000000908087211 */ /* 0x000fe400078f18ff */
[----:B------:R-:W-:Y:S02]  /*f450*/  LOP3.LUT R10, R147, 0x38, R10, 0xf8, !PT ;  /* 0x00000038930a7812 */ /* 0x000fe400078ef80a */
[--C-:B------:R-:W-:Y:S01]  /*f460*/  SHF.R.U64 R103, R96, 0x10, R97.reuse ;  /* 0x0000001060677819 */ /* 0x100fe20000001261 */
[----:B------:R-:W-:Y:S01]  /*f470*/  IMAD.SHL.U32 R8, R8, 0x400, RZ ;  /* 0x0000040008087824 */ /* 0x000fe200078e00ff */
[----:B------:R-:W-:Y:S02]  /*f480*/  LOP3.LUT R9, R10, R145, RZ, 0x3c, !PT ;  /* 0x000000910a097212 */ /* 0x000fe400078e3cff */
[----:B------:R-:W-:Y:S02]  /*f490*/  SHF.R.U32.HI R96, RZ, 0x10, R97 ;  /* 0x00000010ff607819 */ /* 0x000fe40000011661 */
[----:B------:R-:W-:-:S02]  /*f4a0*/  LOP3.LUT R8, R8, 0x7fffe000, RZ, 0xc0, !PT ;  /* 0x7fffe00008087812 */ /* 0x000fc400078ec0ff */
[----:B------:R-:W-:Y:S02]  /*f4b0*/  PRMT R150, R150, 0x5410, R103 ;  /* 0x0000541096967816 */ /* 0x000fe40000000067 */
[----:B------:R-:W-:Y:S02]  /*f4c0*/  IADD3 R148, R9, R8, R144 ;  /* 0x0000000809947210 */ /* 0x000fe40007ffe090 */
[----:B------:R-:W-:Y:S01]  /*f4d0*/  PRMT R154, R154, 0x5410, R157 ;  /* 0x000054109a9a7816 */ /* 0x000fe2000000009d */
[----:B------:R-:W-:Y:S01]  /*f4e0*/  IMAD.U32 R160, R150, 0x10000, RZ ;  /* 0x0001000096a07824 */ /* 0x000fe200078e00ff */
[--C-:B------:R-:W-:Y:S01]  /*f4f0*/  SHF.R.U64 R97, R98, 0x10, R99.reuse ;  /* 0x0000001062617819 */ /* 0x100fe20000001263 */
[----:B------:R-:W-:Y:S01]  /*f500*/  IMAD.SHL.U32 R148, R148, 0x2, RZ ;  /* 0x0000000294947824 */ /* 0x000fe200078e00ff */
[----:B------:R-:W-:Y:S01]  /*f510*/  SHF.R.U32.HI R98, RZ, 0x10, R99 ;  /* 0x00000010ff627819 */ /* 0x000fe20000011663 */
[----:B------:R-:W-:Y:S01]  /*f520*/  IMAD.U32 R158, R154, 0x10000, RZ ;  /* 0x000100009a9e7824 */ /* 0x000fe200078e00ff */
[----:B------:R-:W-:-:S02]  /*f530*/  PRMT R149, R149, 0x5410, R96 ;  /* 0x0000541095957816 */ /* 0x000fc40000000060 */
[----:B------:R-:W2:Y:S01]  /*f540*/  LDS.128 R8, [R148+0x10080] ;  /* 0x0100800094087984 */ /* 0x000ea20000000c00 */
[----:B------:R-:W-:Y:S02]  /*f550*/  PRMT R153, R153, 0x5410, R100 ;  /* 0x0000541099997816 */ /* 0x000fe40000000064 */
[----:B-1----:R-:W-:Y:S01]  /*f560*/  SHF.L.U32 R96, R13, 0x10, RZ ;  /* 0x000000100d607819 */ /* 0x002fe200000006ff */
[----:B------:R-:W-:Y:S01]  /*f570*/  IMAD.U32 R159, R149, 0x10000, RZ ;  /* 0x00010000959f7824 */ /* 0x000fe200078e00ff */
[----:B------:R-:W-:Y:S01]  /*f580*/  LOP3.LUT R99, R13, 0xffff0000, RZ, 0xc0, !PT ;  /* 0xffff00000d637812 */ /* 0x000fe200078ec0ff */
[----:B------:R-:W-:Y:S01]  /*f590*/  IMAD.U32 R13, R15, 0x10000, RZ ;  /* 0x000100000f0d7824 */ /* 0x000fe200078e00ff */
[----:B------:R-:W-:Y:S02]  /*f5a0*/  PRMT R155, R155, 0x5410, R102 ;  /* 0x000054109b9b7816 */ /* 0x000fe40000000066 */
[----:B------:R-:W-:Y:S02]  /*f5b0*/  LOP3.LUT R100, R15, 0xffff0000, RZ, 0xc0, !PT ;  /* 0xffff00000f647812 */ /* 0x000fe400078ec0ff */
[----:B------:R-:W-:-:S02]  /*f5c0*/  PRMT R156, R156, 0x5410, R101 ;  /* 0x000054109c9c7816 */ /* 0x000fc40000000065 */
[----:B------:R-:W-:Y:S01]  /*f5d0*/  PRMT R152, R152, 0x5410, R97 ;  /* 0x0000541098987816 */ /* 0x000fe20000000061 */
[----:B------:R-:W-:Y:S01]  /*f5e0*/  IMAD.U32 R97, R12, 0x10000, RZ ;  /* 0x000100000c617824 */ /* 0x000fe200078e00ff */
[----:B------:R-:W-:Y:S01]  /*f5f0*/  PRMT R151, R151, 0x5410, R98 ;  /* 0x0000541097977816 */ /* 0x000fe20000000062 */
[----:B------:R-:W-:Y:S01]  /*f600*/  IMAD.U32 R98, R14, 0x10000, RZ ;  /* 0x000100000e627824 */ /* 0x000fe200078e00ff */
[----:B------:R-:W-:Y:S02]  /*f610*/  LOP3.LUT R12, R12, 0xffff0000, RZ, 0xc0, !PT ;  /* 0xffff00000c0c7812 */ /* 0x000fe400078ec0ff */
[----:B------:R-:W-:Y:S02]  /*f620*/  LOP3.LUT R149, R149, 0xffff0000, RZ, 0xc0, !PT ;  /* 0xffff000095957812 */ /* 0x000fe400078ec0ff */
[----:B------:R-:W-:Y:S01]  /*f630*/  LOP3.LUT R14, R14, 0xffff0000, RZ, 0xc0, !PT ;  /* 0xffff00000e0e7812 */ /* 0x000fe200078ec0ff */
[----:B--2---:R-:W-:Y:S01]  /*f640*/  IMAD.U32 R161, R8, 0x10000, RZ ;  /* 0x0001000008a17824 */ /* 0x004fe200078e00ff */
[----:B------:R-:W-:Y:S01]  /*f650*/  SHF.L.U32 R15, R9, 0x10, RZ ;  /* 0x00000010090f7819 */ /* 0x000fe200000006ff */
[----:B------:R-:W-:Y:S01]  /*f660*/  IMAD.U32 R103, R11, 0x10000, RZ ;  /* 0x000100000b677824 */ /* 0x000fe200078e00ff */
[----:B------:R-:W-:Y:S01]  /*f670*/  LOP3.LUT R102, R9, 0xffff0000, RZ, 0xc0, !PT ;  /* 0xffff000009667812 */ /* 0x000fe200078ec0ff */
[----:B------:R-:W-:Y:S01]  /*f680*/  FMUL.FTZ R162, R161, R158 ;  /* 0x0000009ea1a27220 */ /* 0x000fe20000410000 */
[----:B------:R-:W-:-:S02]  /*f690*/  SHF.L.U32 R101, R10, 0x10, RZ ;  /* 0x000000100a657819 */ /* 0x000fc400000006ff */
[----:B------:R-:W-:Y:S01]  /*f6a0*/  LOP3.LUT R9, R10, 0xffff0000, RZ, 0xc0, !PT ;  /* 0xffff00000a097812 */ /* 0x000fe200078ec0ff */
[----:B------:R-:W-:Y:S01]  /*f6b0*/  FMUL.FTZ R10, R161, R160 ;  /* 0x000000a0a10a7220 */ /* 0x000fe20000410000 */
[----:B------:R-:W-:Y:S01]  /*f6c0*/  LOP3.LUT R157, R11, 0xffff0000, RZ, 0xc0, !PT ;  /* 0xffff00000b9d7812 */ /* 0x000fe200078ec0ff */
[----:B------:R-:W-:Y:S01]  /*f6d0*/  FMUL.FTZ R161, R15, R159 ;  /* 0x0000009f0fa17220 */ /* 0x000fe20000410000 */
[----:B------:R-:W-:Y:S01]  /*f6e0*/  LOP3.LUT R8, R8, 0xffff0000, RZ, 0xc0, !PT ;  /* 0xffff000008087812 */ /* 0x000fe200078ec0ff */
[----:B------:R-:W-:Y:S02]  /*f6f0*/  FFMA.FTZ R11, R97, R158, -R10 ;  /* 0x0000009e610b7223 */ /* 0x000fe4000001080a */
[C---:B------:R-:W-:Y:S01]  /*f700*/  IMAD.U32 R10, R153.reuse, 0x10000, RZ ;  /* 0x00010000990a7824 */ /* 0x040fe200078e00ff */
[----:B------:R-:W-:Y:S01]  /*f710*/  LOP3.LUT R153, R153, 0xffff0000, RZ, 0xc0, !PT ;  /* 0xffff000099997812 */ /* 0x000fe200078ec0ff */
[----:B------:R-:W-:Y:S01]  /*f720*/  FFMA.FTZ R97, R97, R160, R162 ;  /* 0x000000a061617223 */ /* 0x000fe200000100a2 */
[----:B------:R-:W-:Y:S01]  /*f730*/  SHF.L.U32 R160, R155, 0x10, RZ ;  /* 0x000000109ba07819 */ /* 0x000fe200000006ff */
[C---:B------:R-:W-:Y:S01]  /*f740*/  IMAD.U32 R158, R151.reuse, 0x10000, RZ ;  /* 0x00010000979e7824 */ /* 0x040fe200078e00ff */
[----:B------:R-:W-:Y:S01]  /*f750*/  LOP3.LUT R151, R151, 0xffff0000, RZ, 0xc0, !PT ;  /* 0xffff000097977812 */ /* 0x000fe200078ec0ff */
[-C--:B------:R-:W-:Y:S01]  /*f760*/  FMUL.FTZ R162, R15, R10.reuse ;  /* 0x0000000a0fa27220 */ /* 0x080fe20000410000 */
[----:B------:R-:W-:Y:S01]  /*f770*/  LOP3.LUT R155, R155, 0xffff0000, RZ, 0xc0, !PT ;  /* 0xffff00009b9b7812 */ /* 0x000fe200078ec0ff */
[----:B------:R-:W-:Y:S01]  /*f780*/  FFMA.FTZ R10, R96, R10, -R161 ;  /* 0x0000000a600a7223 */ /* 0x000fe200000108a1 */
[----:B------:R-:W-:Y:S01]  /*f790*/  LOP3.LUT R161, R150, 0xffff0000, RZ, 0xc0, !PT ;  /* 0xffff000096a17812 */ /* 0x000fe200078ec0ff */
[----:B------:R-:W-:-:S02]  /*f7a0*/  FMUL.FTZ R15, R103, R158 ;  /* 0x0000009e670f7220 */ /* 0x000fc40000410000 */
[-C--:B------:R-:W-:Y:S02]  /*f7b0*/  FMUL.FTZ R103, R103, R160.reuse ;  /* 0x000000a067677220 */ /* 0x080fe40000410000 */
[----:B------:R-:W-:Y:S01]  /*f7c0*/  FFMA.FTZ R96, R96, R159, R162 ;  /* 0x0000009f60607223 */ /* 0x000fe200000100a2 */
[----:B------:R-:W-:Y:S01]  /*f7d0*/  LOP3.LUT R159, R154, 0xffff0000, RZ, 0xc0, !PT ;  /* 0xffff00009a9f7812 */ /* 0x000fe200078ec0ff */
[C---:B------:R-:W-:Y:S02]  /*f7e0*/  FFMA.FTZ R15, R13.reuse, R160, -R15 ;  /* 0x000000a00d0f7223 */ /* 0x040fe4000001080f */
[----:B------:R-:W-:Y:S02]  /*f7f0*/  FFMA.FTZ R103, R13, R158, R103 ;  /* 0x0000009e0d677223 */ /* 0x000fe40000010067 */
[----:B------:R-:W-:Y:S02]  /*f800*/  FMUL.FTZ R13, R8, R161 ;  /* 0x000000a1080d7220 */ /* 0x000fe40000410000 */
[C---:B------:R-:W-:Y:S01]  /*f810*/  IMAD.U32 R158, R156.reuse, 0x10000, RZ ;  /* 0x000100009c9e7824 */ /* 0x040fe200078e00ff */
[----:B------:R-:W-:Y:S01]  /*f820*/  LOP3.LUT R156, R156, 0xffff0000, RZ, 0xc0, !PT ;  /* 0xffff00009c9c7812 */ /* 0x000fe200078ec0ff */
[----:B------:R-:W-:-:S02]  /*f830*/  FFMA.FTZ R154, R12, R159, -R13 ;  /* 0x0000009f0c9a7223 */ /* 0x000fc4000001080d */
[C---:B------:R-:W-:Y:S01]  /*f840*/  IMAD.U32 R13, R152.reuse, 0x10000, RZ ;  /* 0x00010000980d7824 */ /* 0x040fe200078e00ff */
[----:B------:R-:W-:Y:S01]  /*f850*/  LOP3.LUT R152, R152, 0xffff0000, RZ, 0xc0, !PT ;  /* 0xffff000098987812 */ /* 0x000fe200078ec0ff */
[----:B------:R-:W-:Y:S02]  /*f860*/  FMUL.FTZ R8, R8, R159 ;  /* 0x0000009f08087220 */ /* 0x000fe40000410000 */
[CC--:B------:R-:W-:Y:S02]  /*f870*/  FMUL.FTZ R159, R101.reuse, R13.reuse ;  /* 0x0000000d659f7220 */ /* 0x0c0fe40000410000 */
[-C--:B------:R-:W-:Y:S02]  /*f880*/  FMUL.FTZ R101, R101, R158.reuse ;  /* 0x0000009e65657220 */ /* 0x080fe40000410000 */
[C---:B------:R-:W-:Y:S02]  /*f890*/  FFMA.FTZ R159, R98.reuse, R158, -R159 ;  /* 0x0000009e629f7223 */ /* 0x040fe4000001089f */
[----:B------:R-:W-:-:S02]  /*f8a0*/  FFMA.FTZ R101, R98, R13, R101 ;  /* 0x0000000d62657223 */ /* 0x000fc40000010065 */
[C---:B------:R-:W-:Y:S02]  /*f8b0*/  FMUL.FTZ R150, R102.reuse, R149 ;  /* 0x0000009566967220 */ /* 0x040fe40000410000 */
[----:B------:R-:W-:Y:S02]  /*f8c0*/  FMUL.FTZ R13, R9, R152 ;  /* 0x00000098090d7220 */ /* 0x000fe40000410000 */
[----:B------:R-:W-:Y:S02]  /*f8d0*/  FMUL.FTZ R98, R157, R151 ;  /* 0x000000979d627220 */ /* 0x000fe40000410000 */
[----:B------:R-:W-:Y:S02]  /*f8e0*/  FMUL.FTZ R102, R102, R153 ;  /* 0x0000009966667220 */ /* 0x000fe40000410000 */
[----:B------:R-:W-:Y:S02]  /*f8f0*/  FMUL.FTZ R9, R9, R156 ;  /* 0x0000009c09097220 */ /* 0x000fe40000410000 */
[----:B------:R-:W-:-:S02]  /*f900*/  FMUL.FTZ R157, R157, R155 ;  /* 0x0000009b9d9d7220 */ /* 0x000fc40000410000 */
[----:B------:R-:W-:Y:S02]  /*f910*/  FFMA.FTZ R153, R99, R153, -R150 ;  /* 0x0000009963997223 */ /* 0x000fe40000010896 */
[----:B------:R-:W-:Y:S02]  /*f920*/  FFMA.FTZ R156, R14, R156, -R13 ;  /* 0x0000009c0e9c7223 */ /* 0x000fe4000001080d */
[----:B------:R-:W-:Y:S01]  /*f930*/  FFMA.FTZ R98, R100, R155, -R98 ;  /* 0x0000009b64627223 */ /* 0x000fe20000010862 */
[----:B------:R-:W-:Y:S01]  /*f940*/  F2FP.BF16.PACK_AB R13, R153, R10 ;  /* 0x0000000a990d723e */ /* 0x000fe200000010ff */
[----:B------:R-:W-:Y:S01]  /*f950*/  FFMA.FTZ R8, R12, R161, R8 ;  /* 0x000000a10c087223 */ /* 0x000fe20000010008 */
[----:B------:R-:W-:Y:S01]  /*f960*/  F2FP.BF16.PACK_AB R12, R154, R11 ;  /* 0x0000000b9a0c723e */ /* 0x000fe200000010ff */
        /* <DEDUP_REMOVED lines=8> */
[----:B------:R-:W-:Y:S02]  /*f9f0*/  F2FP.BF16.PACK_AB R10, R152, R101 ;  /* 0x00000065980a723e */ /* 0x000fe400000010ff */
[----:B------:R-:W-:-:S05]  /*fa00*/  F2FP.BF16.PACK_AB R11, R100, R103 ;  /* 0x00000067640b723e */ /* 0x000fca00000010ff */
[----:B------:R1:W-:Y:S02]  /*fa10*/  STS.128 [R148+0x10080], R8 ;  /* 0x0100800894007388 */ /* 0x0003e40000000c00 */
.L_x_1715:
[----:B------:R-:W-:Y:S05]  /*fa20*/  BSYNC B0 ;  /* 0x0000000000007941 */ /* 0x000fea0003800000 */
.L_x_1714:
        /* <DEDUP_REMOVED lines=26> */
[----:B------:R-:W-:Y:S02]  /*fbd0*/  SHF.R.U64 R84, R84, 0x10, R85 ;  /* 0x0000001054547819 */ /* 0x000fe40000001255 */
[----:B------:R-:W-:Y:S01]  /*fbe0*/  SHF.R.U32.HI R83, RZ, 0x10, R83 ;  /* 0x00000010ff537819 */ /* 0x000fe20000011653 */
[----:B------:R-:W-:Y:S01]  /*fbf0*/  IMAD.SHL.U32 R97, R97, 0x2, RZ ;  /* 0x0000000261617824 */ /* 0x000fe200078e00ff */
[----:B------:R-:W-:-:S02]  /*fc00*/  SHF.R.U32.HI R85, RZ, 0x10, R85 ;  /* 0x00000010ff557819 */ /* 0x000fc40000011655 */
[----:B------:R-:W-:Y:S02]  /*fc10*/  PRMT R137, R137, 0x5410, R80 ;  /* 0x0000541089897816 */ /* 0x000fe40000000050 */
[----:B------:R-:W2:Y:S01]  /*fc20*/  LDS.128 R8, [R97+0x10080] ;  /* 0x0100800061087984 */ /* 0x000ea20000000c00 */
[----:B------:R-:W-:Y:S02]  /*fc30*/  PRMT R136, R136, 0x5410, R81 ;  /* 0x0000541088887816 */ /* 0x000fe40000000051 */
[----:B------:R-:W-:Y:S02]  /*fc40*/  SHF.R.U64 R86, R86, 0x10, R87 ;  /* 0x0000001056567819 */ /* 0x000fe40000001257 */
[----:B------:R-:W-:Y:S01]  /*fc50*/  PRMT R138, R138, 0x5410, R83 ;  /* 0x000054108a8a7816 */ /* 0x000fe20000000053 */
[----:B------:R-:W-:Y:S01]  /*fc60*/  IMAD.U32 R101, R136, 0x10000, RZ ;  /* 0x0001000088657824 */ /* 0x000fe200078e00ff */
[----:B------:R-:W-:Y:S02]  /*fc70*/  SHF.R.U32.HI R87, RZ, 0x10, R87 ;  /* 0x00000010ff577819 */ /* 0x000fe40000011657 */
        /* <DEDUP_REMOVED lines=32> */
[----:B------:R-:W-:Y:S02]  /*fe80*/  FMUL.FTZ R81, R8, R101 ;  /* 0x0000006508517220 */ /* 0x000fe40000410000 */
[----:B------:R-:W-:Y:S02]  /*fe90*/  FFMA.FTZ R87, R80, R102, -R87 ;  /* 0x0000006650577223 */ /* 0x000fe40000010857 */
[----:B------:R-:W-:Y:S02]  /*fea0*/  FMUL.FTZ R8, R8, R9 ;  /* 0x0000000908087220 */ /* 0x000fe40000410000 */
[C---:B------:R-:W-:Y:S01]  /*feb0*/  IMAD.U32 R86, R11.reuse, 0x10000, RZ ;  /* 0x000100000b567824 */ /* 0x040fe200078e00ff */
[----:B------:R-:W-:Y:S01]  /*fec0*/  LOP3.LUT R11, R11, 0xffff0000, RZ, 0xc0, !PT ;  /* 0xffff00000b0b7812 */ /* 0x000fe200078ec0ff */
[C---:B------:R-:W-:Y:S01]  /*fed0*/  IMAD.U32 R102, R138.reuse, 0x10000, RZ ;  /* 0x000100008a667824 */ /* 0x040fe200078e00ff */
[----:B------:R-:W-:Y:S01]  /*fee0*/  LOP3.LUT R138, R138, 0xffff0000, RZ, 0xc0, !PT ;  /* 0xffff00008a8a7812 */ /* 0x000fe200078ec0ff */
[----:B------:R-:W-:-:S02]  /*fef0*/  FFMA.FTZ R15, R80, R137, R15 ;  /* 0x00000089500f7223 */ /* 0x000fc4000001000f */
[C---:B------:R-:W-:Y:S01]  /*ff00*/  IMAD.U32 R80, R142.reuse, 0x10000, RZ ;  /* 0x000100008e507824 */ /* 0x040fe200078e00ff */
[----:B------:R-:W-:Y:S01]  /*ff10*/  LOP3.LUT R142, R142, 0xffff0000, RZ, 0xc0, !PT ;  /* 0xffff00008e8e7812 */ /* 0x000fe200078ec0ff */
[C---:B------:R-:W-:Y:S02]  /*ff20*/  FFMA.FTZ R81, R12.reuse, R9, -R81 ;  /* 0x000000090c517223 */ /* 0x040fe40000010851 */
[----:B------:R-:W-:Y:S02]  /*ff30*/  FFMA.FTZ R9, R12, R101, R8 ;  /* 0x000000650c097223 */ /* 0x000fe40000010008 */
[C---:B------:R-:W-:Y:S02]  /*ff40*/  FMUL.FTZ R8, R86.reuse, R102 ;  /* 0x0000006656087220 */ /* 0x040fe40000410000 */
[-C--:B------:R-:W-:Y:S02]  /*ff50*/  FMUL.FTZ R86, R86, R80.reuse ;  /* 0x0000005056567220 */ /* 0x080fe40000410000 */
[C---:B------:R-:W-:Y:S01]  /*ff60*/  IMAD.U32 R12, R139.reuse, 0x10000, RZ ;  /* 0x000100008b0c7824 */ /* 0x040fe200078e00ff */
[----:B------:R-:W-:Y:S01]  /*ff70*/  LOP3.LUT R139, R139, 0xffff0000, RZ, 0xc0, !PT ;  /* 0xffff00008b8b7812 */ /* 0x000fe200078ec0ff */
[C---:B------:R-:W-:Y:S01]  /*ff80*/  IMAD.U32 R101, R143.reuse, 0x10000, RZ ;  /* 0x000100008f657824 */ /* 0x040fe200078e00ff */
[----:B------:R-:W-:Y:S01]  /*ff90*/  LOP3.LUT R143, R143, 0xffff0000, RZ, 0xc0, !PT ;  /* 0xffff00008f8f7812 */ /* 0x000fe200078ec0ff */
[----:B------:R-:W-:-:S02]  /*ffa0*/  FFMA.FTZ R80, R13, R80, -R8 ;  /* 0x000000500d507223 */ /* 0x000fc40000010808 */
[----:B------:R-:W-:Y:S02]  /*ffb0*/  FFMA.FTZ R102, R13, R102, R86 ;  /* 0x000000660d667223 */ /* 0x000fe40000010056 */
[C---:B------:R-:W-:Y:S02]  /*ffc0*/  FMUL.FTZ R13, R99.reuse, R12 ;  /* 0x0000000c630d7220 */ /* 0x040fe40000410000 */
[-C--:B------:R-:W-:Y:S02]  /*ffd0*/  FMUL.FTZ R99, R99, R101.reuse ;  /* 0x0000006563637220 */ /* 0x080fe40000410000 */
[C---:B------:R-:W-:Y:S02]  /*ffe0*/  FMUL.FTZ R8, R100.reuse, R136 ;  /* 0x0000008864087220 */ /* 0x040fe40000410000 */
[----:B------:R-:W-:Y:S02]  /*fff0*/  FMUL.FTZ R100, R100, R140 ;  /* 0x0000008c64647220 */ /* 0x000fe40000410000 */
[----:B------:R-:W-:-:S02]  /*10000*/  FFMA.FTZ R101, R82, R101, -R13 ;  /* 0x0000006552657223 */ /* 0x000fc4000001080d */
[----:B------:R-:W-:Y:S02]  /*10010*/  FFMA.FTZ R99, R82, R12, R99 ;  /* 0x0000000c52637223 */ /* 0x000fe40000010063 */
[----:B------:R-:W-:Y:S02]  /*10020*/  FFMA.FTZ R140, R83, R140, -R8 ;  /* 0x0000008c538c7223 */ /* 0x000fe40000010808 */
[----:B------:R-:W-:Y:S02]  /*10030*/  FMUL.FTZ R82, R98, R139 ;  /* 0x0000008b62527220 */ /* 0x000fe40000410000 */
[C---:B------:R-:W-:Y:S01]  /*10040*/  FMUL.FTZ R12, R11.reuse, R138 ;  /* 0x0000008a0b0c7220 */ /* 0x040fe20000410000 */
[----:B------:R-:W-:Y:S01]  /*10050*/  F2FP.BF16.PACK_AB R13, R140, R81 ;  /* 0x000000518c0d723e */ /* 0x000fe200000010ff */
[----:B------:R-:W-:Y:S02]  /*10060*/  FMUL.FTZ R86, R98, R143 ;  /* 0x0000008f62567220 */ /* 0x000fe40000410000 */
[----:B------:R-:W-:-:S02]  /*10070*/  FMUL.FTZ R8, R11, R142 ;  /* 0x0000008e0b087220 */ /* 0x000fc40000410000 */
[C---:B------:R-:W-:Y:S02]  /*10080*/  FFMA.FTZ R82, R14.reuse, R143, -R82 ;  /* 0x0000008f0e527223 */ /* 0x040fe40000010852 */
[----:B------:R-:W-:Y:S01]  /*10090*/  FFMA.FTZ R11, R85, R142, -R12 ;  /* 0x0000008e550b7223 */ /* 0x000fe2000001080c */
[----:B------:R-:W-:Y:S01]  /*100a0*/  F2FP.BF16.PACK_AB R12, R87, R10 ;  /* 0x0000000a570c723e */ /* 0x000fe200000010ff */
[----:B------:R-:W-:Y:S02]  /*100b0*/  FFMA.FTZ R100, R83, R136, R100 ;  /* 0x0000008853647223 */ /* 0x000fe40000010064 */
[----:B------:R-:W-:Y:S01]  /*100c0*/  FFMA.FTZ R86, R14, R139, R86 ;  /* 0x0000008b0e567223 */ /* 0x000fe20000010056 */
[----:B------:R-:W-:Y:S01]  /*100d0*/  F2FP.BF16.PACK_AB R14, R82, R101 ;  /* 0x00000065520e723e */ /* 0x000fe200000010ff */
[----:B------:R-:W-:Y:S01]  /*100e0*/  FFMA.FTZ R85, R85, R138, R8 ;  /* 0x0000008a55557223 */ /* 0x000fe20000010008 */
[----:B------:R-:W-:Y:S02]  /*100f0*/  F2FP.BF16.PACK_AB R8, R15, R84 ;  /* 0x000000540f08723e */ /* 0x000fe400000010ff */
[----:B------:R-:W-:-:S02]  /*10100*/  F2FP.BF16.PACK_AB R15, R11, R80 ;  /* 0x000000500b0f723e */ /* 0x000fc400000010ff */
[----:B------:R-:W-:Y:S02]  /*10110*/  F2FP.BF16.PACK_AB R9, R100, R9 ;  /* 0x000000096409723e */ /* 0x000fe400000010ff */
[----:B------:R-:W-:Y:S01]  /*10120*/  F2FP.BF16.PACK_AB R10, R86, R99 ;  /* 0x00000063560a723e */ /* 0x000fe200000010ff */
[----:B------:R1:W-:Y:S01]  /*10130*/  STS.128 [R96+0x10080], R12 ;  /* 0x0100800c60007388 */ /* 0x0003e20000000c00 */
[----:B------:R-:W-:-:S05]  /*10140*/  F2FP.BF16.PACK_AB R11, R85, R102 ;  /* 0x00000066550b723e */ /* 0x000fca00000010ff */
[----:B------:R1:W-:Y:S02]  /*10150*/  STS.128 [R97+0x10080], R8 ;  /* 0x0100800861007388 */ /* 0x0003e40000000c00 */
.L_x_1713:
[----:B------:R-:W-:Y:S05]  /*10160*/  BSYNC B1 ;  /* 0x0000000000017941 */ /* 0x000fea0003800000 */
.L_x_1712:
        /* <DEDUP_REMOVED lines=29> */
[----:B------:R-:W-:Y:S01]  /*10340*/  SHF.R.U64 R66, R66, 0x10, R67 ;  /* 0x0000001042427819 */ /* 0x000fe20000001243 */
[----:B------:R-:W-:Y:S01]  /*10350*/  IMAD.SHL.U32 R81, R81, 0x2, RZ ;  /* 0x0000000251517824 */ /* 0x000fe200078e00ff */
[----:B------:R-:W-:Y:S02]  /*10360*/  SHF.R.U64 R68, R68, 0x10, R69 ;  /* 0x0000001044447819 */ /* 0x000fe40000001245 */
[----:B------:R-:W1:Y:S01]  /*10370*/  LDS.128 R12, [R82+0x10080] ;  /* 0x01008000520c7984 */ /* 0x000e620000000c00 */
[----:B------:R-:W-:-:S02]  /*10380*/  SHF.R.U32.HI R67, RZ, 0x10, R67 ;  /* 0x00000010ff437819 */ /* 0x000fc40000011643 */
[----:B------:R-:W-:Y:S01]  /*10390*/  SHF.R.U32.HI R69, RZ, 0x10, R69 ;  /* 0x00000010ff457819 */ /* 0x000fe20000011645 */
[----:B------:R-:W2:Y:S01]  /*103a0*/  LDS.128 R8, [R81+0x10080] ;  /* 0x0100800051087984 */ /* 0x000ea20000000c00 */
[----:B------:R-:W-:Y:S02]  /*103b0*/  PRMT R129, R129, 0x5410, R64 ;  /* 0x0000541081817816 */ /* 0x000fe40000000040 */
[----:B------:R-:W-:Y:S02]  /*103c0*/  PRMT R128, R128, 0x5410, R65 ;  /* 0x0000541080807816 */ /* 0x000fe40000000041 */
[----:B------:R-:W-:Y:S02]  /*103d0*/  SHF.R.U64 R70, R70, 0x10, R71 ;  /* 0x0000001046467819 */ /* 0x000fe40000001247 */
[----:B------:R-:W-:Y:S01]  /*103e0*/  PRMT R130, R130, 0x5410, R67 ;  /* 0x0000541082827816 */ /* 0x000fe20000000043 */
[----:B------:R-:W-:Y:S01]  /*103f0*/  IMAD.U32 R87, R128, 0x10000, RZ ;  /* 0x0001000080577824 */ /* 0x000fe200078e00ff */
[----:B------:R-:W-:-:S02]  /*10400*/  SHF.R.U32.HI R71, RZ, 0x10, R71 ;  /* 0x00000010ff477819 */ /* 0x000fc40000011647 */
[----:B------:R-:W-:Y:S02]  /*10410*/  PRMT R133, R133, 0x5410, R68 ;  /* 0x0000541085857816 */ /* 0x000fe40000000044 */
[----:B------:R-:W-:Y:S02]  /*10420*/  PRMT R132, R132, 0x5410, R69 ;  /* 0x0000541084847816 */ /* 0x000fe40000000045 */
[----:B------:R-:W-:Y:S01]  /*10430*/  PRMT R134, R134, 0x5410, R71 ;  /* 0x0000541086867816 */ /* 0x000fe20000000047 */
[C---:B------:R-:W-:Y:S01]  /*10440*/  IMAD.U32 R71, R133.reuse, 0x10000, RZ ;  /* 0x0001000085477824 */ /* 0x040fe200078e00ff */
[----:B------:R-:W-:Y:S02]  /*10450*/  LOP3.LUT R86, R133, 0xffff0000, RZ, 0xc0, !PT ;  /* 0xffff000085567812 */ /* 0x000fe400078ec0ff */
[----:B------:R-:W-:Y:S02]  /*10460*/  PRMT R131, R131, 0x5410, R66 ;  /* 0x0000541083837816 */ /* 0x000fe40000000042 */
[----:B------:R-:W-:-:S02]  /*10470*/  PRMT R135, R135, 0x5410, R70 ;  /* 0x0000541087877816 */ /* 0x000fc40000000046 */
[----:B------:R-:W-:-:S03]  /*10480*/  LOP3.LUT R128, R128, 0xffff0000, RZ, 0xc0, !PT ;  /* 0xffff000080807812 */ /* 0x000fc600078ec0ff */
[C---:B------:R-:W-:Y:S01]  /*10490*/  IMAD.U32 R97, R135.reuse, 0x10000, RZ ;  /* 0x0001000087617824 */ /* 0x040fe200078e00ff */
        /* <DEDUP_REMOVED lines=13> */
[C---:B------:R-:W-:Y:S01]  /*10570*/  IMAD.U32 R9, R129.reuse, 0x10000, RZ ;  /* 0x0001000081097824 */ /* 0x040fe200078e00ff */
        /* <DEDUP_REMOVED lines=9> */
[C---:B------:R-:W-:Y:S01]  /*10610*/  SHF.L.U32 R9, R132.reuse, 0x10, RZ ;  /* 0x0000001084097819 */ /* 0x040fe200000006ff */
[C---:B------:R-:W-:Y:S01]  /*10620*/  FMUL.FTZ R71, R15.reuse, R129 ;  /* 0x000000810f477220 */ /* 0x040fe20000410000 */
[----:B------:R-:W-:Y:S01]  /*10630*/  LOP3.LUT R132, R132, 0xffff0000, RZ, 0xc0, !PT ;  /* 0xffff000084847812 */ /* 0x000fe200078ec0ff */
[C---:B------:R-:W-:Y:S02]  /*10640*/  FMUL.FTZ R65, R8.reuse, R87 ;  /* 0x0000005708417220 */ /* 0x040fe40000410000 */
[-C--:B------:R-:W-:Y:S02]  /*10650*/  FMUL.FTZ R15, R15, R86.reuse ;  /* 0x000000560f0f7220 */ /* 0x080fe40000410000 */
[----:B------:R-:W-:Y:S02]  /*10660*/  FMUL.FTZ R8, R8, R9 ;  /* 0x0000000908087220 */ /* 0x000fe40000410000 */
[----:B------:R-:W-:-:S02]  /*10670*/  FFMA.FTZ R71, R64, R86, -R71 ;  /* 0x0000005640477223 */ /* 0x000fc40000010847 */
[C---:B------:R-:W-:Y:S01]  /*10680*/  IMAD.U32 R86, R130.reuse, 0x10000, RZ ;  /* 0x0001000082567824 */ /* 0x040fe200078e00ff */
[----:B------:R-:W-:Y:S01]  /*10690*/  LOP3.LUT R130, R130, 0xffff0000, RZ, 0xc0, !PT ;  /* 0xffff000082827812 */ /* 0x000fe200078ec0ff */
[----:B------:R-:W-:Y:S02]  /*106a0*/  FFMA.FTZ R65, R12, R9, -R65 ;  /* 0x000000090c417223 */ /* 0x000fe40000010841 */
[----:B------:R-:W-:Y:S02]  /*106b0*/  FFMA.FTZ R15, R64, R129, R15 ;  /* 0x00000081400f7223 */ /* 0x000fe4000001000f */
[----:B------:R-:W-:Y:S02]  /*106c0*/  FFMA.FTZ R9, R12, R87, R8 ;  /* 0x000000570c097223 */ /* 0x000fe40000010008 */
[C---:B------:R-:W-:Y:S01]  /*106d0*/  IMAD.U32 R64, R134.reuse, 0x10000, RZ ;  /* 0x0001000086407824 */ /* 0x040fe200078e00ff */
[----:B------:R-:W-:Y:S01]  /*106e0*/  LOP3.LUT R134, R134, 0xffff0000, RZ, 0xc0, !PT ;  /* 0xffff000086867812 */ /* 0x000fe200078ec0ff */
[C---:B------:R-:W-:Y:S01]  /*106f0*/  IMAD.U32 R87, R131.reuse, 0x10000, RZ ;  /* 0x0001000083577824 */ /* 0x040fe200078e00ff */
[----:B------:R-:W-:Y:S01]  /*10700*/  LOP3.LUT R131, R131, 0xffff0000, RZ, 0xc0, !PT ;  /* 0xffff000083837812 */ /* 0x000fe200078ec0ff */
[----:B------:R-:W-:-:S02]  /*10710*/  FMUL.FTZ R8, R70, R86 ;  /* 0x0000005646087220 */ /* 0x000fc40000410000 */
[-C--:B------:R-:W-:Y:S02]  /*10720*/  FMUL.FTZ R70, R70, R64.reuse ;  /* 0x0000004046467220 */ /* 0x080fe40000410000 */
[C---:B------:R-:W-:Y:S02]  /*10730*/  FMUL.FTZ R12, R84.reuse, R87 ;  /* 0x00000057540c7220 */ /* 0x040fe40000410000 */
[----:B------:R-:W-:Y:S02]  /*10740*/  FFMA.FTZ R64, R13, R64, -R8 ;  /* 0x000000400d407223 */ /* 0x000fe40000010808 */
[----:B------:R-:W-:Y:S02]  /*10750*/  FMUL.FTZ R84, R84, R97 ;  /* 0x0000006154547220 */ /* 0x000fe40000410000 */
[C---:B------:R-:W-:Y:S02]  /*10760*/  FMUL.FTZ R8, R85.reuse, R128 ;  /* 0x0000008055087220 */ /* 0x040fe40000410000 */
[----:B------:R-:W-:-:S02]  /*10770*/  FMUL.FTZ R85, R85, R132 ;  /* 0x0000008455557220 */ /* 0x000fc40000410000 */
[C---:B------:R-:W-:Y:S02]  /*10780*/  FFMA.FTZ R97, R66.reuse, R97, -R12 ;  /* 0x0000006142617223 */ /* 0x040fe4000001080c */
[----:B------:R-:W-:Y:S02]  /*10790*/  FFMA.FTZ R84, R66, R87, R84 ;  /* 0x0000005742547223 */ /* 0x000fe40000010054 */
[----:B------:R-:W-:Y:S02]  /*107a0*/  FFMA.FTZ R132, R67, R132, -R8 ;  /* 0x0000008443847223 */ /* 0x000fe40000010808 */
[----:B------:R-:W-:Y:S02]  /*107b0*/  FMUL.FTZ R66, R83, R131 ;  /* 0x0000008353427220 */ /* 0x000fe40000410000 */
[----:B------:R-:W-:Y:S02]  /*107c0*/  FMUL.FTZ R12, R11, R130 ;  /* 0x000000820b0c7220 */ /* 0x000fe40000410000 */
[----:B------:R-:W-:-:S02]  /*107d0*/  FMUL.FTZ R83, R83, R135 ;  /* 0x0000008753537220 */ /* 0x000fc40000410000 */
[-C--:B------:R-:W-:Y:S02]  /*107e0*/  FMUL.FTZ R8, R11, R134.reuse ;  /* 0x000000860b087220 */ /* 0x080fe40000410000 */
[----:B------:R-:W-:Y:S02]  /*107f0*/  FFMA.FTZ R66, R14, R135, -R66 ;  /* 0x000000870e427223 */ /* 0x000fe40000010842 */
[----:B------:R-:W-:Y:S01]  /*10800*/  FFMA.FTZ R11, R69, R134, -R12 ;  /* 0x00000086450b7223 */ /* 0x000fe2000001080c */
[----:B------:R-:W-:Y:S01]  /*10810*/  F2FP.BF16.PACK_AB R12, R71, R10 ;  /* 0x0000000a470c723e */ /* 0x000fe200000010ff */
[----:B------:R-:W-:Y:S01]  /*10820*/  FFMA.FTZ R86, R13, R86, R70 ;  /* 0x000000560d567223 */ /* 0x000fe20000010046 */
[----:B------:R-:W-:Y:S01]  /*10830*/  F2FP.BF16.PACK_AB R13, R132, R65 ;  /* 0x00000041840d723e */ /* 0x000fe200000010ff */
[----:B------:R-:W-:Y:S02]  /*10840*/  FFMA.FTZ R128, R67, R128, R85 ;  /* 0x0000008043807223 */ /* 0x000fe40000010055 */
[----:B------:R-:W-:Y:S01]  /*10850*/  FFMA.FTZ R131, R14, R131, R83 ;  /* 0x000000830e837223 */ /* 0x000fe20000010053 */
[----:B------:R-:W-:Y:S01]  /*10860*/  F2FP.BF16.PACK_AB R14, R66, R97 ;  /* 0x00000061420e723e */ /* 0x000fe200000010ff */
[----:B------:R-:W-:Y:S01]  /*10870*/  FFMA.FTZ R69, R69, R130, R8 ;  /* 0x0000008245457223 */ /* 0x000fe20000010008 */
[----:B------:R-:W-:-:S02]  /*10880*/  F2FP.BF16.PACK_AB R8, R15, R68 ;  /* 0x000000440f08723e */ /* 0x000fc400000010ff */
[----:B------:R-:W-:Y:S02]  /*10890*/  F2FP.BF16.PACK_AB R15, R11, R64 ;  /* 0x000000400b0f723e */ /* 0x000fe400000010ff */
[----:B------:R-:W-:Y:S02]  /*108a0*/  F2FP.BF16.PACK_AB R9, R128, R9 ;  /* 0x000000098009723e */ /* 0x000fe400000010ff */
[----:B------:R-:W-:Y:S01]  /*108b0*/  F2FP.BF16.PACK_AB R10, R131, R84 ;  /* 0x00000054830a723e */ /* 0x000fe200000010ff */
[----:B------:R1:W-:Y:S01]  /*108c0*/  STS.128 [R82+0x10080], R12 ;  /* 0x0100800c52007388 */ /* 0x0003e20000000c00 */
[----:B------:R-:W-:-:S05]  /*108d0*/  F2FP.BF16.PACK_AB R11, R69, R86 ;  /* 0x00000056450b723e */ /* 0x000fca00000010ff */
[----:B------:R1:W-:Y:S02]  /*108e0*/  STS.128 [R81+0x10080], R8 ;  /* 0x0100800851007388 */ /* 0x0003e40000000c00 */
.L_x_1719:
[----:B------:R-:W-:Y:S05]  /*108f0*/  BSYNC B0 ;  /* 0x0000000000007941 */ /* 0x000fea0003800000 */
.L_x_1718:
        /* <DEDUP_REMOVED lines=32> */
[----:B------:R-:W-:Y:S02]  /*10b00*/  SHF.R.U64 R54, R54, 0x10, R55 ;  /* 0x0000001036367819 */ /* 0x000fe40000001237 */
[----:B------:R-:W1:Y:S01]  /*10b10*/  LDS.128 R12, [R65+0x10080] ;  /* 0x01008000410c7984 */ /* 0x000e620000000c00 */
[----:B------:R-:W-:Y:S02]  /*10b20*/  SHF.R.U64 R56, R56, 0x10, R57 ;  /* 0x0000001038387819 */ /* 0x000fe40000001239 */
[----:B------:R-:W-:Y:S01]  /*10b30*/  SHF.R.U32.HI R55, RZ, 0x10, R55 ;  /* 0x00000010ff377819 */ /* 0x000fe20000011637 */
[----:B------:R-:W2:Y:S01]  /*10b40*/  LDS.128 R8, [R64+0x10080] ;  /* 0x0100800040087984 */ /* 0x000ea20000000c00 */
[----:B------:R-:W-:-:S02]  /*10b50*/  SHF.R.U32.HI R57, RZ, 0x10, R57 ;  /* 0x00000010ff397819 */ /* 0x000fc40000011639 */
[----:B------:R-:W-:Y:S02]  /*10b60*/  PRMT R121, R121, 0x5410, R52 ;  /* 0x0000541079797816 */ /* 0x000fe40000000034 */
        /* <DEDUP_REMOVED lines=56> */
[C---:B------:R-:W-:Y:S01]  /*10ef0*/  IMAD.U32 R54, R14.reuse, 0x10000, RZ ;  /* 0x000100000e367824 */ /* 0x040fe200078e00ff */
[----:B------:R-:W-:Y:S01]  /*10f00*/  LOP3.LUT R14, R14, 0xffff0000, RZ, 0xc0, !PT ;  /* 0xffff00000e0e7812 */ /* 0x000fe200078ec0ff */
[----:B------:R-:W-:Y:S02]  /*10f10*/  FMUL.FTZ R67, R67, R69 ;  /* 0x0000004543437220 */ /* 0x000fe40000410000 */
[C---:B------:R-:W-:Y:S02]  /*10f20*/  FMUL.FTZ R8, R68.reuse, R120 ;  /* 0x0000007844087220 */ /* 0x040fe40000410000 */
[----:B------:R-:W-:-:S02]  /*10f30*/  FMUL.FTZ R68, R68, R124 ;  /* 0x0000007c44447220 */ /* 0x000fc40000410000 */
[C---:B------:R-:W-:Y:S02]  /*10f40*/  FFMA.FTZ R69, R54.reuse, R69, -R13 ;  /* 0x0000004536457223 */ /* 0x040fe4000001080d */
[----:B------:R-:W-:Y:S02]  /*10f50*/  FFMA.FTZ R67, R54, R12, R67 ;  /* 0x0000000c36437223 */ /* 0x000fe40000010043 */
[----:B------:R-:W-:Y:S02]  /*10f60*/  FFMA.FTZ R124, R55, R124, -R8 ;  /* 0x0000007c377c7223 */ /* 0x000fe40000010808 */
[----:B------:R-:W-:Y:S02]  /*10f70*/  FMUL.FTZ R54, R66, R123 ;  /* 0x0000007b42367220 */ /* 0x000fe40000410000 */
[----:B------:R-:W-:Y:S01]  /*10f80*/  FMUL.FTZ R12, R11, R122 ;  /* 0x0000007a0b0c7220 */ /* 0x000fe20000410000 */
[----:B------:R-:W-:Y:S01]  /*10f90*/  F2FP.BF16.PACK_AB R13, R124, R53 ;  /* 0x000000357c0d723e */ /* 0x000fe200000010ff */
[----:B------:R-:W-:-:S02]  /*10fa0*/  FMUL.FTZ R58, R66, R127 ;  /* 0x0000007f423a7220 */ /* 0x000fc40000410000 */
[-C--:B------:R-:W-:Y:S02]  /*10fb0*/  FMUL.FTZ R8, R11, R126.reuse ;  /* 0x0000007e0b087220 */ /* 0x080fe40000410000 */
[C---:B------:R-:W-:Y:S02]  /*10fc0*/  FFMA.FTZ R54, R14.reuse, R127, -R54 ;  /* 0x0000007f0e367223 */ /* 0x040fe40000010836 */
[----:B------:R-:W-:Y:S01]  /*10fd0*/  FFMA.FTZ R11, R57, R126, -R12 ;  /* 0x0000007e390b7223 */ /* 0x000fe2000001080c */
        /* <DEDUP_REMOVED lines=12> */
.L_x_1717:
[----:B------:R-:W-:Y:S05]  /*110a0*/  BSYNC B1 ;  /* 0x0000000000017941 */ /* 0x000fea0003800000 */
.L_x_1716:
        /* <DEDUP_REMOVED lines=120> */
.L_x_1723:
[----:B------:R-:W-:Y:S05]  /*11830*/  BSYNC B0 ;  /* 0x0000000000007941 */ /* 0x000fea0003800000 */
.L_x_1722:
        /* <DEDUP_REMOVED lines=122> */
.L_x_1721:
[----:B------:R-:W-:Y:S05]  /*11fe0*/  BSYNC B1 ;  /* 0x0000000000017941 */ /* 0x000fea0003800000 */
.L_x_1720:
        /* <DEDUP_REMOVED lines=119> */
.L_x_1725:
[----:B------:R-:W-:Y:S05]  /*12760*/  BSYNC B0 ;  /* 0x0000000000007941 */ /* 0x000fea0003800000 */
.L_x_1724:
        /* <DEDUP_REMOVED lines=37> */
[----:B------:R-:W-:-:S02]  /*129c0*/  PRMT R77, R77, 0x5410, R18 ;  /* 0x000054104d4d7816 */ /* 0x000fc40000000012 */
[----:B------:R-:W-:Y:S02]  /*129d0*/  PRMT R73, R73, 0x5410, R20 ;  /* 0x0000541049497816 */ /* 0x000fe40000000014 */
[----:B------:R-:W-:Y:S01]  /*129e0*/  PRMT R72, R72, 0x5410, R21 ;  /* 0x0000541048487816 */ /* 0x000fe20000000015 */
[----:B------:R-:W-:Y:S01]  /*129f0*/  IMAD.U32 R25, R77, 0x10000, RZ ;  /* 0x000100004d197824 */ /* 0x000fe200078e00ff */
[----:B------:R-:W-:Y:S02]  /*12a00*/  PRMT R74, R74, 0x5410, R23 ;  /* 0x000054104a4a7816 */ /* 0x000fe40000000017 */
[----:B------:R-:W-:Y:S02]  /*12a10*/  PRMT R75, R75, 0x5410, R22 ;  /* 0x000054104b4b7816 */ /* 0x000fe40000000016 */
[----:B------:R-:W-:Y:S02]  /*12a20*/  SHF.R.U32.HI R29, RZ, 0x10, R29 ;  /* 0x00000010ff1d7819 */ /* 0x000fe4000001161d */
[----:B------:R-:W-:-:S02]  /*12a30*/  SHF.R.U64 R24, R30, 0x10, R31 ;  /* 0x000000101e187819 */ /* 0x000fc4000000121f */
[----:B------:R-:W-:Y:S01]  /*12a40*/  PRMT R76, R76, 0x5410, R29 ;  /* 0x000054104c4c7816 */ /* 0x000fe2000000001d */
[----:B------:R-:W-:Y:S01]  /*12a50*/  IMAD.U32 R29, R72, 0x10000, RZ ;  /* 0x00010000481d7824 */ /* 0x000fe200078e00ff */
[----:B------:R-:W-:Y:S02]  /*12a60*/  LOP3.LUT R30, R77, 0xffff0000, RZ, 0xc0, !PT ;  /* 0xffff00004d1e7812 */ /* 0x000fe400078ec0ff */
[----:B------:R-:W-:Y:S02]  /*12a70*/  SHF.R.U32.HI R31, RZ, 0x10, R31 ;  /* 0x00000010ff1f7819 */ /* 0x000fe4000001161f */
        /* <DEDUP_REMOVED lines=73> */
.L_x_1697:
[----:B------:R-:W-:Y:S05]  /*12f10*/  BSYNC B2 ;  /* 0x0000000000027941 */ /* 0x000fea0003800000 */
.L_x_1663:
[----:B-1----:R-:W-:Y:S01]  /*12f20*/  IMAD R9, R61, c[0x0][0x208], RZ ;  /* 0x000082003d097a24 */ /* 0x002fe200078e02ff */
[----:B------:R-:W-:Y:S01]  /*12f30*/  SHF.R.S32.HI R10, RZ, 0x4, R63 ;  /* 0x00000004ff0a7819 */ /* 0x000fe2000001143f */
[----:B---3--:R-:W-:Y:S01]  /*12f40*/  IMAD.WIDE.U32 R12, R228, c[0x0][0x208], RZ ;  /* 0x00008200e40c7a25 */ /* 0x008fe200078e00ff */
[----:B------:R-:W-:-:S04]  /*12f50*/  DEPBAR.LE SB0, 0x0 ;  /* 0x000080000000791a */ /* 0x000fc80000000000 */
[----:B------:R-:W-:Y:S01]  /*12f60*/  IMAD R9, R228, c[0x0][0x20c], R9 ;  /* 0x00008300e4097a24 */ /* 0x000fe200078e0209 */
[----:B------:R-:W-:Y:S01]  /*12f70*/  LEA.HI R11, R63, R10, RZ, 0x1 ;  /* 0x0000000a3f0b7211 */ /* 0x000fe200078f08ff */
[----:B------:R-:W-:Y:S01]  /*12f80*/  IMAD.SHL.U32 R14, R38, 0x40, RZ ;  /* 0x00000040260e7824 */ /* 0x000fe200078e00ff */
[----:B------:R-:W-:Y:S01]  /*12f90*/  ISETP.GE.AND P1, PT, R196, c[0x0][0x1d4], PT ;  /* 0x00007500c4007a0c */ /* 0x000fe20003f26270 */
[----:B------:R-:W-:Y:S01]  /*12fa0*/  IMAD.IADD R13, R13, 0x1, R9 ;  /* 0x000000010d0d7824 */ /* 0x000fe200078e0209 */
[----:B------:R-:W-:Y:S01]  /*12fb0*/  LOP3.LUT R11, R11, 0xfffffffe, RZ, 0xc0, !PT ;  /* 0xfffffffe0b0b7812 */ /* 0x000fe200078ec0ff */
[----:B------:R-:W-:Y:S01]  /*12fc0*/  IMAD.SHL.U32 R9, R197, 0x8, RZ ;  /* 0x00000008c5097824 */ /* 0x000fe200078e00ff */
[----:B------:R-:W-:Y:S01]  /*12fd0*/  LOP3.LUT R14, R14, 0x1c0, RZ, 0xc0, !PT ;  /* 0x000001c00e0e7812 */ /* 0x000fe200078ec0ff */
[----:B------:R-:W-:Y:S01]  /*12fe0*/  IMAD.WIDE.U32 R12, R227, c[0x0][0x218], R12 ;  /* 0x00008600e30c7a25 */ /* 0x000fe200078e000c */
[----:B------:R-:W-:Y:S01]  /*12ff0*/  ISETP.GE.AND P2, PT, R229, c[0x0][0x1d4], PT ;  /* 0x00007500e5007a0c */ /* 0x000fe20003f46270 */
[----:B------:R-:W-:Y:S01]  /*13000*/  BSSY B0, `(.L_x_1726) ;  /* 0x000006b000007945 */ /* 0x000fe20003800000 */
[----:B------:R-:W-:Y:S01]  /*13010*/  LOP3.LUT R37, R37, 0xfffffffb, RZ, 0xc0, !PT ;  /* 0xfffffffb25257812 */ /* 0x000fe200078ec0ff */
[----:B------:R-:W-:Y:S01]  /*13020*/  IMAD R8, R60, c[0x0][0x218], RZ ;  /* 0x000086003c087a24 */ /* 0x000fe200078e02ff */
[----:B------:R-:W-:Y:S01]  /*13030*/  IADD3 R15, P0, R12, UR28, RZ ;  /* 0x0000001c0c0f7c10 */ /* 0x000fe2000ff1e0ff */
[----:B------:R-:W-:Y:S01]  /*13040*/  IMAD.IADD R11, R10, 0x1, -R11 ;  /* 0x000000010a0b7824 */ /* 0x000fe200078e0a0b */
[----:B------:R-:W-:Y:S01]  /*13050*/  LOP3.LUT R12, R14, 0x8, R9, 0xf8, !PT ;  /* 0x000000080e0c7812 */ /* 0x000fe200078ef809 */
[----:B------:R-:W-:Y:S01]  /*13060*/  IMAD R8, R227, c[0x0][0x21c], R8 ;  /* 0x00008700e3087a24 */ /* 0x000fe200078e0208 */
[----:B------:R-:W-:Y:S01]  /*13070*/  SHF.R.U32.HI R9, RZ, 0x3, R14 ;  /* 0x00000003ff097819 */ /* 0x000fe2000001160e */
[----:B------:R-:W-:Y:S01]  /*13080*/  IMAD.SHL.U32 R10, R11, 0x8, RZ ;  /* 0x000000080b0a7824 */ /* 0x000fe200078e00ff */
[----:B------:R-:W-:Y:S01]  /*13090*/  SHF.R.S32.HI R232, RZ, 0x1f, R39 ;  /* 0x0000001fffe87819 */ /* 0x000fe20000011427 */
[----:B------:R-:W-:Y:S01]  /*130a0*/  IMAD.SHL.U32 R77, R2, 0x40, RZ ;  /* 0x00000040024d7824 */ /* 0x000fe200078e00ff */
[----:B------:R-:W-:Y:S01]  /*130b0*/  LOP3.LUT R12, R12, R9, RZ, 0x3c, !PT ;  /* 0x000000090c0c7212 */ /* 0x000fe200078e3cff */
[----:B------:R-:W-:Y:S01]  /*130c0*/  IMAD.SHL.U32 R9, R62, 0x40, RZ ;  /* 0x000000403e097824 */ /* 0x000fe200078e00ff */
[----:B------:R-:W-:Y:S01]  /*130d0*/  IADD3.X R14, R13, UR12, R8, P0, !PT ;  /* 0x0000000c0d0e7c10 */ /* 0x000fe200087fe408 */
[----:B------:R-:W-:Y:S01]  /*130e0*/  IMAD.SHL.U32 R230, R0, 0x2, RZ ;  /* 0x0000000200e67824 */ /* 0x000fe200078e00ff */
[----:B------:R-:W-:Y:S01]  /*130f0*/  BAR.SYNC.DEFER_BLOCKING 0x0 ;  /* 0x0000000000007b1d */ /* 0x000fe20000010000 */
[----:B------:R-:W-:Y:S01]  /*13100*/  LEA R8, P0, R15, c[0x0][0x1f8], 0x1 ;  /* 0x00007e000f087a11 */ /* 0x000fe200078008ff */
[----:B------:R-:W-:Y:S01]  /*13110*/  IMAD R221, R11, 0x200, R12 ;  /* 0x000002000bdd7824 */ /* 0x000fe200078e020c */
[----:B------:R-:W-:-:S02]  /*13120*/  LOP3.LUT R9, R9, 0x1c0, RZ, 0xc0, !PT ;  /* 0x000001c009097812 */ /* 0x000fc400078ec0ff */
[----:B------:R-:W-:Y:S01]  /*13130*/  LEA.HI.X R15, R15, c[0x0][0x1fc], R14, 0x1, P0 ;  /* 0x00007f000f0f7a11 */ /* 0x000fe200000f0c0e */
[----:B------:R-:W-:Y:S01]  /*13140*/  IMAD.SHL.U32 R221, R221, 0x2, RZ ;  /* 0x00000002dddd7824 */ /* 0x000fe200078e00ff */
[----:B------:R-:W-:Y:S02]  /*13150*/  LOP3.LUT P0, RZ, R38, 0x2, RZ, 0xc0, !PT ;  /* 0x0000000226ff7812 */ /* 0x000fe4000780c0ff */
[----:B------:R-:W-:Y:S01]  /*13160*/  LOP3.LUT R13, R9, 0x8, R10, 0xf8, !PT ;  /* 0x00000008090d7812 */ /* 0x000fe200078ef80a */
[----:B------:R-:W-:Y:S01]  /*13170*/  SHFL.IDX PT, R11, R15, RZ, 0x181f ;  /* 0x00181fff0f0b7589 */ /* 0x000fe200000e0000 */
[----:B------:R-:W-:Y:S02]  /*13180*/  SHF.R.U32.HI R2, RZ, 0x3, R9 ;  /* 0x00000003ff027819 */ /* 0x000fe40000011609 */
[----:B------:R-:W-:Y:S01]  /*13190*/  LOP3.LUT R77, R77, 0xfffffe00, RZ, 0xc0, !PT ;  /* 0xfffffe004d4d7812 */ /* 0x000fe200078ec0ff */
[----:B------:R-:W1:Y:S01]  /*131a0*/  SHFL.IDX PT, R10, R8, RZ, 0x181f ;  /* 0x00181fff080a7589 */ /* 0x000e6200000e0000 */
[----:B------:R-:W-:-:S02]  /*131b0*/  IADD3 R9, R221, 0xa080, RZ ;  /* 0x0000a080dd097810 */ /* 0x000fc40007ffe0ff */
[----:B------:R-:W-:Y:S01]  /*131c0*/  LOP3.LUT R2, R13, R2, RZ, 0x3c, !PT ;  /* 0x000000020d027212 */ /* 0x000fe200078e3cff */
[----:B------:R-:W-:Y:S01]  /*131d0*/  IMAD R13, R6, 0x400, R77 ;  /* 0x00000400060d7824 */ /* 0x000fe200078e024d */
[----:B------:R-:W-:Y:S02]  /*131e0*/  IADD3 R219, R221, 0xa0a0, RZ ;  /* 0x0000a0a0dddb7810 */ /* 0x000fe40007ffe0ff */
[----:B------:R-:W-:Y:S01]  /*131f0*/  @P0 IADD3 R219, R9, -0x20, RZ ;  /* 0xffffffe009db0810 */ /* 0x000fe20007ffe0ff */
[----:B------:R-:W-:Y:S01]  /*13200*/  IMAD.IADD R0, R2, 0x1, R13 ;  /* 0x0000000102007824 */ /* 0x000fe200078e020d */
[----:B------:R-:W-:Y:S01]  /*13210*/  IADD3 R9, -R197, UR20, RZ ;  /* 0x00000014c5097c10 */ /* 0x000fe2000fffe1ff */
[----:B------:R2:W3:Y:S01]  /*13220*/  LDSM.16.M88.4 R52, [R221+0xa080] ;  /* 0x00a08000dd34783b */ /* 0x0004e20000000200 */
[----:B------:R-:W-:Y:S01]  /*13230*/  @P2 LOP3.LUT R37, R37, 0x4, RZ, 0xfc, !PT ;  /* 0x0000000425252812 */ /* 0x000fe200078efcff */
[C---:B------:R-:W-:Y:S01]  /*13240*/  IMAD.SHL.U32 R28, R0.reuse, 0x2, RZ ;  /* 0x00000002001c7824 */ /* 0x040fe200078e00ff */
[----:B------:R-:W-:Y:S01]  /*13250*/  ISETP.LT.OR P0, PT, R9, 0x1, P1 ;  /* 0x000000010900780c */ /* 0x000fe20000f01670 */
[----:B------:R2:W4:Y:S01]  /*13260*/  LDSM.16.M88.4 R44, [R221+0xa880] ;  /* 0x00a88000dd2c783b */ /* 0x0005220000000200 */
[----:B------:R-:W-:-:S02]  /*13270*/  LEA R222, R0, 0x10080, 0x1 ;  /* 0x0001008000de7811 */ /* 0x000fc400078e08ff */
[----:B------:R-:W-:Y:S01]  /*13280*/  SHF.R.S32.HI R0, RZ, 0x1f, R229 ;  /* 0x0000001fff007819 */ /* 0x000fe200000114e5 */
[----:B------:R2:W2:Y:S01]  /*13290*/  LDSM.16.M88.4 R24, [R221+0xb080] ;  /* 0x00b08000dd18783b */ /* 0x0004a20000000200 */
[----:B------:R-:W-:Y:S01]  /*132a0*/  SHF.R.S32.HI R13, RZ, 0x1f, R36 ;  /* 0x0000001fff0d7819 */ /* 0x000fe20000011424 */
[----:B------:R-:W-:Y:S01]  /*132b0*/  IMAD R220, R5, 0x2, R222 ;  /* 0x0000000205dc7824 */ /* 0x000fe200078e02de */
[----:B------:R-:W-:Y:S01]  /*132c0*/  LEA.HI R235, R0, R229, RZ, 0x3 ;  /* 0x000000e500eb7211 */ /* 0x000fe200078f18ff */
[----:B------:R2:W2:Y:S01]  /*132d0*/  LDSM.16.M88.4 R64, [R219] ;  /* 0x00000000db40783b */ /* 0x0004a20000000200 */
[----:B------:R-:W-:Y:S01]  /*132e0*/  LEA.HI R234, R13, R36, RZ, 0x3 ;  /* 0x000000240dea7211 */ /* 0x000fe200078f18ff */
[----:B-1----:R-:W-:Y:S01]  /*132f0*/  IMAD.WIDE R18, R196, 0x2, R10 ;  /* 0x00000002c4127825 */ /* 0x002fe200078e020a */
[----:B------:R-:W-:Y:S01]  /*13300*/  LOP3.LUT R235, R235, 0xfffffff8, RZ, 0xc0, !PT ;  /* 0xfffffff8ebeb7812 */ /* 0x000fe200078ec0ff */
[----:B------:R1:W1:Y:S01]  /*13310*/  LDSM.16.M88.4 R20, [R219+0x800] ;  /* 0x00080000db14783b */ /* 0x0002620000000200 */
[----:B------:R-:W-:-:S02]  /*13320*/  LOP3.LUT R234, R234, 0xfffffff8, RZ, 0xc0, !PT ;  /* 0xfffffff8eaea7812 */ /* 0x000fc400078ec0ff */
[----:B------:R-:W-:Y:S01]  /*13330*/  LOP3.LUT R37, R37, 0xfffffffd, RZ, 0xc0, !PT ;  /* 0xfffffffd25257812 */ /* 0x000fe200078ec0ff */
[----:B------:R1:W1:Y:S01]  /*13340*/  LDSM.16.M88.4 R68, [R219+0x1000] ;  /* 0x00100000db44783b */ /* 0x0002620000000200 */
[--C-:B------:R-:W-:Y:S01]  /*13350*/  IMAD.WIDE R16, R235, 0x2, R10.reuse ;  /* 0x00000002eb107825 */ /* 0x100fe200078e020a */
[----:B------:R-:W-:Y:S02]  /*13360*/  LEA.HI R232, R232, R39, RZ, 0x3 ;  /* 0x00000027e8e87211 */ /* 0x000fe400078f18ff */
[----:B------:R-:W1:Y:S01]  /*13370*/  LDSM.16.M88.4 R28, [R28+0x10080] ;  /* 0x010080001c1c783b */ /* 0x000e620000000200 */
[----:B------:R-:W-:Y:S01]  /*13380*/  IMAD.WIDE R12, R234, 0x2, R10 ;  /* 0x00000002ea0c7825 */ /* 0x000fe200078e020a */
[----:B------:R-:W-:Y:S02]  /*13390*/  LOP3.LUT R232, R232, 0xfffffff8, RZ, 0xc0, !PT ;  /* 0xfffffff8e8e87812 */ /* 0x000fe400078ec0ff */
[----:B------:R1:W1:Y:S01]  /*133a0*/  LDSM.16.M88.4 R32, [R220] ;  /* 0x00000000dc20783b */ /* 0x0002620000000200 */
[----:B------:R-:W-:-:S02]  /*133b0*/  SHF.R.S32.HI R199, RZ, 0x1f, R196 ;  /* 0x0000001fffc77819 */ /* 0x000fc400000114c4 */
[----:B------:R-:W-:Y:S01]  /*133c0*/  IMAD.WIDE R10, R232, 0x2, R10 ;  /* 0x00000002e80a7825 */ /* 0x000fe200078e020a */
[----:B------:R-:W-:Y:S01]  /*133d0*/  @!PT LDS RZ, [RZ] ;  /* 0x00000000fffff984 */ /* 0x000fe20000000800 */
[----:B------:R-:W-:Y:S01]  /*133e0*/  @!PT LDS RZ, [RZ] ;  /* 0x00000000fffff984 */ /* 0x000fe20000000800 */
[----:B------:R-:W-:Y:S01]  /*133f0*/  @!PT LDS RZ, [RZ] ;  /* 0x00000000fffff984 */ /* 0x000fe20000000800 */
[----:B------:R1:W-:Y:S01]  /*13400*/  LDGSTS.E.BYPASS.LTC128B.128 [R230+0x4080], [R18.64], !P0 ;  /* 0x0408000012e67fae */ /* 0x0003e2000c101d5a */
[----:B------:R-:W-:Y:S02]  /*13410*/  ISETP.LT.OR P0, PT, R9, 0x1, P2 ;  /* 0x000000010900780c */ /* 0x000fe40001701670 */
[----:B------:R-:W-:Y:S02]  /*13420*/  ISETP.GE.AND P2, PT, R36, c[0x0][0x1d4], PT ;  /* 0x0000750024007a0c */ /* 0x000fe40003f46270 */
[----:B------:R-:W-:Y:S02]  /*13430*/  SHF.R.S32.HI R236, RZ, 0x1f, R235 ;  /* 0x0000001fffec7819 */ /* 0x000fe400000114eb */
[----:B------:R-:W-:Y:S02]  /*13440*/  SHF.R.S32.HI R233, RZ, 0x1f, R234 ;  /* 0x0000001fffe97819 */ /* 0x000fe400000114ea */
[----:B------:R-:W-:-:S02]  /*13450*/  SHF.R.S32.HI R231, RZ, 0x1f, R232 ;  /* 0x0000001fffe77819 */ /* 0x000fc400000114e8 */
[C---:B------:R-:W-:Y:S02]  /*13460*/  IADD3 R211, R219.reuse, 0x800, RZ ;  /* 0x00000800dbd37810 */ /* 0x040fe40007ffe0ff */
[----:B------:R-:W-:Y:S01]  /*13470*/  IADD3 R210, R219, 0x1000, RZ ;  /* 0x00001000dbd27810 */ /* 0x000fe20007ffe0ff */
[----:B------:R1:W-:Y:S01]  /*13480*/  LDGSTS.E.BYPASS.LTC128B.128 [R230+0x5880], [R16.64], !P0 ;  /* 0x0588000010e67fae */ /* 0x0003e2000c101d5a */
[----:B------:R-:W-:Y:S02]  /*13490*/  ISETP.LT.OR P0, PT, R9, 0x1, P2 ;  /* 0x000000010900780c */ /* 0x000fe40001701670 */
[----:B------:R-:W-:Y:S02]  /*134a0*/  @P2 LOP3.LUT R37, R37, 0x2, RZ, 0xfc, !PT ;  /* 0x0000000225252812 */ /* 0x000fe400078efcff */
[----:B------:R-:W-:Y:S02]  /*134b0*/  ISETP.GE.AND P2, PT, R39, c[0x0][0x1d4], PT ;  /* 0x0000750027007a0c */ /* 0x000fe40003f46270 */
[----:B------:R-:W-:-:S07]  /*134c0*/  LOP3.LUT R37, R37, 0xffffffef, RZ, 0xc0, !PT ;  /* 0xffffffef25257812 */ /* 0x000fce00078ec0ff */
[----:B------:R1:W-:Y:S01]  /*134d0*/  LDGSTS.E.BYPASS.LTC128B.128 [R230+0x7080], [R12.64], !P0 ;  /* 0x070800000ce67fae */ /* 0x0003e2000c101d5a */
[----:B------:R-:W-:-:S13]  /*134e0*/  ISETP.LT.OR P0, PT, R9, 0x1, P2 ;  /* 0x000000010900780c */ /* 0x000fda0001701670 */
[----:B------:R1:W-:Y:S01]  /*134f0*/  LDGSTS.E.BYPASS.LTC128B.128 [R230+0x8880], [R10.64], !P0 ;  /* 0x088800000ae67fae */ /* 0x0003e2000c101d5a */
[----:B------:R-:W-:-:S13]  /*13500*/  ISETP.GT.AND P0, PT, R223, 0x7f, PT ;  /* 0x0000007fdf00780c */ /* 0x000fda0003f04270 */
[----:B------:R-:W-:Y:S01]  /*13510*/  @P0 LOP3.LUT R37, R37, 0x10, RZ, 0xfc, !PT ;  /* 0x0000001025250812 */ /* 0x000fe200078efcff */
[----:B------:R-:W-:Y:S05]  /*13520*/  @P0 BRA `(.L_x_1727) ;  /* 0x0000018000000947 */ /* 0x000fea0003800000 */
[----:B--234-:R-:W-:Y:S05]  /*13530*/  BRA.DIV ~URZ, `(.L_x_1728) ;  /* 0x0000c0927f007947 */ /* 0x01cfea000b800000 */
[----:B------:R2:W3:Y:S04]  /*13540*/  SHFL.IDX PT, R0, R15, 0x1, 0x181f ;  /* 0x00381f000f007f89 */ /* 0x0004e800000e0000 */
[----:B-1----:R2:W1:Y:S02]  /*13550*/  SHFL.IDX PT, R13, R8, 0x1, 0x181f ;  /* 0x00381f00080d7f89 */ /* 0x00246400000e0000 */
.L_x_1762:
[----:B-1----:R-:W-:-:S04]  /*13560*/  LEA R14, P0, R235, R13, 0x1 ;  /* 0x0000000deb0e7211 */ /* 0x002fc800078008ff */
[----:B--23--:R-:W-:Y:S02]  /*13570*/  LEA.HI.X R15, R235, R0, R236, 0x1, P0 ;  /* 0x00000000eb0f7211 */ /* 0x00cfe400000f0cec */
[----:B------:R-:W-:-:S04]  /*13580*/  LEA R10, P0, R234, R13, 0x1 ;  /* 0x0000000dea0a7211 */ /* 0x000fc800078008ff */
        /* <DEDUP_REMOVED lines=18> */
.L_x_1727:
[----:B--234-:R-:W-:Y:S05]  /*136b0*/  BSYNC B0 ;  /* 0x0000000000007941 */ /* 0x01cfea0003800000 */
.L_x_1726:
[----:B------:R-:W-:Y:S01]  /*136c0*/  IMAD.MOV.U32 R0, RZ, RZ, 0x40 ;  /* 0x00000040ff007424 */ /* 0x000fe200078e00ff */
[----:B------:R-:W-:Y:S01]  /*136d0*/  LOP3.LUT P0, RZ, R38, 0x4, RZ, 0xc0, !PT ;  /* 0x0000000426ff7812 */ /* 0x000fe2000780c0ff */
[----:B------:R-:W0:Y:S01]  /*136e0*/  LDGDEPBAR ;  /* 0x00000000000079af */ /* 0x000e220000000000 */
[----:B------:R-:W-:Y:S01]  /*136f0*/  WARPSYNC 0xffffffff ;  /* 0xffffffff00007948 */ /* 0x000fe20003800000 */
[C---:B-1----:R-:W-:Y:S01]  /*13700*/  HMMA.16816.F32.BF16 R16, R28.reuse, R52, RZ ;  /* 0x000000341c10723c */ /* 0x042fe200000418ff */
[----:B------:R-:W-:Y:S01]  /*13710*/  SEL R0, R0, 0xffffffc0, !P0 ;  /* 0xffffffc000007807 */ /* 0x000fe20004000000 */
[C---:B------:R-:W-:Y:S01]  /*13720*/  IMAD R218, R3.reuse, 0x2, R222 ;  /* 0x0000000203da7824 */ /* 0x040fe200078e02de */
[----:B------:R-:W-:Y:S01]  /*13730*/  UISETP.GE.AND UP0, UPT, UR13, 0x2, UPT ;  /* 0x000000020d00788c */ /* 0x000fe2000bf06270 */
[----:B------:R-:W-:Y:S01]  /*13740*/  IMAD R217, R3, 0x2, R220 ;  /* 0x0000000203d97824 */ /* 0x000fe200078e02dc */
[----:B------:R-:W-:Y:S01]  /*13750*/  IADD3 R208, R219, 0x1800, RZ ;  /* 0x00001800dbd07810 */ /* 0x000fe20007ffe0ff */
[--C-:B------:R-:W-:Y:S01]  /*13760*/  IMAD.IADD R215, R221, 0x1, R0.reuse ;  /* 0x00000001ddd77824 */ /* 0x100fe200078e0200 */
[----:B------:R-:W-:Y:S01]  /*13770*/  LDSM.16.M88.4 R36, [R218] ;  /* 0x00000000da24783b */ /* 0x000fe20000000200 */
[----:B------:R-:W-:Y:S01]  /*13780*/  HMMA.16816.F32.BF16 R52, R28, R54, RZ ;  /* 0x000000361c34723c */ /* 0x000fe200000418ff */
[----:B------:R-:W-:Y:S01]  /*13790*/  IMAD.IADD R209, R219, 0x1, R0 ;  /* 0x00000001dbd17824 */ /* 0x000fe200078e0200 */
[----:B------:R-:W-:Y:S01]  /*137a0*/  PLOP3.LUT P0, PT, PT, PT, UP0, 0x40, 0x0 ;  /* 0x000000000000781c */ /* 0x000fe20003f0e808 */
[----:B------:R-:W1:Y:S01]  /*137b0*/  LDSM.16.M88.4 R60, [R215+0xa080] ;  /* 0x00a08000d73c783b */ /* 0x000e620000000200 */
[----:B------:R-:W-:Y:S01]  /*137c0*/  IMAD.IADD R2, R77, 0x1, R2 ;  /* 0x000000014d027824 */ /* 0x000fe200078e0202 */
[----:B------:R-:W-:-:S02]  /*137d0*/  IADD3 R207, R219, 0x2000, RZ ;  /* 0x00002000dbcf7810 */ /* 0x000fc40007ffe0ff */
[----:B------:R-:W-:Y:S01]  /*137e0*/  LDSM.16.M88.4 R12, [R217] ;  /* 0x00000000d90c783b */ /* 0x000fe20000000200 */
[----:B------:R-:W-:Y:S01]  /*137f0*/  HMMA.16816.F32.BF16 R48, R28, R44, RZ ;  /* 0x0000002c1c30723c */ /* 0x000fe200000418ff */
[C---:B------:R-:W-:Y:S02]  /*13800*/  IADD3 R206, R219.reuse, 0x2800, RZ ;  /* 0x00002800dbce7810 */ /* 0x040fe40007ffe0ff */
[----:B------:R-:W2:Y:S01]  /*13810*/  LDSM.16.M88.4 R56, [R209] ;  /* 0x00000000d138783b */ /* 0x000ea20000000200 */
[C---:B------:R-:W-:Y:S02]  /*13820*/  IADD3 R205, R219.reuse, 0x3000, RZ ;  /* 0x00003000dbcd7810 */ /* 0x040fe40007ffe0ff */
[C---:B------:R-:W-:Y:S01]  /*13830*/  IADD3 R204, R219.reuse, 0x3800, RZ ;  /* 0x00003800dbcc7810 */ /* 0x040fe20007ffe0ff */
[----:B------:R-:W3:Y:S01]  /*13840*/  LDSM.16.M88.4 R8, [R215+0xa880] ;  /* 0x00a88000d708783b */ /* 0x000ee20000000200 */
[----:B------:R-:W-:Y:S01]  /*13850*/  HMMA.16816.F32.BF16 R16, R32, R64, R16 ;  /* 0x000000402010723c */ /* 0x000fe20000041810 */
[----:B------:R-:W-:-:S02]  /*13860*/  IADD3 R203, R219, 0x4000, RZ ;  /* 0x00004000dbcb7810 */ /* 0x000fc40007ffe0ff */
[----:B------:R-:W4:Y:S01]  /*13870*/  LDSM.16.M88.4 R72, [R215+0xb080] ;  /* 0x00b08000d748783b */ /* 0x000f220000000200 */
[C---:B------:R-:W-:Y:S02]  /*13880*/  IADD3 R202, R219.reuse, 0x4800, RZ ;  /* 0x00004800dbca7810 */ /* 0x040fe40007ffe0ff */
[C---:B------:R-:W-:Y:S02]  /*13890*/  IADD3 R201, R219.reuse, 0x5000, RZ ;  /* 0x00005000dbc97810 */ /* 0x040fe40007ffe0ff */
[----:B------:R-:W-:Y:S01]  /*138a0*/  HMMA.16816.F32.BF16 R52, R32, R66, R52 ;  /* 0x000000422034723c */ /* 0x000fe20000041834 */
[----:B------:R-:W-:Y:S01]  /*138b0*/  LDSM.16.M88.4 R64, [R221+0xb880] ;  /* 0x00b88000dd40783b */ /* 0x000fe20000000200 */
[----:B------:R-:W-:-:S06]  /*138c0*/  IADD3 R200, R219, 0x5800, RZ ;  /* 0x00005800dbc87810 */ /* 0x000fcc0007ffe0ff */
[C---:B------:R-:W-:Y:S08]  /*138d0*/  HMMA.16816.F32.BF16 R44, R28.reuse, R46, RZ ;  /* 0x0000002e1c2c723c */ /* 0x040ff000000418ff */
[C---:B------:R-:W-:Y:S08]  /*138e0*/  HMMA.16816.F32.BF16 R40, R28.reuse, R24, RZ ;  /* 0x000000181c28723c */ /* 0x040ff000000418ff */
[----:B------:R-:W-:Y:S01]  /*138f0*/  HMMA.16816.F32.BF16 R28, R28, R26, RZ ;  /* 0x0000001a1c1c723c */ /* 0x000fe200000418ff */
[----:B------:R-:W5:Y:S07]  /*13900*/  LDSM.16.M88.4 R24, [R222+0x4000] ;  /* 0x00400000de18783b */ /* 0x000f6e0000000200 */
[C---:B-1----:R-:W-:Y:S08]  /*13910*/  HMMA.16816.F32.BF16 R16, R36.reuse, R60, R16 ;  /* 0x0000003c2410723c */ /* 0x042ff00000041810 */
[----:B------:R-:W-:Y:S01]  /*13920*/  HMMA.16816.F32.BF16 R52, R36, R62, R52 ;  /* 0x0000003e2434723c */ /* 0x000fe20000041834 */
[----:B------:R-:W-:Y:S07]  /*13930*/  LDSM.16.M88.4 R60, [R219+0x1800] ;  /* 0x00180000db3c783b */ /* 0x000fee0000000200 */
[C---:B------:R-:W-:Y:S08]  /*13940*/  HMMA.16816.F32.BF16 R48, R32.reuse, R20, R48 ;  /* 0x000000142030723c */ /* 0x040ff00000041830 */
[C---:B------:R-:W-:Y:S01]  /*13950*/  HMMA.16816.F32.BF16 R44, R32.reuse, R22, R44 ;  /* 0x00000016202c723c */ /* 0x040fe2000004182c */
[----:B------:R-:W1:Y:S07]  /*13960*/  LDSM.16.M88.4 R20, [R209+0x800] ;  /* 0x00080000d114783b */ /* 0x000e6e0000000200 */
[C---:B------:R-:W-:Y:S08]  /*13970*/  HMMA.16816.F32.BF16 R40, R32.reuse, R68, R40 ;  /* 0x000000442028723c */ /* 0x040ff00000041828 */
[----:B------:R-:W-:Y:S01]  /*13980*/  HMMA.16816.F32.BF16 R32, R32, R70, R28 ;  /* 0x000000462020723c */ /* 0x000fe2000004181c */
[----:B------:R-:W1:Y:S04]  /*13990*/  LDSM.16.M88.4 R68, [R209+0x1000] ;  /* 0x00100000d144783b */ /* 0x000e680000000200 */
[----:B------:R-:W1:Y:S03]  /*139a0*/  LDSM.16.M88.4 R28, [R220+0x4000] ;  /* 0x00400000dc1c783b */ /* 0x000e660000000200 */
[C---:B--2---:R-:W-:Y:S08]  /*139b0*/  HMMA.16816.F32.BF16 R16, R12.reuse, R56, R16 ;  /* 0x000000380c10723c */ /* 0x044ff00000041810 */
[----:B------:R-:W-:Y:S01]  /*139c0*/  HMMA.16816.F32.BF16 R52, R12, R58, R52 ;  /* 0x0000003a0c34723c */ /* 0x000fe20000041834 */
[----:B------:R-:W-:Y:S07]  /*139d0*/  LDSM.16.M88.4 R56, [R215+0xb880] ;  /* 0x00b88000d738783b */ /* 0x000fee0000000200 */
[C---:B---3--:R-:W-:Y:S08]  /*139e0*/  HMMA.16816.F32.BF16 R48, R36.reuse, R8, R48 ;  /* 0x000000082430723c */ /* 0x048ff00000041830 */
[C---:B------:R-:W-:Y:S01]  /*139f0*/  HMMA.16816.F32.BF16 R44, R36.reuse, R10, R44 ;  /* 0x0000000a242c723c */ /* 0x040fe2000004182c */
[----:B------:R-:W2:Y:S07]  /*13a00*/  LDSM.16.M88.4 R8, [R221+0xc080] ;  /* 0x00c08000dd08783b */ /* 0x000eae0000000200 */
[C---:B----4-:R-:W-:Y:S08]  /*13a10*/  HMMA.16816.F32.BF16 R40, R36.reuse, R72, R40 ;  /* 0x000000482428723c */ /* 0x050ff00000041828 */
[----:B------:R-:W-:Y:S01]  /*13a20*/  HMMA.16816.F32.BF16 R36, R36, R74, R32 ;  /* 0x0000004a2424723c */ /* 0x000fe20000041820 */
[----:B------:R-:W3:Y:S04]  /*13a30*/  LDSM.16.M88.4 R72, [R221+0xc880] ;  /* 0x00c88000dd48783b */ /* 0x000ee80000000200 */
[----:B------:R-:W4:Y:S03]  /*13a40*/  LDSM.16.M88.4 R32, [R218+0x4000] ;  /* 0x00400000da20783b */ /* 0x000f260000000200 */
[C---:B-----5:R-:W-:Y:S08]  /*13a50*/  HMMA.16816.F32.BF16 R16, R24.reuse, R64, R16 ;  /* 0x000000401810723c */ /* 0x060ff00000041810 */
[----:B------:R-:W-:Y:S01]  /*13a60*/  HMMA.16816.F32.BF16 R52, R24, R66, R52 ;  /* 0x000000421834723c */ /* 0x000fe20000041834 */
[----:B------:R-:W-:Y:S07]  /*13a70*/  LDSM.16.M88.4 R64, [R209+0x1800] ;  /* 0x00180000d140783b */ /* 0x000fee0000000200 */
[C---:B-1----:R-:W-:Y:S08]  /*13a80*/  HMMA.16816.F32.BF16 R48, R12.reuse, R20, R48 ;  /* 0x000000140c30723c */ /* 0x042ff00000041830 */
[C---:B------:R-:W-:Y:S01]  /*13a90*/  HMMA.16816.F32.BF16 R44, R12.reuse, R22, R44 ;  /* 0x000000160c2c723c */ /* 0x040fe2000004182c */
[----:B------:R-:W1:Y:S07]  /*13aa0*/  LDSM.16.M88.4 R20, [R219+0x2000] ;  /* 0x00200000db14783b */ /* 0x000e6e0000000200 */
[C---:B------:R-:W-:Y:S08]  /*13ab0*/  HMMA.16816.F32.BF16 R40, R12.reuse, R68, R40 ;  /* 0x000000440c28723c */ /* 0x040ff00000041828 */
[----:B------:R-:W-:Y:S01]  /*13ac0*/  HMMA.16816.F32.BF16 R36, R12, R70, R36 ;  /* 0x000000460c24723c */ /* 0x000fe20000041824 */
[----:B------:R-:W5:Y:S04]  /*13ad0*/  LDSM.16.M88.4 R68, [R219+0x2800] ;  /* 0x00280000db44783b */ /* 0x000f680000000200 */
[----:B------:R-:W1:Y:S03]  /*13ae0*/  LDSM.16.M88.4 R12, [R217+0x4000] ;  /* 0x00400000d90c783b */ /* 0x000e660000000200 */
[C---:B------:R-:W-:Y:S08]  /*13af0*/  HMMA.16816.F32.BF16 R16, R28.reuse, R60, R16 ;  /* 0x0000003c1c10723c */ /* 0x040ff00000041810 */
[----:B------:R-:W-:Y:S01]  /*13b00*/  HMMA.16816.F32.BF16 R52, R28, R62, R52 ;  /* 0x0000003e1c34723c */ /* 0x000fe20000041834 */
[----:B------:R-:W-:Y:S07]  /*13b10*/  LDSM.16.M88.4 R60, [R221+0xd080] ;  /* 0x00d08000dd3c783b */ /* 0x000fee0000000200 */
[C---:B--2---:R-:W-:Y:S08]  /*13b20*/  HMMA.16816.F32.BF16 R48, R24.reuse, R8, R48 ;  /* 0x000000081830723c */ /* 0x044ff00000041830 */
[C---:B------:R-:W-:Y:S01]  /*13b30*/  HMMA.16816.F32.BF16 R44, R24.reuse, R10, R44 ;  /* 0x0000000a182c723c */ /* 0x040fe2000004182c */
[----:B------:R-:W2:Y:S07]  /*13b40*/  LDSM.16.M88.4 R8, [R215+0xc080] ;  /* 0x00c08000d708783b */ /* 0x000eae0000000200 */
[C---:B---3--:R-:W-:Y:S08]  /*13b50*/  HMMA.16816.F32.BF16 R40, R24.reuse, R72, R40 ;  /* 0x000000481828723c */ /* 0x048ff00000041828 */
[----:B------:R-:W-:Y:S01]  /*13b60*/  HMMA.16816.F32.BF16 R36, R24, R74, R36 ;  /* 0x0000004a1824723c */ /* 0x000fe20000041824 */
[----:B------:R-:W3:Y:S04]  /*13b70*/  LDSM.16.M88.4 R72, [R215+0xc880] ;  /* 0x00c88000d748783b */ /* 0x000ee80000000200 */
[----:B------:R-:W2:Y:S03]  /*13b80*/  LDSM.16.M88.4 R24, [R222+0x8000] ;  /* 0x00800000de18783b */ /* 0x000ea60000000200 */
[C---:B----4-:R-:W-:Y:S08]  /*13b90*/  HMMA.16816.F32.BF16 R16, R32.reuse, R56, R16 ;  /* 0x000000382010723c */ /* 0x050ff00000041810 */
[----:B------:R-:W-:Y:S01]  /*13ba0*/  HMMA.16816.F32.BF16 R52, R32, R58, R52 ;  /* 0x0000003a2034723c */ /* 0x000fe20000041834 */
[----:B------:R-:W-:Y:S07]  /*13bb0*/  LDSM.16.M88.4 R56, [R220+0x8000] ;  /* 0x00800000dc38783b */ /* 0x000fee0000000200 */
[C---:B-1----:R-:W-:Y:S08]  /*13bc0*/  HMMA.16816.F32.BF16 R48, R28.reuse, R20, R48 ;  /* 0x000000141c30723c */ /* 0x042ff00000041830 */
[C---:B------:R-:W-:Y:S01]  /*13bd0*/  HMMA.16816.F32.BF16 R44, R28.reuse, R22, R44 ;  /* 0x000000161c2c723c */ /* 0x040fe2000004182c */
[----:B------:R-:W1:Y:S07]  /*13be0*/  LDSM.16.M88.4 R20, [R209+0x2000] ;  /* 0x00200000d114783b */ /* 0x000e6e0000000200 */
[C---:B-----5:R-:W-:Y:S08]  /*13bf0*/  HMMA.16816.F32.BF16 R40, R28.reuse, R68, R40 ;  /* 0x000000441c28723c */ /* 0x060ff00000041828 */
[----:B------:R-:W-:Y:S01]  /*13c00*/  HMMA.16816.F32.BF16 R36, R28, R70, R36 ;  /* 0x000000461c24723c */ /* 0x000fe20000041824 */
[----:B------:R-:W4:Y:S04]  /*13c10*/  LDSM.16.M88.4 R68, [R209+0x2800] ;  /* 0x00280000d144783b */ /* 0x000f280000000200 */
[----:B------:R-:W5:Y:S03]  /*13c20*/  LDSM.16.M88.4 R28, [R219+0x3000] ;  /* 0x00300000db1c783b */ /* 0x000f660000000200 */
        /* <DEDUP_REMOVED lines=10> */
[C---:B------:R-:W-:Y:S08]  /*13cd0*/  HMMA.16816.F32.BF16 R16, R24.reuse, R60, R16 ;  /* 0x0000003c1810723c */ /* 0x040ff00000041810 */
[----:B------:R-:W-:Y:S01]  /*13ce0*/  HMMA.16816.F32.BF16 R52, R24, R62, R52 ;  /* 0x0000003e1834723c */ /* 0x000fe20000041834 */
[----:B------:R-:W-:Y:S07]  /*13cf0*/  LDSM.16.M88.4 R60, [R209+0x3000] ;  /* 0x00300000d13c783b */ /* 0x000fee0000000200 */
[C---:B-1----:R-:W-:Y:S08]  /*13d00*/  HMMA.16816.F32.BF16 R48, R12.reuse, R20, R48 ;  /* 0x000000140c30723c */ /* 0x042ff00000041830 */
[C---:B------:R-:W-:Y:S01]  /*13d10*/  HMMA.16816.F32.BF16 R44, R12.reuse, R22, R44 ;  /* 0x000000160c2c723c */ /* 0x040fe2000004182c */
[----:B------:R-:W1:Y:S07]  /*13d20*/  LDSM.16.M88.4 R20, [R219+0x3800] ;  /* 0x00380000db14783b */ /* 0x000e6e0000000200 */
[C---:B----4-:R-:W-:Y:S08]  /*13d30*/  HMMA.16816.F32.BF16 R40, R12.reuse, R68, R40 ;  /* 0x000000440c28723c */ /* 0x050ff00000041828 */
[----:B------:R-:W-:Y:S01]  /*13d40*/  HMMA.16816.F32.BF16 R36, R12, R70, R36 ;  /* 0x000000460c24723c */ /* 0x000fe20000041824 */
[----:B------:R-:W4:Y:S04]  /*13d50*/  LDSM.16.M88.4 R68, [R219+0x4000] ;  /* 0x00400000db44783b */ /* 0x000f280000000200 */
[----:B------:R-:W1:Y:S03]  /*13d60*/  LDSM.16.M88.4 R12, [R217+0x8000] ;  /* 0x00800000d90c783b */ /* 0x000e660000000200 */
[C---:B-----5:R-:W-:Y:S08]  /*13d70*/  HMMA.16816.F32.BF16 R16, R56.reuse, R28, R16 ;  /* 0x0000001c3810723c */ /* 0x060ff00000041810 */
        /* <DEDUP_REMOVED lines=8> */
[----:B------:R-:W-:Y:S03]  /*13e00*/  LDSM.16.M88.4 R24, [R221+0xe880] ;  /* 0x00e88000dd18783b */ /* 0x000fe60000000200 */
        /* <DEDUP_REMOVED lines=21> */
[----:B------:R-:W-:Y:S01]  /*13f60*/  HMMA.16816.F32.BF16 R52, R20, R26, R52 ;  /* 0x0000001a1434723c */ /* 0x000fe20000041834 */
[----:B------:R-:W-:Y:S07]  /*13f70*/  LDSM.16.M88.4 R24, [R215+0xf080] ;  /* 0x00f08000d718783b */ /* 0x000fee0000000200 */
[C---:B------:R-:W-:Y:S08]  /*13f80*/  HMMA.16816.F32.BF16 R48, R12.reuse, R28, R48 ;  /* 0x0000001c0c30723c */ /* 0x040ff00000041830 */
[C---:B------:R-:W-:Y:S01]  /*13f90*/  HMMA.16816.F32.BF16 R44, R12.reuse, R30, R44 ;  /* 0x0000001e0c2c723c */ /* 0x040fe2000004182c */
[----:B------:R-:W1:Y:S07]  /*13fa0*/  LDSM.16.M88.4 R28, [R215+0xe880] ;  /* 0x00e88000d71c783b */ /* 0x000e6e0000000200 */
[C---:B----4-:R-:W-:Y:S08]  /*13fb0*/  HMMA.16816.F32.BF16 R40, R12.reuse, R56, R40 ;  /* 0x000000380c28723c */ /* 0x050ff00000041828 */
[----:B------:R-:W-:Y:S01]  /*13fc0*/  HMMA.16816.F32.BF16 R36, R12, R58, R36 ;  /* 0x0000003a0c24723c */ /* 0x000fe20000041824 */
[----:B------:R-:W4:Y:S04]  /*13fd0*/  LDSM.16.M88.4 R56, [R219+0x5800] ;  /* 0x00580000db38783b */ /* 0x000f280000000200 */
[----:B------:R-:W-:Y:S03]  /*13fe0*/  LDSM.16.M88.4 R12, [R209+0x4800] ;  /* 0x00480000d10c783b */ /* 0x000fe60000000200 */
[C---:B-----5:R-:W-:Y:S08]  /*13ff0*/  HMMA.16816.F32.BF16 R16, R64.reuse, R68, R16 ;  /* 0x000000444010723c */ /* 0x060ff00000041810 */
[----:B------:R-:W-:Y:S08]  /*14000*/  HMMA.16816.F32.BF16 R52, R64, R70, R52 ;  /* 0x000000464034723c */ /* 0x000ff00000041834 */
[C---:B--2---:R-:W-:Y:S08]  /*14010*/  HMMA.16816.F32.BF16 R48, R20.reuse, R8, R48 ;  /* 0x000000081430723c */ /* 0x044ff00000041830 */
[C---:B------:R-:W-:Y:S01]  /*14020*/  HMMA.16816.F32.BF16 R44, R20.reuse, R10, R44 ;  /* 0x0000000a142c723c */ /* 0x040fe2000004182c */
[----:B------:R-:W2:Y:S07]  /*14030*/  LDSM.16.M88.4 R8, [R217+0xc000] ;  /* 0x00c00000d908783b */ /* 0x000eae0000000200 */
[C---:B---3--:R-:W-:Y:S08]  /*14040*/  HMMA.16816.F32.BF16 R40, R20.reuse, R72, R40 ;  /* 0x000000481428723c */ /* 0x048ff00000041828 */
[----:B------:R-:W-:Y:S01]  /*14050*/  HMMA.16816.F32.BF16 R36, R20, R74, R36 ;  /* 0x0000004a1424723c */ /* 0x000fe20000041824 */
[----:B------:R-:W3:Y:S07]  /*14060*/  LDSM.16.M88.4 R20, [R215+0xf880] ;  /* 0x00f88000d714783b */ /* 0x000eee0000000200 */
[C---:B-1----:R-:W-:Y:S08]  /*14070*/  HMMA.16816.F32.BF16 R16, R32.reuse, R28, R16 ;  /* 0x0000001c2010723c */ /* 0x042ff00000041810 */
[----:B------:R-:W-:Y:S08]  /*14080*/  HMMA.16816.F32.BF16 R52, R32, R30, R52 ;  /* 0x0000001e2034723c */ /* 0x000ff00000041834 */
[C---:B------:R-:W-:Y:S08]  /*14090*/  HMMA.16816.F32.BF16 R48, R64.reuse, R60, R48 ;  /* 0x0000003c4030723c */ /* 0x040ff00000041830 */
[C---:B------:R-:W-:Y:S08]  /*140a0*/  HMMA.16816.F32.BF16 R44, R64.reuse, R62, R44 ;  /* 0x0000003e402c723c */ /* 0x040ff0000004182c */
[C---:B----4-:R-:W-:Y:S01]  /*140b0*/  HMMA.16816.F32.BF16 R60, R64.reuse, R56, R40 ;  /* 0x00000038403c723c */ /* 0x050fe20000041828 */
[----:B------:R-:W1:Y:S07]  /*140c0*/  LDSM.16.M88.4 R40, [R209+0x5000] ;  /* 0x00500000d128783b */ /* 0x000e6e0000000200 */
[----:B------:R-:W-:Y:S01]  /*140d0*/  HMMA.16816.F32.BF16 R56, R64, R58, R36 ;  /* 0x0000003a4038723c */ /* 0x000fe20000041824 */
[----:B------:R-:W4:Y:S01]  /*140e0*/  LDSM.16.M88.4 R36, [R209+0x5800] ;  /* 0x00580000d124783b */ /* 0x000f220000000200 */
[----:B------:R-:W-:-:S06]  /*140f0*/  DEPBAR.LE SB0, 0x0 ;  /* 0x000080000000791a */ /* 0x000fcc0000000000 */
[C---:B--2---:R-:W-:Y:S08]  /*14100*/  HMMA.16816.F32.BF16 R16, R8.reuse, R12, R16 ;  /* 0x0000000c0810723c */ /* 0x044ff00000041810 */
[----:B------:R-:W-:Y:S08]  /*14110*/  HMMA.16816.F32.BF16 R52, R8, R14, R52 ;  /* 0x0000000e0834723c */ /* 0x000ff00000041834 */
[C---:B------:R-:W-:Y:S08]  /*14120*/  HMMA.16816.F32.BF16 R48, R32.reuse, R24, R48 ;  /* 0x000000182030723c */ /* 0x040ff00000041830 */
[----:B------:R-:W-:Y:S01]  /*14130*/  HMMA.16816.F32.BF16 R44, R32, R26, R44 ;  /* 0x0000001a202c723c */ /* 0x000fe2000004182c */
[----:B------:R-:W-:-:S02]  /*14140*/  FMUL.FTZ R0, R16, c[0x0][0x320] ;  /* 0x0000c80010007a20 */ /* 0x000fc40000410000 */
[----:B------:R-:W-:Y:S02]  /*14150*/  FMUL.FTZ R16, R17, c[0x0][0x320] ;  /* 0x0000c80011107a20 */ /* 0x000fe40000410000 */
[----:B------:R-:W-:Y:S02]  /*14160*/  FMUL.FTZ R19, R19, c[0x0][0x320] ;  /* 0x0000c80013137a20 */ /* 0x000fe40000410000 */
[----:B------:R-:W-:Y:S01]  /*14170*/  FMUL.FTZ R18, R18, c[0x0][0x320] ;  /* 0x0000c80012127a20 */ /* 0x000fe20000410000 */
[----:B---3--:R-:W-:Y:S01]  /*14180*/  HMMA.16816.F32.BF16 R60, R32, R20, R60 ;  /* 0x00000014203c723c */ /* 0x008fe2000004183c */
[----:B------:R-:W-:Y:S01]  /*14190*/  FMUL.FTZ R14, R52, c[0x0][0x320] ;  /* 0x0000c800340e7a20 */ /* 0x000fe20000410000 */
[----:B------:R-:W2:Y:S01]  /*141a0*/  MUFU.TANH R0, R0 ;  /* 0x0000000000007308 */ /* 0x000ea20000002400 */
[----:B------:R-:W-:-:S05]  /*141b0*/  FMUL.FTZ R12, R53, c[0x0][0x320] ;  /* 0x0000c800350c7a20 */ /* 0x000fca0000410000 */
[----:B------:R-:W-:Y:S02]  /*141c0*/  HMMA.16816.F32.BF16 R56, R32, R22, R56 ;  /* 0x000000162038723c */ /* 0x000fe40000041838 */
[----:B------:R-:W3:Y:S06]  /*141d0*/  MUFU.TANH R16, R16 ;  /* 0x0000001000107308 */ /* 0x000eec0000002400 */
[C---:B-1----:R-:W-:Y:S02]  /*141e0*/  HMMA.16816.F32.BF16 R48, R8.reuse, R40, R48 ;  /* 0x000000280830723c */ /* 0x042fe40000041830 */
        /* <DEDUP_REMOVED lines=9> */
[----:B--23--:R-:W-:Y:S01]  /*14280*/  IMAD.U32 R8, RZ, RZ, UR6 ;  /* 0x00000006ff087e24 */ /* 0x00cfe2000f8e00ff */
[----:B------:R-:W-:Y:S01]  /*14290*/  ISETP.NE.AND P1, PT, R224, 0x1, PT ;  /* 0x00000001e000780c */ /* 0x000fe20003f25270 */
[----:B------:R-:W-:-:S03]  /*142a0*/  IMAD.MOV.U32 R227, RZ, RZ, RZ ;  /* 0x000000ffffe37224 */ /* 0x000fc600078e00ff */
[----:B------:R-:W-:-:S04]  /*142b0*/  IADD3 R8, R225, UR19, R8 ;  /* 0x00000013e1087c10 */ /* 0x000fc8000fffe008 */
[----:B------:R-:W-:-:S05]  /*142c0*/  IADD3 R228, R8, -0x30, RZ ;  /* 0xffffffd008e47810 */ /* 0x000fca0007ffe0ff */
[----:B------:R-:W-:-:S04]  /*142d0*/  @P1 IMAD.HI.U32 R9, R228, c[0x0][0x2bc], RZ ;  /* 0x0000af00e4091a27 */ /* 0x000fc800078e00ff */
[----:B------:R-:W-:Y:S01]  /*142e0*/  IMAD.MOV.U32 R8, RZ, RZ, R228 ;  /* 0x000000ffff087224 */ /* 0x000fe200078e00e4 */
[----:B------:R-:W-:-:S04]  /*142f0*/  @P1 SHF.R.U32.HI R8, RZ, c[0x0][0x2c0], R9 ;  /* 0x0000b000ff081a19 */ /* 0x000fc80000011609 */
[----:B-1----:R-:W-:-:S04]  /*14300*/  @!P3 IADD3 R18, P0, R8, UR8, RZ ;  /* 0x000000080812bc10 */ /* 0x002fc8000ff1e0ff */
[----:B------:R-:W-:Y:S02]  /*14310*/  @!P3 LEA.HI.X.SX32 R9, R8, UR7, 0x1, P0 ;  /* 0x000000070809bc11 */ /* 0x000fe400080f0eff */
[----:B------:R-:W-:-:S04]  /*14320*/  @!P3 LEA R10, P0, R18, c[0x0][0x2a0], 0x2 ;  /* 0x0000a800120aba11 */ /* 0x000fc800078010ff */
[----:B------:R-:W-:-:S05]  /*14330*/  @!P3 LEA.HI.X R11, R18, c[0x0][0x2a4], R9, 0x2, P0 ;  /* 0x0000a900120bba11 */ /* 0x000fca00000f1409 */
[----:B------:R-:W2:Y:S01]  /*14340*/  @!P3 LDG.E R227, [R10.64] ;  /* 0x0000001a0ae3b981 */ /* 0x000ea2000c1e1900 */
[----:B------:R-:W-:Y:S01]  /*14350*/  IMAD.MOV R9, RZ, RZ, -R8 ;  /* 0x000000ffff097224 */ /* 0x000fe200078e0a08 */
[----:B------:R-:W-:Y:S01]  /*14360*/  BSSY B0, `(.L_x_1730) ;  /* 0x0000022000007945 */ /* 0x000fe20003800000 */
[----:B------:R-:W-:Y:S02]  /*14370*/  ISETP.GE.AND P1, PT, R229, c[0x0][0x1d4], PT ;  /* 0x00007500e5007a0c */ /* 0x000fe40003f26270 */
        /* <DEDUP_REMOVED lines=13> */
[----:B------:R-:W-:Y:S01]  /*14450*/  LEA.HI.X R9, R9, c[0x0][0x1cc], R8, 0x1, P0 ;  /* 0x0000730009097a11 */ /* 0x000fe200000f0c08 */
[----:B------:R1:W2:Y:S01]  /*14460*/  SHFL.IDX PT, R11, R10, RZ, 0x181f ;  /* 0x00181fff0a0b7589 */ /* 0x0002a200000e0000 */
[----:B------:R-:W-:-:S03]  /*14470*/  IADD3 R8, -R197, 0x30, RZ ;  /* 0x00000030c5087810 */ /* 0x000fc60007ffe1ff */
[----:B------:R1:W3:Y:S01]  /*14480*/  SHFL.IDX PT, R13, R9, RZ, 0x181f ;  /* 0x00181fff090d7589 */ /* 0x0002e200000e0000 */
[----:B------:R-:W-:-:S13]  /*14490*/  ISETP.GE.AND P0, PT, R8, 0x1, PT ;  /* 0x000000010800780c */ /* 0x000fda0003f06270 */
[----:B------:R-:W-:Y:S05]  /*144a0*/  @!P0 BRA `(.L_x_1731) ;  /* 0x000000d000008947 */ /* 0x000fea0003800000 */
        /* <DEDUP_REMOVED lines=13> */
.L_x_1731:
[----:B------:R-:W-:Y:S05]  /*14580*/  BSYNC B0 ;  /* 0x0000000000007941 */ /* 0x000fea0003800000 */
.L_x_1730:
[----:B------:R-:W-:Y:S01]  /*14590*/  ISETP.GE.AND P0, PT, R8, 0x21, PT ;  /* 0x000000210800780c */ /* 0x000fe20003f06270 */
[----:B-1----:R-:W1:Y:S01]  /*145a0*/  SHFL.IDX PT, R9, R9, 0x1, 0x181f ;  /* 0x00381f0009097f89 */ /* 0x002e6200000e0000 */
[----:B------:R-:W-:Y:S03]  /*145b0*/  BSSY B0, `(.L_x_1729) ;  /* 0x0000010000007945 */ /* 0x000fe60003800000 */
[----:B--2---:R2:W4:Y:S08]  /*145c0*/  SHFL.IDX PT, R11, R10, 0x1, 0x181f ;  /* 0x00381f000a0b7f89 */ /* 0x00453000000e0000 */
[----:B------:R-:W-:Y:S05]  /*145d0*/  @!P0 BRA `(.L_x_1732) ;  /* 0x000000d000008947 */ /* 0x000fea0003800000 */
[----:B----4-:R-:W-:-:S04]  /*145e0*/  LEA R26, P0, R196, R11, 0x1 ;  /* 0x0000000bc41a7211 */ /* 0x010fc800078008ff */
[----:B-1----:R-:W-:Y:S02]  /*145f0*/  LEA.HI.X R27, R196, R9, R199, 0x1, P0 ;  /* 0x00000009c41b7211 */ /* 0x002fe400000f0cc7 */
        /* <DEDUP_REMOVED lines=11> */
.L_x_1732:
[----:B------:R-:W-:Y:S05]  /*146b0*/  BSYNC B0 ;  /* 0x0000000000007941 */ /* 0x000fea0003800000 */
.L_x_1729:
[----:B-123--:R-:W-:Y:S01]  /*146c0*/  LOP3.LUT R8, R7, 0xffffffe0, RZ, 0xc0, !PT ;  /* 0xffffffe007087812 */ /* 0x00efe200078ec0ff */
[----:B------:R-:W-:Y:S01]  /*146d0*/  FMUL.FTZ R48, R48, c[0x0][0x320] ;  /* 0x0000c80030307a20 */ /* 0x000fe20000410000 */
[----:B------:R-:W-:Y:S01]  /*146e0*/  LEA.HI R4, R4, R223, RZ, 0x2 ;  /* 0x000000df04047211 */ /* 0x000fe200078f10ff */
[----:B------:R-:W-:Y:S01]  /*146f0*/  FMUL.FTZ R49, R49, c[0x0][0x320] ;  /* 0x0000c80031317a20 */ /* 0x000fe20000410000 */
[----:B----4-:R-:W-:Y:S01]  /*14700*/  SHF.R.S32.HI R11, RZ, 0x1f, R6 ;  /* 0x0000001fff0b7819 */ /* 0x010fe20000011406 */
[----:B------:R-:W-:Y:S01]  /*14710*/  IMAD.IADD R8, R223, 0x1, -R8 ;  /* 0x00000001df087824 */ /* 0x000fe200078e0a08 */
[----:B------:R-:W-:Y:S01]  /*14720*/  LOP3.LUT R4, R4, 0xfffffffc, RZ, 0xc0, !PT ;  /* 0xfffffffc04047812 */ /* 0x000fe200078ec0ff */
[----:B------:R-:W1:Y:S01]  /*14730*/  MUFU.TANH R10, R48 ;  /* 0x00000030000a7308 */ /* 0x000e620000002400 */
[----:B------:R-:W-:Y:S01]  /*14740*/  LEA.HI R11, R11, R6, RZ, 0x3 ;  /* 0x000000060b0b7211 */ /* 0x000fe200078f18ff */
[----:B------:R-:W-:Y:S01]  /*14750*/  FMUL.FTZ R44, R44, c[0x0][0x320] ;  /* 0x0000c8002c2c7a20 */ /* 0x000fe20000410000 */
[----:B------:R-:W-:Y:S01]  /*14760*/  SHF.R.S32.HI R7, RZ, 0x1f, R8 ;  /* 0x0000001fff077819 */ /* 0x000fe20000011408 */
[----:B------:R-:W-:Y:S01]  /*14770*/  IMAD.IADD R9, R223, 0x1, -R4 ;  /* 0x00000001df097824 */ /* 0x000fe200078e0a04 */
[----:B------:R-:W-:Y:S01]  /*14780*/  LOP3.LUT R11, R11, 0xffffff8, RZ, 0xc0, !PT ;  /* 0x0ffffff80b0b7812 */ /* 0x000fe200078ec0ff */
[----:B------:R-:W-:Y:S01]  /*14790*/  FMUL.FTZ R45, R45, c[0x0][0x320] ;  /* 0x0000c8002d2d7a20 */ /* 0x000fe20000410000 */
[----:B------:R-:W-:Y:S01]  /*147a0*/  LEA.HI R7, R7, R8, RZ, 0x2 ;  /* 0x0000000807077211 */ /* 0x000fe200078f10ff */
[----:B------:R-:W-:Y:S01]  /*147b0*/  FMUL.FTZ R60, R60, c[0x0][0x320] ;  /* 0x0000c8003c3c7a20 */ /* 0x000fe20000410000 */
[----:B------:R-:W-:Y:S01]  /*147c0*/  LEA.HI R4, R9, R9, RZ, 0x1 ;  /* 0x0000000909047211 */ /* 0x000fe200078f08ff */
[----:B------:R-:W-:Y:S01]  /*147d0*/  IMAD.IADD R11, R6, 0x1, -R11 ;  /* 0x00000001060b7824 */ /* 0x000fe200078e0a0b */
[----:B------:R-:W-:Y:S01]  /*147e0*/  LEA.HI.SX32 R6, R7, UR18, 0x1e ;  /* 0x0000001207067c11 */ /* 0x000fe2000f8ff2ff */
[----:B------:R-:W-:Y:S01]  /*147f0*/  MUFU.TANH R188, R60 ;  /* 0x0000003c00bc7308 */ /* 0x000fe20000002400 */
[----:B------:R-:W-:Y:S01]  /*14800*/  LOP3.LUT R4, R4, 0x1ffffffe, RZ, 0xc0, !PT ;  /* 0x1ffffffe04047812 */ /* 0x000fe200078ec0ff */
[----:B------:R-:W-:Y:S01]  /*14810*/  FMUL.FTZ R61, R61, c[0x0][0x320] ;  /* 0x0000c8003d3d7a20 */ /* 0x000fe20000410000 */
[----:B------:R-:W-:Y:S01]  /*14820*/  PLOP3.LUT P0, PT, PT, PT, UP2, 0x80, 0x0 ;  /* 0x000000000000781c */ /* 0x000fe20003f0f028 */
[----:B------:R-:W-:Y:S01]  /*14830*/  IMAD R6, R11, 0x10, R6 ;  /* 0x000000100b067824 */ /* 0x000fe200078e0206 */
[----:B------:R-:W-:Y:S01]  /*14840*/  LOP3.LUT R239, R7, 0x7ffffffc, RZ, 0xc0, !PT ;  /* 0x7ffffffc07ef7812 */ /* 0x000fe200078ec0ff */
[----:B------:R-:W-:Y:S01]  /*14850*/  IMAD.IADD R9, R9, 0x1, -R4 ;  /* 0x0000000109097824 */ /* 0x000fe200078e0a04 */
[----:B------:R-:W-:Y:S01]  /*14860*/  @UP2 USHF.L.U32 UR17, UR17, 0x7, URZ ;  /* 0x0000000711112899 */ /* 0x000fe2000800063f */
[----:B------:R-:W-:Y:S01]  /*14870*/  MUFU.TANH R194, R61 ;  /* 0x0000003d00c27308 */ /* 0x000fe20000002400 */
[----:B------:R-:W-:Y:S01]  /*14880*/  FMUL.FTZ R56, R56, c[0x0][0x320] ;  /* 0x0000c80038387a20 */ /* 0x000fe20000410000 */
[----:B------:R-:W-:Y:S01]  /*14890*/  ULDC.64 UR4, c[0x0][0x2c8] ;  /* 0x0000b20000047ab9 */ /* 0x000fe20000000a00 */
[----:B------:R-:W-:Y:S01]  /*148a0*/  IMAD R198, R9, 0x8, R6 ;  /* 0x0000000809c67824 */ /* 0x000fe200078e0206 */
[----:B------:R-:W-:Y:S01]  /*148b0*/  UIMAD.WIDE.U32 UR30, UR17, UR4, URZ ;  /* 0x00000004111e72a5 */ /* 0x000fe2000f8e003f */
[----:B------:R-:W-:Y:S01]  /*148c0*/  IMAD.IADD R239, R8, 0x1, -R239 ;  /* 0x0000000108ef7824 */ /* 0x000fe200078e0aef */
[----:B------:R-:W-:Y:S01]  /*148d0*/  UIADD3 UR13, UR13, -0x2, URZ ;  /* 0xfffffffe0d0d7890 */ /* 0x000fe2000fffe03f */
[----:B------:R-:W-:Y:S01]  /*148e0*/  IMAD.MOV.U32 R11, RZ, RZ, R198 ;  /* 0x000000ffff0b7224 */ /* 0x000fe200078e00c6 */
[----:B------:R-:W-:Y:S01]  /*148f0*/  MUFU.TANH R8, R45 ;  /* 0x0000002d00087308 */ /* 0x000fe20000002400 */
[----:B------:R-:W-:Y:S01]  /*14900*/  @P0 IMAD.HI.U32 R4, R198, c[0x0][0x2c8], RZ ;  /* 0x0000b200c6040a27 */ /* 0x000fe200078e00ff */
[----:B------:R-:W-:Y:S01]  /*14910*/  PLOP3.LUT P0, PT, PT, PT, UP2, 0x80, 0x0 ;  /* 0x000000000000781c */ /* 0x000fe20003f0f028 */
[----:B------:R-:W-:Y:S01]  /*14920*/  @UP2 UMOV UR17, UR31 ;  /* 0x0000001f00112c82 */ /* 0x000fe20008000000 */
[----:B------:R-:W0:Y:S01]  /*14930*/  LDGDEPBAR ;  /* 0x00000000000079af */ /* 0x000e220000000000 */
[----:B------:R-:W-:Y:S01]  /*14940*/  IMAD.U32 R6, RZ, RZ, UR20 ;  /* 0x00000014ff067e24 */ /* 0x000fe2000f8e00ff */
[----:B------:R-:W-:Y:S01]  /*14950*/  @UP2 USHF.R.U32.HI UR18, URZ, UR5, UR17 ;  /* 0x000000053f122299 */ /* 0x000fe20008011611 */
[----:B------:R-:W-:Y:S01]  /*14960*/  IMAD.SHL.U32 R239, R239, 0x2, RZ ;  /* 0x00000002efef7824 */ /* 0x000fe200078e00ff */
[----:B------:R-:W-:Y:S01]  /*14970*/  MUFU.TANH R192, R56 ;  /* 0x0000003800c07308 */ /* 0x000fe20000002400 */
[----:B------:R-:W-:Y:S01]  /*14980*/  FMUL.FTZ R57, R57, c[0x0][0x320] ;  /* 0x0000c80039397a20 */ /* 0x000fe20000410000 */
[----:B------:R-:W-:Y:S01]  /*14990*/  UIADD3 UR18, UR18, UR14, -UR21 ;  /* 0x0000000e12127290 */ /* 0x000fe2000fffe815 */
[----:B------:R-:W-:Y:S01]  /*149a0*/  FMUL.FTZ R54, R54, c[0x0][0x320] ;  /* 0x0000c80036367a20 */ /* 0x000fe20000410000 */
[----:B------:R-:W-:Y:S01]  /*149b0*/  IADD3 R6, -R239, 0x1, R6 ;  /* 0x00000001ef067810 */ /* 0x000fe20007ffe106 */
[----:B------:R-:W-:Y:S01]  /*149c0*/  FMUL.FTZ R55, R55, c[0x0][0x320] ;  /* 0x0000c80037377a20 */ /* 0x000fe20000410000 */
[----:B------:R-:W-:Y:S01]  /*149d0*/  IADD3 R9, -R239, UR20, RZ ;  /* 0x00000014ef097c10 */ /* 0x000fe2000fffe1ff */
[----:B------:R-:W-:Y:S01]  /*149e0*/  FMUL.FTZ R50, R50, c[0x0][0x320] ;  /* 0x0000c80032327a20 */ /* 0x000fe20000410000 */
[----:B------:R-:W-:Y:S01]  /*149f0*/  @P0 SHF.R.U32.HI R11, RZ, c[0x0][0x2cc], R4 ;  /* 0x0000b300ff0b0a19 */ /* 0x000fe20000011604 */
[----:B------:R-:W-:Y:S01]  /*14a00*/  MUFU.TANH R190, R57 ;  /* 0x0000003900be7308 */ /* 0x000fe20000002400 */
[----:B------:R-:W-:Y:S01]  /*14a10*/  IADD3 R7, R6, -UR21, RZ ;  /* 0x8000001506077c10 */ /* 0x000fe2000fffe0ff */
[----:B------:R-:W-:Y:S01]  /*14a20*/  FMUL.FTZ R51, R51, c[0x0][0x320] ;  /* 0x0000c80033337a20 */ /* 0x000fe20000410000 */
[----:B------:R-:W-:Y:S01]  /*14a30*/  UIMAD.WIDE UR4, UR18, 0x2aaaaaab, URZ ;  /* 0x2aaaaaab120478a5 */ /* 0x000fe2000f8e023f */
[----:B------:R-:W2:Y:S01]  /*14a40*/  SHFL.IDX PT, R4, R11, RZ, 0x1c1f ;  /* 0x001c1fff0b047589 */ /* 0x000ea200000e0000 */
[----:B------:R-:W-:-:S02]  /*14a50*/  FMUL.FTZ R46, R46, c[0x0][0x320] ;  /* 0x0000c8002e2e7a20 */ /* 0x000fc40000410000 */
[----:B------:R-:W-:Y:S01]  /*14a60*/  FMUL.FTZ R47, R47, c[0x0][0x320] ;  /* 0x0000c8002f2f7a20 */ /* 0x000fe20000410000 */
[----:B------:R-:W3:Y:S01]  /*14a70*/  MUFU.TANH R6, R49 ;  /* 0x0000003100067308 */ /* 0x000ee20000002400 */
[----:B------:R-:W-:Y:S01]  /*14a80*/  FMUL.FTZ R62, R62, c[0x0][0x320] ;  /* 0x0000c8003e3e7a20 */ /* 0x000fe20000410000 */
[----:B------:R-:W-:Y:S01]  /*14a90*/  USHF.R.U32.HI UR4, URZ, 0x1f, UR5 ;  /* 0x0000001f3f047899 */ /* 0x000fe20008011605 */
[----:B------:R-:W-:Y:S02]  /*14aa0*/  FMUL.FTZ R63, R63, c[0x0][0x320] ;  /* 0x0000c8003f3f7a20 */ /* 0x000fe40000410000 */
[----:B------:R-:W-:Y:S01]  /*14ab0*/  FMUL.FTZ R58, R58, c[0x0][0x320] ;  /* 0x0000c8003a3a7a20 */ /* 0x000fe20000410000 */
[----:B------:R-:W-:Y:S01]  /*14ac0*/  ULEA.HI.SX32 UR4, UR5, UR4, 0x1d ;  /* 0x0000000405047291 */ /* 0x000fe2000f8fea3f */
[----:B------:R-:W-:Y:S01]  /*14ad0*/  FMUL.FTZ R59, R59, c[0x0][0x320] ;  /* 0x0000c8003b3b7a20 */ /* 0x000fe20000410000 */
[----:B------:R-:W-:Y:S01]  /*14ae0*/  MUFU.TANH R17, R54 ;  /* 0x0000003600117308 */ /* 0x000fe20000002400 */
[----:B------:R-:W-:-:S03]  /*14af0*/  IMAD.SHL.U32 R216, R2, 0x2, RZ ;  /* 0x0000000202d87824 */ /* 0x000fc600078e00ff */
[----:B------:R-:W-:Y:S01]  /*14b00*/  IMNMX R240, RZ, UR4, !PT ;  /* 0x00000004fff07c17 */ /* 0x000fe2000f800200 */
[--C-:B------:R-:W-:Y:S01]  /*14b10*/  IMAD R214, R5, 0x2, R216.reuse ;  /* 0x0000000205d67824 */ /* 0x100fe200078e02d8 */
[----:B------:R-:W-:Y:S01]  /*14b20*/  LDSM.16.MT88.4 R148, [R216+0x4080] ;  /* 0x00408000d894783b */ /* 0x000fe20000004200 */
[C---:B------:R-:W-:Y:S01]  /*14b30*/  IMAD R213, R3.reuse, 0x2, R216 ;  /* 0x0000000203d57824 */ /* 0x040fe200078e02d8 */
[----:B------:R-:W-:Y:S01]  /*14b40*/  MUFU.TANH R15, R46 ;  /* 0x0000002e000f7308 */ /* 0x000fe20000002400 */
[----:B------:R-:W-:Y:S01]  /*14b50*/  IMAD R212, R3, 0x2, R214 ;  /* 0x0000000203d47824 */ /* 0x000fe200078e02d6 */
[----:B------:R-:W-:Y:S01]  /*14b60*/  LDSM.16.MT88.4 R140, [R214+0x4080] ;  /* 0x00408000d68c783b */ /* 0x000fe20000004200 */
[----:B--2---:R-:W-:-:S03]  /*14b70*/  IMAD.IADD R4, R7, 0x1, R4 ;  /* 0x0000000107047824 */ /* 0x004fc600078e0204 */
[----:B------:R-:W-:Y:S02]  /*14b80*/  LDSM.16.MT88.4 R32, [R212+0x4080] ;  /* 0x00408000d420783b */ /* 0x000fe40000004200 */
[----:B------:R-:W-:Y:S01]  /*14b90*/  MUFU.TANH R195, R62 ;  /* 0x0000003e00c37308 */ /* 0x000fe20000002400 */
[----:B------:R-:W-:Y:S01]  /*14ba0*/  IMNMX R13, R9, R4, PT ;  /* 0x00000004090d7217 */ /* 0x000fe20003800200 */
[----:B------:R-:W-:Y:S03]  /*14bb0*/  LDSM.16.MT88.4 R132, [R213+0x4080] ;  /* 0x00408000d584783b */ /* 0x000fe60000004200 */
[C---:B------:R-:W-:Y:S01]  /*14bc0*/  ISETP.GT.AND P0, PT, R13.reuse, RZ, PT ;  /* 0x000000ff0d00720c */ /* 0x040fe20003f04270 */
[----:B------:R-:W-:Y:S02]  /*14bd0*/  LDSM.16.MT88.4 R40, [R216+0x5880] ;  /* 0x00588000d828783b */ /* 0x000fe40000004200 */
[----:B------:R-:W2:Y:S01]  /*14be0*/  MUFU.TANH R4, R44 ;  /* 0x0000002c00047308 */ /* 0x000ea20000002400 */
[----:B------:R-:W-:Y:S01]  /*14bf0*/  FSEL R18, R0, -INF , P0 ;  /* 0xff80000000127808 */ /* 0x000fe20000000000 */
[----:B------:R-:W-:Y:S01]  /*14c00*/  LDSM.16.MT88.4 R64, [R212+0x5880] ;  /* 0x00588000d440783b */ /* 0x000fe20000004200 */
[----:B------:R-:W-:-:S03]  /*14c10*/  ISETP.GT.AND P0, PT, R13, 0x1, PT ;  /* 0x000000010d00780c */ /* 0x000fc60003f04270 */
[----:B------:R-:W4:Y:S01]  /*14c20*/  SHFL.IDX PT, R0, R11, 0x1, 0x1c1f ;  /* 0x003c1f000b007f89 */ /* 0x000f2200000e0000 */
[----:B------:R-:W-:Y:S01]  /*14c30*/  FSEL R16, R16, -INF , P0 ;  /* 0xff80000010107808 */ /* 0x000fe20000000000 */
[----:B------:R-:W-:Y:S01]  /*14c40*/  MUFU.TANH R193, R63 ;  /* 0x0000003f00c17308 */ /* 0x000fe20000002400 */
[C---:B------:R-:W-:Y:S01]  /*14c50*/  ISETP.GT.AND P0, PT, R13.reuse, 0x8, PT ;  /* 0x000000080d00780c */ /* 0x040fe20003f04270 */
[----:B------:R-:W-:Y:S01]  /*14c60*/  LDSM.16.MT88.4 R72, [R216+0x7080] ;  /* 0x00708000d848783b */ /* 0x000fe20000004200 */
[----:B------:R-:W-:Y:S02]  /*14c70*/  FMNMX.FTZ R23, R18, R16, !PT ;  /* 0x0000001012177209 */ /* 0x000fe40007810000 */
[----:B------:R-:W-:Y:S01]  /*14c80*/  FSEL R14, R14, -INF , P0 ;  /* 0xff8000000e0e7808 */ /* 0x000fe20000000000 */
[----:B------:R-:W-:Y:S01]  /*14c90*/  LDSM.16.MT88.4 R80, [R214+0x7080] ;  /* 0x00708000d650783b */ /* 0x000fe20000004200 */
[----:B------:R-:W-:Y:S01]  /*14ca0*/  ISETP.GT.AND P0, PT, R13, 0x9, PT ;  /* 0x000000090d00780c */ /* 0x000fe20003f04270 */
[----:B------:R-:W-:Y:S01]  /*14cb0*/  MUFU.TANH R191, R58 ;  /* 0x0000003a00bf7308 */ /* 0x000fe20000002400 */
[----:B------:R-:W-:Y:S01]  /*14cc0*/  FMNMX.FTZ R23, R14, R23, !PT ;  /* 0x000000170e177209 */ /* 0x000fe20007810000 */
[----:B------:R-:W-:Y:S01]  /*14cd0*/  LDSM.16.MT88.4 R88, [R213+0x7080] ;  /* 0x00708000d558783b */ /* 0x000fe20000004200 */
[----:B------:R-:W-:-:S02]  /*14ce0*/  FSEL R12, R12, -INF , P0 ;  /* 0xff8000000c0c7808 */ /* 0x000fc40000000000 */
[C---:B------:R-:W-:Y:S01]  /*14cf0*/  ISETP.GT.AND P0, PT, R13.reuse, 0x10, PT ;  /* 0x000000100d00780c */ /* 0x040fe20003f04270 */
[----:B------:R-:W-:Y:S01]  /*14d00*/  LDSM.16.MT88.4 R96, [R212+0x7080] ;  /* 0x00708000d460783b */ /* 0x000fe20000004200 */
[----:B------:R-:W-:Y:S01]  /*14d10*/  FMNMX.FTZ R23, R12, R23, !PT ;  /* 0x000000170c177209 */ /* 0x000fe20007810000 */
[----:B------:R5:W-:Y:S01]  /*14d20*/  MUFU.TANH R189, R59 ;  /* 0x0000003b00bd7308 */ /* 0x000be20000002400 */
[----:B-1----:R-:W-:Y:S01]  /*14d30*/  FSEL R10, R10, -INF , P0 ;  /* 0xff8000000a0a7808 */ /* 0x002fe20000000000 */
[----:B------:R-:W-:Y:S01]  /*14d40*/  LDSM.16.MT88.4 R104, [R216+0x8880] ;  /* 0x00888000d868783b */ /* 0x000fe20000004200 */
[----:B------:R-:W-:Y:S02]  /*14d50*/  ISETP.GT.AND P0, PT, R13, 0x11, PT ;  /* 0x000000110d00780c */ /* 0x000fe40003f04270 */
[----:B------:R-:W-:Y:S01]  /*14d60*/  FMNMX.FTZ R23, R10, R23, !PT ;  /* 0x000000170a177209 */ /* 0x000fe20007810000 */
[----:B----4-:R-:W-:Y:S01]  /*14d70*/  IMAD.IADD R0, R7, 0x1, R0 ;  /* 0x0000000107007824 */ /* 0x010fe200078e0200 */
[----:B---3--:R-:W-:Y:S01]  /*14d80*/  FSEL R6, R6, -INF , P0 ;  /* 0xff80000006067808 */ /* 0x008fe20000000000 */
[----:B------:R-:W1:Y:S01]  /*14d90*/  MUFU.TANH R7, R55 ;  /* 0x0000003700077308 */ /* 0x000e620000002400 */
[----:B------:R-:W-:Y:S01]  /*14da0*/  ISETP.GT.AND P0, PT, R13, 0x18, PT ;  /* 0x000000180d00780c */ /* 0x000fe20003f04270 */
[----:B------:R-:W-:Y:S01]  /*14db0*/  LDSM.16.MT88.4 R112, [R214+0x8880] ;  /* 0x00888000d670783b */ /* 0x000fe20000004200 */
[----:B------:R-:W-:-:S02]  /*14dc0*/  IMNMX R0, R9, R0, PT ;  /* 0x0000000009007217 */ /* 0x000fc40003800200 */
[----:B--2---:R-:W-:Y:S01]  /*14dd0*/  FSEL R4, R4, -INF , P0 ;  /* 0xff80000004047808 */ /* 0x004fe20000000000 */
[----:B------:R-:W-:Y:S01]  /*14de0*/  LDSM.16.MT88.4 R120, [R213+0x8880] ;  /* 0x00888000d578783b */ /* 0x000fe20000004200 */
[C---:B------:R-:W-:Y:S01]  /*14df0*/  ISETP.GT.AND P0, PT, R13.reuse, 0x19, PT ;  /* 0x000000190d00780c */ /* 0x040fe20003f04270 */
[----:B------:R-:W2:Y:S01]  /*14e00*/  MUFU.TANH R11, R50 ;  /* 0x00000032000b7308 */ /* 0x000ea20000002400 */
[----:B------:R-:W-:Y:S01]  /*14e10*/  FMNMX.FTZ R23, R6, R23, !PT ;  /* 0x0000001706177209 */ /* 0x000fe20007810000 */
[----:B-----5:R-:W-:Y:S01]  /*14e20*/  LDSM.16.MT88.4 R56, [R213+0x5880] ;  /* 0x00588000d538783b */ /* 0x020fe20000004200 */
[----:B------:R-:W-:Y:S02]  /*14e30*/  FSEL R8, R8, -INF , P0 ;  /* 0xff80000008087808 */ /* 0x000fe40000000000 */
[C---:B------:R-:W-:Y:S01]  /*14e40*/  ISETP.GT.AND P0, PT, R13.reuse, 0x20, PT ;  /* 0x000000200d00780c */ /* 0x040fe20003f04270 */
[----:B------:R-:W-:Y:S01]  /*14e50*/  LDSM.16.MT88.4 R164, [R213+0x6080] ;  /* 0x00608000d5a4783b */ /* 0x000fe20000004200 */
[----:B------:R-:W-:Y:S01]  /*14e60*/  FMNMX.FTZ R23, R4, R23, !PT ;  /* 0x0000001704177209 */ /* 0x000fe20007810000 */
[----:B------:R3:W4:Y:S01]  /*14e70*/  MUFU.TANH R9, R51 ;  /* 0x0000003300097308 */ /* 0x0007220000002400 */
[----:B------:R-:W-:Y:S01]  /*14e80*/  FSEL R188, R188, -INF , P0 ;  /* 0xff800000bcbc7808 */ /* 0x000fe20000000000 */
[----:B------:R-:W-:Y:S01]  /*14e90*/  LDSM.16.MT88.4 R168, [R214+0x6080] ;  /* 0x00608000d6a8783b */ /* 0x000fe20000004200 */
[----:B------:R-:W-:-:S02]  /*14ea0*/  ISETP.GT.AND P0, PT, R13, 0x21, PT ;  /* 0x000000210d00780c */ /* 0x000fc40003f04270 */
[----:B------:R-:W-:Y:S01]  /*14eb0*/  FMNMX.FTZ R23, R8, R23, !PT ;  /* 0x0000001708177209 */ /* 0x000fe20007810000 */
[----:B------:R-:W-:Y:S01]  /*14ec0*/  LDSM.16.MT88.4 R172, [R216+0x6080] ;  /* 0x00608000d8ac783b */ /* 0x000fe20000004200 */
[----:B------:R-:W-:Y:S02]  /*14ed0*/  FSEL R194, R194, -INF , P0 ;  /* 0xff800000c2c27808 */ /* 0x000fe40000000000 */
[C---:B------:R-:W-:Y:S01]  /*14ee0*/  ISETP.GT.AND P0, PT, R13.reuse, 0x28, PT ;  /* 0x000000280d00780c */ /* 0x040fe20003f04270 */
[----:B------:R-:W-:Y:S01]  /*14ef0*/  LDSM.16.MT88.4 R160, [R212+0x6080] ;  /* 0x00608000d4a0783b */ /* 0x000fe20000004200 */
[----:B------:R-:W-:Y:S02]  /*14f00*/  FMNMX.FTZ R23, R188, R23, !PT ;  /* 0x00000017bc177209 */ /* 0x000fe40007810000 */
[----:B------:R-:W-:Y:S01]  /*14f10*/  FSEL R192, R192, -INF , P0 ;  /* 0xff800000c0c07808 */ /* 0x000fe20000000000 */
[----:B------:R-:W-:Y:S01]  /*14f20*/  LDSM.16.MT88.4 R24, [R214+0x7880] ;  /* 0x00788000d618783b */ /* 0x000fe20000004200 */
[----:B------:R-:W-:-:S02]  /*14f30*/  ISETP.GT.AND P0, PT, R13, 0x29, PT ;  /* 0x000000290d00780c */ /* 0x000fc40003f04270 */
[----:B------:R-:W5:Y:S01]  /*14f40*/  MUFU.TANH R13, R47 ;  /* 0x0000002f000d7308 */ /* 0x000f620000002400 */
[----:B------:R-:W-:Y:S01]  /*14f50*/  FMNMX.FTZ R23, R194, R23, !PT ;  /* 0x00000017c2177209 */ /* 0x000fe20007810000 */
[----:B---3--:R-:W-:Y:S01]  /*14f60*/  LDSM.16.MT88.4 R48, [R214+0x5880] ;  /* 0x00588000d630783b */ /* 0x008fe20000004200 */
[----:B------:R-:W-:Y:S02]  /*14f70*/  FSEL R190, R190, -INF , P0 ;  /* 0xff800000bebe7808 */ /* 0x000fe40000000000 */
[----:B------:R-:W-:Y:S02]  /*14f80*/  ISETP.GT.AND P0, PT, R0, RZ, PT ;  /* 0x000000ff0000720c */ /* 0x000fe40003f04270 */
[----:B------:R-:W-:Y:S02]  /*14f90*/  FMNMX.FTZ R23, R192, R23, !PT ;  /* 0x00000017c0177209 */ /* 0x000fe40007810000 */
[----:B------:R-:W-:Y:S02]  /*14fa0*/  FSEL R20, R20, -INF , P0 ;  /* 0xff80000014147808 */ /* 0x000fe40000000000 */
[----:B------:R-:W-:-:S02]  /*14fb0*/  ISETP.GT.AND P0, PT, R0, 0x1, PT ;  /* 0x000000010000780c */ /* 0x000fc40003f04270 */
[----:B------:R-:W-:Y:S02]  /*14fc0*/  FMNMX.FTZ R23, R190, R23, !PT ;  /* 0x00000017be177209 */ /* 0x000fe40007810000 */
[----:B------:R-:W-:Y:S02]  /*14fd0*/  FSEL R19, R19, -INF , P0 ;  /* 0xff80000013137808 */ /* 0x000fe40000000000 */
[----:B------:R-:W-:Y:S02]  /*14fe0*/  ISETP.GT.AND P0, PT, R0, 0x8, PT ;  /* 0x000000080000780c */ /* 0x000fe40003f04270 */
[----:B------:R-:W-:Y:S02]  /*14ff0*/  FMNMX.FTZ R22, R20, R19, !PT ;  /* 0x0000001314167209 */ /* 0x000fe40007810000 */
[----:B------:R-:W-:Y:S02]  /*15000*/  FSEL R17, R17, -INF , P0 ;  /* 0xff80000011117808 */ /* 0x000fe40000000000 */
[----:B------:R-:W-:-:S02]  /*15010*/  ISETP.GT.AND P0, PT, R0, 0x9, PT ;  /* 0x000000090000780c */ /* 0x000fc40003f04270 */
[----:B------:R-:W-:Y:S02]  /*15020*/  FMNMX.FTZ R22, R17, R22, !PT ;  /* 0x0000001611167209 */ /* 0x000fe40007810000 */
[----:B-1----:R-:W-:Y:S02]  /*15030*/  FSEL R7, R7, -INF , P0 ;  /* 0xff80000007077808 */ /* 0x002fe40000000000 */
[C---:B------:R-:W-:Y:S02]  /*15040*/  ISETP.GT.AND P0, PT, R0.reuse, 0x10, PT ;  /* 0x000000100000780c */ /* 0x040fe40003f04270 */
[----:B------:R-:W-:Y:S02]  /*15050*/  FMNMX.FTZ R22, R7, R22, !PT ;  /* 0x0000001607167209 */ /* 0x000fe40007810000 */
[----:B--2---:R-:W-:Y:S02]  /*15060*/  FSEL R11, R11, -INF , P0 ;  /* 0xff8000000b0b7808 */ /* 0x004fe40000000000 */
[----:B------:R-:W-:-:S02]  /*15070*/  ISETP.GT.AND P0, PT, R0, 0x11, PT ;  /* 0x000000110000780c */ /* 0x000fc40003f04270 */
[----:B------:R-:W-:Y:S02]  /*15080*/  FMNMX.FTZ R22, R11, R22, !PT ;  /* 0x000000160b167209 */ /* 0x000fe40007810000 */
[----:B----4-:R-:W-:Y:S02]  /*15090*/  FSEL R9, R9, -INF , P0 ;  /* 0xff80000009097808 */ /* 0x010fe40000000000 */
[C---:B------:R-:W-:Y:S02]  /*150a0*/  ISETP.GT.AND P0, PT, R0.reuse, 0x18, PT ;  /* 0x000000180000780c */ /* 0x040fe40003f04270 */
[----:B------:R-:W-:Y:S02]  /*150b0*/  FMNMX.FTZ R22, R9, R22, !PT ;  /* 0x0000001609167209 */ /* 0x000fe40007810000 */
[----:B------:R-:W-:Y:S02]  /*150c0*/  FSEL R15, R15, -INF , P0 ;  /* 0xff8000000f0f7808 */ /* 0x000fe40000000000 */
[----:B------:R-:W-:-:S02]  /*150d0*/  ISETP.GT.AND P0, PT, R0, 0x19, PT ;  /* 0x000000190000780c */ /* 0x000fc40003f04270 */
[----:B------:R-:W-:Y:S02]  /*150e0*/  FMNMX.FTZ R22, R15, R22, !PT ;  /* 0x000000160f167209 */ /* 0x000fe40007810000 */
[----:B-----5:R-:W-:Y:S02]  /*150f0*/  FSEL R13, R13, -INF , P0 ;  /* 0xff8000000d0d7808 */ /* 0x020fe40000000000 */
[C---:B------:R-:W-:Y:S02]  /*15100*/  ISETP.GT.AND P0, PT, R0.reuse, 0x20, PT ;  /* 0x000000200000780c */ /* 0x040fe40003f04270 */
[----:B------:R-:W-:Y:S02]  /*15110*/  FMNMX.FTZ R22, R13, R22, !PT ;  /* 0x000000160d167209 */ /* 0x000fe40007810000 */
[----:B------:R-:W-:Y:S02]  /*15120*/  FSEL R195, R195, -INF , P0 ;  /* 0xff800000c3c37808 */ /* 0x000fe40000000000 */
[----:B------:R-:W-:-:S02]  /*15130*/  ISETP.GT.AND P0, PT, R0, 0x21, PT ;  /* 0x000000210000780c */ /* 0x000fc40003f04270 */
[----:B------:R-:W-:Y:S02]  /*15140*/  FMNMX.FTZ R22, R195, R22, !PT ;  /* 0x00000016c3167209 */ /* 0x000fe40007810000 */
[----:B------:R-:W-:Y:S02]  /*15150*/  FSEL R193, R193, -INF , P0 ;  /* 0xff800000c1c17808 */ /* 0x000fe40000000000 */
[C---:B------:R-:W-:Y:S02]  /*15160*/  ISETP.GT.AND P0, PT, R0.reuse, 0x28, PT ;  /* 0x000000280000780c */ /* 0x040fe40003f04270 */
[----:B------:R-:W-:Y:S02]  /*15170*/  FMNMX.FTZ R22, R193, R22, !PT ;  /* 0x00000016c1167209 */ /* 0x000fe40007810000 */
[----:B------:R-:W-:Y:S02]  /*15180*/  FSEL R191, R191, -INF , P0 ;  /* 0xff800000bfbf7808 */ /* 0x000fe40000000000 */
[----:B------:R-:W-:-:S02]  /*15190*/  ISETP.GT.AND P0, PT, R0, 0x29, PT ;  /* 0x000000290000780c */ /* 0x000fc40003f04270 */
[----:B------:R-:W1:Y:S01]  /*151a0*/  SHFL.BFLY PT, R0, R23, 0x2, 0x1f ;  /* 0x0c401f0017007f89 */ /* 0x000e6200000e0000 */
[----:B------:R-:W-:Y:S02]  /*151b0*/  FMNMX.FTZ R22, R191, R22, !PT ;  /* 0x00000016bf167209 */ /* 0x000fe40007810000 */
[----:B------:R-:W-:Y:S02]  /*151c0*/  FSEL R189, R189, -INF , P0 ;  /* 0xff800000bdbd7808 */ /* 0x000fe40000000000 */
[----:B-1----:R-:W-:-:S05]  /*151d0*/  FMNMX.FTZ R21, R0, R23, !PT ;  /* 0x0000001700157209 */ /* 0x002fca0007810000 */
[----:B------:R-:W1:Y:S02]  /*151e0*/  SHFL.BFLY PT, R0, R21, 0x1, 0x1f ;  /* 0x0c201f0015007f89 */ /* 0x000e6400000e0000 */
[----:B-1----:R-:W-:Y:S02]  /*151f0*/  FMNMX.FTZ R0, R21, R0, !PT ;  /* 0x0000000015007209 */ /* 0x002fe40007810000 */
[----:B------:R-:W-:Y:S02]  /*15200*/  FMNMX.FTZ R21, R189, R22, !PT ;  /* 0x00000016bd157209 */ /* 0x000fe40007810000 */
[C---:B------:R-:W-:Y:S01]  /*15210*/  FSETP.NEU.FTZ.AND P0, PT, R0.reuse, -INF , PT ;  /* 0xff8000000000780b */ /* 0x040fe20003f1d000 */
[----:B------:R-:W-:Y:S02]  /*15220*/  FMUL.FTZ R241, R0, c[0x0][0x2d0] ;  /* 0x0000b40000f17a20 */ /* 0x000fe40000410000 */
        /* <DEDUP_REMOVED lines=11> */
[----:B------:R-:W2:Y:S01]  /*152e0*/  MUFU.EX2 R180, R180 ;  /* 0x000000b400b47308 */ /* 0x000ea20000000800 */
[----:B-1----:R-:W-:Y:S01]  /*152f0*/  FMNMX.FTZ R22, R21, R22, !PT ;  /* 0x0000001615167209 */ /* 0x002fe20007810000 */
[--C-:B------:R-:W-:Y:S02]  /*15300*/  FFMA.FTZ R188, R188, c[0x0][0x2d0], -R241.reuse ;  /* 0x0000b400bcbc7a23 */ /* 0x100fe400000108f1 */
[--C-:B------:R-:W-:Y:S02]  /*15310*/  FFMA.FTZ R237, R194, c[0x0][0x2d0], -R241.reuse ;  /* 0x0000b400c2ed7a23 */ /* 0x100fe400000108f1 */
[----:B------:R-:W1:Y:S01]  /*15320*/  SHFL.BFLY PT, R159, R22, 0x1, 0x1f ;  /* 0x0c201f00169f7f89 */ /* 0x000e6200000e0000 */
[--C-:B------:R-:W-:Y:S01]  /*15330*/  FFMA.FTZ R192, R192, c[0x0][0x2d0], -R241.reuse ;  /* 0x0000b400c0c07a23 */ /* 0x100fe200000108f1 */
[----:B------:R-:W-:Y:S01]  /*15340*/  MUFU.EX2 R179, R179 ;  /* 0x000000b300b37308 */ /* 0x000fe20000000800 */
[----:B------:R-:W-:-:S07]  /*15350*/  FFMA.FTZ R241, R190, c[0x0][0x2d0], -R241 ;  /* 0x0000b400bef17a23 */ /* 0x000fce00000108f1 */
[----:B------:R-:W3:Y:S01]  /*15360*/  MUFU.EX2 R156, R156 ;  /* 0x0000009c009c7308 */ /* 0x000ee20000000800 */
[----:B--2---:R-:W-:Y:S01]  /*15370*/  F2FP.BF16.PACK_AB R128, R180, R181 ;  /* 0x000000b5b480723e */ /* 0x004fe200000010ff */
[----:B------:R-:W-:-:S06]  /*15380*/  FADD.FTZ R180, R181, R180 ;  /* 0x000000b4b5b47221 */ /* 0x000fcc0000010000 */
[----:B------:R-:W-:Y:S01]  /*15390*/  MUFU.EX2 R3, R3 ;  /* 0x0000000300037308 */ /* 0x000fe20000000800 */
[----:B-1----:R-:W-:Y:S02]  /*153a0*/  FMNMX.FTZ R159, R159, R22, !PT ;  /* 0x000000169f9f7209 */ /* 0x002fe40007810000 */
[----:B---3--:R-:W-:-:S05]  /*153b0*/  F2FP.BF16.PACK_AB R130, R156, R179 ;  /* 0x000000b39c82723e */ /* 0x008fca00000010ff */
[----:B------:R-:W-:Y:S01]  /*153c0*/  MUFU.EX2 R176, R176 ;  /* 0x000000b000b07308 */ /* 0x000fe20000000800 */
[C---:B------:R-:W-:Y:S01]  /*153d0*/  FSETP.NEU.FTZ.AND P0, PT, R159.reuse, -INF , PT ;  /* 0xff8000009f00780b */ /* 0x040fe20003f1d000 */
[----:B------:R-:W-:Y:S02]  /*153e0*/  FMUL.FTZ R186, R159, c[0x0][0x2d0] ;  /* 0x0000b4009fba7a20 */ /* 0x000fe40000410000 */
[----:B------:R-:W-:-:S03]  /*153f0*/  FADD.FTZ R179, R179, R180 ;  /* 0x000000b4b3b37221 */ /* 0x000fc60000010000 */
[----:B------:R-:W-:Y:S01]  /*15400*/  FSEL R186, R186, RZ, P0 ;  /* 0x000000ffbaba7208 */ /* 0x000fe20000000000 */
[----:B------:R-:W-:Y:S01]  /*15410*/  MUFU.EX2 R2, R2 ;  /* 0x0000000200027308 */ /* 0x000fe20000000800 */
[----:B------:R-:W-:Y:S01]  /*15420*/  FADD.FTZ R156, R156, R179 ;  /* 0x000000b39c9c7221 */ /* 0x000fe20000010000 */
[----:B------:R-:W-:Y:S02]  /*15430*/  ISETP.LE.AND P0, PT, R240, UR13, PT ;  /* 0x0000000df0007c0c */ /* 0x000fe4000bf03270 */
[--C-:B------:R-:W-:Y:S02]  /*15440*/  FFMA.FTZ R178, R20, c[0x0][0x2d0], -R186.reuse ;  /* 0x0000b40014b27a23 */ /* 0x100fe400000108ba */
[--C-:B------:R-:W-:Y:S01]  /*15450*/  FFMA.FTZ R183, R19, c[0x0][0x2d0], -R186.reuse ;  /* 0x0000b40013b77a23 */ /* 0x100fe200000108ba */
[----:B------:R-:W-:Y:S01]  /*15460*/  LDSM.16.MT88.4 R20, [R216+0x4880] ;  /* 0x00488000d814783b */ /* 0x000fe20000004200 */
[--C-:B------:R-:W-:Y:S01]  /*15470*/  FFMA.FTZ R158, R17, c[0x0][0x2d0], -R186.reuse ;  /* 0x0000b400119e7a23 */ /* 0x100fe200000108ba */
[----:B------:R-:W-:Y:S01]  /*15480*/  MUFU.EX2 R177, R177 ;  /* 0x000000b100b17308 */ /* 0x000fe20000000800 */
[--C-:B------:R-:W-:Y:S01]  /*15490*/  FFMA.FTZ R157, R7, c[0x0][0x2d0], -R186.reuse ;  /* 0x0000b400079d7a23 */ /* 0x100fe200000108ba */
[----:B------:R-:W-:Y:S01]  /*154a0*/  LDSM.16.MT88.4 R16, [R213+0x4880] ;  /* 0x00488000d510783b */ /* 0x000fe20000004200 */
[----:B------:R-:W-:-:S02]  /*154b0*/  FFMA.FTZ R187, R11, c[0x0][0x2d0], -R186 ;  /* 0x0000b4000bbb7a23 */ /* 0x000fc400000108ba */
[--C-:B------:R-:W-:Y:S01]  /*154c0*/  FFMA.FTZ R184, R9, c[0x0][0x2d0], -R186.reuse ;  /* 0x0000b40009b87a23 */ /* 0x100fe200000108ba */
[----:B------:R-:W1:Y:S01]  /*154d0*/  LDSM.16.MT88.4 R4, [R212+0x8880] ;  /* 0x00888000d404783b */ /* 0x000e620000004200 */
[--C-:B------:R-:W-:Y:S01]  /*154e0*/  FFMA.FTZ R185, R15, c[0x0][0x2d0], -R186.reuse ;  /* 0x0000b4000fb97a23 */ /* 0x100fe200000108ba */
[----:B------:R-:W-:Y:S01]  /*154f0*/  MUFU.EX2 R178, R178 ;  /* 0x000000b200b27308 */ /* 0x000fe20000000800 */
[--C-:B------:R-:W-:Y:S01]  /*15500*/  FFMA.FTZ R182, R13, c[0x0][0x2d0], -R186.reuse ;  /* 0x0000b4000db67a23 */ /* 0x100fe200000108ba */
[----:B------:R-:W2:Y:S01]  /*15510*/  LDSM.16.MT88.4 R8, [R214+0x4880] ;  /* 0x00488000d608783b */ /* 0x000ea20000004200 */
[--C-:B------:R-:W-:Y:S02]  /*15520*/  FFMA.FTZ R190, R195, c[0x0][0x2d0], -R186.reuse ;  /* 0x0000b400c3be7a23 */ /* 0x100fe400000108ba */
[--C-:B------:R-:W-:Y:S01]  /*15530*/  FFMA.FTZ R193, R193, c[0x0][0x2d0], -R186.reuse ;  /* 0x0000b400c1c17a23 */ /* 0x100fe200000108ba */
[----:B------:R-:W3:Y:S01]  /*15540*/  LDSM.16.MT88.4 R12, [R212+0x4880] ;  /* 0x00488000d40c783b */ /* 0x000ee20000004200 */
[--C-:B------:R-:W-:Y:S01]  /*15550*/  FFMA.FTZ R191, R191, c[0x0][0x2d0], -R186.reuse ;  /* 0x0000b400bfbf7a23 */ /* 0x100fe200000108ba */
[----:B------:R-:W4:Y:S01]  /*15560*/  MUFU.EX2 R183, R183 ;  /* 0x000000b700b77308 */ /* 0x000f220000000800 */
[----:B------:R-:W-:-:S07]  /*15570*/  FFMA.FTZ R186, R189, c[0x0][0x2d0], -R186 ;  /* 0x0000b400bdba7a23 */ /* 0x000fce00000108ba */
[----:B------:R-:W-:Y:S08]  /*15580*/  MUFU.EX2 R158, R158 ;  /* 0x0000009e009e7308 */ /* 0x000ff00000000800 */
[----:B------:R-:W5:Y:S01]  /*15590*/  MUFU.EX2 R157, R157 ;  /* 0x0000009d009d7308 */ /* 0x000f620000000800 */
[----:B----4-:R-:W-:Y:S01]  /*155a0*/  F2FP.BF16.PACK_AB R129, R183, R178 ;  /* 0x000000b2b781723e */ /* 0x010fe200000010ff */
[----:B------:R-:W-:-:S06]  /*155b0*/  FADD.FTZ R183, R178, R183 ;  /* 0x000000b7b2b77221 */ /* 0x000fcc0000010000 */
[----:B------:R-:W-:Y:S01]  /*155c0*/  MUFU.EX2 R187, R187 ;  /* 0x000000bb00bb7308 */ /* 0x000fe20000000800 */
[----:B-----5:R-:W-:-:S07]  /*155d0*/  F2FP.BF16.PACK_AB R131, R157, R158 ;  /* 0x0000009e9d83723e */ /* 0x020fce00000010ff */
[----:B------:R-:W4:Y:S01]  /*155e0*/  MUFU.EX2 R184, R184 ;  /* 0x000000b800b87308 */ /* 0x000f220000000800 */
[C---:B------:R-:W-:Y:S07]  /*155f0*/  HMMA.16816.F32.BF16 R144, R128.reuse, R140, RZ ;  /* 0x0000008c8090723c */ /* 0x040fee00000418ff */
[----:B------:R-:W-:Y:S01]  /*15600*/  MUFU.EX2 R185, R185 ;  /* 0x000000b900b97308 */ /* 0x000fe20000000800 */
[C---:B------:R-:W-:Y:S07]  /*15610*/  HMMA.16816.F32.BF16 R140, R128.reuse, R142, RZ ;  /* 0x0000008e808c723c */ /* 0x040fee00000418ff */
[----:B------:R-:W5:Y:S01]  /*15620*/  MUFU.EX2 R182, R182 ;  /* 0x000000b600b67308 */ /* 0x000f620000000800 */
[C---:B------:R-:W-:Y:S07]  /*15630*/  HMMA.16816.F32.BF16 R28, R128.reuse, R32, RZ ;  /* 0x00000020801c723c */ /* 0x040fee00000418ff */
[----:B------:R-:W-:Y:S01]  /*15640*/  MUFU.EX2 R188, R188 ;  /* 0x000000bc00bc7308 */ /* 0x000fe20000000800 */
[C---:B------:R-:W-:Y:S07]  /*15650*/  HMMA.16816.F32.BF16 R32, R128.reuse, R34, RZ ;  /* 0x000000228020723c */ /* 0x040fee00000418ff */
[----:B------:R-:W1:Y:S01]  /*15660*/  MUFU.EX2 R237, R237 ;  /* 0x000000ed00ed7308 */ /* 0x000e620000000800 */
[C---:B------:R-:W-:Y:S07]  /*15670*/  HMMA.16816.F32.BF16 R152, R128.reuse, R148, RZ ;  /* 0x000000948098723c */ /* 0x040fee00000418ff */
[----:B------:R-:W-:Y:S01]  /*15680*/  MUFU.EX2 R192, R192 ;  /* 0x000000c000c07308 */ /* 0x000fe20000000800 */
[C---:B------:R-:W-:Y:S07]  /*15690*/  HMMA.16816.F32.BF16 R136, R128.reuse, R132, RZ ;  /* 0x000000848088723c */ /* 0x040fee00000418ff */
[----:B------:R-:W-:Y:S01]  /*156a0*/  MUFU.EX2 R241, R241 ;  /* 0x000000f100f17308 */ /* 0x000fe20000000800 */
[C---:B------:R-:W-:Y:S07]  /*156b0*/  HMMA.16816.F32.BF16 R36, R128.reuse, R40, RZ ;  /* 0x000000288024723c */ /* 0x040fee00000418ff */
[----:B------:R-:W-:Y:S01]  /*156c0*/  MUFU.EX2 R190, R190 ;  /* 0x000000be00be7308 */ /* 0x000fe20000000800 */
[C---:B------:R-:W-:Y:S07]  /*156d0*/  HMMA.16816.F32.BF16 R44, R128.reuse, R48, RZ ;  /* 0x00000030802c723c */ /* 0x040fee00000418ff */
[----:B------:R-:W1:Y:S01]  /*156e0*/  MUFU.EX2 R193, R193 ;  /* 0x000000c100c17308 */ /* 0x000e620000000800 */
[C---:B------:R-:W-:Y:S07]  /*156f0*/  HMMA.16816.F32.BF16 R52, R128.reuse, R56, RZ ;  /* 0x000000388034723c */ /* 0x040fee00000418ff */
[----:B------:R-:W-:Y:S01]  /*15700*/  MUFU.EX2 R191, R191 ;  /* 0x000000bf00bf7308 */ /* 0x000fe20000000800 */
[C---:B------:R-:W-:Y:S07]  /*15710*/  HMMA.16816.F32.BF16 R60, R128.reuse, R64, RZ ;  /* 0x00000040803c723c */ /* 0x040fee00000418ff */
[----:B------:R-:W1:Y:S01]  /*15720*/  MUFU.EX2 R186, R186 ;  /* 0x000000ba00ba7308 */ /* 0x000e620000000800 */
        /* <DEDUP_REMOVED lines=20> */
[C---:B-1----:R-:W-:Y:S07]  /*15870*/  HMMA.16816.F32.BF16 R124, R128.reuse, R4, RZ ;  /* 0x00000004807c723c */ /* 0x042fee00000418ff */
[----:B------:R-:W-:Y:S01]  /*15880*/  F2FP.BF16.PACK_AB R4, R176, R3 ;  /* 0x00000003b004723e */ /* 0x000fe200000010ff */
[----:B------:R-:W-:Y:S01]  /*15890*/  HMMA.16816.F32.BF16 R128, R128, R6, RZ ;  /* 0x000000068080723c */ /* 0x000fe200000418ff */
[----:B----4-:R-:W-:Y:S01]  /*158a0*/  F2FP.BF16.PACK_AB R5, R184, R187 ;  /* 0x000000bbb805723e */ /* 0x010fe200000010ff */
[----:B------:R-:W-:-:S04]  /*158b0*/  FADD.FTZ R3, R3, R156 ;  /* 0x0000009c03037221 */ /* 0x000fc80000010000 */
[----:B------:R-:W-:Y:S01]  /*158c0*/  FADD.FTZ R3, R176, R3 ;  /* 0x00000003b0037221 */ /* 0x000fe20000010000 */
[----:B------:R-:W-:Y:S02]  /*158d0*/  F2FP.BF16.PACK_AB R6, R177, R2 ;  /* 0x00000002b106723e */ /* 0x000fe400000010ff */
[----:B-----5:R-:W-:Y:S01]  /*158e0*/  F2FP.BF16.PACK_AB R7, R182, R185 ;  /* 0x000000b9b607723e */ /* 0x020fe200000010ff */
[----:B------:R-:W-:-:S04]  /*158f0*/  FADD.FTZ R2, R2, R3 ;  /* 0x0000000302027221 */ /* 0x000fc80000010000 */
[----:B------:R-:W-:Y:S02]  /*15900*/  FADD.FTZ R177, R177, R2 ;  /* 0x00000002b1b17221 */ /* 0x000fe40000010000 */
[C---:B--2---:R-:W-:Y:S08]  /*15910*/  HMMA.16816.F32.BF16 R144, R4.reuse, R8, R144 ;  /* 0x000000080490723c */ /* 0x044ff00000041890 */
[C---:B------:R-:W-:Y:S01]  /*15920*/  HMMA.16816.F32.BF16 R140, R4.reuse, R10, R140 ;  /* 0x0000000a048c723c */ /* 0x040fe2000004188c */
[----:B------:R-:W1:Y:S07]  /*15930*/  LDSM.16.MT88.4 R8, [R216+0x7880] ;  /* 0x00788000d808783b */ /* 0x000e6e0000004200 */
[C---:B---3--:R-:W-:Y:S08]  /*15940*/  HMMA.16816.F32.BF16 R28, R4.reuse, R12, R28 ;  /* 0x0000000c041c723c */ /* 0x048ff0000004181c */
[C---:B------:R-:W-:Y:S01]  /*15950*/  HMMA.16816.F32.BF16 R32, R4.reuse, R14, R32 ;  /* 0x0000000e0420723c */ /* 0x040fe20000041820 */
[----:B------:R-:W2:Y:S07]  /*15960*/  LDSM.16.MT88.4 R12, [R212+0x7880] ;  /* 0x00788000d40c783b */ /* 0x000eae0000004200 */
[C---:B------:R-:W-:Y:S08]  /*15970*/  HMMA.16816.F32.BF16 R152, R4.reuse, R20, R152 ;  /* 0x000000140498723c */ /* 0x040ff00000041898 */
[C---:B------:R-:W-:Y:S01]  /*15980*/  HMMA.16816.F32.BF16 R148, R4.reuse, R22, R148 ;  /* 0x000000160494723c */ /* 0x040fe20000041894 */
[----:B------:R-:W-:Y:S07]  /*15990*/  LDSM.16.MT88.4 R20, [R213+0x7880] ;  /* 0x00788000d514783b */ /* 0x000fee0000004200 */
[C---:B------:R-:W-:Y:S08]  /*159a0*/  HMMA.16816.F32.BF16 R136, R4.reuse, R16, R136 ;  /* 0x000000100488723c */ /* 0x040ff00000041888 */
        /* <DEDUP_REMOVED lines=43> */
[----:B------:R-:W-:-:S03]  /*15c60*/  F2FP.BF16.PACK_AB R7, R186, R191 ;  /* 0x000000bfba07723e */ /* 0x000fc600000010ff */
[----:B------:R-:W-:-:S04]  /*15c70*/  FADD.FTZ R192, R192, R237 ;  /* 0x000000edc0c07221 */ /* 0x000fc80000010000 */
[----:B-1----:R-:W-:Y:S01]  /*15c80*/  HMMA.16816.F32.BF16 R136, R4, R8, R136 ;  /* 0x000000080488723c */ /* 0x002fe20000041888 */
[----:B------:R-:W-:-:S07]  /*15c90*/  FADD.FTZ R238, R241, R192 ;  /* 0x000000c0f1ee7221 */ /* 0x000fce0000010000 */
[C---:B------:R-:W-:Y:S01]  /*15ca0*/  HMMA.16816.F32.BF16 R132, R4.reuse, R10, R132 ;  /* 0x0000000a0484723c */ /* 0x040fe20000041884 */
[----:B------:R-:W1:Y:S07]  /*15cb0*/  LDSM.16.MT88.4 R8, [R213+0x6880] ;  /* 0x00688000d508783b */ /* 0x000e6e0000004200 */
[C---:B--2---:R-:W-:Y:S08]  /*15cc0*/  HMMA.16816.F32.BF16 R44, R4.reuse, R12, R44 ;  /* 0x0000000c042c723c */ /* 0x044ff0000004182c */
[C---:B------:R-:W-:Y:S01]  /*15cd0*/  HMMA.16816.F32.BF16 R48, R4.reuse, R14, R48 ;  /* 0x0000000e0430723c */ /* 0x040fe20000041830 */
[----:B------:R-:W2:Y:S07]  /*15ce0*/  LDSM.16.MT88.4 R12, [R213+0x9880] ;  /* 0x00988000d50c783b */ /* 0x000eae0000004200 */
[C---:B-----5:R-:W-:Y:S08]  /*15cf0*/  HMMA.16816.F32.BF16 R152, R4.reuse, R160, R152 ;  /* 0x000000a00498723c */ /* 0x060ff00000041898 */
[C---:B------:R-:W-:Y:S01]  /*15d00*/  HMMA.16816.F32.BF16 R148, R4.reuse, R162, R148 ;  /* 0x000000a20494723c */ /* 0x040fe20000041894 */
[----:B------:R-:W4:Y:S07]  /*15d10*/  LDSM.16.MT88.4 R160, [R213+0x8080] ;  /* 0x00808000d5a0783b */ /* 0x000f2e0000004200 */
[C---:B------:R-:W-:Y:S08]  /*15d20*/  HMMA.16816.F32.BF16 R144, R4.reuse, R24, R144 ;  /* 0x000000180490723c */ /* 0x040ff00000041890 */
[C---:B------:R-:W-:Y:S01]  /*15d30*/  HMMA.16816.F32.BF16 R140, R4.reuse, R26, R140 ;  /* 0x0000001a048c723c */ /* 0x040fe2000004188c */
[----:B------:R-:W5:Y:S07]  /*15d40*/  LDSM.16.MT88.4 R24, [R212+0x8080] ;  /* 0x00808000d418783b */ /* 0x000f6e0000004200 */
[C---:B------:R-:W-:Y:S08]  /*15d50*/  HMMA.16816.F32.BF16 R28, R4.reuse, R20, R28 ;  /* 0x00000014041c723c */ /* 0x040ff0000004181c */
        /* <DEDUP_REMOVED lines=8> */
[C---:B--2---:R-:W-:Y:S07]  /*15de0*/  HMMA.16816.F32.BF16 R116, R4.reuse, R12, R116 ;  /* 0x0000000c0474723c */ /* 0x044fee0000041874 */
[----:B------:R-:W-:Y:S01]  /*15df0*/  FADD.FTZ R12, R158, R183 ;  /* 0x000000b79e0c7221 */ /* 0x000fe20000010000 */
[----:B------:R-:W-:Y:S03]  /*15e00*/  HMMA.16816.F32.BF16 R60, R4, R172, R60 ;  /* 0x000000ac043c723c */ /* 0x000fe6000004183c */
[----:B------:R-:W-:-:S04]  /*15e10*/  FADD.FTZ R12, R157, R12 ;  /* 0x0000000c9d0c7221 */ /* 0x000fc80000010000 */
        /* <DEDUP_REMOVED lines=11> */
[----:B------:R-:W-:-:S05]  /*15ed0*/  FADD.FTZ R237, R186, R191 ;  /* 0x000000bfbaed7221 */ /* 0x000fca0000010000 */
[C---:B------:R-:W-:Y:S08]  /*15ee0*/  HMMA.16816.F32.BF16 R80, R4.reuse, R166, R80 ;  /* 0x000000a60450723c */ /* 0x040ff00000041850 */
[C---:B----4-:R-:W-:Y:S08]  /*15ef0*/  HMMA.16816.F32.BF16 R84, R4.reuse, R160, R84 ;  /* 0x000000a00454723c */ /* 0x050ff00000041854 */
[C---:B------:R-:W-:Y:S08]  /*15f00*/  HMMA.16816.F32.BF16 R88, R4.reuse, R162, R88 ;  /* 0x000000a20458723c */ /* 0x040ff00000041858 */
[C---:B-----5:R-:W-:Y:S08]  /*15f10*/  HMMA.16816.F32.BF16 R92, R4.reuse, R24, R92 ;  /* 0x00000018045c723c */ /* 0x060ff0000004185c */
[C---:B------:R-:W-:Y:S08]  /*15f20*/  HMMA.16816.F32.BF16 R96, R4.reuse, R26, R96 ;  /* 0x0000001a0460723c */ /* 0x040ff00000041860 */
[C---:B------:R-:W-:Y:S08]  /*15f30*/  HMMA.16816.F32.BF16 R100, R4.reuse, R20, R100 ;  /* 0x000000140464723c */ /* 0x040ff00000041864 */
[C---:B------:R-:W-:Y:S08]  /*15f40*/  HMMA.16816.F32.BF16 R104, R4.reuse, R22, R104 ;  /* 0x000000160468723c */ /* 0x040ff00000041868 */
[C---:B---3--:R-:W-:Y:S08]  /*15f50*/  HMMA.16816.F32.BF16 R108, R4.reuse, R16, R108 ;  /* 0x00000010046c723c */ /* 0x048ff0000004186c */
[C---:B------:R-:W-:Y:S08]  /*15f60*/  HMMA.16816.F32.BF16 R112, R4.reuse, R18, R112 ;  /* 0x000000120470723c */ /* 0x040ff00000041870 */
[C---:B------:R-:W-:Y:S08]  /*15f70*/  HMMA.16816.F32.BF16 R120, R4.reuse, R14, R120 ;  /* 0x0000000e0478723c */ /* 0x040ff00000041878 */
[C---:B-1----:R-:W-:Y:S08]  /*15f80*/  HMMA.16816.F32.BF16 R124, R4.reuse, R8, R124 ;  /* 0x00000008047c723c */ /* 0x042ff0000004187c */
[----:B------:R-:W-:Y:S01]  /*15f90*/  HMMA.16816.F32.BF16 R128, R4, R10, R128 ;  /* 0x0000000a0480723c */ /* 0x000fe20000041880 */
[----:B------:R-:W-:Y:S07]  /*15fa0*/  @!P0 BRA `(.L_x_1733) ;  /* 0x0000331000008947 */ /* 0x000fee0003800000 */
[----:B------:R-:W-:Y:S01]  /*15fb0*/  IMAD.MOV.U32 R2, RZ, RZ, R159 ;  /* 0x000000ffff027224 */ /* 0x000fe200078e009f */
[C---:B------:R-:W-:Y:S01]  /*15fc0*/  SHF.L.U64.HI R241, R196.reuse, 0x1, R199 ;  /* 0x00000001c4f17819 */ /* 0x040fe200000102c7 */
[----:B------:R-:W-:Y:S01]  /*15fd0*/  IMAD.MOV.U32 R3, RZ, RZ, R0 ;  /* 0x000000ffff037224 */ /* 0x000fe200078e0000 */
[----:B------:R-:W-:Y:S01]  /*15fe0*/  SHF.L.U32 R242, R196, 0x1, RZ ;  /* 0x00000001c4f27819 */ /* 0x000fe200000006ff */
[C---:B------:R-:W-:Y:S01]  /*15ff0*/  IMAD.SHL.U32 R244, R235.reuse, 0x2, RZ ;  /* 0x00000002ebf47824 */ /* 0x040fe200078e00ff */
[----:B------:R-:W-:Y:S01]  /*16000*/  SHF.L.U64.HI R243, R235, 0x1, R236 ;  /* 0x00000001ebf37819 */ /* 0x000fe200000102ec */
[----:B------:R-:W-:Y:S01]  /*16010*/  UMOV UR4, UR13 ;  /* 0x0000000d00047c82 */ /* 0x000fe20008000000 */
[----:B------:R-:W-:-:S02]  /*16020*/  SHF.L.U64.HI R245, R234, 0x1, R233 ;  /* 0x00000001eaf57819 */ /* 0x000fc400000102e9 */
[----:B------:R-:W-:-:S07]  /*16030*/  SHF.L.U32 R246, R234, 0x1, RZ ;  /* 0x00000001eaf67819 */ /* 0x000fce00000006ff */
.L_x_1738:
[----:B------:R-:W-:Y:S04]  /*16040*/  DEPBAR.LE SB0, 0x0 ;  /* 0x000080000000791a */ /* 0x000fe80000000000 */
[----:B------:R-:W-:Y:S01]  /*16050*/  BAR.SYNC.DEFER_BLOCKING 0x0 ;  /* 0x0000000000007b1d */ /* 0x000fe20000010000 */
[----:B------:R-:W-:Y:S05]  /*16060*/  ISETP.LE.AND P0, PT, RZ, UR4, PT ;  /* 0x00000004ff007c0c */ /* 0x000fea000bf03270 */
[----:B------:R1:W2:Y:S04]  /*16070*/  LDSM.16.M88.4 R156, [R222] ;  /* 0x00000000de9c783b */ /* 0x0002a80000000200 */
[----:B------:R1:W3:Y:S04]  /*16080*/  LDSM.16.M88.4 R160, [R221+0xa080] ;  /* 0x00a08000dda0783b */ /* 0x0002e80000000200 */
[----:B------:R1:W4:Y:S04]  /*16090*/  LDSM.16.M88.4 R164, [R221+0xa880] ;  /* 0x00a88000dda4783b */ /* 0x0003280000000200 */
[----:B------:R1:W1:Y:S04]  /*160a0*/  LDSM.16.M88.4 R24, [R221+0xb080] ;  /* 0x00b08000dd18783b */ /* 0x0002680000000200 */
[----:B------:R1:W1:Y:S04]  /*160b0*/  LDSM.16.M88.4 R168, [R220] ;  /* 0x00000000dca8783b */ /* 0x0002680000000200 */
[----:B------:R1:W1:Y:S04]  /*160c0*/  LDSM.16.M88.4 R172, [R219] ;  /* 0x00000000dbac783b */ /* 0x0002680000000200 */
[----:B------:R1:W1:Y:S04]  /*160d0*/  LDSM.16.M88.4 R176, [R211] ;  /* 0x00000000d3b0783b */ /* 0x0002680000000200 */
[----:B------:R1:W1:Y:S01]  /*160e0*/  LDSM.16.M88.4 R180, [R210] ;  /* 0x00000000d2b4783b */ /* 0x0002620000000200 */
[----:B------:R-:W-:-:S05]  /*160f0*/  @!P0 BRA `(.L_x_1734) ;  /* 0x0000036000008947 */ /* 0x000fca0003800000 */
[C---:B------:R-:W-:Y:S01]  /*16100*/  IMAD.WIDE.U32 R6, R228.reuse, c[0x0][0x208], RZ ;  /* 0x00008200e4067a25 */ /* 0x040fe200078e00ff */
[----:B------:R-:W-:Y:S01]  /*16110*/  SHF.R.S32.HI R9, RZ, 0x1f, R228 ;  /* 0x0000001fff097819 */ /* 0x000fe200000114e4 */
[----:B------:R-:W-:Y:S01]  /*16120*/  BSSY B0, `(.L_x_1734) ;  /* 0x0000033000007945 */ /* 0x000fe20003800000 */
[----:B------:R-:W-:Y:S02]  /*16130*/  SHF.R.S32.HI R5, RZ, 0x1f, R227 ;  /* 0x0000001fff057819 */ /* 0x000fe400000114e3 */
[----:B------:R-:W-:Y:S01]  /*16140*/  ISETP.GE.AND P1, PT, R229, c[0x0][0x1d4], PT ;  /* 0x00007500e5007a0c */ /* 0x000fe20003f26270 */
[----:B------:R-:W-:Y:S02]  /*16150*/  IMAD R9, R9, c[0x0][0x208], RZ ;  /* 0x0000820009097a24 */ /* 0x000fe400078e02ff */
[----:B------:R-:W-:Y:S02]  /*16160*/  IMAD R5, R5, c[0x0][0x218], RZ ;  /* 0x0000860005057a24 */ /* 0x000fe400078e02ff */
[----:B------:R-:W-:Y:S02]  /*16170*/  IMAD R9, R228, c[0x0][0x20c], R9 ;  /* 0x00008300e4097a24 */ /* 0x000fe400078e0209 */
[----:B------:R-:W-:Y:S02]  /*16180*/  IMAD R5, R227, c[0x0][0x21c], R5 ;  /* 0x00008700e3057a24 */ /* 0x000fe400078e0205 */
[----:B------:R-:W-:Y:S04]  /*16190*/  IMAD.IADD R7, R7, 0x1, R9 ;  /* 0x0000000107077824 */ /* 0x000fe800078e0209 */
[----:B------:R-:W-:Y:S05]  /*161a0*/  IMAD.WIDE.U32 R6, R227, c[0x0][0x218], R6 ;  /* 0x00008600e3067a25 */ /* 0x000fea00078e0006 */
[----:B------:R-:W-:Y:S01]  /*161b0*/  IADD3 R4, P0, R6, UR28, RZ ;  /* 0x0000001c06047c10 */ /* 0x000fe2000ff1e0ff */
[----:B------:R-:W-:Y:S03]  /*161c0*/  IMAD.SHL.U32 R6, R232, 0x2, RZ ;  /* 0x00000002e8067824 */ /* 0x000fe600078e00ff */
[----:B------:R-:W-:Y:S02]  /*161d0*/  IADD3.X R5, R7, UR12, R5, P0, !PT ;  /* 0x0000000c07057c10 */ /* 0x000fe400087fe405 */
[C---:B------:R-:W-:Y:S04]  /*161e0*/  LEA R0, P0, R4.reuse, c[0x0][0x1f8], 0x1 ;  /* 0x00007e0004007a11 */ /* 0x040fe800078008ff */
[----:B------:R-:W-:Y:S02]  /*161f0*/  LEA.HI.X R15, R4, c[0x0][0x1fc], R5, 0x1, P0 ;  /* 0x00007f00040f7a11 */ /* 0x000fe400000f0c05 */
[----:B------:R-:W5:Y:S01]  /*16200*/  SHFL.IDX PT, R5, R0, RZ, 0x181f ;  /* 0x00181fff00057589 */ /* 0x000f6200000e0000 */
[----:B------:R-:W-:Y:S03]  /*16210*/  SHF.L.U64.HI R4, R232, 0x1, R231 ;  /* 0x00000001e8047819 */ /* 0x000fe600000102e7 */
[----:B------:R-:W4:Y:S01]  /*16220*/  SHFL.IDX PT, R8, R15, RZ, 0x181f ;  /* 0x00181fff0f087589 */ /* 0x000f2200000e0000 */
[C---:B-----5:R-:W-:Y:S05]  /*16230*/  IADD3 R16, P0, R5.reuse, R242, RZ ;  /* 0x000000f205107210 */ /* 0x060fea0007f1e0ff */
[C---:B----4-:R-:W-:Y:S01]  /*16240*/  IMAD.X R17, R8.reuse, 0x1, R241, P0 ;  /* 0x0000000108117824 */ /* 0x050fe200000e06f1 */
[C---:B------:R-:W-:Y:S04]  /*16250*/  IADD3 R12, P0, R5.reuse, R244, RZ ;  /* 0x000000f4050c7210 */ /* 0x040fe80007f1e0ff */
[----:B------:R-:W-:Y:S01]  /*16260*/  @!PT LDS RZ, [RZ] ;  /* 0x00000000fffff984 */ /* 0x000fe20000000800 */
[----:B------:R4:W-:Y:S01]  /*16270*/  LDGSTS.E.BYPASS.LTC128B.128 [R230+0x4080], [R16.64], !P6 ;  /* 0x0408000010e67fae */ /* 0x0009e2000f101d5a */
[C---:B------:R-:W-:Y:S01]  /*16280*/  IMAD.X R13, R8.reuse, 0x1, R243, P0 ;  /* 0x00000001080d7824 */ /* 0x040fe200000e06f3 */
[C---:B------:R-:W-:Y:S04]  /*16290*/  IADD3 R10, P0, R5.reuse, R246, RZ ;  /* 0x000000f6050a7210 */ /* 0x040fe80007f1e0ff */
[----:B------:R4:W-:Y:S01]  /*162a0*/  LDGSTS.E.BYPASS.LTC128B.128 [R230+0x5880], [R12.64], !P1 ;  /* 0x058800000ce67fae */ /* 0x0009e2000c901d5a */
[C---:B------:R-:W-:Y:S01]  /*162b0*/  IMAD.X R11, R8.reuse, 0x1, R245, P0 ;  /* 0x00000001080b7824 */ /* 0x040fe200000e06f5 */
[----:B------:R-:W-:Y:S02]  /*162c0*/  IADD3 R18, P0, R5, R6, RZ ;  /* 0x0000000605127210 */ /* 0x000fe40007f1e0ff */
[----:B------:R-:W-:Y:S02]  /*162d0*/  ISETP.GT.AND P1, PT, R223, 0x7f, PT ;  /* 0x0000007fdf00780c */ /* 0x000fe40003f24270 */
[----:B------:R4:W-:Y:S01]  /*162e0*/  LDGSTS.E.BYPASS.LTC128B.128 [R230+0x7080], [R10.64], !P5 ;  /* 0x070800000ae67fae */ /* 0x0009e2000e901d5a */
[----:B------:R-:W-:Y:S05]  /*162f0*/  IMAD.X R19, R8, 0x1, R4, P0 ;  /* 0x0000000108137824 */ /* 0x000fea00000e0604 */
[----:B------:R4:W-:Y:S05]  /*16300*/  LDGSTS.E.BYPASS.LTC128B.128 [R230+0x8880], [R18.64], !P4 ;  /* 0x0888000012e67fae */ /* 0x0009ea000e101d5a */
[----:B------:R-:W-:-:S05]  /*16310*/  @P1 BRA `(.L_x_1735) ;  /* 0x0000013000001947 */ /* 0x000fca0003800000 */
[----:B------:R-:W-:-:S05]  /*16320*/  BRA.DIV ~URZ, `(.L_x_1736) ;  /* 0x000093527f007947 */ /* 0x000fca000b800000 */
[----:B------:R4:W3:Y:S04]  /*16330*/  SHFL.IDX PT, R8, R15, 0x1, 0x181f ;  /* 0x00381f000f087f89 */ /* 0x0008e800000e0000 */
[----:B----4-:R4:W2:Y:S02]  /*16340*/  SHFL.IDX PT, R13, R0, 0x1, 0x181f ;  /* 0x00381f00000d7f89 */ /* 0x0108a400000e0000 */
.L_x_1763:
[----:B--2---:R-:W-:Y:S02]  /*16350*/  IADD3 R16, P0, R13, R242, RZ ;  /* 0x000000f20d107210 */ /* 0x004fe40007f1e0ff */
[----:B------:R-:W-:Y:S03]  /*16360*/  ISETP.GE.AND P1, PT, R229, c[0x0][0x1d4], PT ;  /* 0x00007500e5007a0c */ /* 0x000fe60003f26270 */
[C---:B---3--:R-:W-:Y:S01]  /*16370*/  IMAD.X R17, R8.reuse, 0x1, R241, P0 ;  /* 0x0000000108117824 */ /* 0x048fe200000e06f1 */
[C---:B------:R-:W-:Y:S04]  /*16380*/  IADD3 R14, P0, R13.reuse, R244, RZ ;  /* 0x000000f40d0e7210 */ /* 0x040fe80007f1e0ff */
[----:B------:R-:W-:Y:S01]  /*16390*/  @!PT LDS RZ, [RZ] ;  /* 0x00000000fffff984 */ /* 0x000fe20000000800 */
[----:B------:R-:W-:Y:S01]  /*163a0*/  @!PT LDS RZ, [RZ] ;  /* 0x00000000fffff984 */ /* 0x000fe20000000800 */
        /* <DEDUP_REMOVED lines=10> */
.L_x_1735:
[----:B------:R-:W-:Y:S05]  /*16450*/  BSYNC B0 ;  /* 0x0000000000007941 */ /* 0x000fea0003800000 */
.L_x_1734:
[----:B------:R-:W0:Y:S01]  /*16460*/  LDGDEPBAR ;  /* 0x00000000000079af */ /* 0x000e220000000000 */
[----:B------:R-:W-:Y:S01]  /*16470*/  WARPSYNC 0xffffffff ;  /* 0xffffffff00007948 */ /* 0x000fe20003800000 */
[C---:B--23--:R-:W-:Y:S01]  /*16480*/  HMMA.16816.F32.BF16 R4, R156.reuse, R160, RZ ;  /* 0x000000a09c04723c */ /* 0x04cfe200000418ff */
[----:B------:R-:W-:Y:S04]  /*16490*/  UISETP.GE.AND UP0, UPT, UR4, 0x1, UPT ;  /* 0x000000010400788c */ /* 0x000fe8000bf06270 */
[----:B------:R-:W-:Y:S02]  /*164a0*/  LDSM.16.M88.4 R184, [R218] ;  /* 0x00000000dab8783b */ /* 0x000fe40000000200 */
[----:B------:R-:W-:Y:S01]  /*164b0*/  PLOP3.LUT P0, PT, PT, PT, UP0, 0x40, 0x0 ;  /* 0x000000000000781c */ /* 0x000fe20003f0e808 */
[C---:B----4-:R-:W-:Y:S04]  /*164c0*/  HMMA.16816.F32.BF16 R8, R156.reuse, R162, RZ ;  /* 0x000000a29c08723c */ /* 0x050fe800000418ff */
[----:B------:R-:W2:Y:S04]  /*164d0*/  LDSM.16.M88.4 R188, [R215+0xa080] ;  /* 0x00a08000d7bc783b */ /* 0x000ea80000000200 */
[C---:B------:R-:W-:Y:S03]  /*164e0*/  HMMA.16816.F32.BF16 R12, R156.reuse, R164, RZ ;  /* 0x000000a49c0c723c */ /* 0x040fe600000418ff */
[----:B------:R-:W-:Y:S05]  /*164f0*/  LDSM.16.M88.4 R160, [R215+0xb080] ;  /* 0x00b08000d7a0783b */ /* 0x000fea0000000200 */
[C---:B------:R-:W-:Y:S02]  /*16500*/  HMMA.16816.F32.BF16 R16, R156.reuse, R166, RZ ;  /* 0x000000a69c10723c */ /* 0x040fe400000418ff */
[----:B------:R-:W-:Y:S06]  /*16510*/  LDSM.16.M88.4 R164, [R217] ;  /* 0x00000000d9a4783b */ /* 0x000fec0000000200 */
[C---:B-1----:R-:W-:Y:S01]  /*16520*/  HMMA.16816.F32.BF16 R20, R156.reuse, R24, RZ ;  /* 0x000000189c14723c */ /* 0x042fe200000418ff */
[----:B------:R-:W-:Y:S07]  /*16530*/  LDSM.16.M88.4 R192, [R209] ;  /* 0x00000000d1c0783b */ /* 0x000fee0000000200 */
[----:B------:R-:W-:Y:S01]  /*16540*/  HMMA.16816.F32.BF16 R24, R156, R26, RZ ;  /* 0x0000001a9c18723c */ /* 0x000fe200000418ff */
        /* <DEDUP_REMOVED lines=10> */
[C---:B--2---:R-:W-:Y:S01]  /*165f0*/  HMMA.16816.F32.BF16 R4, R184.reuse, R188, R4 ;  /* 0x000000bcb804723c */ /* 0x044fe20000041804 */
[----:B------:R-:W2:Y:S07]  /*16600*/  LDSM.16.M88.4 R180, [R221+0xb880] ;  /* 0x00b88000ddb4783b */ /* 0x000eae0000000200 */
[C---:B------:R-:W-:Y:S01]  /*16610*/  HMMA.16816.F32.BF16 R8, R184.reuse, R190, R8 ;  /* 0x000000beb808723c */ /* 0x040fe20000041808 */
[----:B------:R-:W-:Y:S07]  /*16620*/  LDSM.16.M88.4 R188, [R208] ;  /* 0x00000000d0bc783b */ /* 0x000fee0000000200 */
[C---:B-1----:R-:W-:Y:S08]  /*16630*/  HMMA.16816.F32.BF16 R12, R184.reuse, R156, R12 ;  /* 0x0000009cb80c723c */ /* 0x042ff0000004180c */
[C---:B------:R-:W-:Y:S01]  /*16640*/  HMMA.16816.F32.BF16 R16, R184.reuse, R158, R16 ;  /* 0x0000009eb810723c */ /* 0x040fe20000041810 */
[----:B------:R-:W1:Y:S07]  /*16650*/  LDSM.16.M88.4 R156, [R221+0xc080] ;  /* 0x00c08000dd9c783b */ /* 0x000e6e0000000200 */
        /* <DEDUP_REMOVED lines=13> */
[C---:B--2---:R-:W-:Y:S01]  /*16730*/  HMMA.16816.F32.BF16 R4, R176.reuse, R180, R4 ;  /* 0x000000b4b004723c */ /* 0x044fe20000041804 */
[----:B------:R-:W2:Y:S07]  /*16740*/  LDSM.16.M88.4 R172, [R218+0x4000] ;  /* 0x00400000daac783b */ /* 0x000eae0000000200 */
        /* <DEDUP_REMOVED lines=79> */
[C---:B--2---:R-:W-:Y:S08]  /*16c40*/  HMMA.16816.F32.BF16 R4, R172.reuse, R192, R4 ;  /* 0x000000c0ac04723c */ /* 0x044ff00000041804 */
[C---:B------:R-:W-:Y:S01]  /*16c50*/  HMMA.16816.F32.BF16 R8, R172.reuse, R194, R8 ;  /* 0x000000c2ac08723c */ /* 0x040fe20000041808 */
[----:B------:R-:W-:Y:S07]  /*16c60*/  LDSM.16.M88.4 R192, [R209+0x4800] ;  /* 0x00480000d1c0783b */ /* 0x000fee0000000200 */
[C---:B-1----:R-:W-:Y:S08]  /*16c70*/  HMMA.16816.F32.BF16 R12, R172.reuse, R156, R12 ;  /* 0x0000009cac0c723c */ /* 0x042ff0000004180c */
        /* <DEDUP_REMOVED lines=28> */
[C---:B--2---:R-:W-:Y:S02]  /*16e40*/  HMMA.16816.F32.BF16 R20, R172.reuse, R160, R20 ;  /* 0x000000a0ac14723c */ /* 0x044fe40000041814 */
[----:B------:R-:W1:Y:S02]  /*16e50*/  MUFU.TANH R169, R169 ;  /* 0x000000a900a97308 */ /* 0x000e640000002400 */
[----:B------:R-:W-:Y:S02]  /*16e60*/  FMUL.FTZ R0, R6, c[0x0][0x320] ;  /* 0x0000c80006007a20 */ /* 0x000fe40000410000 */
[----:B------:R-:W-:Y:S02]  /*16e70*/  FMUL.FTZ R168, R7, c[0x0][0x320] ;  /* 0x0000c80007a87a20 */ /* 0x000fe40000410000 */
[----:B------:R-:W-:Y:S04]  /*16e80*/  HMMA.16816.F32.BF16 R24, R172, R162, R24 ;  /* 0x000000a2ac18723c */ /* 0x000fe80000041818 */
[----:B------:R-:W2:Y:S01]  /*16e90*/  MUFU.TANH R170, R170 ;  /* 0x000000aa00aa7308 */ /* 0x000ea20000002400 */
[----:B------:R-:W-:Y:S02]  /*16ea0*/  FMUL.FTZ R171, R8, c[0x0][0x320] ;  /* 0x0000c80008ab7a20 */ /* 0x000fe40000410000 */
[----:B------:R-:W-:Y:S02]  /*16eb0*/  FMUL.FTZ R178, R9, c[0x0][0x320] ;  /* 0x0000c80009b27a20 */ /* 0x000fe40000410000 */
[----:B------:R-:W-:Y:S03]  /*16ec0*/  FMUL.FTZ R176, R10, c[0x0][0x320] ;  /* 0x0000c8000ab07a20 */ /* 0x000fe60000410000 */
[----:B------:R-:W-:Y:S02]  /*16ed0*/  FMUL.FTZ R177, R11, c[0x0][0x320] ;  /* 0x0000c8000bb17a20 */ /* 0x000fe40000410000 */
        /* <DEDUP_REMOVED lines=39> */
[----:B--234-:R-:W-:Y:S01]  /*17150*/  ISETP.NE.AND P1, PT, R224, 0x1, PT ;  /* 0x00000001e000780c */ /* 0x01cfe20003f25270 */
[----:B------:R-:W-:Y:S01]  /*17160*/  UIMAD UR5, UR4, 0x30, UR19 ;  /* 0x00000030040578a4 */ /* 0x000fe2000f8e0213 */
[----:B------:R-:W-:Y:S05]  /*17170*/  IMAD.MOV.U32 R227, RZ, RZ, RZ ;  /* 0x000000ffffe37224 */ /* 0x000fea00078e00ff */
        /* <DEDUP_REMOVED lines=25> */
[----:B------:R-:W2:Y:S01]  /*17310*/  SHFL.IDX PT, R7, R5, RZ, 0x181f ;  /* 0x00181fff05077589 */ /* 0x000ea200000e0000 */
[----:B------:R-:W-:Y:S03]  /*17320*/  IADD3 R6, -R197, 0x30, RZ ;  /* 0x00000030c5067810 */ /* 0x000fe60007ffe1ff */
[----:B------:R-:W3:Y:S01]  /*17330*/  SHFL.IDX PT, R8, R4, RZ, 0x181f ;  /* 0x00181fff04087589 */ /* 0x000ee200000e0000 */
[----:B------:R-:W-:Y:S03]  /*17340*/  ISETP.GE.AND P1, PT, R6, 0x1, PT ;  /* 0x000000010600780c */ /* 0x000fe60003f26270 */
[----:B------:R-:W4:Y:S04]  /*17350*/  SHFL.IDX PT, R5, R5, 0x1, 0x181f ;  /* 0x00381f0005057f89 */ /* 0x000f2800000e0000 */
[----:B------:R-:W5:Y:S06]  /*17360*/  SHFL.IDX PT, R4, R4, 0x1, 0x181f ;  /* 0x00381f0004047f89 */ /* 0x000f6c00000e0000 */
        /* <DEDUP_REMOVED lines=8> */
[----:B------:R-:W-:Y:S02]  /*173f0*/  @P1 LEA.HI.X R17, R232, R8, R231, 0x1, P0 ;  /* 0x00000008e8111211 */ /* 0x000fe400000f0ce7 */
[----:B------:R-:W-:Y:S11]  /*17400*/  ISETP.GE.AND P0, PT, R6, 0x21, PT ;  /* 0x000000210600780c */ /* 0x000ff60003f06270 */
[----:B------:R-:W-:Y:S02]  /*17410*/  @!UPT UIADD3 URZ, URZ, URZ, URZ ;  /* 0x0000003f3f3ff290 */ /* 0x000fe4000fffe03f */
[C---:B----4-:R-:W-:Y:S05]  /*17420*/  @P0 IADD3 R8, P2, R5.reuse, R242, RZ ;  /* 0x000000f205080210 */ /* 0x050fea0007f5e0ff */
[C---:B-----5:R-:W-:Y:S01]  /*17430*/  @P0 IMAD.X R9, R4.reuse, 0x1, R241, P2 ;  /* 0x0000000104090824 */ /* 0x060fe200010e06f1 */
[----:B------:R-:W-:Y:S05]  /*17440*/  @P0 IADD3 R6, P2, R5, R244, RZ ;  /* 0x000000f405060210 */ /* 0x000fea0007f5e0ff */
[C---:B------:R-:W-:Y:S01]  /*17450*/  @P0 IMAD.X R7, R4.reuse, 0x1, R243, P2 ;  /* 0x0000000104070824 */ /* 0x040fe200010e06f3 */
[----:B------:R-:W-:Y:S11]  /*17460*/  ISETP.GE.AND P2, PT, R229, c[0x0][0x1d4], PT ;  /* 0x00007500e5007a0c */ /* 0x000ff60003f46270 */
[----:B------:R-:W-:Y:S02]  /*17470*/  @!UPT UIADD3 URZ, URZ, URZ, URZ ;  /* 0x0000003f3f3ff290 */ /* 0x000fe4000fffe03f */
[----:B------:R2:W-:Y:S04]  /*17480*/  @P1 LDGSTS.E.BYPASS.LTC128B.128 [R230+0xb880], [R12.64], !P2 ;  /* 0x0b8800000ce61fae */ /* 0x0005e8000d101d5a */
[----:B------:R2:W-:Y:S04]  /*17490*/  @P1 LDGSTS.E.BYPASS.LTC128B.128 [R230+0xd080], [R10.64], !P5 ;  /* 0x0d0800000ae61fae */ /* 0x0005e8000e901d5a */
[----:B------:R2:W-:Y:S01]  /*174a0*/  @P1 LDGSTS.E.BYPASS.LTC128B.128 [R230+0xe880], [R16.64], !P4 ;  /* 0x0e88000010e61fae */ /* 0x0005e2000e101d5a */
[----:B------:R-:W-:Y:S03]  /*174b0*/  @P0 IADD3 R18, P1, R5, R246, RZ ;  /* 0x000000f605120210 */ /* 0x000fe60007f3e0ff */
[----:B------:R2:W-:Y:S02]  /*174c0*/  @P0 LDGSTS.E.BYPASS.LTC128B.128 [R230+0xb080], [R8.64], !P6 ;  /* 0x0b08000008e60fae */ /* 0x0005e4000f101d5a */
[----:B------:R-:W-:Y:S01]  /*174d0*/  @P0 IMAD.X R19, R4, 0x1, R245, P1 ;  /* 0x0000000104130824 */ /* 0x000fe200008e06f5 */
[C---:B------:R-:W-:Y:S01]  /*174e0*/  @P0 LEA R26, P1, R232.reuse, R5, 0x1 ;  /* 0x00000005e81a0211 */ /* 0x040fe200078208ff */
[----:B------:R2:W-:Y:S03]  /*174f0*/  @P0 LDGSTS.E.BYPASS.LTC128B.128 [R230+0xc880], [R6.64], !P2 ;  /* 0x0c88000006e60fae */ /* 0x0005e6000d101d5a */
[----:B------:R-:W-:Y:S01]  /*17500*/  @P0 LEA.HI.X R27, R232, R4, R231, 0x1, P1 ;  /* 0x00000004e81b0211 */ /* 0x000fe200008f0ce7 */
[----:B------:R2:W-:Y:S04]  /*17510*/  @P0 LDGSTS.E.BYPASS.LTC128B.128 [R230+0xe080], [R18.64], !P5 ;  /* 0x0e08000012e60fae */ /* 0x0005e8000e901d5a */
[----:B------:R2:W-:Y:S04]  /*17520*/  @P0 LDGSTS.E.BYPASS.LTC128B.128 [R230+0xf880], [R26.64], !P4 ;  /* 0x0f8800001ae60fae */ /* 0x0005e8000e101d5a */
.L_x_1737:
[----:B--234-:R-:W-:Y:S01]  /*17530*/  PLOP3.LUT P0, PT, PT, PT, UP2, 0x80, 0x0 ;  /* 0x000000000000781c */ /* 0x01cfe20003f0f028 */
[----:B------:R-:W-:Y:S01]  /*17540*/  UIMAD UR5, UR4, -0x30, URZ ;  /* 0xffffffd0040578a4 */ /* 0x000fe2000f8e023f */
[----:B------:R-:W-:Y:S01]  /*17550*/  MOV R5, R198 ;  /* 0x000000c600057202 */ /* 0x000fe20000000f00 */
[----:B------:R-:W0:Y:S01]  /*17560*/  LDGDEPBAR ;  /* 0x00000000000079af */ /* 0x000e220000000000 */
[----:B------:R-:W-:Y:S03]  /*17570*/  UIADD3 UR13, UR4, -0x1, URZ ;  /* 0xffffffff040d7890 */ /* 0x000fe6000fffe03f */
[----:B------:R-:W-:Y:S04]  /*17580*/  MOV R6, UR5 ;  /* 0x0000000500067c02 */ /* 0x000fe80008000f00 */
[----:B------:R-:W-:Y:S02]  /*17590*/  IADD3 R9, -R239, 0x1, R6 ;  /* 0x00000001ef097810 */ /* 0x000fe40007ffe106 */
[----:B------:R-:W-:Y:S01]  /*175a0*/  @P0 IMAD.HI.U32 R4, R198, c[0x0][0x2c8], RZ ;  /* 0x0000b200c6040a27 */ /* 0x000fe200078e00ff */
[----:B------:R-:W-:Y:S11]  /*175b0*/  PLOP3.LUT P0, PT, PT, PT, UP2, 0x80, 0x0 ;  /* 0x000000000000781c */ /* 0x000ff60003f0f028 */
[----:B------:R-:W-:Y:S02]  /*175c0*/  @!UPT UIADD3 URZ, URZ, URZ, URZ ;  /* 0x0000003f3f3ff290 */ /* 0x000fe4000fffe03f */
[----:B------:R-:W-:Y:S02]  /*175d0*/  @P0 SHF.R.U32.HI R5, RZ, c[0x0][0x2cc], R4 ;  /* 0x0000b300ff050a19 */ /* 0x000fe40000011604 */
[----:B------:R-:W-:Y:S03]  /*175e0*/  MOV R4, UR21 ;  /* 0x0000001500047c02 */ /* 0x000fe60008000f00 */
[----:B------:R-:W2:Y:S01]  /*175f0*/  SHFL.IDX PT, R7, R5, RZ, 0x1c1f ;  /* 0x001c1fff05077589 */ /* 0x000ea200000e0000 */
[----:B------:R-:W-:Y:S07]  /*17600*/  IADD3 R4, -R4, UR14, R9 ;  /* 0x0000000e04047c10 */ /* 0x000fee000fffe109 */
[----:B------:R-:W3:Y:S01]  /*17610*/  SHFL.IDX PT, R5, R5, 0x1, 0x1c1f ;  /* 0x003c1f0005057f89 */ /* 0x000ee200000e0000 */
[----:B--2---:R-:W-:Y:S04]  /*17620*/  IADD3 R6, R4, R7, RZ ;  /* 0x0000000704067210 */ /* 0x004fe80007ffe0ff */
[C---:B------:R-:W-:Y:S04]  /*17630*/  ISETP.GT.AND P0, PT, R6.reuse, RZ, PT ;  /* 0x000000ff0600720c */ /* 0x040fe80003f04270 */
[----:B-1----:R-:W-:Y:S02]  /*17640*/  FSEL R10, R169, -INF , P0 ;  /* 0xff800000a90a7808 */ /* 0x002fe40000000000 */
[----:B------:R-:W-:Y:S02]  /*17650*/  ISETP.GT.AND P0, PT, R6, 0x1, PT ;  /* 0x000000010600780c */ /* 0x000fe40003f04270 */
[----:B---3--:R-:W-:Y:S02]  /*17660*/  IADD3 R4, R4, R5, RZ ;  /* 0x0000000504047210 */ /* 0x008fe40007ffe0ff */
[----:B------:R-:W-:Y:S02]  /*17670*/  FSEL R13, R170, -INF , P0 ;  /* 0xff800000aa0d7808 */ /* 0x000fe40000000000 */
[C---:B------:R-:W-:Y:S04]  /*17680*/  ISETP.GT.AND P0, PT, R6.reuse, 0x8, PT ;  /* 0x000000080600780c */ /* 0x040fe80003f04270 */
[----:B------:R-:W-:Y:S02]  /*17690*/  FSEL R11, R171, -INF , P0 ;  /* 0xff800000ab0b7808 */ /* 0x000fe40000000000 */
[----:B------:R-:W-:Y:S04]  /*176a0*/  ISETP.GT.AND P0, PT, R6, 0x9, PT ;  /* 0x000000090600780c */ /* 0x000fe80003f04270 */
[----:B------:R-:W-:Y:S02]  /*176b0*/  FSEL R9, R178, -INF , P0 ;  /* 0xff800000b2097808 */ /* 0x000fe40000000000 */
[C---:B------:R-:W-:Y:S04]  /*176c0*/  ISETP.GT.AND P0, PT, R6.reuse, 0x10, PT ;  /* 0x000000100600780c */ /* 0x040fe80003f04270 */
[----:B------:R-:W-:Y:S02]  /*176d0*/  FSEL R249, R249, -INF , P0 ;  /* 0xff800000f9f97808 */ /* 0x000fe40000000000 */
[C---:B------:R-:W-:Y:S04]  /*176e0*/  ISETP.GT.AND P0, PT, R6.reuse, 0x11, PT ;  /* 0x000000110600780c */ /* 0x040fe80003f04270 */
        /* <DEDUP_REMOVED lines=9> */
[----:B------:R-:W-:Y:S04]  /*17780*/  ISETP.GT.AND P0, PT, R6, 0x28, PT ;  /* 0x000000280600780c */ /* 0x000fe80003f04270 */
[----:B------:R-:W-:Y:S02]  /*17790*/  FSEL R187, R172, -INF , P0 ;  /* 0xff800000acbb7808 */ /* 0x000fe40000000000 */
[----:B------:R-:W-:Y:S04]  /*177a0*/  ISETP.GT.AND P0, PT, R6, 0x29, PT ;  /* 0x000000290600780c */ /* 0x000fe80003f04270 */
[----:B------:R-:W-:Y:S02]  /*177b0*/  FSEL R185, R21, -INF , P0 ;  /* 0xff80000015b97808 */ /* 0x000fe40000000000 */
[----:B------:R-:W-:Y:S04]  /*177c0*/  ISETP.GT.AND P0, PT, R4, RZ, PT ;  /* 0x000000ff0400720c */ /* 0x000fe80003f04270 */
[----:B------:R-:W-:Y:S02]  /*177d0*/  FSEL R21, R0, -INF , P0 ;  /* 0xff80000000157808 */ /* 0x000fe40000000000 */
[----:B------:R-:W-:Y:S02]  /*177e0*/  FMNMX.FTZ R0, R10, R3, !PT ;  /* 0x000000030a007209 */ /* 0x000fe40007810000 */
[----:B------:R-:W-:Y:S02]  /*177f0*/  ISETP.GT.AND P0, PT, R4, 0x1, PT ;  /* 0x000000010400780c */ /* 0x000fe40003f04270 */
[----:B------:R-:W-:Y:S02]  /*17800*/  FMNMX.FTZ R0, R13, R0, !PT ;  /* 0x000000000d007209 */ /* 0x000fe40007810000 */
[----:B------:R-:W-:Y:S02]  /*17810*/  FSEL R19, R168, -INF , P0 ;  /* 0xff800000a8137808 */ /* 0x000fe40000000000 */
[----:B------:R-:W-:Y:S02]  /*17820*/  FMNMX.FTZ R0, R11, R0, !PT ;  /* 0x000000000b007209 */ /* 0x000fe40007810000 */
[----:B------:R-:W-:Y:S02]  /*17830*/  FMNMX.FTZ R8, R21, R2, !PT ;  /* 0x0000000215087209 */ /* 0x000fe40007810000 */
[----:B------:R-:W-:Y:S02]  /*17840*/  FMNMX.FTZ R0, R9, R0, !PT ;  /* 0x0000000009007209 */ /* 0x000fe40007810000 */
[----:B------:R-:W-:Y:S02]  /*17850*/  ISETP.GT.AND P0, PT, R4, 0x8, PT ;  /* 0x000000080400780c */ /* 0x000fe40003f04270 */
[----:B------:R-:W-:Y:S02]  /*17860*/  FMNMX.FTZ R0, R249, R0, !PT ;  /* 0x00000000f9007209 */ /* 0x000fe40007810000 */
[----:B------:R-:W-:Y:S02]  /*17870*/  FSEL R17, R176, -INF , P0 ;  /* 0xff800000b0117808 */ /* 0x000fe40000000000 */
[----:B------:R-:W-:Y:S02]  /*17880*/  FMNMX.FTZ R0, R247, R0, !PT ;  /* 0x00000000f7007209 */ /* 0x000fe40007810000 */
[C---:B------:R-:W-:Y:S02]  /*17890*/  ISETP.GT.AND P0, PT, R4.reuse, 0x9, PT ;  /* 0x000000090400780c */ /* 0x040fe40003f04270 */
[----:B------:R-:W-:Y:S02]  /*178a0*/  FMNMX.FTZ R0, R171, R0, !PT ;  /* 0x00000000ab007209 */ /* 0x000fe40007810000 */
[----:B------:R-:W-:Y:S02]  /*178b0*/  FMNMX.FTZ R8, R19, R8, !PT ;  /* 0x0000000813087209 */ /* 0x000fe40007810000 */
[----:B------:R-:W-:Y:S02]  /*178c0*/  FMNMX.FTZ R0, R169, R0, !PT ;  /* 0x00000000a9007209 */ /* 0x000fe40007810000 */
        /* <DEDUP_REMOVED lines=9> */
[C---:B------:R-:W-:Y:S01]  /*17960*/  ISETP.GT.AND P0, PT, R4.reuse, 0x11, PT ;  /* 0x000000110400780c */ /* 0x040fe20003f04270 */
[----:B------:R-:W1:Y:S01]  /*17970*/  SHFL.BFLY PT, R7, R6, 0x2, 0x1f ;  /* 0x0c401f0006077f89 */ /* 0x000e6200000e0000 */
        /* <DEDUP_REMOVED lines=12> */
[----:B-1----:R-:W-:Y:S02]  /*17a40*/  FMNMX.FTZ R5, R7, R6, !PT ;  /* 0x0000000607057209 */ /* 0x002fe40007810000 */
[----:B------:R-:W-:Y:S02]  /*17a50*/  FSEL R189, R20, -INF , P0 ;  /* 0xff80000014bd7808 */ /* 0x000fe40000000000 */
[----:B------:R-:W-:Y:S01]  /*17a60*/  ISETP.GT.AND P0, PT, R4, 0x28, PT ;  /* 0x000000280400780c */ /* 0x000fe20003f04270 */
[----:B------:R-:W1:Y:S01]  /*17a70*/  SHFL.BFLY PT, R0, R5, 0x1, 0x1f ;  /* 0x0c201f0005007f89 */ /* 0x000e6200000e0000 */
[----:B------:R-:W-:Y:S02]  /*17a80*/  FMNMX.FTZ R8, R191, R8, !PT ;  /* 0x00000008bf087209 */ /* 0x000fe40007810000 */
[----:B------:R-:W-:Y:S02]  /*17a90*/  FSEL R183, R24, -INF , P0 ;  /* 0xff80000018b77808 */ /* 0x000fe40000000000 */
[----:B------:R-:W-:Y:S02]  /*17aa0*/  ISETP.GT.AND P0, PT, R4, 0x29, PT ;  /* 0x000000290400780c */ /* 0x000fe40003f04270 */
[----:B------:R-:W-:Y:S02]  /*17ab0*/  FMNMX.FTZ R8, R189, R8, !PT ;  /* 0x00000008bd087209 */ /* 0x000fe40007810000 */
[----:B------:R-:W-:Y:S02]  /*17ac0*/  FSEL R157, R23, -INF , P0 ;  /* 0xff800000179d7808 */ /* 0x000fe40000000000 */
[----:B------:R-:W-:Y:S04]  /*17ad0*/  FMNMX.FTZ R8, R183, R8, !PT ;  /* 0x00000008b7087209 */ /* 0x000fe80007810000 */
[----:B------:R-:W-:Y:S02]  /*17ae0*/  FMNMX.FTZ R6, R157, R8, !PT ;  /* 0x000000089d067209 */ /* 0x000fe40007810000 */
[----:B-1----:R-:W-:Y:S03]  /*17af0*/  FMNMX.FTZ R0, R5, R0, !PT ;  /* 0x0000000005007209 */ /* 0x002fe60007810000 */
[----:B------:R-:W1:Y:S01]  /*17b00*/  SHFL.BFLY PT, R5, R6, 0x2, 0x1f ;  /* 0x0c401f0006057f89 */ /* 0x000e6200000e0000 */
[C---:B------:R-:W-:Y:S01]  /*17b10*/  FSETP.NEU.FTZ.AND P0, PT, R0.reuse, -INF , PT ;  /* 0xff8000000000780b */ /* 0x040fe20003f1d000 */
[C---:B------:R-:W-:Y:S03]  /*17b20*/  FMUL.FTZ R184, R0.reuse, c[0x0][0x2d0] ;  /* 0x0000b40000b87a20 */ /* 0x040fe60000410000 */
[----:B------:R-:W-:Y:S02]  /*17b30*/  FSEL R4, R0, RZ, P0 ;  /* 0x000000ff00047208 */ /* 0x000fe40000000000 */
[----:B------:R-:W-:Y:S03]  /*17b40*/  FSEL R184, R184, RZ, P0 ;  /* 0x000000ffb8b87208 */ /* 0x000fe60000000000 */
[----:B------:R-:W-:Y:S02]  /*17b50*/  FADD.FTZ R4, -R4, R3 ;  /* 0x0000000304047221 */ /* 0x000fe40000010100 */
[--C-:B------:R-:W-:Y:S02]  /*17b60*/  FFMA.FTZ R180, R13, c[0x0][0x2d0], -R184.reuse ;  /* 0x0000b4000db47a23 */ /* 0x100fe400000108b8 */
[--C-:B------:R-:W-:Y:S02]  /*17b70*/  FFMA.FTZ R181, R10, c[0x0][0x2d0], -R184.reuse ;  /* 0x0000b4000ab57a23 */ /* 0x100fe400000108b8 */
[--C-:B------:R-:W-:Y:S02]  /*17b80*/  FFMA.FTZ R179, R11, c[0x0][0x2d0], -R184.reuse ;  /* 0x0000b4000bb37a23 */ /* 0x100fe400000108b8 */
[--C-:B------:R-:W-:Y:S01]  /*17b90*/  FFMA.FTZ R178, R9, c[0x0][0x2d0], -R184.reuse ;  /* 0x0000b40009b27a23 */ /* 0x100fe200000108b8 */
[----:B------:R-:W-:Y:S01]  /*17ba0*/  MUFU.EX2 R180, R180 ;  /* 0x000000b400b47308 */ /* 0x000fe20000000800 */
[----:B------:R-:W-:Y:S02]  /*17bb0*/  FMUL.FTZ R3, R4, c[0x0][0x2d0] ;  /* 0x0000b40004037a20 */ /* 0x000fe40000410000 */
[--C-:B------:R-:W-:Y:S01]  /*17bc0*/  FFMA.FTZ R251, R171, c[0x0][0x2d0], -R184.reuse ;  /* 0x0000b400abfb7a23 */ /* 0x100fe200000108b8 */
[----:B-1----:R-:W-:Y:S01]  /*17bd0*/  FMNMX.FTZ R7, R6, R5, !PT ;  /* 0x0000000506077209 */ /* 0x002fe20007810000 */
[--C-:B------:R-:W-:Y:S02]  /*17be0*/  FFMA.FTZ R190, R169, c[0x0][0x2d0], -R184.reuse ;  /* 0x0000b400a9be7a23 */ /* 0x100fe400000108b8 */
[----:B------:R-:W-:Y:S01]  /*17bf0*/  LDSM.16.MT88.4 R168, [R212+0x6080] ;  /* 0x00608000d4a8783b */ /* 0x000fe20000004200 */
[--C-:B------:R-:W-:Y:S02]  /*17c00*/  FFMA.FTZ R186, R249, c[0x0][0x2d0], -R184.reuse ;  /* 0x0000b400f9ba7a23 */ /* 0x100fe400000108b8 */
[----:B------:R-:W1:Y:S01]  /*17c10*/  MUFU.EX2 R181, R181 ;  /* 0x000000b500b57308 */ /* 0x000e620000000800 */
[--C-:B------:R-:W-:Y:S02]  /*17c20*/  FFMA.FTZ R247, R247, c[0x0][0x2d0], -R184.reuse ;  /* 0x0000b400f7f77a23 */ /* 0x100fe400000108b8 */
[--C-:B------:R-:W-:Y:S02]  /*17c30*/  FFMA.FTZ R195, R195, c[0x0][0x2d0], -R184.reuse ;  /* 0x0000b400c3c37a23 */ /* 0x100fe400000108b8 */
[----:B------:R-:W2:Y:S01]  /*17c40*/  SHFL.BFLY PT, R156, R7, 0x1, 0x1f ;  /* 0x0c201f00079c7f89 */ /* 0x000ea200000e0000 */
[--C-:B------:R-:W-:Y:S02]  /*17c50*/  FFMA.FTZ R248, R193, c[0x0][0x2d0], -R184.reuse ;  /* 0x0000b400c1f87a23 */ /* 0x100fe400000108b8 */
[--C-:B------:R-:W-:Y:S02]  /*17c60*/  FFMA.FTZ R187, R187, c[0x0][0x2d0], -R184.reuse ;  /* 0x0000b400bbbb7a23 */ /* 0x100fe400000108b8 */
[----:B------:R-:W-:Y:S01]  /*17c70*/  MUFU.EX2 R179, R179 ;  /* 0x000000b300b37308 */ /* 0x000fe20000000800 */
[----:B------:R-:W-:Y:S09]  /*17c80*/  FFMA.FTZ R184, R185, c[0x0][0x2d0], -R184 ;  /* 0x0000b400b9b87a23 */ /* 0x000ff200000108b8 */
[----:B------:R-:W3:Y:S01]  /*17c90*/  MUFU.EX2 R178, R178 ;  /* 0x000000b200b27308 */ /* 0x000ee20000000800 */
[----:B-1----:R-:W-:Y:S02]  /*17ca0*/  F2FP.BF16.PACK_AB R160, R180, R181 ;  /* 0x000000b5b4a0723e */ /* 0x002fe400000010ff */
[----:B--2---:R-:W-:Y:S07]  /*17cb0*/  FMNMX.FTZ R156, R156, R7, !PT ;  /* 0x000000079c9c7209 */ /* 0x004fee0007810000 */
[----:B------:R-:W1:Y:S01]  /*17cc0*/  MUFU.EX2 R3, R3 ;  /* 0x0000000300037308 */ /* 0x000e620000000800 */
[C---:B------:R-:W-:Y:S01]  /*17cd0*/  FSETP.NEU.FTZ.AND P0, PT, R156.reuse, -INF , PT ;  /* 0xff8000009c00780b */ /* 0x040fe20003f1d000 */
[C---:B------:R-:W-:Y:S03]  /*17ce0*/  FMUL.FTZ R182, R156.reuse, c[0x0][0x2d0] ;  /* 0x0000b4009cb67a20 */ /* 0x040fe60000410000 */
[----:B------:R-:W-:Y:S02]  /*17cf0*/  FSEL R5, R156, RZ, P0 ;  /* 0x000000ff9c057208 */ /* 0x000fe40000000000 */
[----:B------:R-:W-:Y:S03]  /*17d00*/  FSEL R182, R182, RZ, P0 ;  /* 0x000000ffb6b67208 */ /* 0x000fe60000000000 */
[----:B------:R-:W-:Y:S01]  /*17d10*/  MUFU.EX2 R186, R186 ;  /* 0x000000ba00ba7308 */ /* 0x000fe20000000800 */
[----:B------:R-:W-:Y:S01]  /*17d20*/  ISETP.LT.AND P0, PT, R240, UR4, PT ;  /* 0x00000004f0007c0c */ /* 0x000fe2000bf01270 */
[----:B------:R-:W-:Y:S01]  /*17d30*/  FADD.FTZ R5, -R5, R2 ;  /* 0x0000000205057221 */ /* 0x000fe20000010100 */
[----:B------:R-:W-:Y:S01]  /*17d40*/  UMOV UR4, UR13 ;  /* 0x0000000d00047c82 */ /* 0x000fe20008000000 */
[--C-:B------:R-:W-:Y:S01]  /*17d50*/  FFMA.FTZ R158, R15, c[0x0][0x2d0], -R182.reuse ;  /* 0x0000b4000f9e7a23 */ /* 0x100fe200000108b6 */
[----:B---3--:R-:W-:Y:S01]  /*17d60*/  F2FP.BF16.PACK_AB R162, R178, R179 ;  /* 0x000000b3b2a2723e */ /* 0x008fe200000010ff */
[----:B------:R-:W2:Y:S01]  /*17d70*/  LDSM.16.MT88.4 R12, [R216+0x4080] ;  /* 0x00408000d80c783b */ /* 0x000ea20000004200 */
[--C-:B------:R-:W-:Y:S02]  /*17d80*/  FFMA.FTZ R177, R21, c[0x0][0x2d0], -R182.reuse ;  /* 0x0000b40015b17a23 */ /* 0x100fe400000108b6 */
[--C-:B------:R-:W-:Y:S01]  /*17d90*/  FFMA.FTZ R176, R19, c[0x0][0x2d0], -R182.reuse ;  /* 0x0000b40013b07a23 */ /* 0x100fe200000108b6 */
[----:B------:R-:W-:Y:S01]  /*17da0*/  MUFU.EX2 R158, R158 ;  /* 0x0000009e009e7308 */ /* 0x000fe20000000800 */
[--C-:B------:R-:W-:Y:S02]  /*17db0*/  FFMA.FTZ R159, R17, c[0x0][0x2d0], -R182.reuse ;  /* 0x0000b400119f7a23 */ /* 0x100fe400000108b6 */
[----:B------:R-:W-:Y:S01]  /*17dc0*/  FMUL.FTZ R2, R5, c[0x0][0x2d0] ;  /* 0x0000b40005027a20 */ /* 0x000fe20000410000 */
[----:B------:R-:W3:Y:S01]  /*17dd0*/  LDSM.16.MT88.4 R20, [R214+0x4080] ;  /* 0x00408000d614783b */ /* 0x000ee20000004200 */
        /* <DEDUP_REMOVED lines=9> */
[----:B------:R-:W1:Y:S01]  /*17e70*/  MUFU.EX2 R176, R176 ;  /* 0x000000b000b07308 */ /* 0x000e620000000800 */
[--C-:B------:R-:W-:Y:S02]  /*17e80*/  FFMA.FTZ R188, R175, c[0x0][0x2d0], -R182.reuse ;  /* 0x0000b400afbc7a23 */ /* 0x100fe400000108b6 */
[--C-:B------:R-:W-:Y:S02]  /*17e90*/  FFMA.FTZ R249, R173, c[0x0][0x2d0], -R182.reuse ;  /* 0x0000b400adf97a23 */ /* 0x100fe400000108b6 */
[----:B------:R-:W-:Y:S01]  /*17ea0*/  LDSM.16.MT88.4 R172, [R216+0x7880] ;  /* 0x00788000d8ac783b */ /* 0x000fe20000004200 */
[--C-:B------:R-:W-:Y:S02]  /*17eb0*/  FFMA.FTZ R192, R167, c[0x0][0x2d0], -R182.reuse ;  /* 0x0000b400a7c07a23 */ /* 0x100fe400000108b6 */
[--C-:B------:R-:W-:Y:S02]  /*17ec0*/  FFMA.FTZ R194, R165, c[0x0][0x2d0], -R182.reuse ;  /* 0x0000b400a5c27a23 */ /* 0x100fe400000108b6 */
[----:B------:R-:W4:Y:S01]  /*17ed0*/  MUFU.EX2 R159, R159 ;  /* 0x0000009f009f7308 */ /* 0x000f220000000800 */
[C---:B------:R-:W-:Y:S02]  /*17ee0*/  FMUL.FTZ R28, R3.reuse, R28 ;  /* 0x0000001c031c7220 */ /* 0x040fe40000410000 */
[----:B------:R-:W-:Y:S01]  /*17ef0*/  LDSM.16.MT88.4 R164, [R213+0x6080] ;  /* 0x00608000d5a4783b */ /* 0x000fe20000004200 */
[C---:B------:R-:W-:Y:S02]  /*17f00*/  FMUL.FTZ R29, R3.reuse, R29 ;  /* 0x0000001d031d7220 */ /* 0x040fe40000410000 */
[C---:B------:R-:W-:Y:S02]  /*17f10*/  FMUL.FTZ R32, R3.reuse, R32 ;  /* 0x0000002003207220 */ /* 0x040fe40000410000 */
[C---:B------:R-:W-:Y:S02]  /*17f20*/  FMUL.FTZ R33, R3.reuse, R33 ;  /* 0x0000002103217220 */ /* 0x040fe40000410000 */
[----:B------:R-:W5:Y:S01]  /*17f30*/  MUFU.EX2 R2, R2 ;  /* 0x0000000200027308 */ /* 0x000f620000000800 */
        /* <DEDUP_REMOVED lines=8> */
[C---:B------:R-:W-:Y:S01]  /*17fc0*/  FMUL.FTZ R48, R3.reuse, R48 ;  /* 0x0000003003307220 */ /* 0x040fe20000410000 */
[----:B----4-:R-:W-:Y:S01]  /*17fd0*/  F2FP.BF16.PACK_AB R163, R158, R159 ;  /* 0x0000009f9ea3723e */ /* 0x010fe200000010ff */
[C---:B------:R-:W-:Y:S02]  /*17fe0*/  FMUL.FTZ R49, R3.reuse, R49 ;  /* 0x0000003103317220 */ /* 0x040fe40000410000 */
[C---:B------:R-:W-:Y:S02]  /*17ff0*/  FMUL.FTZ R52, R3.reuse, R52 ;  /* 0x0000003403347220 */ /* 0x040fe40000410000 */
[C---:B------:R-:W-:Y:S01]  /*18000*/  FMUL.FTZ R53, R3.reuse, R53 ;  /* 0x0000003503357220 */ /* 0x040fe20000410000 */
[----:B------:R-:W-:Y:S01]  /*18010*/  MUFU.EX2 R188, R188 ;  /* 0x000000bc00bc7308 */ /* 0x000fe20000000800 */
[C---:B------:R-:W-:Y:S02]  /*18020*/  FMUL.FTZ R56, R3.reuse, R56 ;  /* 0x0000003803387220 */ /* 0x040fe40000410000 */
[C---:B------:R-:W-:Y:S02]  /*18030*/  FMUL.FTZ R57, R3.reuse, R57 ;  /* 0x0000003903397220 */ /* 0x040fe40000410000 */
[C---:B-----5:R-:W-:Y:S02]  /*18040*/  FMUL.FTZ R6, R2.reuse, R154 ;  /* 0x0000009a02067220 */ /* 0x060fe40000410000 */
[C---:B------:R-:W-:Y:S02]  /*18050*/  FMUL.FTZ R7, R2.reuse, R155 ;  /* 0x0000009b02077220 */ /* 0x040fe40000410000 */
[----:B------:R-:W4:Y:S01]  /*18060*/  LDSM.16.MT88.4 R152, [R213+0x4080] ;  /* 0x00408000d598783b */ /* 0x000f220000004200 */
[C---:B------:R-:W-:Y:S01]  /*18070*/  FMUL.FTZ R10, R2.reuse, R150 ;  /* 0x00000096020a7220 */ /* 0x040fe20000410000 */
[----:B------:R-:W5:Y:S01]  /*18080*/  MUFU.EX2 R249, R249 ;  /* 0x000000f900f97308 */ /* 0x000f620000000800 */
[C---:B------:R-:W-:Y:S02]  /*18090*/  FMUL.FTZ R11, R2.reuse, R151 ;  /* 0x00000097020b7220 */ /* 0x040fe40000410000 */
[C---:B--2---:R-:W-:Y:S03]  /*180a0*/  HMMA.16816.F32.BF16 R4, R160.reuse, R12, R4 ;  /* 0x0000000ca004723c */ /* 0x044fe60000041804 */
[----:B------:R-:W-:Y:S02]  /*180b0*/  LDSM.16.MT88.4 R148, [R213+0x4880] ;  /* 0x00488000d594783b */ /* 0x000fe40000004200 */
[C---:B------:R-:W-:Y:S02]  /*180c0*/  FMUL.FTZ R18, R2.reuse, R142 ;  /* 0x0000008e02127220 */ /* 0x040fe40000410000 */
[C---:B------:R-:W-:Y:S01]  /*180d0*/  FMUL.FTZ R12, R3.reuse, R144 ;  /* 0x00000090030c7220 */ /* 0x040fe20000410000 */
[C---:B------:R-:W-:Y:S01]  /*180e0*/  HMMA.16816.F32.BF16 R8, R160.reuse, R14, R8 ;  /* 0x0000000ea008723c */ /* 0x040fe20000041808 */
[----:B------:R-:W-:Y:S03]  /*180f0*/  MUFU.EX2 R251, R251 ;  /* 0x000000fb00fb7308 */ /* 0x000fe60000000800 */
[C---:B------:R-:W-:Y:S02]  /*18100*/  FMUL.FTZ R13, R3.reuse, R145 ;  /* 0x00000091030d7220 */ /* 0x040fe40000410000 */
[C---:B------:R-:W-:Y:S02]  /*18110*/  FMUL.FTZ R19, R2.reuse, R143 ;  /* 0x0000008f02137220 */ /* 0x040fe40000410000 */
[C---:B------:R-:W-:Y:S01]  /*18120*/  FMUL.FTZ R14, R2.reuse, R146 ;  /* 0x00000092020e7220 */ /* 0x040fe20000410000 */
[----:B------:R-:W-:Y:S02]  /*18130*/  LDSM.16.MT88.4 R140, [R213+0x5880] ;  /* 0x00588000d58c783b */ /* 0x000fe40000004200 */
[----:B------:R-:W2:Y:S01]  /*18140*/  MUFU.EX2 R190, R190 ;  /* 0x000000be00be7308 */ /* 0x000ea20000000800 */
[C---:B------:R-:W-:Y:S02]  /*18150*/  FMUL.FTZ R15, R2.reuse, R147 ;  /* 0x00000093020f7220 */ /* 0x040fe40000410000 */
[C---:B------:R-:W-:Y:S02]  /*18160*/  FMUL.FTZ R26, R2.reuse, R134 ;  /* 0x00000086021a7220 */ /* 0x040fe40000410000 */
[C---:B------:R-:W-:Y:S01]  /*18170*/  FMUL.FTZ R27, R2.reuse, R135 ;  /* 0x00000087021b7220 */ /* 0x040fe20000410000 */
[----:B------:R-:W1:Y:S01]  /*18180*/  LDSM.16.MT88.4 R144, [R212+0x4080] ;  /* 0x00408000d490783b */ /* 0x000e620000004200 */
[C---:B------:R-:W-:Y:S01]  /*18190*/  FMUL.FTZ R30, R2.reuse, R30 ;  /* 0x0000001e021e7220 */ /* 0x040fe20000410000 */
[C---:B---3--:R-:W-:Y:S02]  /*181a0*/  HMMA.16816.F32.BF16 R12, R160.reuse, R20, R12 ;  /* 0x00000014a00c723c */ /* 0x048fe4000004180c */
[----:B------:R-:W-:Y:S01]  /*181b0*/  MUFU.EX2 R192, R192 ;  /* 0x000000c000c07308 */ /* 0x000fe20000000800 */
[C---:B------:R-:W-:Y:S02]  /*181c0*/  FMUL.FTZ R31, R2.reuse, R31 ;  /* 0x0000001f021f7220 */ /* 0x040fe40000410000 */
[C---:B------:R-:W-:Y:S01]  /*181d0*/  FMUL.FTZ R34, R2.reuse, R34 ;  /* 0x0000002202227220 */ /* 0x040fe20000410000 */
[----:B------:R-:W-:Y:S01]  /*181e0*/  LDSM.16.MT88.4 R132, [R214+0x5880] ;  /* 0x00588000d684783b */ /* 0x000fe20000004200 */
[C---:B------:R-:W-:Y:S01]  /*181f0*/  FMUL.FTZ R20, R3.reuse, R136 ;  /* 0x0000008803147220 */ /* 0x040fe20000410000 */
[C---:B------:R-:W-:Y:S04]  /*18200*/  HMMA.16816.F32.BF16 R16, R160.reuse, R22, R16 ;  /* 0x00000016a010723c */ /* 0x040fe80000041810 */
[C---:B------:R-:W-:Y:S01]  /*18210*/  FMUL.FTZ R21, R3.reuse, R137 ;  /* 0x0000008903157220 */ /* 0x040fe20000410000 */
[----:B------:R-:W3:Y:S01]  /*18220*/  MUFU.EX2 R194, R194 ;  /* 0x000000c200c27308 */ /* 0x000ee20000000800 */
[C---:B------:R-:W-:Y:S02]  /*18230*/  FMUL.FTZ R35, R2.reuse, R35 ;  /* 0x0000002302237220 */ /* 0x040fe40000410000 */
[C---:B------:R-:W-:Y:S04]  /*18240*/  FMUL.FTZ R22, R2.reuse, R138 ;  /* 0x0000008a02167220 */ /* 0x040fe80000410000 */
[C---:B------:R-:W-:Y:S02]  /*18250*/  FMUL.FTZ R23, R2.reuse, R139 ;  /* 0x0000008b02177220 */ /* 0x040fe40000410000 */
[----:B------:R-:W2:Y:S01]  /*18260*/  LDSM.16.MT88.4 R136, [R216+0x5880] ;  /* 0x00588000d888783b */ /* 0x000ea20000004200 */
[C---:B------:R-:W-:Y:S01]  /*18270*/  FMUL.FTZ R38, R2.reuse, R38 ;  /* 0x0000002602267220 */ /* 0x040fe20000410000 */
[----:B------:R-:W-:Y:S01]  /*18280*/  MUFU.EX2 R195, R195 ;  /* 0x000000c300c37308 */ /* 0x000fe20000000800 */
[C---:B------:R-:W-:Y:S02]  /*18290*/  FMUL.FTZ R39, R2.reuse, R39 ;  /* 0x0000002702277220 */ /* 0x040fe40000410000 */
[C---:B----4-:R-:W-:Y:S03]  /*182a0*/  HMMA.16816.F32.BF16 R20, R160.reuse, R152, R20 ;  /* 0x00000098a014723c */ /* 0x050fe60000041814 */
[C---:B------:R-:W-:Y:S02]  /*182b0*/  FMUL.FTZ R42, R2.reuse, R42 ;  /* 0x0000002a022a7220 */ /* 0x040fe40000410000 */
[C---:B------:R-:W-:Y:S02]  /*182c0*/  FMUL.FTZ R43, R2.reuse, R43 ;  /* 0x0000002b022b7220 */ /* 0x040fe40000410000 */
[C---:B------:R-:W-:Y:S01]  /*182d0*/  FMUL.FTZ R46, R2.reuse, R46 ;  /* 0x0000002e022e7220 */ /* 0x040fe20000410000 */
[C---:B------:R-:W-:Y:S01]  /*182e0*/  HMMA.16816.F32.BF16 R24, R160.reuse, R154, R24 ;  /* 0x0000009aa018723c */ /* 0x040fe20000041818 */
[----:B------:R-:W-:Y:S01]  /*182f0*/  LDSM.16.MT88.4 R152, [R212+0x4880] ;  /* 0x00488000d498783b */ /* 0x000fe20000004200 */
[----:B------:R-:W4:Y:S02]  /*18300*/  MUFU.EX2 R248, R248 ;  /* 0x000000f800f87308 */ /* 0x000f240000000800 */
[C---:B------:R-:W-:Y:S02]  /*18310*/  FMUL.FTZ R47, R2.reuse, R47 ;  /* 0x0000002f022f7220 */ /* 0x040fe40000410000 */
[C---:B------:R-:W-:Y:S02]  /*18320*/  FMUL.FTZ R50, R2.reuse, R50 ;  /* 0x0000003202327220 */ /* 0x040fe40000410000 */
[C---:B-1----:R-:W-:Y:S04]  /*18330*/  HMMA.16816.F32.BF16 R28, R160.reuse, R144, R28 ;  /* 0x00000090a01c723c */ /* 0x042fe8000004181c */
[C---:B------:R-:W-:Y:S01]  /*18340*/  FMUL.FTZ R51, R2.reuse, R51 ;  /* 0x0000003302337220 */ /* 0x040fe20000410000 */
[----:B------:R-:W-:Y:S01]  /*18350*/  MUFU.EX2 R187, R187 ;  /* 0x000000bb00bb7308 */ /* 0x000fe20000000800 */
[C---:B------:R-:W-:Y:S02]  /*18360*/  FMUL.FTZ R54, R2.reuse, R54 ;  /* 0x0000003602367220 */ /* 0x040fe40000410000 */
[C---:B------:R-:W-:Y:S01]  /*18370*/  HMMA.16816.F32.BF16 R32, R160.reuse, R146, R32 ;  /* 0x00000092a020723c */ /* 0x040fe20000041820 */
[----:B------:R-:W-:Y:S03]  /*18380*/  LDSM.16.MT88.4 R144, [R214+0x4880] ;  /* 0x00488000d690783b */ /* 0x000fe60000004200 */
[C---:B------:R-:W-:Y:S02]  /*18390*/  FMUL.FTZ R55, R2.reuse, R55 ;  /* 0x0000003702377220 */ /* 0x040fe40000410000 */
[C---:B------:R-:W-:Y:S01]  /*183a0*/  FMUL.FTZ R58, R2.reuse, R58 ;  /* 0x0000003a023a7220 */ /* 0x040fe20000410000 */
[----:B------:R-:W-:Y:S01]  /*183b0*/  MUFU.EX2 R184, R184 ;  /* 0x000000b800b87308 */ /* 0x000fe20000000800 */
[C---:B------:R-:W-:Y:S01]  /*183c0*/  FMUL.FTZ R59, R2.reuse, R59 ;  /* 0x0000003b023b7220 */ /* 0x040fe20000410000 */
[C---:B--2---:R-:W-:Y:S03]  /*183d0*/  HMMA.16816.F32.BF16 R36, R160.reuse, R136, R36 ;  /* 0x00000088a024723c */ /* 0x044fe60000041824 */
        /* <DEDUP_REMOVED lines=94> */
[----:B------:R-:W-:Y:S01]  /*189c0*/  FMUL.FTZ R124, R3, R124 ;  /* 0x0000007c037c7220 */ /* 0x000fe20000410000 */
[----:B------:R-:W-:Y:S01]  /*189d0*/  F2FP.BF16.PACK_AB R132, R247, R186 ;  /* 0x000000baf784723e */ /* 0x000fe200000010ff */
[----:B------:R-:W-:Y:S03]  /*189e0*/  FMUL.FTZ R125, R3, R125 ;  /* 0x0000007d037d7220 */ /* 0x000fe60000410000 */
[C---:B------:R-:W-:Y:S03]  /*189f0*/  HMMA.16816.F32.BF16 R120, R160.reuse, R134, R120 ;  /* 0x00000086a078723c */ /* 0x040fe60000041878 */
[C---:B------:R-:W-:Y:S01]  /*18a00*/  FMUL.FTZ R126, R2.reuse, R126 ;  /* 0x0000007e027e7220 */ /* 0x040fe20000410000 */
[----:B-----5:R-:W-:Y:S01]  /*18a10*/  F2FP.BF16.PACK_AB R133, R249, R188 ;  /* 0x000000bcf985723e */ /* 0x020fe200000010ff */
[----:B------:R-:W-:Y:S02]  /*18a20*/  FMUL.FTZ R127, R2, R127 ;  /* 0x0000007f027f7220 */ /* 0x000fe40000410000 */
[C---:B------:R-:W-:Y:S01]  /*18a30*/  FMUL.FTZ R128, R3.reuse, R128 ;  /* 0x0000008003807220 */ /* 0x040fe20000410000 */
[----:B------:R-:W-:Y:S01]  /*18a40*/  F2FP.BF16.PACK_AB R134, R190, R251 ;  /* 0x000000fbbe86723e */ /* 0x000fe200000010ff */
[----:B------:R-:W-:Y:S03]  /*18a50*/  FMUL.FTZ R129, R3, R129 ;  /* 0x0000008103817220 */ /* 0x000fe60000410000 */
[C---:B---3--:R-:W-:Y:S03]  /*18a60*/  HMMA.16816.F32.BF16 R124, R160.reuse, R140, R124 ;  /* 0x0000008ca07c723c */ /* 0x048fe6000004187c */
[----:B------:R-:W-:Y:S01]  /*18a70*/  FMUL.FTZ R130, R2, R130 ;  /* 0x0000008202827220 */ /* 0x000fe20000410000 */
[----:B------:R-:W-:Y:S01]  /*18a80*/  F2FP.BF16.PACK_AB R135, R194, R192 ;  /* 0x000000c0c287723e */ /* 0x000fe200000010ff */
[C---:B------:R-:W-:Y:S02]  /*18a90*/  FMUL.FTZ R131, R2.reuse, R131 ;  /* 0x0000008302837220 */ /* 0x040fe40000410000 */
[--C-:B------:R-:W-:Y:S02]  /*18aa0*/  FFMA.FTZ R191, R191, c[0x0][0x2d0], -R182.reuse ;  /* 0x0000b400bfbf7a23 */ /* 0x100fe400000108b6 */
[--C-:B------:R-:W-:Y:S03]  /*18ab0*/  FFMA.FTZ R250, R189, c[0x0][0x2d0], -R182.reuse ;  /* 0x0000b400bdfa7a23 */ /* 0x100fe600000108b6 */
[----:B------:R-:W-:Y:S01]  /*18ac0*/  HMMA.16816.F32.BF16 R128, R160, R142, R128 ;  /* 0x0000008ea080723c */ /* 0x000fe20000041880 */
[----:B------:R-:W2:Y:S01]  /*18ad0*/  LDSM.16.MT88.4 R140, [R216+0x6080] ;  /* 0x00608000d88c783b */ /* 0x000ea20000004200 */
[----:B------:R-:W-:Y:S01]  /*18ae0*/  MUFU.EX2 R191, R191 ;  /* 0x000000bf00bf7308 */ /* 0x000fe20000000800 */
[--C-:B------:R-:W-:Y:S02]  /*18af0*/  FFMA.FTZ R183, R183, c[0x0][0x2d0], -R182.reuse ;  /* 0x0000b400b7b77a23 */ /* 0x100fe400000108b6 */
[----:B------:R-:W-:Y:S02]  /*18b00*/  FFMA.FTZ R182, R157, c[0x0][0x2d0], -R182 ;  /* 0x0000b4009db67a23 */ /* 0x000fe400000108b6 */
[----:B------:R-:W-:Y:S01]  /*18b10*/  FFMA.FTZ R181, R3, R238, R181 ;  /* 0x000000ee03b57223 */ /* 0x000fe200000100b5 */
[C---:B-1----:R-:W-:Y:S01]  /*18b20*/  HMMA.16816.F32.BF16 R4, R132.reuse, R136, R4 ;  /* 0x000000888404723c */ /* 0x042fe20000041804 */
[----:B------:R-:W1:Y:S03]  /*18b30*/  LDSM.16.MT88.4 R160, [R214+0x6080] ;  /* 0x00608000d6a0783b */ /* 0x000e660000004200 */
[----:B------:R-:W3:Y:S01]  /*18b40*/  MUFU.EX2 R250, R250 ;  /* 0x000000fa00fa7308 */ /* 0x000ee20000000800 */
[----:B------:R-:W-:Y:S02]  /*18b50*/  FFMA.FTZ R177, R2, R237, R177 ;  /* 0x000000ed02b17223 */ /* 0x000fe400000100b1 */
[----:B------:R-:W-:Y:S01]  /*18b60*/  FADD.FTZ R180, R180, R181 ;  /* 0x000000b5b4b47221 */ /* 0x000fe20000010000 */
[C---:B------:R-:W-:Y:S01]  /*18b70*/  HMMA.16816.F32.BF16 R8, R132.reuse, R138, R8 ;  /* 0x0000008a8408723c */ /* 0x040fe20000041808 */
[----:B------:R-:W5:Y:S03]  /*18b80*/  LDSM.16.MT88.4 R136, [R214+0x7880] ;  /* 0x00788000d688783b */ /* 0x000f660000004200 */
[----:B------:R-:W-:Y:S02]  /*18b90*/  FADD.FTZ R176, R176, R177 ;  /* 0x000000b1b0b07221 */ /* 0x000fe40000010000 */
[----:B------:R-:W-:Y:S01]  /*18ba0*/  MUFU.EX2 R183, R183 ;  /* 0x000000b700b77308 */ /* 0x000fe20000000800 */
[----:B------:R-:W-:Y:S01]  /*18bb0*/  FADD.FTZ R3, R179, R180 ;  /* 0x000000b4b3037221 */ /* 0x000fe20000010000 */
[C---:B------:R-:W-:Y:S04]  /*18bc0*/  HMMA.16816.F32.BF16 R12, R132.reuse, R144, R12 ;  /* 0x00000090840c723c */ /* 0x040fe8000004180c */
[----:B------:R-:W-:Y:S04]  /*18bd0*/  FADD.FTZ R3, R178, R3 ;  /* 0x00000003b2037221 */ /* 0x000fe80000010000 */
[C---:B------:R-:W-:Y:S01]  /*18be0*/  HMMA.16816.F32.BF16 R16, R132.reuse, R146, R16 ;  /* 0x000000928410723c */ /* 0x040fe20000041810 */
[----:B------:R-:W1:Y:S01]  /*18bf0*/  LDSM.16.MT88.4 R144, [R213+0x7880] ;  /* 0x00788000d590783b */ /* 0x000e620000004200 */
[----:B------:R-:W1:Y:S02]  /*18c00*/  MUFU.EX2 R182, R182 ;  /* 0x000000b600b67308 */ /* 0x000e640000000800 */
[----:B------:R-:W-:Y:S01]  /*18c10*/  FADD.FTZ R2, R186, R3 ;  /* 0x00000003ba027221 */ /* 0x000fe20000010000 */
[----:B------:R-:W-:Y:S03]  /*18c20*/  MOV R3, R0 ;  /* 0x0000000000037202 */ /* 0x000fe60000000f00 */
[C---:B------:R-:W-:Y:S04]  /*18c30*/  HMMA.16816.F32.BF16 R20, R132.reuse, R148, R20 ;  /* 0x000000948414723c */ /* 0x040fe80000041814 */
[----:B------:R-:W-:Y:S04]  /*18c40*/  FADD.FTZ R2, R247, R2 ;  /* 0x00000002f7027221 */ /* 0x000fe80000010000 */
[C---:B------:R-:W-:Y:S01]  /*18c50*/  HMMA.16816.F32.BF16 R24, R132.reuse, R150, R24 ;  /* 0x000000968418723c */ /* 0x040fe20000041818 */
[----:B------:R-:W-:Y:S03]  /*18c60*/  LDSM.16.MT88.4 R148, [R216+0x9080] ;  /* 0x00908000d894783b */ /* 0x000fe60000004200 */
[----:B------:R-:W-:Y:S01]  /*18c70*/  FADD.FTZ R251, R251, R2 ;  /* 0x00000002fbfb7221 */ /* 0x000fe20000010000 */
[-C--:B------:R-:W-:Y:S03]  /*18c80*/  MOV R2, R156.reuse ;  /* 0x0000009c00027202 */ /* 0x080fe60000000f00 */
[C---:B------:R-:W-:Y:S04]  /*18c90*/  HMMA.16816.F32.BF16 R28, R132.reuse, R152, R28 ;  /* 0x00000098841c723c */ /* 0x040fe8000004181c */
[----:B------:R-:W-:Y:S04]  /*18ca0*/  FADD.FTZ R190, R190, R251 ;  /* 0x000000fbbebe7221 */ /* 0x000fe80000010000 */
[C---:B------:R-:W-:Y:S08]  /*18cb0*/  HMMA.16816.F32.BF16 R32, R132.reuse, R154, R32 ;  /* 0x0000009a8420723c */ /* 0x040ff00000041820 */
[C---:B--2---:R-:W-:Y:S08]  /*18cc0*/  HMMA.16816.F32.BF16 R36, R132.reuse, R140, R36 ;  /* 0x0000008c8424723c */ /* 0x044ff00000041824 */
[C---:B------:R-:W-:Y:S01]  /*18cd0*/  HMMA.16816.F32.BF16 R40, R132.reuse, R142, R40 ;  /* 0x0000008e8428723c */ /* 0x040fe20000041828 */
[----:B------:R-:W2:Y:S07]  /*18ce0*/  LDSM.16.MT88.4 R140, [R212+0x7880] ;  /* 0x00788000d48c783b */ /* 0x000eae0000004200 */
[C---:B-1----:R-:W-:Y:S07]  /*18cf0*/  HMMA.16816.F32.BF16 R44, R132.reuse, R160, R44 ;  /* 0x000000a0842c723c */ /* 0x042fee000004182c */
[----:B----4-:R-:W-:Y:S01]  /*18d00*/  F2FP.BF16.PACK_AB R160, R248, R195 ;  /* 0x000000c3f8a0723e */ /* 0x010fe200000010ff */
[C---:B------:R-:W-:Y:S04]  /*18d10*/  HMMA.16816.F32.BF16 R48, R132.reuse, R162, R48 ;  /* 0x000000a28430723c */ /* 0x040fe80000041830 */
[----:B---3--:R-:W-:Y:S01]  /*18d20*/  F2FP.BF16.PACK_AB R161, R250, R191 ;  /* 0x000000bffaa1723e */ /* 0x008fe200000010ff */
[----:B------:R-:W-:Y:S02]  /*18d30*/  FADD.FTZ R195, R195, R190 ;  /* 0x000000bec3c37221 */ /* 0x000fe40000010000 */
[----:B------:R-:W-:Y:S01]  /*18d40*/  F2FP.BF16.PACK_AB R162, R184, R187 ;  /* 0x000000bbb8a2723e */ /* 0x000fe200000010ff */
[C---:B------:R-:W-:Y:S04]  /*18d50*/  HMMA.16816.F32.BF16 R52, R132.reuse, R164, R52 ;  /* 0x000000a48434723c */ /* 0x040fe80000041834 */
[----:B------:R-:W-:Y:S01]  /*18d60*/  F2FP.BF16.PACK_AB R163, R182, R183 ;  /* 0x000000b7b6a3723e */ /* 0x000fe200000010ff */
[----:B------:R-:W-:Y:S03]  /*18d70*/  FADD.FTZ R248, R248, R195 ;  /* 0x000000c3f8f87221 */ /* 0x000fe60000010000 */
[C---:B------:R-:W-:Y:S01]  /*18d80*/  HMMA.16816.F32.BF16 R56, R132.reuse, R166, R56 ;  /* 0x000000a68438723c */ /* 0x040fe20000041838 */
[----:B------:R-:W-:Y:S03]  /*18d90*/  LDSM.16.MT88.4 R164, [R213+0x5080] ;  /* 0x00508000d5a4783b */ /* 0x000fe60000004200 */
[----:B------:R-:W-:Y:S04]  /*18da0*/  FADD.FTZ R187, R187, R248 ;  /* 0x000000f8bbbb7221 */ /* 0x000fe80000010000 */
[C---:B------:R-:W-:Y:S04]  /*18db0*/  HMMA.16816.F32.BF16 R60, R132.reuse, R168, R60 ;  /* 0x000000a8843c723c */ /* 0x040fe8000004183c */
[----:B------:R-:W-:Y:S04]  /*18dc0*/  FADD.FTZ R238, R184, R187 ;  /* 0x000000bbb8ee7221 */ /* 0x000fe80000010000 */
[C---:B------:R-:W-:Y:S01]  /*18dd0*/  HMMA.16816.F32.BF16 R64, R132.reuse, R170, R64 ;  /* 0x000000aa8440723c */ /* 0x040fe20000041840 */
[----:B------:R-:W-:Y:S07]  /*18de0*/  LDSM.16.MT88.4 R168, [R212+0x5080] ;  /* 0x00508000d4a8783b */ /* 0x000fee0000004200 */
[C---:B------:R-:W-:Y:S08]  /*18df0*/  HMMA.16816.F32.BF16 R68, R132.reuse, R172, R68 ;  /* 0x000000ac8444723c */ /* 0x040ff00000041844 */
[C---:B------:R-:W-:Y:S01]  /*18e00*/  HMMA.16816.F32.BF16 R72, R132.reuse, R174, R72 ;  /* 0x000000ae8448723c */ /* 0x040fe20000041848 */
[----:B------:R-:W-:Y:S07]  /*18e10*/  LDSM.16.MT88.4 R172, [R212+0x8080] ;  /* 0x00808000d4ac783b */ /* 0x000fee0000004200 */
[C---:B-----5:R-:W-:Y:S08]  /*18e20*/  HMMA.16816.F32.BF16 R76, R132.reuse, R136, R76 ;  /* 0x00000088844c723c */ /* 0x060ff0000004184c */
        /* <DEDUP_REMOVED lines=55> */
[C---:B--2---:R-:W-:Y:S07]  /*191a0*/  HMMA.16816.F32.BF16 R108, R160.reuse, R4, R108 ;  /* 0x00000004a06c723c */ /* 0x044fee000004186c */
[----:B------:R-:W-:Y:S01]  /*191b0*/  FADD.FTZ R5, R159, R176 ;  /* 0x000000b09f057221 */ /* 0x000fe20000010000 */
[C---:B------:R-:W-:Y:S04]  /*191c0*/  HMMA.16816.F32.BF16 R112, R160.reuse, R6, R112 ;  /* 0x00000006a070723c */ /* 0x040fe80000041870 */
[----:B------:R-:W-:Y:S01]  /*191d0*/  MOV R159, R156 ;  /* 0x0000009c009f7202 */ /* 0x000fe20000000f00 */
[----:B------:R-:W-:Y:S03]  /*191e0*/  FADD.FTZ R5, R158, R5 ;  /* 0x000000059e057221 */ /* 0x000fe60000010000 */
[C---:B---3--:R-:W-:Y:S04]  /*191f0*/  HMMA.16816.F32.BF16 R116, R160.reuse, R8, R116 ;  /* 0x00000008a074723c */ /* 0x048fe80000041874 */
[----:B------:R-:W-:Y:S04]  /*19200*/  FADD.FTZ R188, R188, R5 ;  /* 0x00000005bcbc7221 */ /* 0x000fe80000010000 */
[C---:B------:R-:W-:Y:S04]  /*19210*/  HMMA.16816.F32.BF16 R120, R160.reuse, R10, R120 ;  /* 0x0000000aa078723c */ /* 0x040fe80000041878 */
[----:B------:R-:W-:Y:S04]  /*19220*/  FADD.FTZ R249, R249, R188 ;  /* 0x000000bcf9f97221 */ /* 0x000fe80000010000 */
[C---:B-1----:R-:W-:Y:S04]  /*19230*/  HMMA.16816.F32.BF16 R124, R160.reuse, R12, R124 ;  /* 0x0000000ca07c723c */ /* 0x042fe8000004187c */
[----:B------:R-:W-:Y:S04]  /*19240*/  FADD.FTZ R249, R192, R249 ;  /* 0x000000f9c0f97221 */ /* 0x000fe80000010000 */
[----:B------:R-:W-:Y:S01]  /*19250*/  FADD.FTZ R194, R194, R249 ;  /* 0x000000f9c2c27221 */ /* 0x000fe20000010000 */
[----:B------:R-:W-:Y:S03]  /*19260*/  HMMA.16816.F32.BF16 R128, R160, R14, R128 ;  /* 0x0000000ea080723c */ /* 0x000fe60000041880 */
[----:B------:R-:W-:Y:S04]  /*19270*/  FADD.FTZ R191, R191, R194 ;  /* 0x000000c2bfbf7221 */ /* 0x000fe80000010000 */
[----:B------:R-:W-:Y:S05]  /*19280*/  FADD.FTZ R250, R250, R191 ;  /* 0x000000bffafa7221 */ /* 0x000fea0000010000 */
[----:B------:R-:W-:Y:S04]  /*19290*/  FADD.FTZ R183, R183, R250 ;  /* 0x000000fab7b77221 */ /* 0x000fe80000010000 */
[----:B------:R-:W-:Y:S01]  /*192a0*/  FADD.FTZ R237, R182, R183 ;  /* 0x000000b7b6ed7221 */ /* 0x000fe20000010000 */
[----:B------:R-:W-:-:S05]  /*192b0*/  @P0 BRA `(.L_x_1738) ;  /* 0xffffcd8000000947 */ /* 0x000fca000383ffff */
.L_x_1733:
[----:B------:R-:W-:-:S13]  /*192c0*/  ISETP.LE.AND P0, PT, RZ, UR13, PT ;  /* 0x0000000dff007c0c */ /* 0x000fda000bf03270 */
[----:B------:R-:W-:Y:S05]  /*192d0*/  @!P0 BRA `(.L_x_1739) ;  /* 0x00002e8000008947 */ /* 0x000fea0003800000 */
[----:B------:R-:W-:Y:S01]  /*192e0*/  IADD3 R239, -R197, 0x30, RZ ;  /* 0x00000030c5ef7810 */ /* 0x000fe20007ffe1ff */
[C---:B------:R-:W-:Y:S01]  /*192f0*/  IMAD.SHL.U32 R241, R196.reuse, 0x2, RZ ;  /* 0x00000002c4f17824 */ /* 0x040fe200078e00ff */
[----:B------:R-:W-:Y:S02]  /*19300*/  SHF.L.U64.HI R240, R196, 0x1, R199 ;  /* 0x00000001c4f07819 */ /* 0x000fe400000102c7 */
.L_x_1744:
[----:B------:R-:W-:Y:S01]  /*19310*/  SHF.R.S32.HI R5, RZ, 0x1f, R228 ;  /* 0x0000001fff057819 */ /* 0x000fe200000114e4 */
[C---:B------:R-:W-:Y:S01]  /*19320*/  IMAD.WIDE.U32 R6, R228.reuse, c[0x0][0x208], RZ ;  /* 0x00008200e4067a25 */ /* 0x040fe200078e00ff */
[----:B------:R-:W-:Y:S01]  /*19330*/  SHF.R.S32.HI R3, RZ, 0x1f, R227 ;  /* 0x0000001fff037819 */ /* 0x000fe200000114e3 */
[----:B------:R-:W-:Y:S04]  /*19340*/  DEPBAR.LE SB0, 0x0 ;  /* 0x000080000000791a */ /* 0x000fe80000000000 */
[----:B------:R-:W-:Y:S01]  /*19350*/  BAR.SYNC.DEFER_BLOCKING 0x0 ;  /* 0x0000000000007b1d */ /* 0x000fe20000010000 */
[----:B------:R-:W-:Y:S01]  /*19360*/  IMAD R5, R5, c[0x0][0x208], RZ ;  /* 0x0000820005057a24 */ /* 0x000fe200078e02ff */
[----:B------:R-:W-:Y:S01]  /*19370*/  ISETP.GE.AND P1, PT, R229, c[0x0][0x1d4], PT ;  /* 0x00007500e5007a0c */ /* 0x000fe20003f26270 */
[----:B------:R-:W-:Y:S01]  /*19380*/  IMAD R3, R3, c[0x0][0x218], RZ ;  /* 0x0000860003037a24 */ /* 0x000fe200078e02ff */
[----:B------:R-:W-:Y:S01]  /*19390*/  SHF.L.U64.HI R245, R235, 0x1, R236 ;  /* 0x00000001ebf57819 */ /* 0x000fe200000102ec */
[----:B------:R-:W-:Y:S01]  /*193a0*/  IMAD R5, R228, c[0x0][0x20c], R5 ;  /* 0x00008300e4057a24 */ /* 0x000fe200078e0205 */
[----:B------:R-:W-:Y:S01]  /*193b0*/  SHF.L.U64.HI R243, R234, 0x1, R233 ;  /* 0x00000001eaf37819 */ /* 0x000fe200000102e9 */
[----:B------:R-:W-:Y:S01]  /*193c0*/  IMAD R3, R227, c[0x0][0x21c], R3 ;  /* 0x00008700e3037a24 */ /* 0x000fe200078e0203 */
[----:B------:R-:W-:Y:S01]  /*193d0*/  SHF.L.U64.HI R156, R232, 0x1, R231 ;  /* 0x00000001e89c7819 */ /* 0x000fe200000102e7 */
[----:B------:R-:W-:Y:S02]  /*193e0*/  IMAD.IADD R7, R7, 0x1, R5 ;  /* 0x0000000107077824 */ /* 0x000fe400078e0205 */
[----:B------:R-:W-:Y:S02]  /*193f0*/  IMAD.SHL.U32 R244, R235, 0x2, RZ ;  /* 0x00000002ebf47824 */ /* 0x000fe400078e00ff */
[----:B------:R-:W-:Y:S04]  /*19400*/  IMAD.WIDE.U32 R6, R227, c[0x0][0x218], R6 ;  /* 0x00008600e3067a25 */ /* 0x000fe800078e0006 */
[----:B------:R-:W-:Y:S01]  /*19410*/  IMAD.SHL.U32 R242, R234, 0x2, RZ ;  /* 0x00000002eaf27824 */ /* 0x000fe200078e00ff */
[----:B------:R-:W-:Y:S04]  /*19420*/  IADD3 R2, P0, R6, UR28, RZ ;  /* 0x0000001c06027c10 */ /* 0x000fe8000ff1e0ff */
[----:B------:R-:W-:Y:S01]  /*19430*/  IADD3.X R3, R7, UR12, R3, P0, !PT ;  /* 0x0000000c07037c10 */ /* 0x000fe200087fe403 */
[----:B------:R-:W-:Y:S01]  /*19440*/  LDSM.16.M88.4 R24, [R222] ;  /* 0x00000000de18783b */ /* 0x000fe20000000200 */
[C---:B------:R-:W-:Y:S01]  /*19450*/  LEA R4, P0, R2.reuse, c[0x0][0x1f8], 0x1 ;  /* 0x00007e0002047a11 */ /* 0x040fe200078008ff */
[----:B------:R-:W-:Y:S02]  /*19460*/  BSSY B0, `(.L_x_1740) ;  /* 0x0000031000007945 */ /* 0x000fe40003800000 */
[----:B------:R-:W-:Y:S01]  /*19470*/  LDSM.16.M88.4 R8, [R221+0xa080] ;  /* 0x00a08000dd08783b */ /* 0x000fe20000000200 */
[----:B------:R-:W-:Y:S01]  /*19480*/  LEA.HI.X R15, R2, c[0x0][0x1fc], R3, 0x1, P0 ;  /* 0x00007f00020f7a11 */ /* 0x000fe200000f0c03 */
[----:B------:R-:W-:Y:S02]  /*19490*/  IMAD.SHL.U32 R2, R232, 0x2, RZ ;  /* 0x00000002e8027824 */ /* 0x000fe400078e00ff */
[----:B------:R-:W1:Y:S04]  /*194a0*/  SHFL.IDX PT, R7, R4, RZ, 0x181f ;  /* 0x00181fff04077589 */ /* 0x000e6800000e0000 */
[----:B------:R-:W-:Y:S04]  /*194b0*/  LDSM.16.M88.4 R16, [R221+0xa880] ;  /* 0x00a88000dd10783b */ /* 0x000fe80000000200 */
[----:B------:R-:W2:Y:S04]  /*194c0*/  SHFL.IDX PT, R3, R15, RZ, 0x181f ;  /* 0x00181fff0f037589 */ /* 0x000ea800000e0000 */
[----:B------:R3:W4:Y:S04]  /*194d0*/  LDSM.16.M88.4 R160, [R221+0xb080] ;  /* 0x00b08000dda0783b */ /* 0x0007280000000200 */
[----:B------:R3:W3:Y:S04]  /*194e0*/  LDSM.16.M88.4 R164, [R220] ;  /* 0x00000000dca4783b */ /* 0x0006e80000000200 */
[----:B------:R3:W3:Y:S04]  /*194f0*/  LDSM.16.M88.4 R168, [R219] ;  /* 0x00000000dba8783b */ /* 0x0006e80000000200 */
[----:B------:R3:W3:Y:S04]  /*19500*/  LDSM.16.M88.4 R172, [R211] ;  /* 0x00000000d3ac783b */ /* 0x0006e80000000200 */
[----:B------:R3:W3:Y:S01]  /*19510*/  LDSM.16.M88.4 R176, [R210] ;  /* 0x00000000d2b0783b */ /* 0x0006e20000000200 */
[----:B-1----:R-:W-:Y:S05]  /*19520*/  IADD3 R22, P0, R7, R241, RZ ;  /* 0x000000f107167210 */ /* 0x002fea0007f1e0ff */
[----:B--2---:R-:W-:Y:S01]  /*19530*/  IMAD.X R23, R3, 0x1, R240, P0 ;  /* 0x0000000103177824 */ /* 0x004fe200000e06f0 */
        /* <DEDUP_REMOVED lines=9> */
[----:B------:R-:W-:Y:S02]  /*195d0*/  IADD3 R6, P0, R7, R2, RZ ;  /* 0x0000000207067210 */ /* 0x000fe40007f1e0ff */
[----:B------:R-:W-:Y:S02]  /*195e0*/  ISETP.GT.AND P1, PT, R223, 0x7f, PT ;  /* 0x0000007fdf00780c */ /* 0x000fe40003f24270 */
[----:B------:R1:W-:Y:S01]  /*195f0*/  LDGSTS.E.BYPASS.LTC128B.128 [R230+0x7080], [R12.64], !P5 ;  /* 0x070800000ce67fae */ /* 0x0003e2000e901d5a */
[----:B------:R-:W-:Y:S02]  /*19600*/  IMAD.X R7, R3, 0x1, R156, P0 ;  /* 0x0000000103077824 */ /* 0x000fe400000e069c */
[----:B------:R-:W-:Y:S03]  /*19610*/  IMAD.MOV.U32 R3, RZ, RZ, R0 ;  /* 0x000000ffff037224 */ /* 0x000fe600078e0000 */
[----:B------:R1:W-:Y:S05]  /*19620*/  LDGSTS.E.BYPASS.LTC128B.128 [R230+0x8880], [R6.64], !P4 ;  /* 0x0888000006e67fae */ /* 0x0003ea000e101d5a */
[----:B------:R-:W-:-:S05]  /*19630*/  @P1 BRA `(.L_x_1741) ;  /* 0x0000013000001947 */ /* 0x000fca0003800000 */
[----:B----4-:R-:W-:-:S05]  /*19640*/  BRA.DIV ~URZ, `(.L_x_1742) ;  /* 0x000060e27f007947 */ /* 0x010fca000b800000 */
[----:B------:R2:W4:Y:S04]  /*19650*/  SHFL.IDX PT, R5, R15, 0x1, 0x181f ;  /* 0x00381f000f057f89 */ /* 0x00052800000e0000 */
[----:B-1----:R2:W1:Y:S02]  /*19660*/  SHFL.IDX PT, R13, R4, 0x1, 0x181f ;  /* 0x00381f00040d7f89 */ /* 0x00246400000e0000 */
.L_x_1764:
[----:B-1----:R-:W-:Y:S02]  /*19670*/  IADD3 R20, P0, R13, R241, RZ ;  /* 0x000000f10d147210 */ /* 0x002fe40007f1e0ff */
[----:B------:R-:W-:Y:S03]  /*19680*/  ISETP.GE.AND P1, PT, R229, c[0x0][0x1d4], PT ;  /* 0x00007500e5007a0c */ /* 0x000fe60003f26270 */
[----:B----4-:R-:W-:Y:S01]  /*19690*/  IMAD.X R21, R5, 0x1, R240, P0 ;  /* 0x0000000105157824 */ /* 0x010fe200000e06f0 */
[----:B------:R-:W-:Y:S04]  /*196a0*/  IADD3 R14, P0, R13, R244, RZ ;  /* 0x000000f40d0e7210 */ /* 0x000fe80007f1e0ff */
[----:B------:R-:W-:Y:S01]  /*196b0*/  @!PT LDS RZ, [RZ] ;  /* 0x00000000fffff984 */ /* 0x000fe20000000800 */
[----:B------:R-:W-:Y:S01]  /*196c0*/  @!PT LDS RZ, [RZ] ;  /* 0x00000000fffff984 */ /* 0x000fe20000000800 */
[----:B------:R-:W-:Y:S01]  /*196d0*/  @!PT LDS RZ, [RZ] ;  /* 0x00000000fffff984 */ /* 0x000fe20000000800 */
[----:B------:R1:W-:Y:S01]  /*196e0*/  LDGSTS.E.BYPASS.LTC128B.128 [R230+0x5080], [R20.64], !P6 ;  /* 0x0508000014e67fae */ /* 0x0003e2000f101d5a */
[----:B--2---:R-:W-:Y:S01]  /*196f0*/  IMAD.X R15, R5, 0x1, R245, P0 ;  /* 0x00000001050f7824 */ /* 0x004fe200000e06f5 */
[----:B------:R-:W-:Y:S04]  /*19700*/  IADD3 R6, P0, R13, R242, RZ ;  /* 0x000000f20d067210 */ /* 0x000fe80007f1e0ff */
[----:B------:R1:W-:Y:S01]  /*19710*/  LDGSTS.E.BYPASS.LTC128B.128 [R230+0x6880], [R14.64], !P1 ;  /* 0x068800000ee67fae */ /* 0x0003e2000c901d5a */
[----:B------:R-:W-:Y:S01]  /*19720*/  IMAD.X R7, R5, 0x1, R243, P0 ;  /* 0x0000000105077824 */ /* 0x000fe200000e06f3 */
[----:B------:R-:W-:Y:S04]  /*19730*/  IADD3 R4, P0, R13, R2, RZ ;  /* 0x000000020d047210 */ /* 0x000fe80007f1e0ff */
[----:B------:R1:W-:Y:S01]  /*19740*/  LDGSTS.E.BYPASS.LTC128B.128 [R230+0x8080], [R6.64], !P5 ;  /* 0x0808000006e67fae */ /* 0x0003e2000e901d5a */
[----:B------:R-:W-:Y:S05]  /*19750*/  IMAD.X R5, R5, 0x1, R156, P0 ;  /* 0x0000000105057824 */ /* 0x000fea00000e069c */
[----:B------:R1:W-:Y:S03]  /*19760*/  LDGSTS.E.BYPASS.LTC128B.128 [R230+0x9880], [R4.64], !P4 ;  /* 0x0988000004e67fae */ /* 0x0003e6000e101d5a */
.L_x_1741:
[----:B----4-:R-:W-:Y:S05]  /*19770*/  BSYNC B0 ;  /* 0x0000000000007941 */ /* 0x010fea0003800000 */
.L_x_1740:
[----:B------:R-:W0:Y:S01]  /*19780*/  LDGDEPBAR ;  /* 0x00000000000079af */ /* 0x000e220000000000 */
[----:B------:R-:W-:Y:S01]  /*19790*/  WARPSYNC 0xffffffff ;  /* 0xffffffff00007948 */ /* 0x000fe20003800000 */
[C---:B-1----:R-:W-:Y:S01]  /*197a0*/  HMMA.16816.F32.BF16 R4, R24.reuse, R8, RZ ;  /* 0x000000081804723c */ /* 0x042fe200000418ff */
[----:B------:R-:W-:Y:S04]  /*197b0*/  UISETP.GE.AND UP0, UPT, UR13, 0x1, UPT ;  /* 0x000000010d00788c */ /* 0x000fe8000bf06270 */
[----:B------:R-:W-:Y:S02]  /*197c0*/  LDSM.16.M88.4 R180, [R218] ;  /* 0x00000000dab4783b */ /* 0x000fe40000000200 */
[----:B------:R-:W-:Y:S01]  /*197d0*/  PLOP3.LUT P0, PT, PT, PT, UP0, 0x40, 0x0 ;  /* 0x000000000000781c */ /* 0x000fe20003f0e808 */
[C---:B------:R-:W-:Y:S04]  /*197e0*/  HMMA.16816.F32.BF16 R8, R24.reuse, R10, RZ ;  /* 0x0000000a1808723c */ /* 0x040fe800000418ff */
[----:B------:R-:W1:Y:S04]  /*197f0*/  LDSM.16.M88.4 R184, [R215+0xa080] ;  /* 0x00a08000d7b8783b */ /* 0x000e680000000200 */
[C---:B------:R-:W-:Y:S03]  /*19800*/  HMMA.16816.F32.BF16 R12, R24.reuse, R16, RZ ;  /* 0x00000010180c723c */ /* 0x040fe600000418ff */
[----:B------:R-:W-:Y:S05]  /*19810*/  LDSM.16.M88.4 R188, [R215+0xb080] ;  /* 0x00b08000d7bc783b */ /* 0x000fea0000000200 */
[C---:B------:R-:W-:Y:S02]  /*19820*/  HMMA.16816.F32.BF16 R16, R24.reuse, R18, RZ ;  /* 0x000000121810723c */ /* 0x040fe400000418ff */
[----:B------:R-:W-:Y:S06]  /*19830*/  LDSM.16.M88.4 R192, [R217] ;  /* 0x00000000d9c0783b */ /* 0x000fec0000000200 */
[C---:B------:R-:W-:Y:S01]  /*19840*/  HMMA.16816.F32.BF16 R20, R24.reuse, R160, RZ ;  /* 0x000000a01814723c */ /* 0x040fe200000418ff */
[----:B------:R-:W-:Y:S07]  /*19850*/  LDSM.16.M88.4 R196, [R209] ;  /* 0x00000000d1c4783b */ /* 0x000fee0000000200 */
[----:B------:R-:W-:Y:S01]  /*19860*/  HMMA.16816.F32.BF16 R24, R24, R162, RZ ;  /* 0x000000a21818723c */ /* 0x000fe200000418ff */
        /* <DEDUP_REMOVED lines=13> */
[----:B------:R-:W-:Y:S07]  /*19940*/  LDSM.16.M88.4 R184, [R220+0x4000] ;  /* 0x00400000dcb8783b */ /* 0x000fee0000000200 */
[C---:B--2---:R-:W-:Y:S08]  /*19950*/  HMMA.16816.F32.BF16 R12, R180.reuse, R160, R12 ;  /* 0x000000a0b40c723c */ /* 0x044ff0000004180c */
[C---:B------:R-:W-:Y:S01]  /*19960*/  HMMA.16816.F32.BF16 R16, R180.reuse, R162, R16 ;  /* 0x000000a2b410723c */ /* 0x040fe20000041810 */
[----:B------:R-:W2:Y:S07]  /*19970*/  LDSM.16.M88.4 R160, [R221+0xc080] ;  /* 0x00c08000dda0783b */ /* 0x000eae0000000200 */
[C---:B------:R-:W-:Y:S08]  /*19980*/  HMMA.16816.F32.BF16 R20, R180.reuse, R188, R20 ;  /* 0x000000bcb414723c */ /* 0x040ff00000041814 */
[----:B------:R-:W-:Y:S01]  /*19990*/  HMMA.16816.F32.BF16 R24, R180, R190, R24 ;  /* 0x000000beb418723c */ /* 0x000fe20000041818 */
[----:B------:R-:W4:Y:S07]  /*199a0*/  LDSM.16.M88.4 R180, [R221+0xc880] ;  /* 0x00c88000ddb4783b */ /* 0x000f2e0000000200 */
[C---:B------:R-:W-:Y:S01]  /*199b0*/  HMMA.16816.F32.BF16 R4, R192.reuse, R196, R4 ;  /* 0x000000c4c004723c */ /* 0x040fe20000041804 */
[----:B------:R-:W5:Y:S07]  /*199c0*/  LDSM.16.M88.4 R188, [R208] ;  /* 0x00000000d0bc783b */ /* 0x000f6e0000000200 */
        /* <DEDUP_REMOVED lines=98> */
[----:B------:R-:W1:Y:S01]  /*19ff0*/  LDSM.16.M88.4 R192, [R217+0xc000] ;  /* 0x00c00000d9c0783b */ /* 0x000e620000000200 */
[C---:B-----5:R-:W-:Y:S08]  /*1a000*/  HMMA.16816.F32.BF16 R4, R176.reuse, R180, R4 ;  /* 0x000000b4b004723c */ /* 0x060ff00000041804 */
[C---:B------:R-:W-:Y:S08]  /*1a010*/  HMMA.16816.F32.BF16 R8, R176.reuse, R182, R8 ;  /* 0x000000b6b008723c */ /* 0x040ff00000041808 */
[C---:B---3--:R-:W-:Y:S08]  /*1a020*/  HMMA.16816.F32.BF16 R12, R176.reuse, R164, R12 ;  /* 0x000000a4b00c723c */ /* 0x048ff0000004180c */
[C---:B------:R-:W-:Y:S08]  /*1a030*/  HMMA.16816.F32.BF16 R16, R176.reuse, R166, R16 ;  /* 0x000000a6b010723c */ /* 0x040ff00000041810 */
[C---:B------:R-:W-:Y:S08]  /*1a040*/  HMMA.16816.F32.BF16 R20, R176.reuse, R168, R20 ;  /* 0x000000a8b014723c */ /* 0x040ff00000041814 */
[----:B------:R-:W-:Y:S08]  /*1a050*/  HMMA.16816.F32.BF16 R24, R176, R170, R24 ;  /* 0x000000aab018723c */ /* 0x000ff00000041818 */
[C---:B-1----:R-:W-:Y:S08]  /*1a060*/  HMMA.16816.F32.BF16 R4, R184.reuse, R188, R4 ;  /* 0x000000bcb804723c */ /* 0x042ff00000041804 */
[C---:B------:R-:W-:Y:S08]  /*1a070*/  HMMA.16816.F32.BF16 R8, R184.reuse, R190, R8 ;  /* 0x000000beb808723c */ /* 0x040ff00000041808 */
[C---:B--2---:R-:W-:Y:S08]  /*1a080*/  HMMA.16816.F32.BF16 R12, R184.reuse, R160, R12 ;  /* 0x000000a0b80c723c */ /* 0x044ff0000004180c */
[C---:B------:R-:W-:Y:S01]  /*1a090*/  HMMA.16816.F32.BF16 R16, R184.reuse, R162, R16 ;  /* 0x000000a2b810723c */ /* 0x040fe20000041810 */
[----:B------:R-:W1:Y:S07]  /*1a0a0*/  LDSM.16.M88.4 R160, [R209+0x5000] ;  /* 0x00500000d1a0783b */ /* 0x000e6e0000000200 */
[C---:B----4-:R-:W-:Y:S08]  /*1a0b0*/  HMMA.16816.F32.BF16 R20, R184.reuse, R172, R20 ;  /* 0x000000acb814723c */ /* 0x050ff00000041814 */
[----:B------:R-:W-:Y:S08]  /*1a0c0*/  HMMA.16816.F32.BF16 R24, R184, R174, R24 ;  /* 0x000000aeb818723c */ /* 0x000ff00000041818 */
[C---:B------:R-:W-:Y:S08]  /*1a0d0*/  HMMA.16816.F32.BF16 R4, R192.reuse, R196, R4 ;  /* 0x000000c4c004723c */ /* 0x040ff00000041804 */
[C---:B------:R-:W-:Y:S08]  /*1a0e0*/  HMMA.16816.F32.BF16 R8, R192.reuse, R198, R8 ;  /* 0x000000c6c008723c */ /* 0x040ff00000041808 */
[C---:B-1----:R-:W-:Y:S08]  /*1a0f0*/  HMMA.16816.F32.BF16 R12, R192.reuse, R160, R12 ;  /* 0x000000a0c00c723c */ /* 0x042ff0000004180c */
[----:B------:R-:W-:Y:S01]  /*1a100*/  FMUL.FTZ R175, R4, c[0x0][0x320] ;  /* 0x0000c80004af7a20 */ /* 0x000fe20000410000 */
[C---:B------:R-:W-:Y:S03]  /*1a110*/  HMMA.16816.F32.BF16 R16, R192.reuse, R162, R16 ;  /* 0x000000a2c010723c */ /* 0x040fe60000041810 */
[----:B------:R-:W-:Y:S02]  /*1a120*/  FMUL.FTZ R173, R5, c[0x0][0x320] ;  /* 0x0000c80005ad7a20 */ /* 0x000fe40000410000 */
[----:B------:R-:W1:Y:S01]  /*1a130*/  MUFU.TANH R175, R175 ;  /* 0x000000af00af7308 */ /* 0x000e620000002400 */
[----:B------:R-:W-:Y:S02]  /*1a140*/  FMUL.FTZ R174, R6, c[0x0][0x320] ;  /* 0x0000c80006ae7a20 */ /* 0x000fe40000410000 */
[----:B------:R-:W-:Y:S02]  /*1a150*/  FMUL.FTZ R172, R7, c[0x0][0x320] ;  /* 0x0000c80007ac7a20 */ /* 0x000fe40000410000 */
[----:B------:R-:W2:Y:S01]  /*1a160*/  LDSM.16.M88.4 R4, [R209+0x5800] ;  /* 0x00580000d104783b */ /* 0x000ea20000000200 */
[----:B------:R-:W-:Y:S04]  /*1a170*/  DEPBAR.LE SB0, 0x0 ;  /* 0x000080000000791a */ /* 0x000fe80000000000 */
[----:B------:R-:W3:Y:S01]  /*1a180*/  MUFU.TANH R173, R173 ;  /* 0x000000ad00ad7308 */ /* 0x000ee20000002400 */
[----:B------:R-:W-:Y:S01]  /*1a190*/  FMUL.FTZ R177, R8, c[0x0][0x320] ;  /* 0x0000c80008b17a20 */ /* 0x000fe20000410000 */
[----:B------:R-:W-:Y:S01]  /*1a1a0*/  BAR.SYNC.DEFER_BLOCKING 0x0 ;  /* 0x0000000000007b1d */ /* 0x000fe20000010000 */
        /* <DEDUP_REMOVED lines=13> */
[----:B------:R-:W1:Y:S01]  /*1a280*/  MUFU.TANH R177, R177 ;  /* 0x000000b100b17308 */ /* 0x000e620000002400 */
[C---:B--2---:R-:W-:Y:S09]  /*1a290*/  HMMA.16816.F32.BF16 R20, R192.reuse, R4, R20 ;  /* 0x00000004c014723c */ /* 0x044ff20000041814 */
[----:B------:R-:W2:Y:S01]  /*1a2a0*/  MUFU.TANH R9, R9 ;  /* 0x0000000900097308 */ /* 0x000ea20000002400 */
        /* <DEDUP_REMOVED lines=28> */
[----:B--234-:R-:W-:Y:S01]  /*1a470*/  UIMAD UR4, UR13, 0x30, UR19 ;  /* 0x000000300d0478a4 */ /* 0x01cfe2000f8e0213 */
[----:B------:R-:W-:Y:S01]  /*1a480*/  ISETP.NE.AND P1, PT, R224, 0x1, PT ;  /* 0x00000001e000780c */ /* 0x000fe20003f25270 */
[----:B------:R-:W-:Y:S04]  /*1a490*/  IMAD.MOV.U32 R227, RZ, RZ, RZ ;  /* 0x000000ffffe37224 */ /* 0x000fe800078e00ff */
[----:B------:R-:W-:Y:S05]  /*1a4a0*/  IMAD.U32 R228, RZ, RZ, UR4 ;  /* 0x00000004ffe47e24 */ /* 0x000fea000f8e00ff */
[----:B------:R-:W-:Y:S05]  /*1a4b0*/  IADD3 R228, R228, -0x30, R225 ;  /* 0xffffffd0e4e47810 */ /* 0x000fea0007ffe0e1 */
[----:B------:R-:W-:Y:S04]  /*1a4c0*/  @P1 IMAD.HI.U32 R5, R228, c[0x0][0x2bc], RZ ;  /* 0x0000af00e4051a27 */ /* 0x000fe800078e00ff */
[----:B------:R-:W-:Y:S01]  /*1a4d0*/  IMAD.MOV.U32 R4, RZ, RZ, R228 ;  /* 0x000000ffff047224 */ /* 0x000fe200078e00e4 */
[----:B------:R-:W-:Y:S02]  /*1a4e0*/  @P1 SHF.R.U32.HI R4, RZ, c[0x0][0x2c0], R5 ;  /* 0x0000b000ff041a19 */ /* 0x000fe40000011605 */
[----:B------:R-:W-:Y:S02]  /*1a4f0*/  ISETP.GE.AND P1, PT, R239, 0x1, PT ;  /* 0x00000001ef00780c */ /* 0x000fe40003f26270 */
[C---:B------:R-:W-:Y:S04]  /*1a500*/  @!P3 IADD3 R12, P0, R4.reuse, UR8, RZ ;  /* 0x00000008040cbc10 */ /* 0x040fe8000ff1e0ff */
[----:B------:R-:W-:Y:S02]  /*1a510*/  @!P3 LEA.HI.X.SX32 R5, R4, UR7, 0x1, P0 ;  /* 0x000000070405bc11 */ /* 0x000fe400080f0eff */
[C---:B------:R-:W-:Y:S04]  /*1a520*/  @!P3 LEA R6, P0, R12.reuse, c[0x0][0x2a0], 0x2 ;  /* 0x0000a8000c06ba11 */ /* 0x040fe800078010ff */
[----:B------:R-:W-:Y:S01]  /*1a530*/  @!P3 LEA.HI.X R7, R12, c[0x0][0x2a4], R5, 0x2, P0 ;  /* 0x0000a9000c07ba11 */ /* 0x000fe200000f1405 */
[----:B------:R-:W-:Y:S04]  /*1a540*/  IMAD.MOV R5, RZ, RZ, -R4 ;  /* 0x000000ffff057224 */ /* 0x000fe800078e0a04 */
[----:B------:R-:W2:Y:S01]  /*1a550*/  @!P3 LDG.E R227, [R6.64] ;  /* 0x0000001a06e3b981 */ /* 0x000ea2000c1e1900 */
[----:B------:R-:W-:Y:S04]  /*1a560*/  IMAD R228, R5, c[0x0][0x2b8], R228 ;  /* 0x0000ae0005e47a24 */ /* 0x000fe800078e02e4 */
[C---:B-1----:R-:W-:Y:S01]  /*1a570*/  IMAD.WIDE.U32 R12, R228.reuse, c[0x0][0x1e0], RZ ;  /* 0x00007800e40c7a25 */ /* 0x042fe200078e00ff */
        /* <DEDUP_REMOVED lines=13> */
[----:B------:R-:W2:Y:S04]  /*1a650*/  SHFL.IDX PT, R6, R4, RZ, 0x181f ;  /* 0x00181fff04067589 */ /* 0x000ea800000e0000 */
[----:B------:R-:W3:Y:S04]  /*1a660*/  SHFL.IDX PT, R5, R5, 0x1, 0x181f ;  /* 0x00381f0005057f89 */ /* 0x000ee800000e0000 */
[----:B------:R-:W4:Y:S01]  /*1a670*/  SHFL.IDX PT, R4, R4, 0x1, 0x181f ;  /* 0x00381f0004047f89 */ /* 0x000f2200000e0000 */
[CC--:B-1----:R-:W-:Y:S05]  /*1a680*/  @P1 IADD3 R16, P0, R7.reuse, R241.reuse, RZ ;  /* 0x000000f107101210 */ /* 0x0c2fea0007f1e0ff */
[C---:B--2---:R-:W-:Y:S01]  /*1a690*/  @P1 IMAD.X R17, R6.reuse, 0x1, R240, P0 ;  /* 0x0000000106111824 */ /* 0x044fe200000e06f0 */
[C---:B------:R-:W-:Y:S04]  /*1a6a0*/  @P1 IADD3 R14, P0, R7.reuse, R244, RZ ;  /* 0x000000f4070e1210 */ /* 0x040fe80007f1e0ff */
[----:B------:R1:W-:Y:S01]  /*1a6b0*/  @P1 LDGSTS.E.BYPASS.LTC128B.128 [R230+0xa080], [R16.64], !P6 ;  /* 0x0a08000010e61fae */ /* 0x0003e2000f101d5a */
[C---:B------:R-:W-:Y:S01]  /*1a6c0*/  @P1 IMAD.X R15, R6.reuse, 0x1, R245, P0 ;  /* 0x00000001060f1824 */ /* 0x040fe200000e06f5 */
[C---:B------:R-:W-:Y:S05]  /*1a6d0*/  @P1 IADD3 R12, P0, R7.reuse, R242, RZ ;  /* 0x000000f2070c1210 */ /* 0x040fea0007f1e0ff */
[C---:B------:R-:W-:Y:S01]  /*1a6e0*/  @P1 IMAD.X R13, R6.reuse, 0x1, R243, P0 ;  /* 0x00000001060d1824 */ /* 0x040fe200000e06f3 */
[----:B------:R-:W-:Y:S05]  /*1a6f0*/  @P1 IADD3 R18, P0, R7, R2, RZ ;  /* 0x0000000207121210 */ /* 0x000fea0007f1e0ff */
[--C-:B------:R-:W-:Y:S01]  /*1a700*/  @P1 IMAD.X R19, R6, 0x1, R156.reuse, P0 ;  /* 0x0000000106131824 */ /* 0x100fe200000e069c */
[----:B------:R-:W-:Y:S11]  /*1a710*/  ISETP.GE.AND P0, PT, R239, 0x21, PT ;  /* 0x00000021ef00780c */ /* 0x000ff60003f06270 */
[----:B------:R-:W-:Y:S02]  /*1a720*/  @!UPT UIADD3 URZ, URZ, URZ, URZ ;  /* 0x0000003f3f3ff290 */ /* 0x000fe4000fffe03f */
[C---:B---3--:R-:W-:Y:S05]  /*1a730*/  @P0 IADD3 R244, P2, R5.reuse, R244, RZ ;  /* 0x000000f405f40210 */ /* 0x048fea0007f5e0ff */
[C---:B----4-:R-:W-:Y:S01]  /*1a740*/  @P0 IMAD.X R245, R4.reuse, 0x1, R245, P2 ;  /* 0x0000000104f50824 */ /* 0x050fe200010e06f5 */
        /* <DEDUP_REMOVED lines=15> */
.L_x_1743:
[----:B-1234-:R-:W-:Y:S01]  /*1a840*/  FMNMX.FTZ R2, R175, R0, !PT ;  /* 0x00000000af027209 */ /* 0x01efe20007810000 */
[----:B------:R-:W-:Y:S01]  /*1a850*/  LDSM.16.MT88.4 R20, [R214+0x4080] ;  /* 0x00408000d614783b */ /* 0x000fe20000004200 */
[----:B------:R-:W-:Y:S01]  /*1a860*/  FMNMX.FTZ R7, R174, R159, !PT ;  /* 0x0000009fae077209 */ /* 0x000fe20007810000 */
[----:B------:R-:W-:Y:S01]  /*1a870*/  UIADD3 UR4, UR13, -0x1, URZ ;  /* 0xffffffff0d047890 */ /* 0x000fe2000fffe03f */
        /* <DEDUP_REMOVED lines=24> */
[----:B------:R-:W-:Y:S01]  /*1aa00*/  ISETP.LT.AND P0, PT, RZ, UR13, PT ;  /* 0x0000000dff007c0c */ /* 0x000fe2000bf01270 */
[----:B------:R-:W-:Y:S01]  /*1aa10*/  SHFL.BFLY PT, R11, R12, 0x2, 0x1f ;  /* 0x0c401f000c0b7f89 */ /* 0x000fe200000e0000 */
[----:B------:R-:W-:Y:S07]  /*1aa20*/  UMOV UR13, UR4 ;  /* 0x00000004000d7c82 */ /* 0x000fee0008000000 */
[----:B------:R-:W1:Y:S02]  /*1aa30*/  SHFL.BFLY PT, R7, R4, 0x2, 0x1f ;  /* 0x0c401f0004077f89 */ /* 0x000e6400000e0000 */
[----:B-1----:R-:W-:Y:S02]  /*1aa40*/  FMNMX.FTZ R5, R4, R7, !PT ;  /* 0x0000000704057209 */ /* 0x002fe40007810000 */
[----:B------:R-:W-:Y:S04]  /*1aa50*/  FMNMX.FTZ R6, R12, R11, !PT ;  /* 0x0000000b0c067209 */ /* 0x000fe80007810000 */
[----:B------:R-:W-:Y:S08]  /*1aa60*/  LDSM.16.MT88.4 R12, [R216+0x4080] ;  /* 0x00408000d80c783b */ /* 0x000ff00000004200 */
[----:B------:R-:W1:Y:S08]  /*1aa70*/  SHFL.BFLY PT, R11, R6, 0x1, 0x1f ;  /* 0x0c201f00060b7f89 */ /* 0x000e7000000e0000 */
[----:B------:R-:W2:Y:S01]  /*1aa80*/  SHFL.BFLY PT, R156, R5, 0x1, 0x1f ;  /* 0x0c201f00059c7f89 */ /* 0x000ea200000e0000 */
[----:B-1----:R-:W-:Y:S05]  /*1aa90*/  FMNMX.FTZ R0, R6, R11, !PT ;  /* 0x0000000b06007209 */ /* 0x002fea0007810000 */
[C---:B------:R-:W-:Y:S02]  /*1aaa0*/  FADD.FTZ R2, -R0.reuse, R3 ;  /* 0x0000000300027221 */ /* 0x040fe40000010100 */
[----:B------:R-:W-:Y:S01]  /*1aab0*/  FMUL.FTZ R190, R0, c[0x0][0x2d0] ;  /* 0x0000b40000be7a20 */ /* 0x000fe20000410000 */
[----:B--2---:R-:W-:Y:S01]  /*1aac0*/  FMNMX.FTZ R156, R156, R5, !PT ;  /* 0x000000059c9c7209 */ /* 0x004fe20007810000 */
[----:B------:R-:W-:Y:S02]  /*1aad0*/  FMUL.FTZ R3, R2, c[0x0][0x2d0] ;  /* 0x0000b40002037a20 */ /* 0x000fe40000410000 */
[--C-:B------:R-:W-:Y:S02]  /*1aae0*/  FFMA.FTZ R182, R175, c[0x0][0x2d0], -R190.reuse ;  /* 0x0000b400afb67a23 */ /* 0x100fe400000108be */
[C---:B------:R-:W-:Y:S02]  /*1aaf0*/  FMUL.FTZ R185, R156.reuse, c[0x0][0x2d0] ;  /* 0x0000b4009cb97a20 */ /* 0x040fe40000410000 */
[----:B------:R-:W-:Y:S01]  /*1ab00*/  FADD.FTZ R2, -R156, R159 ;  /* 0x0000009f9c027221 */ /* 0x000fe20000010100 */
[----:B------:R-:W1:Y:S01]  /*1ab10*/  MUFU.EX2 R3, R3 ;  /* 0x0000000300037308 */ /* 0x000e620000000800 */
        /* <DEDUP_REMOVED lines=8> */
[--C-:B------:R-:W-:Y:S02]  /*1aba0*/  FFMA.FTZ R159, R8, c[0x0][0x2d0], -R185.reuse ;  /* 0x0000b400089f7a23 */ /* 0x100fe400000108b9 */
[----:B------:R-:W-:Y:S02]  /*1abb0*/  FMUL.FTZ R4, R2, c[0x0][0x2d0] ;  /* 0x0000b40002047a20 */ /* 0x000fe40000410000 */
[--C-:B------:R-:W-:Y:S02]  /*1abc0*/  FFMA.FTZ R191, R171, c[0x0][0x2d0], -R190.reuse ;  /* 0x0000b400abbf7a23 */ /* 0x100fe400000108be */
[--C-:B------:R-:W-:Y:S01]  /*1abd0*/  FFMA.FTZ R192, R169, c[0x0][0x2d0], -R190.reuse ;  /* 0x0000b400a9c07a23 */ /* 0x100fe200000108be */
[----:B------:R2:W3:Y:S01]  /*1abe0*/  MUFU.EX2 R2, R4 ;  /* 0x0000000400027308 */ /* 0x0004e20000000800 */
        /* <DEDUP_REMOVED lines=9> */
[C---:B------:R-:W-:Y:S02]  /*1ac80*/  FMUL.FTZ R24, R3.reuse, R132 ;  /* 0x0000008403187220 */ /* 0x040fe40000410000 */
[----:B------:R-:W-:Y:S02]  /*1ac90*/  FMUL.FTZ R25, R3, R133 ;  /* 0x0000008503197220 */ /* 0x000fe40000410000 */
[--C-:B------:R-:W-:Y:S01]  /*1aca0*/  FFMA.FTZ R196, R167, c[0x0][0x2d0], -R190.reuse ;  /* 0x0000b400a7c47a23 */ /* 0x100fe200000108be */
[----:B------:R-:W-:Y:S01]  /*1acb0*/  MUFU.EX2 R180, R180 ;  /* 0x000000b400b47308 */ /* 0x000fe20000000800 */
[--C-:B------:R-:W-:Y:S02]  /*1acc0*/  FFMA.FTZ R195, R165, c[0x0][0x2d0], -R190.reuse ;  /* 0x0000b400a5c37a23 */ /* 0x100fe400000108be */
[--C-:B------:R-:W-:Y:S02]  /*1acd0*/  FFMA.FTZ R197, R166, c[0x0][0x2d0], -R185.reuse ;  /* 0x0000b400a6c57a23 */ /* 0x100fe400000108b9 */
[----:B--2---:R-:W-:Y:S02]  /*1ace0*/  FMUL.FTZ R4, R3, R152 ;  /* 0x0000009803047220 */ /* 0x004fe40000410000 */
[C---:B---3--:R-:W-:Y:S02]  /*1acf0*/  FMUL.FTZ R6, R2.reuse, R154 ;  /* 0x0000009a02067220 */ /* 0x048fe40000410000 */
[C---:B------:R-:W-:Y:S01]  /*1ad00*/  FMUL.FTZ R7, R2.reuse, R155 ;  /* 0x0000009b02077220 */ /* 0x040fe20000410000 */
[----:B------:R-:W2:Y:S01]  /*1ad10*/  MUFU.EX2 R179, R179 ;  /* 0x000000b300b37308 */ /* 0x000ea20000000800 */
[C---:B------:R-:W-:Y:S02]  /*1ad20*/  FMUL.FTZ R10, R2.reuse, R150 ;  /* 0x00000096020a7220 */ /* 0x040fe40000410000 */
[C---:B------:R-:W-:Y:S01]  /*1ad30*/  FMUL.FTZ R11, R2.reuse, R151 ;  /* 0x00000097020b7220 */ /* 0x040fe20000410000 */
[----:B-1----:R-:W-:Y:S01]  /*1ad40*/  F2FP.BF16.PACK_AB R152, R181, R182 ;  /* 0x000000b6b598723e */ /* 0x002fe200000010ff */
[C---:B------:R-:W-:Y:S01]  /*1ad50*/  FMUL.FTZ R18, R2.reuse, R142 ;  /* 0x0000008e02127220 */ /* 0x040fe20000410000 */
[----:B------:R-:W-:Y:S01]  /*1ad60*/  LDSM.16.MT88.4 R148, [R213+0x4880] ;  /* 0x00488000d594783b */ /* 0x000fe20000004200 */
[C---:B------:R-:W-:Y:S02]  /*1ad70*/  FMUL.FTZ R19, R2.reuse, R143 ;  /* 0x0000008f02137220 */ /* 0x040fe40000410000 */
[C---:B------:R-:W-:Y:S01]  /*1ad80*/  FMUL.FTZ R26, R2.reuse, R134 ;  /* 0x00000086021a7220 */ /* 0x040fe20000410000 */
[----:B------:R-:W-:Y:S01]  /*1ad90*/  MUFU.EX2 R178, R178 ;  /* 0x000000b200b27308 */ /* 0x000fe20000000800 */
[----:B------:R-:W-:Y:S02]  /*1ada0*/  FMUL.FTZ R27, R2, R135 ;  /* 0x00000087021b7220 */ /* 0x000fe40000410000 */
[--C-:B------:R-:W-:Y:S01]  /*1adb0*/  FFMA.FTZ R198, R164, c[0x0][0x2d0], -R185.reuse ;  /* 0x0000b400a4c67a23 */ /* 0x100fe200000108b9 */
[----:B------:R-:W-:Y:S01]  /*1adc0*/  LDSM.16.MT88.4 R132, [R214+0x5880] ;  /* 0x00588000d684783b */ /* 0x000fe20000004200 */
[C---:B------:R-:W-:Y:S02]  /*1add0*/  FMUL.FTZ R28, R3.reuse, R28 ;  /* 0x0000001c031c7220 */ /* 0x040fe40000410000 */
[C---:B------:R-:W-:Y:S02]  /*1ade0*/  FMUL.FTZ R29, R3.reuse, R29 ;  /* 0x0000001d031d7220 */ /* 0x040fe40000410000 */
[C---:B------:R-:W-:Y:S01]  /*1adf0*/  FMUL.FTZ R30, R2.reuse, R30 ;  /* 0x0000001e021e7220 */ /* 0x040fe20000410000 */
[----:B------:R-:W1:Y:S01]  /*1ae00*/  MUFU.EX2 R177, R177 ;  /* 0x000000b100b17308 */ /* 0x000e620000000800 */
[C---:B------:R-:W-:Y:S01]  /*1ae10*/  FMUL.FTZ R31, R2.reuse, R31 ;  /* 0x0000001f021f7220 */ /* 0x040fe20000410000 */
[----:B------:R-:W-:Y:S01]  /*1ae20*/  LDSM.16.MT88.4 R140, [R213+0x5880] ;  /* 0x00588000d58c783b */ /* 0x000fe20000004200 */
[----:B------:R-:W-:Y:S01]  /*1ae30*/  FMUL.FTZ R32, R3, R32 ;  /* 0x0000002003207220 */ /* 0x000fe20000410000 */
[----:B--2---:R-:W-:Y:S01]  /*1ae40*/  F2FP.BF16.PACK_AB R154, R179, R180 ;  /* 0x000000b4b39a723e */ /* 0x004fe200000010ff */
[C---:B------:R-:W-:Y:S02]  /*1ae50*/  FMUL.FTZ R33, R3.reuse, R33 ;  /* 0x0000002103217220 */ /* 0x040fe40000410000 */
[C---:B------:R-:W-:Y:S02]  /*1ae60*/  FMUL.FTZ R34, R2.reuse, R34 ;  /* 0x0000002202227220 */ /* 0x040fe40000410000 */
[C---:B------:R-:W-:Y:S01]  /*1ae70*/  FMUL.FTZ R35, R2.reuse, R35 ;  /* 0x0000002302237220 */ /* 0x040fe20000410000 */
[----:B------:R-:W-:Y:S01]  /*1ae80*/  MUFU.EX2 R176, R176 ;  /* 0x000000b000b07308 */ /* 0x000fe20000000800 */
[----:B------:R-:W-:Y:S01]  /*1ae90*/  LDSM.16.MT88.4 R164, [R213+0x6080] ;  /* 0x00608000d5a4783b */ /* 0x000fe20000004200 */
[C---:B------:R-:W-:Y:S02]  /*1aea0*/  FMUL.FTZ R36, R3.reuse, R36 ;  /* 0x0000002403247220 */ /* 0x040fe40000410000 */
[C---:B------:R-:W-:Y:S02]  /*1aeb0*/  FMUL.FTZ R37, R3.reuse, R37 ;  /* 0x0000002503257220 */ /* 0x040fe40000410000 */
[C---:B------:R-:W-:Y:S02]  /*1aec0*/  FMUL.FTZ R38, R2.reuse, R38 ;  /* 0x0000002602267220 */ /* 0x040fe40000410000 */
[C---:B------:R-:W-:Y:S02]  /*1aed0*/  FMUL.FTZ R39, R2.reuse, R39 ;  /* 0x0000002702277220 */ /* 0x040fe40000410000 */
[----:B------:R-:W2:Y:S01]  /*1aee0*/  MUFU.EX2 R159, R159 ;  /* 0x0000009f009f7308 */ /* 0x000ea20000000800 */
        /* <DEDUP_REMOVED lines=13> */
[C---:B------:R-:W-:Y:S02]  /*1afc0*/  FMUL.FTZ R50, R2.reuse, R50 ;  /* 0x0000003202327220 */ /* 0x040fe40000410000 */
[C---:B------:R-:W-:Y:S01]  /*1afd0*/  FMUL.FTZ R51, R2.reuse, R51 ;  /* 0x0000003302337220 */ /* 0x040fe20000410000 */
        /* <DEDUP_REMOVED lines=126> */
[C---:B------:R-:W-:Y:S03]  /*1b7c0*/  FMUL.FTZ R121, R3.reuse, R121 ;  /* 0x0000007903797220 */ /* 0x040fe60000410000 */
[C---:B-----5:R-:W-:Y:S03]  /*1b7d0*/  HMMA.16816.F32.BF16 R116, R152.reuse, R132, R116 ;  /* 0x000000849874723c */ /* 0x060fe60000041874 */
[C---:B------:R-:W-:Y:S02]  /*1b7e0*/  FMUL.FTZ R122, R2.reuse, R122 ;  /* 0x0000007a027a7220 */ /* 0x040fe40000410000 */
[----:B------:R-:W-:Y:S02]  /*1b7f0*/  FMUL.FTZ R123, R2, R123 ;  /* 0x0000007b027b7220 */ /* 0x000fe40000410000 */
[C---:B------:R-:W-:Y:S01]  /*1b800*/  FMUL.FTZ R124, R3.reuse, R124 ;  /* 0x0000007c037c7220 */ /* 0x040fe20000410000 */
[----:B------:R-:W-:Y:S01]  /*1b810*/  F2FP.BF16.PACK_AB R132, R192, R191 ;  /* 0x000000bfc084723e */ /* 0x000fe200000010ff */
[C---:B------:R-:W-:Y:S03]  /*1b820*/  FMUL.FTZ R125, R3.reuse, R125 ;  /* 0x0000007d037d7220 */ /* 0x040fe60000410000 */
[C---:B------:R-:W-:Y:S03]  /*1b830*/  HMMA.16816.F32.BF16 R120, R152.reuse, R134, R120 ;  /* 0x000000869878723c */ /* 0x040fe60000041878 */
[----:B------:R-:W-:Y:S01]  /*1b840*/  FMUL.FTZ R126, R2, R126 ;  /* 0x0000007e027e7220 */ /* 0x000fe20000410000 */
[----:B--2---:R-:W-:Y:S01]  /*1b850*/  F2FP.BF16.PACK_AB R133, R194, R193 ;  /* 0x000000c1c285723e */ /* 0x004fe200000010ff */
[C---:B------:R-:W-:Y:S02]  /*1b860*/  FMUL.FTZ R127, R2.reuse, R127 ;  /* 0x0000007f027f7220 */ /* 0x040fe40000410000 */
[----:B------:R-:W-:Y:S01]  /*1b870*/  FMUL.FTZ R128, R3, R128 ;  /* 0x0000008003807220 */ /* 0x000fe20000410000 */
[----:B----4-:R-:W-:Y:S01]  /*1b880*/  F2FP.BF16.PACK_AB R134, R195, R196 ;  /* 0x000000c4c386723e */ /* 0x010fe200000010ff */
[----:B------:R-:W-:Y:S03]  /*1b890*/  FMUL.FTZ R129, R3, R129 ;  /* 0x0000008103817220 */ /* 0x000fe60000410000 */
[C---:B-1----:R-:W-:Y:S03]  /*1b8a0*/  HMMA.16816.F32.BF16 R124, R152.reuse, R140, R124 ;  /* 0x0000008c987c723c */ /* 0x042fe6000004187c */
[----:B------:R-:W-:Y:S01]  /*1b8b0*/  FMUL.FTZ R130, R2, R130 ;  /* 0x0000008202827220 */ /* 0x000fe20000410000 */
[----:B------:R-:W-:Y:S01]  /*1b8c0*/  F2FP.BF16.PACK_AB R135, R198, R197 ;  /* 0x000000c5c687723e */ /* 0x000fe200000010ff */
[----:B------:R-:W-:Y:S02]  /*1b8d0*/  FMUL.FTZ R131, R2, R131 ;  /* 0x0000008302837220 */ /* 0x000fe40000410000 */
[--C-:B------:R-:W-:Y:S02]  /*1b8e0*/  FFMA.FTZ R189, R189, c[0x0][0x2d0], -R190.reuse ;  /* 0x0000b400bdbd7a23 */ /* 0x100fe400000108be */
[--C-:B------:R-:W-:Y:S03]  /*1b8f0*/  FFMA.FTZ R242, R187, c[0x0][0x2d0], -R190.reuse ;  /* 0x0000b400bbf27a23 */ /* 0x100fe600000108be */
[----:B------:R-:W-:Y:S01]  /*1b900*/  HMMA.16816.F32.BF16 R128, R152, R142, R128 ;  /* 0x0000008e9880723c */ /* 0x000fe20000041880 */
[----:B------:R-:W1:Y:S01]  /*1b910*/  LDSM.16.MT88.4 R140, [R216+0x6080] ;  /* 0x00608000d88c783b */ /* 0x000e620000004200 */
[----:B------:R-:W-:Y:S01]  /*1b920*/  MUFU.EX2 R189, R189 ;  /* 0x000000bd00bd7308 */ /* 0x000fe20000000800 */
[--C-:B------:R-:W-:Y:S02]  /*1b930*/  FFMA.FTZ R187, R188, c[0x0][0x2d0], -R185.reuse ;  /* 0x0000b400bcbb7a23 */ /* 0x100fe400000108b9 */
[--C-:B------:R-:W-:Y:S02]  /*1b940*/  FFMA.FTZ R186, R186, c[0x0][0x2d0], -R185.reuse ;  /* 0x0000b400baba7a23 */ /* 0x100fe400000108b9 */
[--C-:B------:R-:W-:Y:S01]  /*1b950*/  FFMA.FTZ R184, R184, c[0x0][0x2d0], -R190.reuse ;  /* 0x0000b400b8b87a23 */ /* 0x100fe200000108be */
[C---:B---3--:R-:W-:Y:S01]  /*1b960*/  HMMA.16816.F32.BF16 R4, R132.reuse, R136, R4 ;  /* 0x000000888404723c */ /* 0x048fe20000041804 */
[----:B------:R-:W2:Y:S03]  /*1b970*/  LDSM.16.MT88.4 R152, [R214+0x6080] ;  /* 0x00608000d698783b */ /* 0x000ea60000004200 */
[----:B------:R-:W3:Y:S01]  /*1b980*/  MUFU.EX2 R242, R242 ;  /* 0x000000f200f27308 */ /* 0x000ee20000000800 */
[--C-:B------:R-:W-:Y:S02]  /*1b990*/  FFMA.FTZ R158, R158, c[0x0][0x2d0], -R185.reuse ;  /* 0x0000b4009e9e7a23 */ /* 0x100fe400000108b9 */
[----:B------:R-:W-:Y:S01]  /*1b9a0*/  FFMA.FTZ R185, R157, c[0x0][0x2d0], -R185 ;  /* 0x0000b4009db97a23 */ /* 0x000fe200000108b9 */
        /* <DEDUP_REMOVED lines=15> */
[----:B------:R-:W-:Y:S03]  /*1baa0*/  FADD.FTZ R2, R179, R2 ;  /* 0x00000002b3027221 */ /* 0x000fe60000010000 */
[C---:B------:R-:W-:Y:S01]  /*1bab0*/  HMMA.16816.F32.BF16 R24, R132.reuse, R150, R24 ;  /* 0x000000968418723c */ /* 0x040fe20000041818 */
[----:B------:R-:W-:Y:S03]  /*1bac0*/  LDSM.16.MT88.4 R148, [R216+0x9080] ;  /* 0x00908000d894783b */ /* 0x000fe60000004200 */
[----:B------:R-:W-:Y:S02]  /*1bad0*/  FADD.FTZ R3, R191, R2 ;  /* 0x00000002bf037221 */ /* 0x000fe40000010000 */
[----:B------:R-:W2:Y:S02]  /*1bae0*/  MUFU.EX2 R183, R190 ;  /* 0x000000be00b77308 */ /* 0x000ea40000000800 */
[C---:B------:R-:W-:Y:S04]  /*1baf0*/  HMMA.16816.F32.BF16 R28, R132.reuse, R160, R28 ;  /* 0x000000a0841c723c */ /* 0x040fe8000004181c */
[----:B------:R-:W-:Y:S03]  /*1bb00*/  FADD.FTZ R3, R192, R3 ;  /* 0x00000003c0037221 */ /* 0x000fe60000010000 */
[----:B---3--:R-:W-:Y:S01]  /*1bb10*/  F2FP.BF16.PACK_AB R160, R242, R189 ;  /* 0x000000bdf2a0723e */ /* 0x008fe200000010ff */
[C---:B------:R-:W-:Y:S01]  /*1bb20*/  HMMA.16816.F32.BF16 R32, R132.reuse, R162, R32 ;  /* 0x000000a28420723c */ /* 0x040fe20000041820 */
[----:B------:R-:W-:Y:S03]  /*1bb30*/  MUFU.EX2 R158, R158 ;  /* 0x0000009e009e7308 */ /* 0x000fe60000000800 */
[----:B-1----:R-:W-:Y:S01]  /*1bb40*/  F2FP.BF16.PACK_AB R161, R186, R187 ;  /* 0x000000bbbaa1723e */ /* 0x002fe200000010ff */
[----:B------:R-:W-:Y:S03]  /*1bb50*/  FADD.FTZ R2, R196, R3 ;  /* 0x00000003c4027221 */ /* 0x000fe60000010000 */
[C---:B------:R-:W-:Y:S03]  /*1bb60*/  HMMA.16816.F32.BF16 R36, R132.reuse, R140, R36 ;  /* 0x0000008c8424723c */ /* 0x040fe60000041824 */
[----:B------:R-:W1:Y:S01]  /*1bb70*/  MUFU.EX2 R185, R185 ;  /* 0x000000b900b97308 */ /* 0x000e620000000800 */
[----:B------:R-:W-:Y:S01]  /*1bb80*/  FADD.FTZ R2, R195, R2 ;  /* 0x00000002c3027221 */ /* 0x000fe20000010000 */
[----:B--2---:R-:W-:Y:S03]  /*1bb90*/  F2FP.BF16.PACK_AB R162, R183, R184 ;  /* 0x000000b8b7a2723e */ /* 0x004fe600000010ff */
[C---:B------:R-:W-:Y:S01]  /*1bba0*/  HMMA.16816.F32.BF16 R40, R132.reuse, R142, R40 ;  /* 0x0000008e8428723c */ /* 0x040fe20000041828 */
[----:B------:R-:W2:Y:S03]  /*1bbb0*/  LDSM.16.MT88.4 R140, [R212+0x7880] ;  /* 0x00788000d48c783b */ /* 0x000ea60000004200 */
[----:B------:R-:W-:Y:S04]  /*1bbc0*/  FADD.FTZ R3, R189, R2 ;  /* 0x00000002bd037221 */ /* 0x000fe80000010000 */
[C---:B------:R-:W-:Y:S04]  /*1bbd0*/  HMMA.16816.F32.BF16 R44, R132.reuse, R152, R44 ;  /* 0x00000098842c723c */ /* 0x040fe8000004182c */
[----:B------:R-:W-:Y:S04]  /*1bbe0*/  FADD.FTZ R3, R242, R3 ;  /* 0x00000003f2037221 */ /* 0x000fe80000010000 */
[C---:B------:R-:W-:Y:S04]  /*1bbf0*/  HMMA.16816.F32.BF16 R48, R132.reuse, R154, R48 ;  /* 0x0000009a8430723c */ /* 0x040fe80000041830 */
[----:B-1----:R-:W-:Y:S01]  /*1bc00*/  F2FP.BF16.PACK_AB R163, R185, R158 ;  /* 0x0000009eb9a3723e */ /* 0x002fe200000010ff */
[----:B------:R-:W-:Y:S03]  /*1bc10*/  FADD.FTZ R184, R184, R3 ;  /* 0x00000003b8b87221 */ /* 0x000fe60000010000 */
[C---:B------:R-:W-:Y:S04]  /*1bc20*/  HMMA.16816.F32.BF16 R52, R132.reuse, R164, R52 ;  /* 0x000000a48434723c */ /* 0x040fe80000041834 */
[----:B------:R-:W-:Y:S04]  /*1bc30*/  FADD.FTZ R238, R183, R184 ;  /* 0x000000b8b7ee7221 */ /* 0x000fe80000010000 */
[C---:B------:R-:W-:Y:S01]  /*1bc40*/  HMMA.16816.F32.BF16 R56, R132.reuse, R166, R56 ;  /* 0x000000a68438723c */ /* 0x040fe20000041838 */
[----:B------:R-:W-:Y:S07]  /*1bc50*/  LDSM.16.MT88.4 R164, [R213+0x5080] ;  /* 0x00508000d5a4783b */ /* 0x000fee0000004200 */
        /* <DEDUP_REMOVED lines=65> */
[----:B------:R-:W-:Y:S01]  /*1c070*/  FADD.FTZ R4, R159, R4 ;  /* 0x000000049f047221 */ /* 0x000fe20000010000 */
[----:B------:R-:W-:Y:S03]  /*1c080*/  MOV R159, R156 ;  /* 0x0000009c009f7202 */ /* 0x000fe60000000f00 */
        /* <DEDUP_REMOVED lines=13> */
.L_x_1739:
[----:B------:R-:W1:Y:S01]  /*1c160*/  SHFL.BFLY PT, R3, R238, 0x2, 0x1f ;  /* 0x0c401f00ee037f89 */ /* 0x000e6200000e0000 */
[----:B------:R-:W-:-:S02]  /*1c170*/  MOV R4, RZ ;  /* 0x000000ff00047202 */ /* 0x000fc40000000f00 */
[----:B------:R-:W-:Y:S01]  /*1c180*/  PLOP3.LUT P2, PT, PT, PT, PT, 0x8, 0x0 ;  /* 0x000000000000781c */ /* 0x000fe20003f4e170 */
[----:B------:R-:W2:Y:S01]  /*1c190*/  SHFL.BFLY PT, R2, R237, 0x2, 0x1f ;  /* 0x0c401f00ed027f89 */ /* 0x000ea200000e0000 */
        /* <DEDUP_REMOVED lines=9> */
[----:B------:R-:W-:Y:S02]  /*1c230*/  MOV R7, 0xff800000 ;  /* 0xff80000000077802 */ /* 0x000fe40000000f00 */
        /* <DEDUP_REMOVED lines=141> */
.L_x_1655:
        /* <DEDUP_REMOVED lines=20> */
[----:B-1-3--:R-:W-:Y:S02]  /*1cc50*/  SHF.R.S32.HI R5, RZ, 0x1f, R0 ;  /* 0x0000001fff057819 */ /* 0x00afe40000011400 */
        /* <DEDUP_REMOVED lines=27> */
[----:B------:R-:W-:Y:S01]  /*1ce10*/  F2FP.BF16.PACK_AB R44, R45, R44 ;  /* 0x0000002c2d2c723e */ /* 0x000fe200000010ff */
[----:B------:R-:W-:Y:S01]  /*1ce20*/  IMAD.SHL.U32 R13, R12, 0x2, RZ ;  /* 0x000000020c0d7824 */ /* 0x000fe200078e00ff */
[----:B------:R-:W-:Y:S01]  /*1ce30*/  BAR.SYNC.DEFER_BLOCKING 0x1, 0x100 ;  /* 0x0044000000007b1d */ /* 0x000fe20000010000 */
[----:B------:R-:W-:-:S02]  /*1ce40*/  F2FP.BF16.PACK_AB R46, R47, R46 ;  /* 0x0000002e2f2e723e */ /* 0x000fc400000010ff */
[----:B------:R-:W-:Y:S02]  /*1ce50*/  F2FP.BF16.PACK_AB R48, R49, R48 ;  /* 0x000000303130723e */ /* 0x000fe400000010ff */
[C---:B------:R-:W-:Y:S02]  /*1ce60*/  IADD3 R10, R13.reuse, 0x80, RZ ;  /* 0x000000800d0a7810 */ /* 0x040fe40007ffe0ff */
[----:B------:R-:W-:Y:S02]  /*1ce70*/  IADD3 R15, R13, 0x70, RZ ;  /* 0x000000700d0f7810 */ /* 0x000fe40007ffe0ff */
[----:B------:R-:W-:Y:S02]  /*1ce80*/  @P0 IADD3 R15, R10, 0x10, RZ ;  /* 0x000000100a0f0810 */ /* 0x000fe40007ffe0ff */
[----:B------:R-:W-:Y:S01]  /*1ce90*/  SEL R10, R9, 0xffffffe0, !P1 ;  /* 0xffffffe0090a7807 */ /* 0x000fe20004800000 */
[----:B------:R-:W-:Y:S01]  /*1cea0*/  IMAD.MOV.U32 R9, RZ, RZ, 0x40 ;  /* 0x00000040ff097424 */ /* 0x000fe200078e00ff */
[----:B------:R-:W-:-:S02]  /*1ceb0*/  F2FP.BF16.PACK_AB R50, R51, R50 ;  /* 0x000000323332723e */ /* 0x000fc400000010ff */
[----:B------:R-:W-:Y:S01]  /*1cec0*/  F2FP.BF16.PACK_AB R52, R53, R52 ;  /* 0x000000343534723e */ /* 0x000fe200000010ff */
[----:B------:R-:W-:Y:S01]  /*1ced0*/  IMAD.IADD R17, R13, 0x1, R10 ;  /* 0x000000010d117824 */ /* 0x000fe200078e020a */
[----:B------:R-:W-:Y:S01]  /*1cee0*/  SEL R12, R9, 0xffffffc0, !P2 ;  /* 0xffffffc0090c7807 */ /* 0x000fe20005000000 */
[--C-:B------:R-:W-:Y:S01]  /*1cef0*/  IMAD.IADD R9, R10, 0x1, R15.reuse ;  /* 0x000000010a097824 */ /* 0x100fe200078e020f */
[----:B------:R-:W-:Y:S02]  /*1cf00*/  F2FP.BF16.PACK_AB R54, R55, R54 ;  /* 0x000000363736723e */ /* 0x000fe400000010ff */
[----:B------:R-:W-:Y:S01]  /*1cf10*/  F2FP.BF16.PACK_AB R56, R57, R56 ;  /* 0x000000383938723e */ /* 0x000fe200000010ff */
[--C-:B------:R-:W-:Y:S01]  /*1cf20*/  IMAD.IADD R19, R13, 0x1, R12.reuse ;  /* 0x000000010d137824 */ /* 0x100fe200078e020c */
[----:B------:R-:W-:Y:S01]  /*1cf30*/  F2FP.BF16.PACK_AB R58, R59, R58 ;  /* 0x0000003a3b3a723e */ /* 0x000fe200000010ff */
[----:B------:R-:W-:Y:S01]  /*1cf40*/  STS [R13+0x80], R152 ;  /* 0x000080980d007388 */ /* 0x000fe20000000800 */
[C---:B------:R-:W-:Y:S01]  /*1cf50*/  IMAD.IADD R21, R12.reuse, 0x1, R15 ;  /* 0x000000010c157824 */ /* 0x040fe200078e020f */
[----:B------:R-:W-:Y:S01]  /*1cf60*/  F2FP.BF16.PACK_AB R60, R61, R60 ;  /* 0x0000003c3d3c723e */ /* 0x000fe200000010ff */
[----:B------:R-:W-:Y:S01]  /*1cf70*/  IMAD.IADD R23, R12, 0x1, R17 ;  /* 0x000000010c177824 */ /* 0x000fe200078e0211 */
[----:B------:R-:W-:Y:S01]  /*1cf80*/  STS [R13+0x480], R154 ;  /* 0x0004809a0d007388 */ /* 0x000fe20000000800 */
[----:B------:R-:W-:Y:S01]  /*1cf90*/  IMAD.IADD R25, R9, 0x1, R12 ;  /* 0x0000000109197824 */ /* 0x000fe200078e020c */
[----:B------:R-:W-:Y:S01]  /*1cfa0*/  F2FP.BF16.PACK_AB R62, R63, R62 ;  /* 0x0000003e3f3e723e */ /* 0x000fe200000010ff */
[----:B------:R-:W-:Y:S01]  /*1cfb0*/  IMAD.U32 R12, RZ, RZ, UR4 ;  /* 0x00000004ff0c7e24 */ /* 0x000fe2000f8e00ff */
        /* <DEDUP_REMOVED lines=102> */
[----:B--2---:R-:W2:Y:S02]  /*1d620*/  @P0 LDG.E R9, [R12.64] ;  /* 0x0000001a0c090981 */ /* 0x004ea4000c1e1900 */
[----:B------:R-:W-:-:S03]  /*1d630*/  ULDC.64 UR4, c[0x0][0x508] ;  /* 0x0001420000047ab9 */ /* 0x000fc60000000a00 */
[----:B------:R-:W-:-:S05]  /*1d640*/  PLOP3.LUT P1, PT, PT, PT, UP0, 0x80, 0x0 ;  /* 0x000000000000781c */ /* 0x000fca0003f2f008 */
[----:B------:R-:W-:Y:S01]  /*1d650*/  @UP0 UIMAD.WIDE UR4, UR22, UR6, UR4 ;  /* 0x00000006160402a5 */ /* 0x000fe2000f8e0204 */
[----:B------:R-:W-:-:S05]  /*1d660*/  IMAD.MOV.U32 R4, RZ, RZ, c[0x0][0x388] ;  /* 0x0000e200ff047624 */ /* 0x000fca00078e00ff */
        /* <DEDUP_REMOVED lines=14> */
.L_x_1746:
[----:B-1----:R-:W-:Y:S01]  /*1d750*/  SHF.R.S32.HI R9, RZ, 0x1f, R2 ;  /* 0x0000001fff097819 */ /* 0x002fe20000011402 */
        /* <DEDUP_REMOVED lines=11> */
[----:B------:R-:W-:Y:S01]  /*1d810*/  SHF.R.S32.HI R10, RZ, 0x1f, R3 ;  /* 0x0000001fff0a7819 */ /* 0x000fe20000011403 */
[----:B------:R-:W-:Y:S01]  /*1d820*/  IMAD.IADD R2, R2, 0x1, -R9 ;  /* 0x0000000102027824 */ /* 0x000fe200078e0a09 */
[----:B------:R-:W-:Y:S01]  /*1d830*/  LEA.HI R8, R11, R11, RZ, 0x1 ;  /* 0x0000000b0b087211 */ /* 0x000fe200078f08ff */
[----:B------:R-:W-:Y:S01]  /*1d840*/  UMOV UR10, UR20 ;  /* 0x00000014000a7c82 */ /* 0x000fe20008000000 */
[----:B------:R-:W-:Y:S01]  /*1d850*/  LEA.HI R9, R10, R3, RZ, 0x2 ;  /* 0x000000030a097211 */ /* 0x000fe200078f10ff */
[----:B------:R-:W-:Y:S01]  /*1d860*/  UMOV UR11, UR21 ;  /* 0x00000015000b7c82 */ /* 0x000fe20008000000 */
        /* <DEDUP_REMOVED lines=8> */
[----:B------:R-:W-:Y:S01]  /*1d8f0*/  USEL UR22, UR22, URZ, !UP1 ;  /* 0x0000003f16167287 */ /* 0x000fe2000c800000 */
[----:B------:R-:W-:Y:S01]  /*1d900*/  LEA.HI R5, R5, R0, RZ, 0x6 ;  /* 0x0000000005057211 */ /* 0x000fe200078f30ff */
[----:B------:R-:W-:Y:S01]  /*1d910*/  ULDC.64 UR6, c[0x0][0x498] ;  /* 0x0001260000067ab9 */ /* 0x000fe20000000a00 */
[----:B------:R-:W-:Y:S01]  /*1d920*/  IMAD R8, R11, 0x8, R2 ;  /* 0x000000080b087824 */ /* 0x000fe200078e0202 */
[----:B------:R-:W-:Y:S01]  /*1d930*/  UIMAD UR13, UR9, UR6, URZ ;  /* 0x00000006090d72a4 */ /* 0x000fe2000f8e023f */
[----:B------:R-:W-:Y:S01]  /*1d940*/  BSSY B0, `(.L_x_1747) ;  /* 0x000007e000007945 */ /* 0x000fe20003800000 */
[----:B------:R-:W-:-:S02]  /*1d950*/  UIADD3 UR11, UR11, UR8, URZ ;  /* 0x000000080b0b7290 */ /* 0x000fc4000fffe03f */
[----:B-1----:R-:W-:Y:S01]  /*1d960*/  LEA R8, R75, R8, 0x7 ;  /* 0x000000084b087211 */ /* 0x002fe200078e38ff */
[----:B------:R-:W-:Y:S02]  /*1d970*/  UIMAD UR7, UR22, UR7, UR13 ;  /* 0x00000007160772a4 */ /* 0x000fe4000f8e020d */
[----:B------:R-:W-:Y:S02]  /*1d980*/  UIMAD.WIDE.U32 UR10, UR22, UR6, UR10 ;  /* 0x00000006160a72a5 */ /* 0x000fe4000f8e000a */
[----:B------:R-:W-:Y:S01]  /*1d990*/  @P1 IMAD.HI.U32 R3, R8, c[0x0][0x4ec], RZ ;  /* 0x00013b0008031a27 */ /* 0x000fe200078e00ff */
[----:B------:R-:W-:Y:S02]  /*1d9a0*/  ULDC.64 UR4, c[0x0][0x3a0] ;  /* 0x0000e80000047ab9 */ /* 0x000fe40000000a00 */
[----:B------:R-:W-:Y:S01]  /*1d9b0*/  UIMAD UR12, UR21, UR4, URZ ;  /* 0x00000004150c72a4 */ /* 0x000fe2000f8e023f */
[----:B------:R-:W-:Y:S01]  /*1d9c0*/  IMAD.MOV.U32 R10, RZ, RZ, R8 ;  /* 0x000000ffff0a7224 */ /* 0x000fe200078e0008 */
[----:B------:R-:W-:Y:S01]  /*1d9d0*/  @P1 SHF.R.U32.HI R10, RZ, c[0x0][0x4f0], R3 ;  /* 0x00013c00ff0a1a19 */ /* 0x000fe20000011603 */
[----:B------:R-:W-:Y:S01]  /*1d9e0*/  UIMAD.WIDE.U32 UR18, UR20, UR4, URZ ;  /* 0x00000004141272a5 */ /* 0x000fe2000f8e003f */
[----:B------:R-:W-:Y:S01]  /*1d9f0*/  LOP3.LUT R3, R16, 0xfffffff8, RZ, 0xc0, !PT ;  /* 0xfffffff810037812 */ /* 0x000fe200078ec0ff */
[----:B------:R-:W-:Y:S01]  /*1da00*/  UIMAD UR12, UR20, UR5, UR12 ;  /* 0x00000005140c72a4 */ /* 0x000fe2000f8e020c */
[----:B------:R-:W-:Y:S01]  /*1da10*/  SHF.R.S32.HI R16, RZ, 0x3, R16 ;  /* 0x00000003ff107819 */ /* 0x000fe20000011410 */
[----:B------:R-:W-:Y:S01]  /*1da20*/  IMAD.MOV R9, RZ, RZ, -R10 ;  /* 0x000000ffff097224 */ /* 0x000fe200078e0a0a */
        /* <DEDUP_REMOVED lines=29> */
[----:B------:R-:W-:Y:S01]  /*1dc00*/  UIMAD.WIDE.U32 UR16, UR22, UR6, UR16 ;  /* 0x00000006161072a5 */ /* 0x000fe2000f8e0010 */
[----:B------:R-:W-:Y:S01]  /*1dc10*/  IMAD.MOV.U32 R12, RZ, RZ, R15 ;  /* 0x000000ffff0c7224 */ /* 0x000fe200078e000f */
[----:B------:R-:W-:-:S02]  /*1dc20*/  @P1 SHF.R.U32.HI R12, RZ, c[0x0][0x4f0], R9 ;  /* 0x00013c00ff0c1a19 */ /* 0x000fc40000011609 */
[----:B------:R-:W-:Y:S01]  /*1dc30*/  LEA.HI.X R14, R10, c[0x0][0x454], R14, 0x2, P0 ;  /* 0x000115000a0e7a11 */ /* 0x000fe200000f140e */
[----:B------:R-:W-:Y:S01]  /*1dc40*/  UIADD3 UR7, UR17, UR7, URZ ;  /* 0x0000000711077290 */ /* 0x000fe2000fffe03f */
[----:B------:R-:W-:Y:S01]  /*1dc50*/  LOP3.LUT R3, R8, R3, RZ, 0x3c, !PT ;  /* 0x0000000308037212 */ /* 0x000fe200078e3cff */
[--C-:B------:R-:W-:Y:S01]  /*1dc60*/  IMAD.MOV R18, RZ, RZ, -R12.reuse ;  /* 0x000000ffff127224 */ /* 0x100fe200078e0a0c */
[----:B------:R-:W-:Y:S01]  /*1dc70*/  SHFL.IDX PT, R10, R17, RZ, 0x1c1f ;  /* 0x001c1fff110a7589 */ /* 0x000fe200000e0000 */
[----:B------:R-:W-:Y:S01]  /*1dc80*/  SHF.R.S32.HI R13, RZ, 0x1f, R12 ;  /* 0x0000001fff0d7819 */ /* 0x000fe2000001140c */
[----:B------:R-:W-:Y:S01]  /*1dc90*/  IMAD.U32 R21, RZ, RZ, UR17 ;  /* 0x00000011ff157e24 */ /* 0x000fe2000f8e00ff */
[----:B------:R-:W-:Y:S01]  /*1dca0*/  MOV R20, UR16 ;  /* 0x0000001000147c02 */ /* 0x000fe20008000f00 */
[----:B------:R-:W1:Y:S01]  /*1dcb0*/  SHFL.IDX PT, R11, R14, RZ, 0x1c1f ;  /* 0x001c1fff0e0b7589 */ /* 0x000e6200000e0000 */
[----:B------:R-:W-:Y:S02]  /*1dcc0*/  IMAD R18, R18, c[0x0][0x4e8], R15 ;  /* 0x00013a0012127a24 */ /* 0x000fe400078e020f */
[----:B------:R-:W-:Y:S01]  /*1dcd0*/  IMAD R15, R75, 0x80, R2 ;  /* 0x000000804b0f7824 */ /* 0x000fe200078e0202 */
[----:B------:R-:W-:Y:S01]  /*1dce0*/  SHFL.IDX PT, R8, R17, 0x1, 0x1c1f ;  /* 0x003c1f0011087f89 */ /* 0x000fe200000e0000 */
[----:B------:R-:W-:-:S02]  /*1dcf0*/  IMAD.U32 R21, RZ, RZ, UR7 ;  /* 0x00000007ff157e24 */ /* 0x000fc4000f8e00ff */
[----:B------:R-:W-:Y:S01]  /*1dd00*/  IMAD R13, R13, c[0x0][0x3e0], RZ ;  /* 0x0000f8000d0d7a24 */ /* 0x000fe200078e02ff */
[----:B------:R-:W2:Y:S01]  /*1dd10*/  SHFL.IDX PT, R9, R14, 0x1, 0x1c1f ;  /* 0x003c1f000e097f89 */ /* 0x000ea200000e0000 */
[----:B-----5:R-:W-:Y:S01]  /*1dd20*/  IMAD R2, R4, c[0x0][0x4e8], RZ ;  /* 0x00013a0004027a24 */ /* 0x020fe200078e02ff */
[C---:B------:R-:W-:Y:S01]  /*1dd30*/  IADD3 R19, R15.reuse, 0x8, RZ ;  /* 0x000000080f137810 */ /* 0x040fe20007ffe0ff */
[C---:B------:R-:W-:Y:S01]  /*1dd40*/  IMAD R13, R12.reuse, c[0x0][0x3e4], R13 ;  /* 0x0000f9000c0d7a24 */ /* 0x040fe200078e020d */
[----:B------:R-:W-:Y:S01]  /*1dd50*/  SHF.R.S32.HI R4, RZ, 0x1f, R18 ;  /* 0x0000001fff047819 */ /* 0x000fe20000011412 */
[----:B------:R-:W-:Y:S01]  /*1dd60*/  IMAD.WIDE.U32 R20, R12, c[0x0][0x3e0], R20 ;  /* 0x0000f8000c147a25 */ /* 0x000fe200078e0014 */
[-C--:B------:R-:W-:Y:S02]  /*1dd70*/  ISETP.GE.OR P1, PT, R15, R2.reuse, P2 ;  /* 0x000000020f00720c */ /* 0x080fe40001726670 */
[----:B------:R-:W-:Y:S01]  /*1dd80*/  ISETP.GE.OR P0, PT, R19, R2, P2 ;  /* 0x000000021300720c */ /* 0x000fe20001706670 */
[----:B------:R-:W-:Y:S01]  /*1dd90*/  IMAD.SHL.U32 R12, R5, 0x8, RZ ;  /* 0x00000008050c7824 */ /* 0x000fe200078e00ff */
[----:B------:R-:W-:Y:S01]  /*1dda0*/  IADD3 R21, R21, R13, RZ ;  /* 0x0000000d15157210 */ /* 0x000fe20007ffe0ff */
[----:B------:R-:W-:-:S02]  /*1ddb0*/  IMAD R5, R4, c[0x0][0x3d8], RZ ;  /* 0x0000f60004057a24 */ /* 0x000fc400078e02ff */
[----:B------:R-:W-:Y:S01]  /*1ddc0*/  IMAD R75, R75, 0x80, R16 ;  /* 0x000000804b4b7824 */ /* 0x000fe200078e0210 */
[----:B------:R-:W-:Y:S01]  /*1ddd0*/  LOP3.LUT R12, R3, 0x7ffffe00, R12, 0xf8, !PT ;  /* 0x7ffffe00030c7812 */ /* 0x000fe200078ef80c */
[C---:B------:R-:W-:Y:S02]  /*1dde0*/  IMAD R3, R18.reuse, c[0x0][0x3dc], R5 ;  /* 0x0000f70012037a24 */ /* 0x040fe400078e0205 */
[----:B------:R-:W-:Y:S02]  /*1ddf0*/  IMAD.WIDE.U32 R18, R18, c[0x0][0x3d8], R20 ;  /* 0x0000f60012127a25 */ /* 0x000fe400078e0014 */
[----:B-1----:R1:W-:Y:S02]  /*1de00*/  @!P1 ST.E [R10.64], R6 ;  /* 0x000000060a009985 */ /* 0x0023e4000c10191a */
[----:B------:R-:W-:Y:S02]  /*1de10*/  IMAD.SHL.U32 R76, R12, 0x2, RZ ;  /* 0x000000020c4c7824 */ /* 0x000fe400078e00ff */
        /* <DEDUP_REMOVED lines=48> */
.L_x_1748:
[----:B--234-:R-:W-:Y:S05]  /*1e120*/  BSYNC B0 ;  /* 0x0000000000007941 */ /* 0x01cfea0003800000 */
.L_x_1747:
        /* <DEDUP_REMOVED lines=30> */
.L_x_1750:
[----:B------:R-:W-:Y:S05]  /*1e310*/  BSYNC B0 ;  /* 0x0000000000007941 */ /* 0x000fea0003800000 */
.L_x_1749:
        /* <DEDUP_REMOVED lines=30> */
.L_x_1752:
[----:B------:R-:W-:Y:S05]  /*1e500*/  BSYNC B0 ;  /* 0x0000000000007941 */ /* 0x000fea0003800000 */
.L_x_1751:
        /* <DEDUP_REMOVED lines=31> */
.L_x_1745:
        /* <DEDUP_REMOVED lines=31> */
.L_x_1753:
        /* <DEDUP_REMOVED lines=28> */
[C---:B---3--:R-:W-:Y:S02]  /*1eab0*/  IADD3 R5, -R6.reuse, RZ, RZ ;  /* 0x000000ff06057210 */ /* 0x048fe40007ffe1ff */
        /* <DEDUP_REMOVED lines=14> */
.L_x_1755:
[----:B------:R-:W-:Y:S05]  /*1eba0*/  BSYNC B0 ;  /* 0x0000000000007941 */ /* 0x000fea0003800000 */
.L_x_1754:
[----:B-1-3--:R-:W1:Y:S01]  /*1ebb0*/  S2R R5, SR_CTAID.X ;  /* 0x0000000000057919 */ /* 0x00ae620000002500 */
        /* <DEDUP_REMOVED lines=76> */
.L_x_1757:
[----:B------:R-:W-:Y:S05]  /*1f080*/  BSYNC B0 ;  /* 0x0000000000007941 */ /* 0x000fea0003800000 */
.L_x_1756:
        /* <DEDUP_REMOVED lines=27> */
.L_x_1759:
[----:B------:R-:W-:Y:S05]  /*1f240*/  BSYNC B0 ;  /* 0x0000000000007941 */ /* 0x000fea0003800000 */
.L_x_1758:
        /* <DEDUP_REMOVED lines=27> */
.L_x_1761:
[----:B------:R-:W-:Y:S05]  /*1f400*/  BSYNC B0 ;  /* 0x0000000000007941 */ /* 0x000fea0003800000 */
.L_x_1760:
        /* <DEDUP_REMOVED lines=28> */
.L_x_1728:
[----:B------:R-:W-:Y:S01]  /*1f5d0*/  IMAD.MOV.U32 R14, RZ, RZ, 0x1 ;  /* 0x00000001ff0e7424 */ /* 0x000fe200078e00ff */
[----:B-1----:R-:W-:Y:S02]  /*1f5e0*/  MOV R13, 0x181f ;  /* 0x0000181f000d7802 */ /* 0x002fe40000000f00 */
[----:B------:R-:W-:Y:S02]  /*1f5f0*/  MOV R12, 0x1f610 ;  /* 0x0001f610000c7802 */ /* 0x000fe40000000f00 */
[----:B------:R-:W-:Y:S05]  /*1f600*/  CALL.REL.NOINC `($__internal_9_$__cuda_sm70_shflsync_idx_p) ;  /* 0x000001d000007944 */ /* 0x000fea0003c00000 */
[----:B--2---:R-:W-:Y:S01]  /*1f610*/  IMAD.MOV.U32 R0, RZ, RZ, R13 ;  /* 0x000000ffff007224 */ /* 0x004fe200078e000d */
[----:B-1----:R-:W-:Y:S01]  /*1f620*/  MOV R14, 0x1 ;  /* 0x00000001000e7802 */ /* 0x002fe20000000f00 */
[----:B------:R-:W-:Y:S01]  /*1f630*/  IMAD.MOV.U32 R15, RZ, RZ, R8 ;  /* 0x000000ffff0f7224 */ /* 0x000fe200078e0008 */
[----:B------:R-:W-:Y:S02]  /*1f640*/  MOV R13, 0x181f ;  /* 0x0000181f000d7802 */ /* 0x000fe40000000f00 */
[----:B------:R-:W-:Y:S02]  /*1f650*/  MOV R12, 0x1f670 ;  /* 0x0001f670000c7802 */ /* 0x000fe40000000f00 */
[----:B------:R-:W-:Y:S05]  /*1f660*/  CALL.REL.NOINC `($__internal_9_$__cuda_sm70_shflsync_idx_p) ;  /* 0x0000017000007944 */ /* 0x000fea0003c00000 */
[----:B-12---:R-:W-:Y:S05]  /*1f670*/  BRA `(.L_x_1762) ;  /* 0xffff3ee000007947 */ /* 0x006fea000383ffff */
.L_x_1736:
[----:B----4-:R-:W-:Y:S01]  /*1f680*/  MOV R13, 0x181f ;  /* 0x0000181f000d7802 */ /* 0x010fe20000000f00 */
[----:B------:R-:W-:Y:S01]  /*1f690*/  IMAD.MOV.U32 R14, RZ, RZ, 0x1 ;  /* 0x00000001ff0e7424 */ /* 0x000fe200078e00ff */
[----:B------:R-:W-:Y:S02]  /*1f6a0*/  MOV R12, 0x1f6c0 ;  /* 0x0001f6c0000c7802 */ /* 0x000fe40000000f00 */
[----:B-123--:R-:W-:Y:S05]  /*1f6b0*/  CALL.REL.NOINC `($__internal_9_$__cuda_sm70_shflsync_idx_p) ;  /* 0x0000012000007944 */ /* 0x00efea0003c00000 */
[----:B-1----:R-:W-:Y:S01]  /*1f6c0*/  MOV R14, 0x1 ;  /* 0x00000001000e7802 */ /* 0x002fe20000000f00 */
[----:B--2---:R-:W-:Y:S01]  /*1f6d0*/  IMAD.MOV.U32 R8, RZ, RZ, R13 ;  /* 0x000000ffff087224 */ /* 0x004fe200078e000d */
[----:B------:R-:W-:Y:S01]  /*1f6e0*/  MOV R13, 0x181f ;  /* 0x0000181f000d7802 */ /* 0x000fe20000000f00 */
[----:B------:R-:W-:Y:S01]  /*1f6f0*/  IMAD.MOV.U32 R15, RZ, RZ, R0 ;  /* 0x000000ffff0f7224 */ /* 0x000fe200078e0000 */
[----:B------:R-:W-:Y:S02]  /*1f700*/  MOV R12, 0x1f720 ;  /* 0x0001f720000c7802 */ /* 0x000fe40000000f00 */
[----:B------:R-:W-:Y:S05]  /*1f710*/  CALL.REL.NOINC `($__internal_9_$__cuda_sm70_shflsync_idx_p) ;  /* 0x000000c000007944 */ /* 0x000fea0003c00000 */
[----:B-12---:R-:W-:-:S05]  /*1f720*/  BRA `(.L_x_1763) ;  /* 0xffff6c2000007947 */ /* 0x006fca000383ffff */
.L_x_1742:
[----:B-1----:R-:W-:Y:S01]  /*1f730*/  MOV R13, 0x181f ;  /* 0x0000181f000d7802 */ /* 0x002fe20000000f00 */
[----:B------:R-:W-:Y:S01]  /*1f740*/  IMAD.MOV.U32 R14, RZ, RZ, 0x1 ;  /* 0x00000001ff0e7424 */ /* 0x000fe200078e00ff */
[----:B------:R-:W-:Y:S02]  /*1f750*/  MOV R12, 0x1f770 ;  /* 0x0001f770000c7802 */ /* 0x000fe40000000f00 */
[----:B---3--:R-:W-:Y:S05]  /*1f760*/  CALL.REL.NOINC `($__internal_9_$__cuda_sm70_shflsync_idx_p) ;  /* 0x0000007000007944 */ /* 0x008fea0003c00000 */
[----:B-1----:R-:W-:Y:S01]  /*1f770*/  MOV R14, 0x1 ;  /* 0x00000001000e7802 */ /* 0x002fe20000000f00 */
[----:B--2---:R-:W-:Y:S01]  /*1f780*/  IMAD.MOV.U32 R5, RZ, RZ, R13 ;  /* 0x000000ffff057224 */ /* 0x004fe200078e000d */
[----:B------:R-:W-:Y:S01]  /*1f790*/  MOV R13, 0x181f ;  /* 0x0000181f000d7802 */ /* 0x000fe20000000f00 */
[----:B------:R-:W-:Y:S01]  /*1f7a0*/  IMAD.MOV.U32 R15, RZ, RZ, R4 ;  /* 0x000000ffff0f7224 */ /* 0x000fe200078e0004 */
[----:B------:R-:W-:Y:S02]  /*1f7b0*/  MOV R12, 0x1f7d0 ;  /* 0x0001f7d0000c7802 */ /* 0x000fe40000000f00 */
[----:B------:R-:W-:Y:S05]  /*1f7c0*/  CALL.REL.NOINC `($__internal_9_$__cuda_sm70_shflsync_idx_p) ;  /* 0x0000001000007944 */ /* 0x000fea0003c00000 */
[----:B-12---:R-:W-:-:S05]  /*1f7d0*/  BRA `(.L_x_1764) ;  /* 0xffff9e9000007947 */ /* 0x006fca000383ffff */
        .weak           $__internal_9_$__cuda_sm70_shflsync_idx_p
        .type           $__internal_9_$__cuda_sm70_shflsync_idx_p,@function
        .size           $__internal_9_$__cuda_sm70_shflsync_idx_p,(.L_x_1793 - $__internal_9_$__cuda_sm70_shflsync_idx_p)
$__internal_9_$__cuda_sm70_shflsync_idx_p:
[----:B------:R-:W-:Y:S01]  /*1f7e0*/  MOV R184, R12 ;  /* 0x0000000c00b87202 */ /* 0x000fe20000000f00 */
[----:B------:R-:W-:Y:S04]  /*1f7f0*/  WARPSYNC R226 ;  /* 0x000000e200007348 */ /* 0x000fe80003800000 */
[----:B------:R-:W-:Y:S01]  /*1f800*/  MOV R185, 0x0 ;  /* 0x0000000000b97802 */ /* 0x000fe20000000f00 */
[----:B------:R1:W2:Y:S03]  /*1f810*/  SHFL.IDX PT, R13, R15, R14, R13 ;  /* 0x0000000e0f0d7389 */ /* 0x0002a600000e000d */
[----:B------:R-:W-:Y:S05]  /*1f820*/  RET.REL.NODEC R184 `(_ZN7cutlass13device_kernelIN5flash19enable_sm80_to_sm89INS1_16FlashAttnFwdSm80INS1_25CollectiveMainloopFwdSm80ILi8ELi1ELb0EN4cute5tupleIJNS5_1CILi128EEENS7_ILi48EEENS7_ILi256EEEEEELi256ENS_10bfloat16_tEfNS_4arch4Sm80ELb1ELb0ELb1ELb1ELb1ELb1ELb1ELb0EEENS1_21CollectiveEpilogueFwdINS6_IJS8_SA_S9_EEENS6_IJNS7_ILi1EEESI_SI_EEESC_SE_Li256ELb1ELb1ELb0ELb0EEENS1_19SingleTileSchedulerILb1ELb0ELb1ELi128EEEEEEEEEvNT_6ParamsE) ;  /* 0xfffe07d0b8007950 */ /* 0x000fea0003c3ffff */
.L_x_1765:
        /* <DEDUP_REMOVED lines=13> */
.L_x_1793:


//--------------------- .nv.shared._ZN7cutlass13device_kernelIN5flash19enable_sm80_to_sm89INS1_16FlashAttnFwdSm80INS1_25CollectiveMainloopFwdSm80ILi8ELi1ELb1EN4cute5tupleIJNS5_1CILi128EEENS7_ILi64EEENS7_ILi256EEEEEELi256ENS_10bfloat16_tEfNS_4arch4Sm80ELb0ELb0ELb1ELb0ELb1ELb0ELb1ELb0EEENS1_21CollectiveEpilogueFwdINS6_IJS8_SA_S9_EEENS6_IJNS7_ILi1EEESI_SI_EEESC_SE_Li256ELb0ELb1ELb0ELb0EEENS1_19SingleTileSchedulerILb0ELb0ELb1ELi128EEEEEEEEEvNT_6ParamsE --------------------------
	.section	.nv.shared._ZN7cutlass13device_kernelIN5flash19enable_sm80_to_sm89INS1_16FlashAttnFwdSm80INS1_25CollectiveMainloopFwdSm80ILi8ELi1ELb1EN4cute5tupleIJNS5_1CILi128EEENS7_ILi64EEENS7_ILi256EEEEEELi256ENS_10bfloat16_tEfNS_4arch4Sm80ELb0ELb0ELb1ELb0ELb1ELb0ELb1ELb0EEENS1_21CollectiveEpilogueFwdINS6_IJS8_SA_S9_EEENS6_IJNS7_ILi1EEESI_SI_EEESC_SE_Li256ELb0ELb1ELb0ELb0EEENS1_19SingleTileSchedulerILb0ELb0ELb1ELi128EEEEEEEEEvNT_6ParamsE,"aw",@nobits
	.sectionflags	@""
	.align	16


//--------------------- .nv.global                --------------------------
	.section	.nv.global,"aw",@nobits
.nv.global:
	.type		_ZN80_INTERNAL_d066332e_44_flash_fwd_hdim256_bf16_paged_softcap_sm80_cu_ceb34e2a_33704cute1_E,@object
	.size		_ZN80_INTERNAL_d066332e_44_flash_fwd_hdim256_bf16_paged_softcap_sm80_cu_ceb34e2a_33704cute1_E,(_ZN80_INTERNAL_d066332e_44_flash_fwd_hdim256_bf16_paged_softcap_sm80_cu_ceb34e2a_33704cuda3std3__45__cpo6cbeginE - _ZN80_INTERNAL_d066332e_44_flash_fwd_hdim256_bf16_paged_softcap_sm80_cu_ceb34e2a_33704cute1_E)
_ZN80_INTERNAL_d066332e_44_flash_fwd_hdim256_bf16_paged_softcap_sm80_cu_ceb34e2a_33704cute1_E:
	.zero		1
	.type		_ZN80_INTERNAL_d066332e_44_flash_fwd_hdim256_bf16_paged_softcap_sm80_cu_ceb34e2a_33704cuda3std3__45__cpo6cbeginE,@object
	.size		_ZN80_INTERNAL_d066332e_44_flash_fwd_hdim256_bf16_paged_softcap_sm80_cu_ceb34e2a_33704cuda3std3__45__cpo6cbeginE,(_ZN80_INTERNAL_d066332e_44_flash_fwd_hdim256_bf16_paged_softcap_sm80_cu_ceb34e2a_33704cuda3std3__48in_placeE - _ZN80_INTERNAL_d066332e_44_flash_fwd_hdim256_bf16_paged_softcap_sm80_cu_ceb34e2a_33704cuda3std3__45__cpo6cbeginE)
_ZN80_INTERNAL_d066332e_44_flash_fwd_hdim256_bf16_paged_softcap_sm80_cu_ceb34e2a_33704cuda3std3__45__cpo6cbeginE:
	.zero		1
	.type		_ZN80_INTERNAL_d066332e_44_flash_fwd_hdim256_bf16_paged_softcap_sm80_cu_ceb34e2a_33704cuda3std3__48in_placeE,@object
	.size		_ZN80_INTERNAL_d066332e_44_flash_fwd_hdim256_bf16_paged_softcap_sm80_cu_ceb34e2a_33704cuda3std3__48in_placeE,(_ZN80_INTERNAL_d066332e_44_flash_fwd_hdim256_bf16_paged_softcap_sm80_cu_ceb34e2a_33704cuda3std6ranges3__45__cpo9iter_moveE - _ZN80_INTERNAL_d066332e_44_flash_fwd_hdim256_bf16_paged_softcap_sm80_cu_ceb34e2a_33704cuda3std3__48in_placeE)
_ZN80_INTERNAL_d066332e_44_flash_fwd_hdim256_bf16_paged_softcap_sm80_cu_ceb34e2a_33704cuda3std3__48in_placeE:
	.zero		1
	.type		_ZN80_INTERNAL_d066332e_44_flash_fwd_hdim256_bf16_paged_softcap_sm80_cu_ceb34e2a_33704cuda3std6ranges3__45__cpo9iter_moveE,@object
	.size		_ZN80_INTERNAL_d066332e_44_flash_fwd_hdim256_bf16_paged_softcap_sm80_cu_ceb34e2a_33704cuda3std6ranges3__45__cpo9iter_moveE,(_ZN80_INTERNAL_d066332e_44_flash_fwd_hdim256_bf16_paged_softcap_sm80_cu_ceb34e2a_33704cuda3std3__45__cpo5beginE - _ZN80_INTERNAL_d066332e_44_flash_fwd_hdim256_bf16_paged_softcap_sm80_cu_ceb34e2a_33704cuda3std6ranges3__45__cpo9iter_moveE)
_ZN80_INTERNAL_d066332e_44_flash_fwd_hdim256_bf16_paged_softcap_sm80_cu_ceb34e2a_33704cuda3std6ranges3__45__cpo9iter_moveE:
	.zero		1
	.type		_ZN80_INTERNAL_d066332e_44_flash_fwd_hdim256_bf16_paged_softcap_sm80_cu_ceb34e2a_33704cuda3std3__45__cpo5beginE,@object
	.size		_ZN80_INTERNAL_d066332e_44_flash_fwd_hdim256_bf16_paged_softcap_sm80_cu_ceb34e2a_33704cuda3std3__45__cpo5beginE,(_ZN80_INTERNAL_d066332e_44_flash_fwd_hdim256_bf16_paged_softcap_sm80_cu_ceb34e2a_33704cuda3std3__482_GLOBAL__N__d066332e_44_flash_fwd_hdim256_bf16_paged_softcap_sm80_cu_ceb34e2a_33706ignoreE - _ZN80_INTERNAL_d066332e_44_flash_fwd_hdim256_bf16_paged_softcap_sm80_cu_ceb34e2a_33704cuda3std3__45__cpo5beginE)
_ZN80_INTERNAL_d066332e_44_flash_fwd_hdim256_bf16_paged_softcap_sm80_cu_ceb34e2a_33704cuda3std3__45__cpo5beginE:
	.zero		1
	.type		_ZN80_INTERNAL_d066332e_44_flash_fwd_hdim256_bf16_paged_softcap_sm80_cu_ceb34e2a_33704cuda3std3__482_GLOBAL__N__d066332e_44_flash_fwd_hdim256_bf16_paged_softcap_sm80_cu_ceb34e2a_33706ignoreE,@object
	.size		_ZN80_INTERNAL_d066332e_44_flash_fwd_hdim256_bf16_paged_softcap_sm80_cu_ceb34e2a_33704cuda3std3__482_GLOBAL__N__d066332e_44_flash_fwd_hdim256_bf16_paged_softcap_sm80_cu_ceb34e2a_33706ignoreE,(_ZN80_INTERNAL_d066332e_44_flash_fwd_hdim256_bf16_paged_softcap_sm80_cu_ceb34e2a_33704cute7productE - _ZN80_INTERNAL_d066332e_44_flash_fwd_hdim256_bf16_paged_softcap_sm80_cu_ceb34e2a_33704cuda3std3__482_GLOBAL__N__d066332e_44_flash_fwd_hdim256_bf16_paged_softcap_sm80_cu_ceb34e2a_33706ignoreE)
_ZN80_INTERNAL_d066332e_44_flash_fwd_hdim256_bf16_paged_softcap_sm80_cu_ceb34e2a_33704cuda3std3__482_GLOBAL__N__d066332e_44_flash_fwd_hdim256_bf16_paged_softcap_sm80_cu_ceb34e2a_33706ignoreE:
	.zero		1
	.type		_ZN80_INTERNAL_d066332e_44_flash_fwd_hdim256_bf16_paged_softcap_sm80_cu_ceb34e2a_33704cute7productE,@object
	.size		_ZN80_INTERNAL_d066332e_44_flash_fwd_hdim256_bf16_paged_softcap_sm80_cu_ceb34e2a_33704cute7productE,(_ZN80_INTERNAL_d066332e_44_flash_fwd_hdim256_bf16_paged_softcap_sm80_cu_ceb34e2a_33704cuda3std3__45__cpo3endE - _ZN80_INTERNAL_d066332e_44_flash_fwd_hdim256_bf16_paged_softcap_sm80_cu_ceb34e2a_33704cute7productE)
_ZN80_INTERNAL_d066332e_44_flash_fwd_hdim256_bf16_paged_softcap_sm80_cu_ceb34e2a_33704cute7productE:
	.zero		1
	.type		_ZN80_INTERNAL_d066332e_44_flash_fwd_hdim256_bf16_paged_softcap_sm80_cu_ceb34e2a_33704cuda3std3__45__cpo3endE,@object
	.size		_ZN80_INTERNAL_d066332e_44_flash_fwd_hdim256_bf16_paged_softcap_sm80_cu_ceb34e2a_33704cuda3std3__45__cpo3endE,(_ZN80_INTERNAL_d066332e_44_flash_fwd_hdim256_bf16_paged_softcap_sm80_cu_ceb34e2a_33704cuda3std3__419piecewise_constructE - _ZN80_INTERNAL_d066332e_44_flash_fwd_hdim256_bf16_paged_softcap_sm80_cu_ceb34e2a_33704cuda3std3__45__cpo3endE)
_ZN80_INTERNAL_d066332e_44_flash_fwd_hdim256_bf16_paged_softcap_sm80_cu_ceb34e2a_33704cuda3std3__45__cpo3endE:
	.zero		1
	.type		_ZN80_INTERNAL_d066332e_44_flash_fwd_hdim256_bf16_paged_softcap_sm80_cu_ceb34e2a_33704cuda3std3__419piecewise_constructE,@object
	.size		_ZN80_INTERNAL_d066332e_44_flash_fwd_hdim256_bf16_paged_softcap_sm80_cu_ceb34e2a_33704cuda3std3__419piecewise_constructE,(_ZN80_INTERNAL_d066332e_44_flash_fwd_hdim256_bf16_paged_softcap_sm80_cu_ceb34e2a_33704cuda3std3__45__cpo4cendE - _ZN80_INTERNAL_d066332e_44_flash_fwd_hdim256_bf16_paged_softcap_sm80_cu_ceb34e2a_33704cuda3std3__419piecewise_constructE)
_ZN80_INTERNAL_d066332e_44_flash_fwd_hdim256_bf16_paged_softcap_sm80_cu_ceb34e2a_33704cuda3std3__419piecewise_constructE:
	.zero		1
	.type		_ZN80_INTERNAL_d066332e_44_flash_fwd_hdim256_bf16_paged_softcap_sm80_cu_ceb34e2a_33704cuda3std3__45__cpo4cendE,@object
	.size		_ZN80_INTERNAL_d066332e_44_flash_fwd_hdim256_bf16_paged_softcap_sm80_cu_ceb34e2a_33704cuda3std3__45__cpo4cendE,(_ZN80_INTERNAL_d066332e_44_flash_fwd_hdim256_bf16_paged_softcap_sm80_cu_ceb34e2a_33704cuda3std6ranges3__45__cpo4swapE - _ZN80_INTERNAL_d066332e_44_flash_fwd_hdim256_bf16_paged_softcap_sm80_cu_ceb34e2a_33704cuda3std3__45__cpo4cendE)
_ZN80_INTERNAL_d066332e_44_flash_fwd_hdim256_bf16_paged_softcap_sm80_cu_ceb34e2a_33704cuda3std3__45__cpo4cendE:
	.zero		1
	.type		_ZN80_INTERNAL_d066332e_44_flash_fwd_hdim256_bf16_paged_softcap_sm80_cu_ceb34e2a_33704cuda3std6ranges3__45__cpo4swapE,@object
	.size		_ZN80_INTERNAL_d066332e_44_flash_fwd_hdim256_bf16_paged_softcap_sm80_cu_ceb34e2a_33704cuda3std6ranges3__45__cpo4swapE,(.L_7 - _ZN80_INTERNAL_d066332e_44_flash_fwd_hdim256_bf16_paged_softcap_sm80_cu_ceb34e2a_33704cuda3std6ranges3__45__cpo4swapE)
_ZN80_INTERNAL_d066332e_44_flash_fwd_hdim256_bf16_paged_softcap_sm80_cu_ceb34e2a_33704cuda3std6ranges3__45__cpo4swapE:
	.zero		1
.L_7:


//--------------------- .nv.shared._ZN7cutlass13device_kernelIN5flash19enable_sm80_to_sm89INS1_16FlashAttnFwdSm80INS1_25CollectiveMainloopFwdSm80ILi8ELi1ELb1EN4cute5tupleIJNS5_1CILi128EEENS7_ILi64EEENS7_ILi256EEEEEELi256ENS_10bfloat16_tEfNS_4arch4Sm80ELb0ELb0ELb1ELb1ELb1ELb0ELb1ELb0EEENS1_21CollectiveEpilogueFwdINS6_IJS8_SA_S9_EEENS6_IJNS7_ILi1EEESI_SI_EEESC_SE_Li256ELb1ELb1ELb0ELb0EEENS1_19SingleTileSchedulerILb1ELb0ELb1ELi128EEEEEEEEEvNT_6ParamsE --------------------------
	.section	.nv.shared._ZN7cutlass13device_kernelIN5flash19enable_sm80_to_sm89INS1_16FlashAttnFwdSm80INS1_25CollectiveMainloopFwdSm80ILi8ELi1ELb1EN4cute5tupleIJNS5_1CILi128EEENS7_ILi64EEENS7_ILi256EEEEEELi256ENS_10bfloat16_tEfNS_4arch4Sm80ELb0ELb0ELb1ELb1ELb1ELb0ELb1ELb0EEENS1_21CollectiveEpilogueFwdINS6_IJS8_SA_S9_EEENS6_IJNS7_ILi1EEESI_SI_EEESC_SE_Li256ELb1ELb1ELb0ELb0EEENS1_19SingleTileSchedulerILb1ELb0ELb1ELi128EEEEEEEEEvNT_6ParamsE,"aw",@nobits
	.sectionflags	@""
	.align	16


//--------------------- .nv.shared._ZN7cutlass13device_kernelIN5flash19enable_sm80_to_sm89INS1_16FlashAttnFwdSm80INS1_25CollectiveMainloopFwdSm80ILi8ELi1ELb0EN4cute5tupleIJNS5_1CILi128EEENS7_ILi32EEENS7_ILi256EEEEEELi256ENS_10bfloat16_tEfNS_4arch4Sm80ELb0ELb0ELb1ELb1ELb1ELb1ELb1ELb0EEENS1_21CollectiveEpilogueFwdINS6_IJS8_SA_S9_EEENS6_IJNS7_ILi1EEESI_SI_EEESC_SE_Li256ELb1ELb1ELb0ELb0EEENS1_19SingleTileSchedulerILb1ELb0ELb1ELi128EEEEEEEEEvNT_6ParamsE --------------------------
	.section	.nv.shared._ZN7cutlass13device_kernelIN5flash19enable_sm80_to_sm89INS1_16FlashAttnFwdSm80INS1_25CollectiveMainloopFwdSm80ILi8ELi1ELb0EN4cute5tupleIJNS5_1CILi128EEENS7_ILi32EEENS7_ILi256EEEEEELi256ENS_10bfloat16_tEfNS_4arch4Sm80ELb0ELb0ELb1ELb1ELb1ELb1ELb1ELb0EEENS1_21CollectiveEpilogueFwdINS6_IJS8_SA_S9_EEENS6_IJNS7_ILi1EEESI_SI_EEESC_SE_Li256ELb1ELb1ELb0ELb0EEENS1_19SingleTileSchedulerILb1ELb0ELb1ELi128EEEEEEEEEvNT_6ParamsE,"aw",@nobits
	.sectionflags	@""
	.align	16


//--------------------- .nv.shared._ZN7cutlass13device_kernelIN5flash19enable_sm80_to_sm89INS1_16FlashAttnFwdSm80INS1_25CollectiveMainloopFwdSm80ILi8ELi1ELb1EN4cute5tupleIJNS5_1CILi128EEENS7_ILi48EEENS7_ILi256EEEEEELi256ENS_10bfloat16_tEfNS_4arch4Sm80ELb0ELb1ELb1ELb0ELb1ELb0ELb1ELb0EEENS1_21CollectiveEpilogueFwdINS6_IJS8_SA_S9_EEENS6_IJNS7_ILi1EEESI_SI_EEESC_SE_Li256ELb0ELb1ELb0ELb0EEENS1_19SingleTileSchedulerILb0ELb0ELb1ELi128EEEEEEEEEvNT_6ParamsE --------------------------
	.section	.nv.shared._ZN7cutlass13device_kernelIN5flash19enable_sm80_to_sm89INS1_16FlashAttnFwdSm80INS1_25CollectiveMainloopFwdSm80ILi8ELi1ELb1EN4cute5tupleIJNS5_1CILi128EEENS7_ILi48EEENS7_ILi256EEEEEELi256ENS_10bfloat16_tEfNS_4arch4Sm80ELb0ELb1ELb1ELb0ELb1ELb0ELb1ELb0EEENS1_21CollectiveEpilogueFwdINS6_IJS8_SA_S9_EEENS6_IJNS7_ILi1EEESI_SI_EEESC_SE_Li256ELb0ELb1ELb0ELb0EEENS1_19SingleTileSchedulerILb0ELb0ELb1ELi128EEEEEEEEEvNT_6ParamsE,"aw",@nobits
	.sectionflags	@""
	.align	16


//--------------------- .nv.shared._ZN7cutlass13device_kernelIN5flash19enable_sm80_to_sm89INS1_16FlashAttnFwdSm80INS1_25CollectiveMainloopFwdSm80ILi8ELi1ELb1EN4cute5tupleIJNS5_1CILi128EEENS7_ILi48EEENS7_ILi256EEEEEELi256ENS_10bfloat16_tEfNS_4arch4Sm80ELb0ELb1ELb1ELb1ELb1ELb0ELb1ELb0EEENS1_21CollectiveEpilogueFwdINS6_IJS8_SA_S9_EEENS6_IJNS7_ILi1EEESI_SI_EEESC_SE_Li256ELb1ELb1ELb0ELb0EEENS1_19SingleTileSchedulerILb1ELb0ELb1ELi128EEEEEEEEEvNT_6ParamsE --------------------------
	.section	.nv.shared._ZN7cutlass13device_kernelIN5flash19enable_sm80_to_sm89INS1_16FlashAttnFwdSm80INS1_25CollectiveMainloopFwdSm80ILi8ELi1ELb1EN4cute5tupleIJNS5_1CILi128EEENS7_ILi48EEENS7_ILi256EEEEEELi256ENS_10bfloat16_tEfNS_4arch4Sm80ELb0ELb1ELb1ELb1ELb1ELb0ELb1ELb0EEENS1_21CollectiveEpilogueFwdINS6_IJS8_SA_S9_EEENS6_IJNS7_ILi1EEESI_SI_EEESC_SE_Li256ELb1ELb1ELb0ELb0EEENS1_19SingleTileSchedulerILb1ELb0ELb1ELi128EEEEEEEEEvNT_6ParamsE,"aw",@nobits
	.sectionflags	@""
	.align	16


//--------------------- .nv.shared._ZN7cutlass13device_kernelIN5flash19enable_sm80_to_sm89INS1_16FlashAttnFwdSm80INS1_25CollectiveMainloopFwdSm80ILi8ELi1ELb0EN4cute5tupleIJNS5_1CILi128EEENS7_ILi32EEENS7_ILi256EEEEEELi256ENS_10bfloat16_tEfNS_4arch4Sm80ELb0ELb1ELb1ELb1ELb1ELb1ELb1ELb0EEENS1_21CollectiveEpilogueFwdINS6_IJS8_SA_S9_EEENS6_IJNS7_ILi1EEESI_SI_EEESC_SE_Li256ELb1ELb1ELb0ELb0EEENS1_19SingleTileSchedulerILb1ELb0ELb1ELi128EEEEEEEEEvNT_6ParamsE --------------------------
	.section	.nv.shared._ZN7cutlass13device_kernelIN5flash19enable_sm80_to_sm89INS1_16FlashAttnFwdSm80INS1_25CollectiveMainloopFwdSm80ILi8ELi1ELb0EN4cute5tupleIJNS5_1CILi128EEENS7_ILi32EEENS7_ILi256EEEEEELi256ENS_10bfloat16_tEfNS_4arch4Sm80ELb0ELb1ELb1ELb1ELb1ELb1ELb1ELb0EEENS1_21CollectiveEpilogueFwdINS6_IJS8_SA_S9_EEENS6_IJNS7_ILi1EEESI_SI_EEESC_SE_Li256ELb1ELb1ELb0ELb0EEENS1_19SingleTileSchedulerILb1ELb0ELb1ELi128EEEEEEEEEvNT_6ParamsE,"aw",@nobits
	.sectionflags	@""
	.align	16


//--------------------- .nv.shared._ZN7cutlass13device_kernelIN5flash19enable_sm80_to_sm89INS1_16FlashAttnFwdSm80INS1_25CollectiveMainloopFwdSm80ILi8ELi1ELb1EN4cute5tupleIJNS5_1CILi128EEENS7_ILi64EEENS7_ILi256EEEEEELi256ENS_10bfloat16_tEfNS_4arch4Sm80ELb1ELb0ELb1ELb0ELb1ELb0ELb1ELb0EEENS1_21CollectiveEpilogueFwdINS6_IJS8_SA_S9_EEENS6_IJNS7_ILi1EEESI_SI_EEESC_SE_Li256ELb0ELb1ELb0ELb0EEENS1_30DynamicPersistentTileSchedulerILi256ELi256ELb0ELb1ELb0EEEEEEEEEvNT_6ParamsE --------------------------
	.section	.nv.shared._ZN7cutlass13device_kernelIN5flash19enable_sm80_to_sm89INS1_16FlashAttnFwdSm80INS1_25CollectiveMainloopFwdSm80ILi8ELi1ELb1EN4cute5tupleIJNS5_1CILi128EEENS7_ILi64EEENS7_ILi256EEEEEELi256ENS_10bfloat16_tEfNS_4arch4Sm80ELb1ELb0ELb1ELb0ELb1ELb0ELb1ELb0EEENS1_21CollectiveEpilogueFwdINS6_IJS8_SA_S9_EEENS6_IJNS7_ILi1EEESI_SI_EEESC_SE_Li256ELb0ELb1ELb0ELb0EEENS1_30DynamicPersistentTileSchedulerILi256ELi256ELb0ELb1ELb0EEEEEEEEEvNT_6ParamsE,"aw",@nobits
	.sectionflags	@""
	.align	16


//--------------------- .nv.shared._ZN7cutlass13device_kernelIN5flash19enable_sm80_to_sm89INS1_16FlashAttnFwdSm80INS1_25CollectiveMainloopFwdSm80ILi8ELi1ELb1EN4cute5tupleIJNS5_1CILi128EEENS7_ILi64EEENS7_ILi256EEEEEELi256ENS_10bfloat16_tEfNS_4arch4Sm80ELb1ELb0ELb1ELb1ELb1ELb0ELb1ELb0EEENS1_21CollectiveEpilogueFwdINS6_IJS8_SA_S9_EEENS6_IJNS7_ILi1EEESI_SI_EEESC_SE_Li256ELb1ELb1ELb0ELb0EEENS1_19SingleTileSchedulerILb1ELb0ELb1ELi128EEEEEEEEEvNT_6ParamsE --------------------------
	.section	.nv.shared._ZN7cutlass13device_kernelIN5flash19enable_sm80_to_sm89INS1_16FlashAttnFwdSm80INS1_25CollectiveMainloopFwdSm80ILi8ELi1ELb1EN4cute5tupleIJNS5_1CILi128EEENS7_ILi64EEENS7_ILi256EEEEEELi256ENS_10bfloat16_tEfNS_4arch4Sm80ELb1ELb0ELb1ELb1ELb1ELb0ELb1ELb0EEENS1_21CollectiveEpilogueFwdINS6_IJS8_SA_S9_EEENS6_IJNS7_ILi1EEESI_SI_EEESC_SE_Li256ELb1ELb1ELb0ELb0EEENS1_19SingleTileSchedulerILb1ELb0ELb1ELi128EEEEEEEEEvNT_6ParamsE,"aw",@nobits
	.sectionflags	@""
	.align	16


//--------------------- .nv.shared._ZN7cutlass13device_kernelIN5flash19enable_sm80_to_sm89INS1_16FlashAttnFwdSm80INS1_25CollectiveMainloopFwdSm80ILi8ELi1ELb0EN4cute5tupleIJNS5_1CILi128EEENS7_ILi32EEENS7_ILi256EEEEEELi256ENS_10bfloat16_tEfNS_4arch4Sm80ELb1ELb0ELb1ELb1ELb1ELb1ELb1ELb0EEENS1_21CollectiveEpilogueFwdINS6_IJS8_SA_S9_EEENS6_IJNS7_ILi1EEESI_SI_EEESC_SE_Li256ELb1ELb1ELb0ELb0EEENS1_19SingleTileSchedulerILb1ELb0ELb1ELi128EEEEEEEEEvNT_6ParamsE --------------------------
	.section	.nv.shared._ZN7cutlass13device_kernelIN5flash19enable_sm80_to_sm89INS1_16FlashAttnFwdSm80INS1_25CollectiveMainloopFwdSm80ILi8ELi1ELb0EN4cute5tupleIJNS5_1CILi128EEENS7_ILi32EEENS7_ILi256EEEEEELi256ENS_10bfloat16_tEfNS_4arch4Sm80ELb1ELb0ELb1ELb1ELb1ELb1ELb1ELb0EEENS1_21CollectiveEpilogueFwdINS6_IJS8_SA_S9_EEENS6_IJNS7_ILi1EEESI_SI_EEESC_SE_Li256ELb1ELb1ELb0ELb0EEENS1_19SingleTileSchedulerILb1ELb0ELb1ELi128EEEEEEEEEvNT_6ParamsE,"aw",@nobits
	.sectionflags	@""
	.align	16


//--------------------- .nv.shared._ZN7cutlass13device_kernelIN5flash19enable_sm80_to_sm89INS1_16FlashAttnFwdSm80INS1_25CollectiveMainloopFwdSm80ILi8ELi1ELb0EN4cute5tupleIJNS5_1CILi128EEENS7_ILi96EEENS7_ILi256EEEEEELi256ENS_10bfloat16_tEfNS_4arch4Sm80ELb0ELb0ELb1ELb0ELb1ELb0ELb1ELb0EEENS1_21CollectiveEpilogueFwdINS6_IJS8_SA_S9_EEENS6_IJNS7_ILi1EEESI_SI_EEESC_SE_Li256ELb0ELb1ELb0ELb0EEENS1_19SingleTileSchedulerILb0ELb0ELb1ELi128EEEEEEEEEvNT_6ParamsE --------------------------
	.section	.nv.shared._ZN7cutlass13device_kernelIN5flash19enable_sm80_to_sm89INS1_16FlashAttnFwdSm80INS1_25CollectiveMainloopFwdSm80ILi8ELi1ELb0EN4cute5tupleIJNS5_1CILi128EEENS7_ILi96EEENS7_ILi256EEEEEELi256ENS_10bfloat16_tEfNS_4arch4Sm80ELb0ELb0ELb1ELb0ELb1ELb0ELb1ELb0EEENS1_21CollectiveEpilogueFwdINS6_IJS8_SA_S9_EEENS6_IJNS7_ILi1EEESI_SI_EEESC_SE_Li256ELb0ELb1ELb0ELb0EEENS1_19SingleTileSchedulerILb0ELb0ELb1ELi128EEEEEEEEEvNT_6ParamsE,"aw",@nobits
	.sectionflags	@""
	.align	16


//--------------------- .nv.shared._ZN7cutlass13device_kernelIN5flash19enable_sm80_to_sm89INS1_16FlashAttnFwdSm80INS1_25CollectiveMainloopFwdSm80ILi8ELi1ELb0EN4cute5tupleIJNS5_1CILi128EEENS7_ILi96EEENS7_ILi256EEEEEELi256ENS_10bfloat16_tEfNS_4arch4Sm80ELb0ELb0ELb1ELb1ELb1ELb0ELb1ELb0EEENS1_21CollectiveEpilogueFwdINS6_IJS8_SA_S9_EEENS6_IJNS7_ILi1EEESI_SI_EEESC_SE_Li256ELb1ELb1ELb0ELb0EEENS1_19SingleTileSchedulerILb1ELb0ELb1ELi128EEEEEEEEEvNT_6ParamsE --------------------------
	.section	.nv.shared._ZN7cutlass13device_kernelIN5flash19enable_sm80_to_sm89INS1_16FlashAttnFwdSm80INS1_25CollectiveMainloopFwdSm80ILi8ELi1ELb0EN4cute5tupleIJNS5_1CILi128EEENS7_ILi96EEENS7_ILi256EEEEEELi256ENS_10bfloat16_tEfNS_4arch4Sm80ELb0ELb0ELb1ELb1ELb1ELb0ELb1ELb0EEENS1_21CollectiveEpilogueFwdINS6_IJS8_SA_S9_EEENS6_IJNS7_ILi1EEESI_SI_EEESC_SE_Li256ELb1ELb1ELb0ELb0EEENS1_19SingleTileSchedulerILb1ELb0ELb1ELi128EEEEEEEEEvNT_6ParamsE,"aw",@nobits
	.sectionflags	@""
	.align	16


//--------------------- .nv.shared._ZN7cutlass13device_kernelIN5flash19enable_sm80_to_sm89INS1_16FlashAttnFwdSm80INS1_25CollectiveMainloopFwdSm80ILi8ELi1ELb0EN4cute5tupleIJNS5_1CILi128EEENS7_ILi48EEENS7_ILi256EEEEEELi256ENS_10bfloat16_tEfNS_4arch4Sm80ELb0ELb0ELb1ELb1ELb1ELb1ELb1ELb0EEENS1_21CollectiveEpilogueFwdINS6_IJS8_SA_S9_EEENS6_IJNS7_ILi1EEESI_SI_EEESC_SE_Li256ELb1ELb1ELb0ELb0EEENS1_19SingleTileSchedulerILb1ELb0ELb1ELi128EEEEEEEEEvNT_6ParamsE --------------------------
	.section	.nv.shared._ZN7cutlass13device_kernelIN5flash19enable_sm80_to_sm89INS1_16FlashAttnFwdSm80INS1_25CollectiveMainloopFwdSm80ILi8ELi1ELb0EN4cute5tupleIJNS5_1CILi128EEENS7_ILi48EEENS7_ILi256EEEEEELi256ENS_10bfloat16_tEfNS_4arch4Sm80ELb0ELb0ELb1ELb1ELb1ELb1ELb1ELb0EEENS1_21CollectiveEpilogueFwdINS6_IJS8_SA_S9_EEENS6_IJNS7_ILi1EEESI_SI_EEESC_SE_Li256ELb1ELb1ELb0ELb0EEENS1_19SingleTileSchedulerILb1ELb0ELb1ELi128EEEEEEEEEvNT_6ParamsE,"aw",@nobits
	.sectionflags	@""
	.align	16


//--------------------- .nv.shared._ZN7cutlass13device_kernelIN5flash19enable_sm80_to_sm89INS1_16FlashAttnFwdSm80INS1_25CollectiveMainloopFwdSm80ILi8ELi1ELb0EN4cute5tupleIJNS5_1CILi128EEENS7_ILi64EEENS7_ILi256EEEEEELi256ENS_10bfloat16_tEfNS_4arch4Sm80ELb0ELb1ELb1ELb0ELb1ELb0ELb1ELb0EEENS1_21CollectiveEpilogueFwdINS6_IJS8_SA_S9_EEENS6_IJNS7_ILi1EEESI_SI_EEESC_SE_Li256ELb0ELb1ELb0ELb0EEENS1_19SingleTileSchedulerILb0ELb0ELb1ELi128EEEEEEEEEvNT_6ParamsE --------------------------
	.section	.nv.shared._ZN7cutlass13device_kernelIN5flash19enable_sm80_to_sm89INS1_16FlashAttnFwdSm80INS1_25CollectiveMainloopFwdSm80ILi8ELi1ELb0EN4cute5tupleIJNS5_1CILi128EEENS7_ILi64EEENS7_ILi256EEEEEELi256ENS_10bfloat16_tEfNS_4arch4Sm80ELb0ELb1ELb1ELb0ELb1ELb0ELb1ELb0EEENS1_21CollectiveEpilogueFwdINS6_IJS8_SA_S9_EEENS6_IJNS7_ILi1EEESI_SI_EEESC_SE_Li256ELb0ELb1ELb0ELb0EEENS1_19SingleTileSchedulerILb0ELb0ELb1ELi128EEEEEEEEEvNT_6ParamsE,"aw",@nobits
	.sectionflags	@""
	.align	16


//--------------------- .nv.shared._ZN7cutlass13device_kernelIN5flash19enable_sm80_to_sm89INS1_16FlashAttnFwdSm80INS1_25CollectiveMainloopFwdSm80ILi8ELi1ELb0EN4cute5tupleIJNS5_1CILi128EEENS7_ILi64EEENS7_ILi256EEEEEELi256ENS_10bfloat16_tEfNS_4arch4Sm80ELb0ELb1ELb1ELb1ELb1ELb0ELb1ELb0EEENS1_21CollectiveEpilogueFwdINS6_IJS8_SA_S9_EEENS6_IJNS7_ILi1EEESI_SI_EEESC_SE_Li256ELb1ELb1ELb0ELb0EEENS1_19SingleTileSchedulerILb1ELb0ELb1ELi128EEEEEEEEEvNT_6ParamsE --------------------------
	.section	.nv.shared._ZN7cutlass13device_kernelIN5flash19enable_sm80_to_sm89INS1_16FlashAttnFwdSm80INS1_25CollectiveMainloopFwdSm80ILi8ELi1ELb0EN4cute5tupleIJNS5_1CILi128EEENS7_ILi64EEENS7_ILi256EEEEEELi256ENS_10bfloat16_tEfNS_4arch4Sm80ELb0ELb1ELb1ELb1ELb1ELb0ELb1ELb0EEENS1_21CollectiveEpilogueFwdINS6_IJS8_SA_S9_EEENS6_IJNS7_ILi1EEESI_SI_EEESC_SE_Li256ELb1ELb1ELb0ELb0EEENS1_19SingleTileSchedulerILb1ELb0ELb1ELi128EEEEEEEEEvNT_6ParamsE,"aw",@nobits
	.sectionflags	@""
	.align	16


//--------------------- .nv.shared._ZN7cutlass13device_kernelIN5flash19enable_sm80_to_sm89INS1_16FlashAttnFwdSm80INS1_25CollectiveMainloopFwdSm80ILi8ELi1ELb0EN4cute5tupleIJNS5_1CILi128EEENS7_ILi48EEENS7_ILi256EEEEEELi256ENS_10bfloat16_tEfNS_4arch4Sm80ELb0ELb1ELb1ELb1ELb1ELb1ELb1ELb0EEENS1_21CollectiveEpilogueFwdINS6_IJS8_SA_S9_EEENS6_IJNS7_ILi1EEESI_SI_EEESC_SE_Li256ELb1ELb1ELb0ELb0EEENS1_19SingleTileSchedulerILb1ELb0ELb1ELi128EEEEEEEEEvNT_6ParamsE --------------------------
	.section	.nv.shared._ZN7cutlass13device_kernelIN5flash19enable_sm80_to_sm89INS1_16FlashAttnFwdSm80INS1_25CollectiveMainloopFwdSm80ILi8ELi1ELb0EN4cute5tupleIJNS5_1CILi128EEENS7_ILi48EEENS7_ILi256EEEEEELi256ENS_10bfloat16_tEfNS_4arch4Sm80ELb0ELb1ELb1ELb1ELb1ELb1ELb1ELb0EEENS1_21CollectiveEpilogueFwdINS6_IJS8_SA_S9_EEENS6_IJNS7_ILi1EEESI_SI_EEESC_SE_Li256ELb1ELb1ELb0ELb0EEENS1_19SingleTileSchedulerILb1ELb0ELb1ELi128EEEEEEEEEvNT_6ParamsE,"aw",@nobits
	.sectionflags	@""
	.align	16


//--------------------- .nv.shared._ZN7cutlass13device_kernelIN5flash19enable_sm80_to_sm89INS1_16FlashAttnFwdSm80INS1_25CollectiveMainloopFwdSm80ILi8ELi1ELb0EN4cute5tupleIJNS5_1CILi128EEENS7_ILi96EEENS7_ILi256EEEEEELi256ENS_10bfloat16_tEfNS_4arch4Sm80ELb1ELb0ELb1ELb0ELb1ELb0ELb1ELb0EEENS1_21CollectiveEpilogueFwdINS6_IJS8_SA_S9_EEENS6_IJNS7_ILi1EEESI_SI_EEESC_SE_Li256ELb0ELb1ELb0ELb0EEENS1_30DynamicPersistentTileSchedulerILi256ELi256ELb0ELb1ELb0EEEEEEEEEvNT_6ParamsE --------------------------
	.section	.nv.shared._ZN7cutlass13device_kernelIN5flash19enable_sm80_to_sm89INS1_16FlashAttnFwdSm80INS1_25CollectiveMainloopFwdSm80ILi8ELi1ELb0EN4cute5tupleIJNS5_1CILi128EEENS7_ILi96EEENS7_ILi256EEEEEELi256ENS_10bfloat16_tEfNS_4arch4Sm80ELb1ELb0ELb1ELb0ELb1ELb0ELb1ELb0EEENS1_21CollectiveEpilogueFwdINS6_IJS8_SA_S9_EEENS6_IJNS7_ILi1EEESI_SI_EEESC_SE_Li256ELb0ELb1ELb0ELb0EEENS1_30DynamicPersistentTileSchedulerILi256ELi256ELb0ELb1ELb0EEEEEEEEEvNT_6ParamsE,"aw",@nobits
	.sectionflags	@""
	.align	16


//--------------------- .nv.shared._ZN7cutlass13device_kernelIN5flash19enable_sm80_to_sm89INS1_16FlashAttnFwdSm80INS1_25CollectiveMainloopFwdSm80ILi8ELi1ELb0EN4cute5tupleIJNS5_1CILi128EEENS7_ILi96EEENS7_ILi256EEEEEELi256ENS_10bfloat16_tEfNS_4arch4Sm80ELb1ELb0ELb1ELb1ELb1ELb0ELb1ELb0EEENS1_21CollectiveEpilogueFwdINS6_IJS8_SA_S9_EEENS6_IJNS7_ILi1EEESI_SI_EEESC_SE_Li256ELb1ELb1ELb0ELb0EEENS1_19SingleTileSchedulerILb1ELb0ELb1ELi128EEEEEEEEEvNT_6ParamsE --------------------------
	.section	.nv.shared._ZN7cutlass13device_kernelIN5flash19enable_sm80_to_sm89INS1_16FlashAttnFwdSm80INS1_25CollectiveMainloopFwdSm80ILi8ELi1ELb0EN4cute5tupleIJNS5_1CILi128EEENS7_ILi96EEENS7_ILi256EEEEEELi256ENS_10bfloat16_tEfNS_4arch4Sm80ELb1ELb0ELb1ELb1ELb1ELb0ELb1ELb0EEENS1_21CollectiveEpilogueFwdINS6_IJS8_SA_S9_EEENS6_IJNS7_ILi1EEESI_SI_EEESC_SE_Li256ELb1ELb1ELb0ELb0EEENS1_19SingleTileSchedulerILb1ELb0ELb1ELi128EEEEEEEEEvNT_6ParamsE,"aw",@nobits
	.sectionflags	@""
	.align	16


//--------------------- .nv.shared._ZN7cutlass13device_kernelIN5flash19enable_sm80_to_sm89INS1_16FlashAttnFwdSm80INS1_25CollectiveMainloopFwdSm80ILi8ELi1ELb0EN4cute5tupleIJNS5_1CILi128EEENS7_ILi48EEENS7_ILi256EEEEEELi256ENS_10bfloat16_tEfNS_4arch4Sm80ELb1ELb0ELb1ELb1ELb1ELb1ELb1ELb0EEENS1_21CollectiveEpilogueFwdINS6_IJS8_SA_S9_EEENS6_IJNS7_ILi1EEESI_SI_EEESC_SE_Li256ELb1ELb1ELb0ELb0EEENS1_19SingleTileSchedulerILb1ELb0ELb1ELi128EEEEEEEEEvNT_6ParamsE --------------------------
	.section	.nv.shared._ZN7cutlass13device_kernelIN5flash19enable_sm80_to_sm89INS1_16FlashAttnFwdSm80INS1_25CollectiveMainloopFwdSm80ILi8ELi1ELb0EN4cute5tupleIJNS5_1CILi128EEENS7_ILi48EEENS7_ILi256EEEEEELi256ENS_10bfloat16_tEfNS_4arch4Sm80ELb1ELb0ELb1ELb1ELb1ELb1ELb1ELb0EEENS1_21CollectiveEpilogueFwdINS6_IJS8_SA_S9_EEENS6_IJNS7_ILi1EEESI_SI_EEESC_SE_Li256ELb1ELb1ELb0ELb0EEENS1_19SingleTileSchedulerILb1ELb0ELb1ELi128EEEEEEEEEvNT_6ParamsE,"aw",@nobits
	.sectionflags	@""
	.align	16
